//
// Generated by NVIDIA NVVM Compiler
//
// Compiler Build ID: CL-36424714
// Cuda compilation tools, release 13.0, V13.0.88
// Based on NVVM 20.0.0
//

.version 9.0
.target sm_100
.address_size 64

	// .globl	_Z24flash_attention_wmma_qktPK6__halfS1_S1_PS_iiiif
// _ZZ24flash_attention_wmma_qktPK6__halfS1_S1_PS_iiiifE6Q_smem has been demoted
// _ZZ24flash_attention_wmma_qktPK6__halfS1_S1_PS_iiiifE6K_smem has been demoted
// _ZZ24flash_attention_wmma_qktPK6__halfS1_S1_PS_iiiifE6V_smem has been demoted
// _ZZ24flash_attention_wmma_qktPK6__halfS1_S1_PS_iiiifE6S_smem has been demoted
// _ZZ24flash_attention_wmma_qktPK6__halfS1_S1_PS_iiiifE6P_smem has been demoted

.visible .entry _Z24flash_attention_wmma_qktPK6__halfS1_S1_PS_iiiif(
	.param .u64 .ptr .align 1 _Z24flash_attention_wmma_qktPK6__halfS1_S1_PS_iiiif_param_0,
	.param .u64 .ptr .align 1 _Z24flash_attention_wmma_qktPK6__halfS1_S1_PS_iiiif_param_1,
	.param .u64 .ptr .align 1 _Z24flash_attention_wmma_qktPK6__halfS1_S1_PS_iiiif_param_2,
	.param .u64 .ptr .align 1 _Z24flash_attention_wmma_qktPK6__halfS1_S1_PS_iiiif_param_3,
	.param .u32 _Z24flash_attention_wmma_qktPK6__halfS1_S1_PS_iiiif_param_4,
	.param .u32 _Z24flash_attention_wmma_qktPK6__halfS1_S1_PS_iiiif_param_5,
	.param .u32 _Z24flash_attention_wmma_qktPK6__halfS1_S1_PS_iiiif_param_6,
	.param .u32 _Z24flash_attention_wmma_qktPK6__halfS1_S1_PS_iiiif_param_7,
	.param .f32 _Z24flash_attention_wmma_qktPK6__halfS1_S1_PS_iiiif_param_8
)
{
	.reg .pred 	%p<4271>;
	.reg .b16 	%rs<4203>;
	.reg .b32 	%r<1557>;
	.reg .b32 	%f<22587>;
	.reg .b64 	%rd<77>;
	// demoted variable
	.shared .align 2 .b8 _ZZ24flash_attention_wmma_qktPK6__halfS1_S1_PS_iiiifE6Q_smem[4096];
	// demoted variable
	.shared .align 2 .b8 _ZZ24flash_attention_wmma_qktPK6__halfS1_S1_PS_iiiifE6K_smem[8192];
	// demoted variable
	.shared .align 2 .b8 _ZZ24flash_attention_wmma_qktPK6__halfS1_S1_PS_iiiifE6V_smem[8192];
	// demoted variable
	.shared .align 4 .b8 _ZZ24flash_attention_wmma_qktPK6__halfS1_S1_PS_iiiifE6S_smem[8192];
	// demoted variable
	.shared .align 4 .b8 _ZZ24flash_attention_wmma_qktPK6__halfS1_S1_PS_iiiifE6P_smem[8192];
	ld.param.u64 	%rd8, [_Z24flash_attention_wmma_qktPK6__halfS1_S1_PS_iiiif_param_0];
	ld.param.u32 	%r139, [_Z24flash_attention_wmma_qktPK6__halfS1_S1_PS_iiiif_param_5];
	ld.param.u32 	%r137, [_Z24flash_attention_wmma_qktPK6__halfS1_S1_PS_iiiif_param_6];
	ld.param.u32 	%r138, [_Z24flash_attention_wmma_qktPK6__halfS1_S1_PS_iiiif_param_7];
	cvta.to.global.u64 	%rd1, %rd8;
	mov.u32 	%r140, %ctaid.z;
	mov.u32 	%r141, %ctaid.y;
	mov.u32 	%r142, %ctaid.x;
	shl.b32 	%r1, %r142, 5;
	mov.u32 	%r2, %tid.x;
	mad.lo.s32 	%r143, %r139, %r140, %r141;
	mul.lo.s32 	%r144, %r143, %r137;
	mul.lo.s32 	%r145, %r144, %r138;
	cvt.s64.s32 	%rd2, %r145;
	and.b32  	%r3, %r2, 63;
	shl.b32 	%r146, %r2, 1;
	and.b32  	%r147, %r146, 126;
	mov.u32 	%r148, _ZZ24flash_attention_wmma_qktPK6__halfS1_S1_PS_iiiifE6Q_smem;
	add.s32 	%r4, %r148, %r147;
	mov.u32 	%r1539, %r2;
$L__BB0_1:
	shr.u32 	%r6, %r1539, 6;
	add.s32 	%r7, %r6, %r1;
	setp.ge.s32 	%p2, %r7, %r137;
	@%p2 bra 	$L__BB0_3;
	ld.param.u32 	%r1525, [_Z24flash_attention_wmma_qktPK6__halfS1_S1_PS_iiiif_param_7];
	shl.b32 	%r151, %r6, 7;
	add.s32 	%r152, %r4, %r151;
	mad.lo.s32 	%r153, %r7, %r1525, %r3;
	cvt.s64.s32 	%rd9, %r153;
	add.s64 	%rd10, %rd9, %rd2;
	shl.b64 	%rd11, %rd10, 1;
	add.s64 	%rd12, %rd1, %rd11;
	ld.global.nc.u16 	%rs14, [%rd12];
	st.shared.u16 	[%r152], %rs14;
	bra.uni 	$L__BB0_4;
$L__BB0_3:
	mov.f32 	%f8778, 0f00000000;
	// begin inline asm
	{  cvt.rn.f16.f32 %rs13, %f8778;}

	// end inline asm
	shl.b32 	%r149, %r6, 7;
	add.s32 	%r150, %r4, %r149;
	st.shared.u16 	[%r150], %rs13;
$L__BB0_4:
	add.s32 	%r8, %r1539, 256;
	setp.lt.u32 	%p3, %r1539, 1792;
	mov.u32 	%r1539, %r8;
	@%p3 bra 	$L__BB0_1;
	bar.sync 	0;
	setp.lt.s32 	%p4, %r137, 1;
	mov.f32 	%f18169, 0f00000000;
	mov.f32 	%f18170, %f18169;
	mov.f32 	%f18171, %f18169;
	mov.f32 	%f18172, %f18169;
	mov.f32 	%f18173, %f18169;
	mov.f32 	%f18174, %f18169;
	mov.f32 	%f18175, %f18169;
	mov.f32 	%f18176, %f18169;
	mov.f32 	%f18177, %f18169;
	mov.f32 	%f18178, %f18169;
	mov.f32 	%f18179, %f18169;
	mov.f32 	%f18180, %f18169;
	mov.f32 	%f18181, %f18169;
	mov.f32 	%f18182, %f18169;
	mov.f32 	%f18183, %f18169;
	mov.f32 	%f18184, %f18169;
	mov.f32 	%f18185, %f18169;
	mov.f32 	%f18186, %f18169;
	mov.f32 	%f18187, %f18169;
	mov.f32 	%f18188, %f18169;
	mov.f32 	%f18189, %f18169;
	mov.f32 	%f18190, %f18169;
	mov.f32 	%f18191, %f18169;
	mov.f32 	%f18192, %f18169;
	mov.f32 	%f18193, %f18169;
	mov.f32 	%f18194, %f18169;
	mov.f32 	%f18195, %f18169;
	mov.f32 	%f18196, %f18169;
	mov.f32 	%f18197, %f18169;
	mov.f32 	%f18198, %f18169;
	mov.f32 	%f18199, %f18169;
	mov.f32 	%f18200, %f18169;
	mov.f32 	%f18201, %f18169;
	mov.f32 	%f18202, %f18169;
	mov.f32 	%f18203, %f18169;
	mov.f32 	%f18204, %f18169;
	mov.f32 	%f18205, %f18169;
	mov.f32 	%f18206, %f18169;
	mov.f32 	%f18207, %f18169;
	mov.f32 	%f18208, %f18169;
	mov.f32 	%f18209, %f18169;
	mov.f32 	%f18210, %f18169;
	mov.f32 	%f18211, %f18169;
	mov.f32 	%f18212, %f18169;
	mov.f32 	%f18213, %f18169;
	mov.f32 	%f18214, %f18169;
	mov.f32 	%f18215, %f18169;
	mov.f32 	%f18216, %f18169;
	mov.f32 	%f18217, %f18169;
	mov.f32 	%f18218, %f18169;
	mov.f32 	%f18219, %f18169;
	mov.f32 	%f18220, %f18169;
	mov.f32 	%f18221, %f18169;
	mov.f32 	%f18222, %f18169;
	mov.f32 	%f18223, %f18169;
	mov.f32 	%f18224, %f18169;
	mov.f32 	%f18225, %f18169;
	mov.f32 	%f18226, %f18169;
	mov.f32 	%f18227, %f18169;
	mov.f32 	%f18228, %f18169;
	mov.f32 	%f18229, %f18169;
	mov.f32 	%f18230, %f18169;
	mov.f32 	%f18231, %f18169;
	mov.f32 	%f18232, %f18169;
	@%p4 bra 	$L__BB0_8575;
	setp.lt.u32 	%p5, %r2, 32;
	add.s32 	%r155, %r1, %r2;
	setp.lt.s32 	%p6, %r155, %r137;
	and.pred  	%p1, %p5, %p6;
	shl.b32 	%r157, %r2, 8;
	mov.u32 	%r158, _ZZ24flash_attention_wmma_qktPK6__halfS1_S1_PS_iiiifE6S_smem;
	add.s32 	%r9, %r158, %r157;
	mov.u32 	%r159, _ZZ24flash_attention_wmma_qktPK6__halfS1_S1_PS_iiiifE6P_smem;
	add.s32 	%r10, %r159, %r157;
	mov.f32 	%f18233, 0fFF800000;
	mov.b32 	%r1540, 0;
	mov.f32 	%f18169, 0f00000000;
	not.pred 	%p18, %p1;
	mov.f32 	%f18234, %f18169;
$L__BB0_7:
	ld.param.u64 	%rd74, [_Z24flash_attention_wmma_qktPK6__halfS1_S1_PS_iiiif_param_1];
	cvta.to.global.u64 	%rd3, %rd74;
	mov.u32 	%r13, %tid.x;
	and.b32  	%r12, %r13, 63;
	add.s32 	%r14, %r13, 768;
	shr.u32 	%r160, %r13, 8;
	neg.s32 	%r161, %r160;
	and.b32  	%r15, %r161, 3;
	setp.eq.s32 	%p7, %r15, 0;
	shl.b32 	%r16, %r1540, 6;
	mov.u32 	%r1541, %r13;
	@%p7 bra 	$L__BB0_19;
	shr.u32 	%r17, %r13, 6;
	add.s32 	%r18, %r17, %r16;
	setp.lt.s32 	%p8, %r18, %r137;
	@%p8 bra 	$L__BB0_10;
	mov.f32 	%f8782, 0f00000000;
	// begin inline asm
	{  cvt.rn.f16.f32 %rs4199, %f8782;}

	// end inline asm
	bra.uni 	$L__BB0_11;
$L__BB0_10:
	ld.param.u32 	%r1526, [_Z24flash_attention_wmma_qktPK6__halfS1_S1_PS_iiiif_param_7];
	mad.lo.s32 	%r162, %r18, %r1526, %r12;
	cvt.s64.s32 	%rd13, %r162;
	add.s64 	%rd14, %rd13, %rd2;
	shl.b64 	%rd15, %rd14, 1;
	add.s64 	%rd16, %rd3, %rd15;
	ld.global.nc.u16 	%rs4199, [%rd16];
$L__BB0_11:
	add.s32 	%r1541, %r13, 256;
	setp.eq.s32 	%p9, %r15, 1;
	shl.b32 	%r163, %r17, 7;
	mov.u32 	%r164, _ZZ24flash_attention_wmma_qktPK6__halfS1_S1_PS_iiiifE6K_smem;
	add.s32 	%r165, %r164, %r163;
	shl.b32 	%r166, %r12, 1;
	add.s32 	%r167, %r165, %r166;
	st.shared.u16 	[%r167], %rs4199;
	@%p9 bra 	$L__BB0_19;
	shr.u32 	%r20, %r1541, 6;
	add.s32 	%r21, %r20, %r16;
	setp.lt.s32 	%p10, %r21, %r137;
	@%p10 bra 	$L__BB0_14;
	mov.f32 	%f8783, 0f00000000;
	// begin inline asm
	{  cvt.rn.f16.f32 %rs4200, %f8783;}

	// end inline asm
	bra.uni 	$L__BB0_15;
$L__BB0_14:
	ld.param.u32 	%r1527, [_Z24flash_attention_wmma_qktPK6__halfS1_S1_PS_iiiif_param_7];
	mad.lo.s32 	%r168, %r21, %r1527, %r12;
	cvt.s64.s32 	%rd17, %r168;
	add.s64 	%rd18, %rd17, %rd2;
	shl.b64 	%rd19, %rd18, 1;
	add.s64 	%rd20, %rd3, %rd19;
	ld.global.nc.u16 	%rs4200, [%rd20];
$L__BB0_15:
	add.s32 	%r1541, %r13, 512;
	setp.eq.s32 	%p11, %r15, 2;
	shl.b32 	%r169, %r20, 7;
	mov.u32 	%r170, _ZZ24flash_attention_wmma_qktPK6__halfS1_S1_PS_iiiifE6K_smem;
	add.s32 	%r171, %r170, %r169;
	shl.b32 	%r172, %r12, 1;
	add.s32 	%r173, %r171, %r172;
	st.shared.u16 	[%r173], %rs4200;
	@%p11 bra 	$L__BB0_19;
	add.s32 	%r174, %r13, 512;
	shr.u32 	%r175, %r174, 6;
	shl.b32 	%r176, %r175, 7;
	mov.u32 	%r177, _ZZ24flash_attention_wmma_qktPK6__halfS1_S1_PS_iiiifE6K_smem;
	add.s32 	%r178, %r177, %r176;
	shl.b32 	%r179, %r12, 1;
	add.s32 	%r23, %r178, %r179;
	add.s32 	%r24, %r175, %r16;
	setp.lt.s32 	%p12, %r24, %r137;
	@%p12 bra 	$L__BB0_18;
	mov.f32 	%f8784, 0f00000000;
	// begin inline asm
	{  cvt.rn.f16.f32 %rs17, %f8784;}

	// end inline asm
	st.shared.u16 	[%r23], %rs17;
	mov.u32 	%r1541, %r14;
	bra.uni 	$L__BB0_19;
$L__BB0_18:
	ld.param.u32 	%r1528, [_Z24flash_attention_wmma_qktPK6__halfS1_S1_PS_iiiif_param_7];
	mad.lo.s32 	%r180, %r24, %r1528, %r12;
	cvt.s64.s32 	%rd21, %r180;
	add.s64 	%rd22, %rd21, %rd2;
	shl.b64 	%rd23, %rd22, 1;
	add.s64 	%rd24, %rd3, %rd23;
	ld.global.nc.u16 	%rs18, [%rd24];
	st.shared.u16 	[%r23], %rs18;
	mov.u32 	%r1541, %r14;
$L__BB0_19:
	ld.param.u32 	%r1529, [_Z24flash_attention_wmma_qktPK6__halfS1_S1_PS_iiiif_param_7];
	add.s32 	%r181, %r1541, 768;
	shr.u32 	%r182, %r181, 6;
	shl.b32 	%r183, %r182, 7;
	shl.b32 	%r184, %r12, 1;
	mov.u32 	%r185, _ZZ24flash_attention_wmma_qktPK6__halfS1_S1_PS_iiiifE6K_smem;
	add.s32 	%r186, %r185, %r184;
	add.s32 	%r1553, %r186, %r183;
	add.s32 	%r1551, %r182, %r16;
	mad.lo.s32 	%r1552, %r1529, %r1551, %r12;
	add.s32 	%r187, %r1541, 512;
	shr.u32 	%r188, %r187, 6;
	shl.b32 	%r189, %r188, 7;
	add.s32 	%r1550, %r186, %r189;
	add.s32 	%r1548, %r188, %r16;
	mad.lo.s32 	%r1549, %r1529, %r1548, %r12;
	add.s32 	%r190, %r1541, 256;
	shr.u32 	%r191, %r190, 6;
	shl.b32 	%r192, %r191, 7;
	add.s32 	%r1547, %r186, %r192;
	add.s32 	%r1545, %r191, %r16;
	mad.lo.s32 	%r1546, %r1529, %r1545, %r12;
	shr.u32 	%r193, %r1541, 6;
	shl.b32 	%r194, %r193, 7;
	add.s32 	%r1544, %r186, %r194;
	add.s32 	%r1542, %r193, %r16;
	mad.lo.s32 	%r1543, %r1529, %r1542, %r12;
$L__BB0_20:
	setp.ge.s32 	%p13, %r1542, %r137;
	@%p13 bra 	$L__BB0_22;
	cvt.s64.s32 	%rd25, %r1543;
	add.s64 	%rd26, %rd25, %rd2;
	shl.b64 	%rd27, %rd26, 1;
	add.s64 	%rd28, %rd3, %rd27;
	ld.global.nc.u16 	%rs20, [%rd28];
	st.shared.u16 	[%r1544], %rs20;
	bra.uni 	$L__BB0_23;
$L__BB0_22:
	mov.f32 	%f8785, 0f00000000;
	// begin inline asm
	{  cvt.rn.f16.f32 %rs19, %f8785;}

	// end inline asm
	st.shared.u16 	[%r1544], %rs19;
$L__BB0_23:
	setp.lt.s32 	%p14, %r1545, %r137;
	@%p14 bra 	$L__BB0_25;
	mov.f32 	%f8786, 0f00000000;
	// begin inline asm
	{  cvt.rn.f16.f32 %rs21, %f8786;}

	// end inline asm
	st.shared.u16 	[%r1547], %rs21;
	bra.uni 	$L__BB0_26;
$L__BB0_25:
	cvt.s64.s32 	%rd29, %r1546;
	add.s64 	%rd30, %rd29, %rd2;
	shl.b64 	%rd31, %rd30, 1;
	add.s64 	%rd32, %rd3, %rd31;
	ld.global.nc.u16 	%rs22, [%rd32];
	st.shared.u16 	[%r1547], %rs22;
$L__BB0_26:
	setp.lt.s32 	%p15, %r1548, %r137;
	@%p15 bra 	$L__BB0_28;
	mov.f32 	%f8787, 0f00000000;
	// begin inline asm
	{  cvt.rn.f16.f32 %rs23, %f8787;}

	// end inline asm
	st.shared.u16 	[%r1550], %rs23;
	bra.uni 	$L__BB0_29;
$L__BB0_28:
	cvt.s64.s32 	%rd33, %r1549;
	add.s64 	%rd34, %rd33, %rd2;
	shl.b64 	%rd35, %rd34, 1;
	add.s64 	%rd36, %rd3, %rd35;
	ld.global.nc.u16 	%rs24, [%rd36];
	st.shared.u16 	[%r1550], %rs24;
$L__BB0_29:
	setp.lt.s32 	%p16, %r1551, %r137;
	@%p16 bra 	$L__BB0_31;
	mov.f32 	%f8788, 0f00000000;
	// begin inline asm
	{  cvt.rn.f16.f32 %rs25, %f8788;}

	// end inline asm
	st.shared.u16 	[%r1553], %rs25;
	bra.uni 	$L__BB0_32;
$L__BB0_31:
	cvt.s64.s32 	%rd37, %r1552;
	add.s64 	%rd38, %rd37, %rd2;
	shl.b64 	%rd39, %rd38, 1;
	add.s64 	%rd40, %rd3, %rd39;
	ld.global.nc.u16 	%rs26, [%rd40];
	st.shared.u16 	[%r1553], %rs26;
$L__BB0_32:
	ld.param.u32 	%r1530, [_Z24flash_attention_wmma_qktPK6__halfS1_S1_PS_iiiif_param_7];
	add.s32 	%r51, %r1541, 1024;
	add.s32 	%r1553, %r1553, 2048;
	shl.b32 	%r195, %r1530, 4;
	add.s32 	%r1552, %r1552, %r195;
	add.s32 	%r1551, %r1551, 16;
	add.s32 	%r1550, %r1550, 2048;
	add.s32 	%r1549, %r1549, %r195;
	add.s32 	%r1548, %r1548, 16;
	add.s32 	%r1547, %r1547, 2048;
	add.s32 	%r1546, %r1546, %r195;
	add.s32 	%r1545, %r1545, 16;
	add.s32 	%r1544, %r1544, 2048;
	add.s32 	%r1543, %r1543, %r195;
	add.s32 	%r1542, %r1542, 16;
	setp.lt.u32 	%p17, %r1541, 3072;
	mov.u32 	%r1541, %r51;
	@%p17 bra 	$L__BB0_20;
	ld.param.f32 	%f18168, [_Z24flash_attention_wmma_qktPK6__halfS1_S1_PS_iiiif_param_8];
	bar.sync 	0;
	shl.b32 	%r196, %r13, 3;
	and.b32  	%r197, %r196, 7168;
	shl.b32 	%r198, %r13, 4;
	and.b32  	%r199, %r198, 14336;
	mov.u32 	%r200, _ZZ24flash_attention_wmma_qktPK6__halfS1_S1_PS_iiiifE6Q_smem;
	add.s32 	%r201, %r200, %r199;
	mov.b32 	%r202, 64;
	wmma.load.a.sync.aligned.row.m16n16k16.shared.f16 	{%r203, %r204, %r205, %r206, %r207, %r208, %r209, %r210}, [%r201], %r202;
	shr.u32 	%r211, %r13, 1;
	and.b32  	%r212, %r211, 48;
	shl.b32 	%r213, %r13, 6;
	and.b32  	%r214, %r213, 6144;
	mov.u32 	%r215, _ZZ24flash_attention_wmma_qktPK6__halfS1_S1_PS_iiiifE6K_smem;
	add.s32 	%r216, %r215, %r214;
	wmma.load.b.sync.aligned.col.m16n16k16.shared.f16 	{%r217, %r218, %r219, %r220, %r221, %r222, %r223, %r224}, [%r216], %r202;
	mov.f32 	%f8790, 0f00000000;
	wmma.mma.sync.aligned.row.col.m16n16k16.f32.f32 {%f8791, %f8792, %f8793, %f8794, %f8795, %f8796, %f8797, %f8798}, {%r203, %r204, %r205, %r206, %r207, %r208, %r209, %r210}, {%r217, %r218, %r219, %r220, %r221, %r222, %r223, %r224}, {%f8790, %f8790, %f8790, %f8790, %f8790, %f8790, %f8790, %f8790};
	add.s32 	%r225, %r201, 32;
	wmma.load.a.sync.aligned.row.m16n16k16.shared.f16 	{%r226, %r227, %r228, %r229, %r230, %r231, %r232, %r233}, [%r225], %r202;
	add.s32 	%r234, %r216, 32;
	wmma.load.b.sync.aligned.col.m16n16k16.shared.f16 	{%r235, %r236, %r237, %r238, %r239, %r240, %r241, %r242}, [%r234], %r202;
	wmma.mma.sync.aligned.row.col.m16n16k16.f32.f32 {%f8799, %f8800, %f8801, %f8802, %f8803, %f8804, %f8805, %f8806}, {%r226, %r227, %r228, %r229, %r230, %r231, %r232, %r233}, {%r235, %r236, %r237, %r238, %r239, %r240, %r241, %r242}, {%f8791, %f8792, %f8793, %f8794, %f8795, %f8796, %f8797, %f8798};
	add.s32 	%r243, %r201, 64;
	wmma.load.a.sync.aligned.row.m16n16k16.shared.f16 	{%r244, %r245, %r246, %r247, %r248, %r249, %r250, %r251}, [%r243], %r202;
	add.s32 	%r252, %r216, 64;
	wmma.load.b.sync.aligned.col.m16n16k16.shared.f16 	{%r253, %r254, %r255, %r256, %r257, %r258, %r259, %r260}, [%r252], %r202;
	wmma.mma.sync.aligned.row.col.m16n16k16.f32.f32 {%f8807, %f8808, %f8809, %f8810, %f8811, %f8812, %f8813, %f8814}, {%r244, %r245, %r246, %r247, %r248, %r249, %r250, %r251}, {%r253, %r254, %r255, %r256, %r257, %r258, %r259, %r260}, {%f8799, %f8800, %f8801, %f8802, %f8803, %f8804, %f8805, %f8806};
	add.s32 	%r261, %r201, 96;
	wmma.load.a.sync.aligned.row.m16n16k16.shared.f16 	{%r262, %r263, %r264, %r265, %r266, %r267, %r268, %r269}, [%r261], %r202;
	add.s32 	%r270, %r216, 96;
	wmma.load.b.sync.aligned.col.m16n16k16.shared.f16 	{%r271, %r272, %r273, %r274, %r275, %r276, %r277, %r278}, [%r270], %r202;
	wmma.mma.sync.aligned.row.col.m16n16k16.f32.f32 {%f8815, %f8816, %f8817, %f8818, %f8819, %f8820, %f8821, %f8822}, {%r262, %r263, %r264, %r265, %r266, %r267, %r268, %r269}, {%r271, %r272, %r273, %r274, %r275, %r276, %r277, %r278}, {%f8807, %f8808, %f8809, %f8810, %f8811, %f8812, %f8813, %f8814};
	mul.f32 	%f8823, %f18168, %f8815;
	mul.f32 	%f8824, %f18168, %f8816;
	mul.f32 	%f8825, %f18168, %f8817;
	mul.f32 	%f8826, %f18168, %f8818;
	mul.f32 	%f8827, %f18168, %f8819;
	mul.f32 	%f8828, %f18168, %f8820;
	mul.f32 	%f8829, %f18168, %f8821;
	mul.f32 	%f8830, %f18168, %f8822;
	or.b32  	%r279, %r197, %r212;
	shl.b32 	%r280, %r279, 2;
	mov.u32 	%r281, _ZZ24flash_attention_wmma_qktPK6__halfS1_S1_PS_iiiifE6S_smem;
	add.s32 	%r282, %r281, %r280;
	wmma.store.d.sync.aligned.row.m16n16k16.shared.f32 	[%r282], {%f8823, %f8824, %f8825, %f8826, %f8827, %f8828, %f8829, %f8830}, %r202;
	bar.sync 	0;
	mov.f32 	%f18236, 0fFF800000;
	@%p18 bra 	$L__BB0_162;
	setp.ge.s32 	%p19, %r16, %r137;
	mov.f32 	%f18236, 0fFF800000;
	@%p19 bra 	$L__BB0_36;
	ld.shared.f32 	%f8832, [%r9];
	max.f32 	%f18236, %f8832, 0fFF800000;
$L__BB0_36:
	add.s32 	%r283, %r16, 1;
	setp.ge.s32 	%p20, %r283, %r137;
	@%p20 bra 	$L__BB0_38;
	ld.shared.f32 	%f8833, [%r9+4];
	max.f32 	%f18236, %f18236, %f8833;
$L__BB0_38:
	add.s32 	%r284, %r16, 2;
	setp.ge.s32 	%p21, %r284, %r137;
	@%p21 bra 	$L__BB0_40;
	ld.shared.f32 	%f8834, [%r9+8];
	max.f32 	%f18236, %f18236, %f8834;
$L__BB0_40:
	add.s32 	%r285, %r16, 3;
	setp.ge.s32 	%p22, %r285, %r137;
	@%p22 bra 	$L__BB0_42;
	ld.shared.f32 	%f8835, [%r9+12];
	max.f32 	%f18236, %f18236, %f8835;
$L__BB0_42:
	add.s32 	%r286, %r16, 4;
	setp.ge.s32 	%p23, %r286, %r137;
	@%p23 bra 	$L__BB0_44;
	ld.shared.f32 	%f8836, [%r9+16];
	max.f32 	%f18236, %f18236, %f8836;
$L__BB0_44:
	add.s32 	%r287, %r16, 5;
	setp.ge.s32 	%p24, %r287, %r137;
	@%p24 bra 	$L__BB0_46;
	ld.shared.f32 	%f8837, [%r9+20];
	max.f32 	%f18236, %f18236, %f8837;
$L__BB0_46:
	add.s32 	%r288, %r16, 6;
	setp.ge.s32 	%p25, %r288, %r137;
	@%p25 bra 	$L__BB0_48;
	ld.shared.f32 	%f8838, [%r9+24];
	max.f32 	%f18236, %f18236, %f8838;
$L__BB0_48:
	add.s32 	%r289, %r16, 7;
	setp.ge.s32 	%p26, %r289, %r137;
	@%p26 bra 	$L__BB0_50;
	ld.shared.f32 	%f8839, [%r9+28];
	max.f32 	%f18236, %f18236, %f8839;
$L__BB0_50:
	add.s32 	%r290, %r16, 8;
	setp.ge.s32 	%p27, %r290, %r137;
	@%p27 bra 	$L__BB0_52;
	ld.shared.f32 	%f8840, [%r9+32];
	max.f32 	%f18236, %f18236, %f8840;
$L__BB0_52:
	add.s32 	%r291, %r16, 9;
	setp.ge.s32 	%p28, %r291, %r137;
	@%p28 bra 	$L__BB0_54;
	ld.shared.f32 	%f8841, [%r9+36];
	max.f32 	%f18236, %f18236, %f8841;
$L__BB0_54:
	add.s32 	%r292, %r16, 10;
	setp.ge.s32 	%p29, %r292, %r137;
	@%p29 bra 	$L__BB0_56;
	ld.shared.f32 	%f8842, [%r9+40];
	max.f32 	%f18236, %f18236, %f8842;
$L__BB0_56:
	add.s32 	%r293, %r16, 11;
	setp.ge.s32 	%p30, %r293, %r137;
	@%p30 bra 	$L__BB0_58;
	ld.shared.f32 	%f8843, [%r9+44];
	max.f32 	%f18236, %f18236, %f8843;
$L__BB0_58:
	add.s32 	%r294, %r16, 12;
	setp.ge.s32 	%p31, %r294, %r137;
	@%p31 bra 	$L__BB0_60;
	ld.shared.f32 	%f8844, [%r9+48];
	max.f32 	%f18236, %f18236, %f8844;
$L__BB0_60:
	add.s32 	%r295, %r16, 13;
	setp.ge.s32 	%p32, %r295, %r137;
	@%p32 bra 	$L__BB0_62;
	ld.shared.f32 	%f8845, [%r9+52];
	max.f32 	%f18236, %f18236, %f8845;
$L__BB0_62:
	add.s32 	%r296, %r16, 14;
	setp.ge.s32 	%p33, %r296, %r137;
	@%p33 bra 	$L__BB0_64;
	ld.shared.f32 	%f8846, [%r9+56];
	max.f32 	%f18236, %f18236, %f8846;
$L__BB0_64:
	add.s32 	%r297, %r16, 15;
	setp.ge.s32 	%p34, %r297, %r137;
	@%p34 bra 	$L__BB0_66;
	ld.shared.f32 	%f8847, [%r9+60];
	max.f32 	%f18236, %f18236, %f8847;
$L__BB0_66:
	add.s32 	%r298, %r16, 16;
	setp.ge.s32 	%p35, %r298, %r137;
	@%p35 bra 	$L__BB0_68;
	ld.shared.f32 	%f8848, [%r9+64];
	max.f32 	%f18236, %f18236, %f8848;
$L__BB0_68:
	add.s32 	%r299, %r16, 17;
	setp.ge.s32 	%p36, %r299, %r137;
	@%p36 bra 	$L__BB0_70;
	ld.shared.f32 	%f8849, [%r9+68];
	max.f32 	%f18236, %f18236, %f8849;
$L__BB0_70:
	add.s32 	%r300, %r16, 18;
	setp.ge.s32 	%p37, %r300, %r137;
	@%p37 bra 	$L__BB0_72;
	ld.shared.f32 	%f8850, [%r9+72];
	max.f32 	%f18236, %f18236, %f8850;
$L__BB0_72:
	add.s32 	%r301, %r16, 19;
	setp.ge.s32 	%p38, %r301, %r137;
	@%p38 bra 	$L__BB0_74;
	ld.shared.f32 	%f8851, [%r9+76];
	max.f32 	%f18236, %f18236, %f8851;
$L__BB0_74:
	add.s32 	%r302, %r16, 20;
	setp.ge.s32 	%p39, %r302, %r137;
	@%p39 bra 	$L__BB0_76;
	ld.shared.f32 	%f8852, [%r9+80];
	max.f32 	%f18236, %f18236, %f8852;
$L__BB0_76:
	add.s32 	%r303, %r16, 21;
	setp.ge.s32 	%p40, %r303, %r137;
	@%p40 bra 	$L__BB0_78;
	ld.shared.f32 	%f8853, [%r9+84];
	max.f32 	%f18236, %f18236, %f8853;
$L__BB0_78:
	add.s32 	%r304, %r16, 22;
	setp.ge.s32 	%p41, %r304, %r137;
	@%p41 bra 	$L__BB0_80;
	ld.shared.f32 	%f8854, [%r9+88];
	max.f32 	%f18236, %f18236, %f8854;
$L__BB0_80:
	add.s32 	%r305, %r16, 23;
	setp.ge.s32 	%p42, %r305, %r137;
	@%p42 bra 	$L__BB0_82;
	ld.shared.f32 	%f8855, [%r9+92];
	max.f32 	%f18236, %f18236, %f8855;
$L__BB0_82:
	add.s32 	%r306, %r16, 24;
	setp.ge.s32 	%p43, %r306, %r137;
	@%p43 bra 	$L__BB0_84;
	ld.shared.f32 	%f8856, [%r9+96];
	max.f32 	%f18236, %f18236, %f8856;
$L__BB0_84:
	add.s32 	%r307, %r16, 25;
	setp.ge.s32 	%p44, %r307, %r137;
	@%p44 bra 	$L__BB0_86;
	ld.shared.f32 	%f8857, [%r9+100];
	max.f32 	%f18236, %f18236, %f8857;
$L__BB0_86:
	add.s32 	%r308, %r16, 26;
	setp.ge.s32 	%p45, %r308, %r137;
	@%p45 bra 	$L__BB0_88;
	ld.shared.f32 	%f8858, [%r9+104];
	max.f32 	%f18236, %f18236, %f8858;
$L__BB0_88:
	add.s32 	%r309, %r16, 27;
	setp.ge.s32 	%p46, %r309, %r137;
	@%p46 bra 	$L__BB0_90;
	ld.shared.f32 	%f8859, [%r9+108];
	max.f32 	%f18236, %f18236, %f8859;
$L__BB0_90:
	add.s32 	%r310, %r16, 28;
	setp.ge.s32 	%p47, %r310, %r137;
	@%p47 bra 	$L__BB0_92;
	ld.shared.f32 	%f8860, [%r9+112];
	max.f32 	%f18236, %f18236, %f8860;
$L__BB0_92:
	add.s32 	%r311, %r16, 29;
	setp.ge.s32 	%p48, %r311, %r137;
	@%p48 bra 	$L__BB0_94;
	ld.shared.f32 	%f8861, [%r9+116];
	max.f32 	%f18236, %f18236, %f8861;
$L__BB0_94:
	add.s32 	%r312, %r16, 30;
	setp.ge.s32 	%p49, %r312, %r137;
	@%p49 bra 	$L__BB0_96;
	ld.shared.f32 	%f8862, [%r9+120];
	max.f32 	%f18236, %f18236, %f8862;
$L__BB0_96:
	add.s32 	%r313, %r16, 31;
	setp.ge.s32 	%p50, %r313, %r137;
	@%p50 bra 	$L__BB0_98;
	ld.shared.f32 	%f8863, [%r9+124];
	max.f32 	%f18236, %f18236, %f8863;
$L__BB0_98:
	add.s32 	%r314, %r16, 32;
	setp.ge.s32 	%p51, %r314, %r137;
	@%p51 bra 	$L__BB0_100;
	ld.shared.f32 	%f8864, [%r9+128];
	max.f32 	%f18236, %f18236, %f8864;
$L__BB0_100:
	add.s32 	%r315, %r16, 33;
	setp.ge.s32 	%p52, %r315, %r137;
	@%p52 bra 	$L__BB0_102;
	ld.shared.f32 	%f8865, [%r9+132];
	max.f32 	%f18236, %f18236, %f8865;
$L__BB0_102:
	add.s32 	%r316, %r16, 34;
	setp.ge.s32 	%p53, %r316, %r137;
	@%p53 bra 	$L__BB0_104;
	ld.shared.f32 	%f8866, [%r9+136];
	max.f32 	%f18236, %f18236, %f8866;
$L__BB0_104:
	add.s32 	%r317, %r16, 35;
	setp.ge.s32 	%p54, %r317, %r137;
	@%p54 bra 	$L__BB0_106;
	ld.shared.f32 	%f8867, [%r9+140];
	max.f32 	%f18236, %f18236, %f8867;
$L__BB0_106:
	add.s32 	%r318, %r16, 36;
	setp.ge.s32 	%p55, %r318, %r137;
	@%p55 bra 	$L__BB0_108;
	ld.shared.f32 	%f8868, [%r9+144];
	max.f32 	%f18236, %f18236, %f8868;
$L__BB0_108:
	add.s32 	%r319, %r16, 37;
	setp.ge.s32 	%p56, %r319, %r137;
	@%p56 bra 	$L__BB0_110;
	ld.shared.f32 	%f8869, [%r9+148];
	max.f32 	%f18236, %f18236, %f8869;
$L__BB0_110:
	add.s32 	%r320, %r16, 38;
	setp.ge.s32 	%p57, %r320, %r137;
	@%p57 bra 	$L__BB0_112;
	ld.shared.f32 	%f8870, [%r9+152];
	max.f32 	%f18236, %f18236, %f8870;
$L__BB0_112:
	add.s32 	%r321, %r16, 39;
	setp.ge.s32 	%p58, %r321, %r137;
	@%p58 bra 	$L__BB0_114;
	ld.shared.f32 	%f8871, [%r9+156];
	max.f32 	%f18236, %f18236, %f8871;
$L__BB0_114:
	add.s32 	%r322, %r16, 40;
	setp.ge.s32 	%p59, %r322, %r137;
	@%p59 bra 	$L__BB0_116;
	ld.shared.f32 	%f8872, [%r9+160];
	max.f32 	%f18236, %f18236, %f8872;
$L__BB0_116:
	add.s32 	%r323, %r16, 41;
	setp.ge.s32 	%p60, %r323, %r137;
	@%p60 bra 	$L__BB0_118;
	ld.shared.f32 	%f8873, [%r9+164];
	max.f32 	%f18236, %f18236, %f8873;
$L__BB0_118:
	add.s32 	%r324, %r16, 42;
	setp.ge.s32 	%p61, %r324, %r137;
	@%p61 bra 	$L__BB0_120;
	ld.shared.f32 	%f8874, [%r9+168];
	max.f32 	%f18236, %f18236, %f8874;
$L__BB0_120:
	add.s32 	%r325, %r16, 43;
	setp.ge.s32 	%p62, %r325, %r137;
	@%p62 bra 	$L__BB0_122;
	ld.shared.f32 	%f8875, [%r9+172];
	max.f32 	%f18236, %f18236, %f8875;
$L__BB0_122:
	add.s32 	%r326, %r16, 44;
	setp.ge.s32 	%p63, %r326, %r137;
	@%p63 bra 	$L__BB0_124;
	ld.shared.f32 	%f8876, [%r9+176];
	max.f32 	%f18236, %f18236, %f8876;
$L__BB0_124:
	add.s32 	%r327, %r16, 45;
	setp.ge.s32 	%p64, %r327, %r137;
	@%p64 bra 	$L__BB0_126;
	ld.shared.f32 	%f8877, [%r9+180];
	max.f32 	%f18236, %f18236, %f8877;
$L__BB0_126:
	add.s32 	%r328, %r16, 46;
	setp.ge.s32 	%p65, %r328, %r137;
	@%p65 bra 	$L__BB0_128;
	ld.shared.f32 	%f8878, [%r9+184];
	max.f32 	%f18236, %f18236, %f8878;
$L__BB0_128:
	add.s32 	%r329, %r16, 47;
	setp.ge.s32 	%p66, %r329, %r137;
	@%p66 bra 	$L__BB0_130;
	ld.shared.f32 	%f8879, [%r9+188];
	max.f32 	%f18236, %f18236, %f8879;
$L__BB0_130:
	add.s32 	%r330, %r16, 48;
	setp.ge.s32 	%p67, %r330, %r137;
	@%p67 bra 	$L__BB0_132;
	ld.shared.f32 	%f8880, [%r9+192];
	max.f32 	%f18236, %f18236, %f8880;
$L__BB0_132:
	add.s32 	%r331, %r16, 49;
	setp.ge.s32 	%p68, %r331, %r137;
	@%p68 bra 	$L__BB0_134;
	ld.shared.f32 	%f8881, [%r9+196];
	max.f32 	%f18236, %f18236, %f8881;
$L__BB0_134:
	add.s32 	%r332, %r16, 50;
	setp.ge.s32 	%p69, %r332, %r137;
	@%p69 bra 	$L__BB0_136;
	ld.shared.f32 	%f8882, [%r9+200];
	max.f32 	%f18236, %f18236, %f8882;
$L__BB0_136:
	add.s32 	%r333, %r16, 51;
	setp.ge.s32 	%p70, %r333, %r137;
	@%p70 bra 	$L__BB0_138;
	ld.shared.f32 	%f8883, [%r9+204];
	max.f32 	%f18236, %f18236, %f8883;
$L__BB0_138:
	add.s32 	%r334, %r16, 52;
	setp.ge.s32 	%p71, %r334, %r137;
	@%p71 bra 	$L__BB0_140;
	ld.shared.f32 	%f8884, [%r9+208];
	max.f32 	%f18236, %f18236, %f8884;
$L__BB0_140:
	add.s32 	%r335, %r16, 53;
	setp.ge.s32 	%p72, %r335, %r137;
	@%p72 bra 	$L__BB0_142;
	ld.shared.f32 	%f8885, [%r9+212];
	max.f32 	%f18236, %f18236, %f8885;
$L__BB0_142:
	add.s32 	%r336, %r16, 54;
	setp.ge.s32 	%p73, %r336, %r137;
	@%p73 bra 	$L__BB0_144;
	ld.shared.f32 	%f8886, [%r9+216];
	max.f32 	%f18236, %f18236, %f8886;
$L__BB0_144:
	add.s32 	%r337, %r16, 55;
	setp.ge.s32 	%p74, %r337, %r137;
	@%p74 bra 	$L__BB0_146;
	ld.shared.f32 	%f8887, [%r9+220];
	max.f32 	%f18236, %f18236, %f8887;
$L__BB0_146:
	add.s32 	%r338, %r16, 56;
	setp.ge.s32 	%p75, %r338, %r137;
	@%p75 bra 	$L__BB0_148;
	ld.shared.f32 	%f8888, [%r9+224];
	max.f32 	%f18236, %f18236, %f8888;
$L__BB0_148:
	add.s32 	%r339, %r16, 57;
	setp.ge.s32 	%p76, %r339, %r137;
	@%p76 bra 	$L__BB0_150;
	ld.shared.f32 	%f8889, [%r9+228];
	max.f32 	%f18236, %f18236, %f8889;
$L__BB0_150:
	add.s32 	%r340, %r16, 58;
	setp.ge.s32 	%p77, %r340, %r137;
	@%p77 bra 	$L__BB0_152;
	ld.shared.f32 	%f8890, [%r9+232];
	max.f32 	%f18236, %f18236, %f8890;
$L__BB0_152:
	add.s32 	%r341, %r16, 59;
	setp.ge.s32 	%p78, %r341, %r137;
	@%p78 bra 	$L__BB0_154;
	ld.shared.f32 	%f8891, [%r9+236];
	max.f32 	%f18236, %f18236, %f8891;
$L__BB0_154:
	add.s32 	%r342, %r16, 60;
	setp.ge.s32 	%p79, %r342, %r137;
	@%p79 bra 	$L__BB0_156;
	ld.shared.f32 	%f8892, [%r9+240];
	max.f32 	%f18236, %f18236, %f8892;
$L__BB0_156:
	add.s32 	%r343, %r16, 61;
	setp.ge.s32 	%p80, %r343, %r137;
	@%p80 bra 	$L__BB0_158;
	ld.shared.f32 	%f8893, [%r9+244];
	max.f32 	%f18236, %f18236, %f8893;
$L__BB0_158:
	add.s32 	%r344, %r16, 62;
	setp.ge.s32 	%p81, %r344, %r137;
	@%p81 bra 	$L__BB0_160;
	ld.shared.f32 	%f8894, [%r9+248];
	max.f32 	%f18236, %f18236, %f8894;
$L__BB0_160:
	add.s32 	%r345, %r16, 63;
	setp.ge.s32 	%p82, %r345, %r137;
	@%p82 bra 	$L__BB0_162;
	ld.shared.f32 	%f8895, [%r9+252];
	max.f32 	%f18236, %f18236, %f8895;
$L__BB0_162:
	mov.b32 	%r346, %f18236;
	shfl.sync.down.b32	%r347|%p83, %r346, 16, 31, -1;
	mov.b32 	%f8897, %r347;
	max.f32 	%f8898, %f18236, %f8897;
	mov.b32 	%r348, %f8898;
	shfl.sync.down.b32	%r349|%p84, %r348, 8, 31, -1;
	mov.b32 	%f8899, %r349;
	max.f32 	%f8900, %f8898, %f8899;
	mov.b32 	%r350, %f8900;
	shfl.sync.down.b32	%r351|%p85, %r350, 4, 31, -1;
	mov.b32 	%f8901, %r351;
	max.f32 	%f8902, %f8900, %f8901;
	mov.b32 	%r352, %f8902;
	shfl.sync.down.b32	%r353|%p86, %r352, 2, 31, -1;
	mov.b32 	%f8903, %r353;
	max.f32 	%f8904, %f8902, %f8903;
	mov.b32 	%r354, %f8904;
	shfl.sync.down.b32	%r355|%p87, %r354, 1, 31, -1;
	mov.b32 	%f8905, %r355;
	max.f32 	%f8906, %f8904, %f8905;
	mov.b32 	%r356, %f8906;
	shfl.sync.idx.b32	%r357|%p88, %r356, 0, 31, -1;
	mov.b32 	%f195, %r357;
	max.f32 	%f196, %f18233, %f195;
	sub.f32 	%f197, %f18233, %f196;
	sub.f32 	%f8907, %f195, %f196;
	fma.rn.f32 	%f8908, %f8907, 0f3BBB989D, 0f3F000000;
	cvt.sat.f32.f32 	%f8909, %f8908;
	mov.f32 	%f8910, 0f4B400001;
	mov.f32 	%f8911, 0f437C0000;
	fma.rm.f32 	%f8912, %f8909, %f8911, %f8910;
	add.f32 	%f8913, %f8912, 0fCB40007F;
	neg.f32 	%f8914, %f8913;
	fma.rn.f32 	%f8915, %f8907, 0f3FB8AA3B, %f8914;
	fma.rn.f32 	%f8916, %f8907, 0f32A57060, %f8915;
	mov.b32 	%r358, %f8912;
	shl.b32 	%r359, %r358, 23;
	mov.b32 	%f8917, %r359;
	ex2.approx.ftz.f32 	%f8918, %f8916;
	mul.f32 	%f198, %f8918, %f8917;
	mov.f32 	%f18300, 0f00000000;
	@%p18 bra 	$L__BB0_355;
	setp.ge.s32 	%p90, %r16, %r137;
	@%p90 bra 	$L__BB0_165;
	ld.shared.f32 	%f8920, [%r9];
	sub.f32 	%f8921, %f8920, %f195;
	fma.rn.f32 	%f8922, %f8921, 0f3BBB989D, 0f3F000000;
	cvt.sat.f32.f32 	%f8923, %f8922;
	mov.f32 	%f8924, 0f4B400001;
	mov.f32 	%f8925, 0f437C0000;
	fma.rm.f32 	%f8926, %f8923, %f8925, %f8924;
	add.f32 	%f8927, %f8926, 0fCB40007F;
	neg.f32 	%f8928, %f8927;
	fma.rn.f32 	%f8929, %f8921, 0f3FB8AA3B, %f8928;
	fma.rn.f32 	%f8930, %f8921, 0f32A57060, %f8929;
	mov.b32 	%r361, %f8926;
	shl.b32 	%r362, %r361, 23;
	mov.b32 	%f8931, %r362;
	ex2.approx.ftz.f32 	%f8932, %f8930;
	mul.f32 	%f8933, %f8932, %f8931;
	st.shared.f32 	[%r10], %f8933;
	add.f32 	%f18300, %f8933, 0f00000000;
	bra.uni 	$L__BB0_166;
$L__BB0_165:
	mov.b32 	%r360, 0;
	st.shared.u32 	[%r10], %r360;
	mov.f32 	%f18300, 0f00000000;
$L__BB0_166:
	add.s32 	%r363, %r16, 1;
	setp.lt.s32 	%p91, %r363, %r137;
	@%p91 bra 	$L__BB0_168;
	mov.b32 	%r364, 0;
	st.shared.u32 	[%r10+4], %r364;
	bra.uni 	$L__BB0_169;
$L__BB0_168:
	ld.shared.f32 	%f8934, [%r9+4];
	sub.f32 	%f8935, %f8934, %f195;
	fma.rn.f32 	%f8936, %f8935, 0f3BBB989D, 0f3F000000;
	cvt.sat.f32.f32 	%f8937, %f8936;
	mov.f32 	%f8938, 0f4B400001;
	mov.f32 	%f8939, 0f437C0000;
	fma.rm.f32 	%f8940, %f8937, %f8939, %f8938;
	add.f32 	%f8941, %f8940, 0fCB40007F;
	neg.f32 	%f8942, %f8941;
	fma.rn.f32 	%f8943, %f8935, 0f3FB8AA3B, %f8942;
	fma.rn.f32 	%f8944, %f8935, 0f32A57060, %f8943;
	mov.b32 	%r365, %f8940;
	shl.b32 	%r366, %r365, 23;
	mov.b32 	%f8945, %r366;
	ex2.approx.ftz.f32 	%f8946, %f8944;
	mul.f32 	%f8947, %f8946, %f8945;
	st.shared.f32 	[%r10+4], %f8947;
	add.f32 	%f18300, %f18300, %f8947;
$L__BB0_169:
	add.s32 	%r367, %r16, 2;
	setp.lt.s32 	%p92, %r367, %r137;
	@%p92 bra 	$L__BB0_171;
	mov.b32 	%r368, 0;
	st.shared.u32 	[%r10+8], %r368;
	bra.uni 	$L__BB0_172;
$L__BB0_171:
	ld.shared.f32 	%f8948, [%r9+8];
	sub.f32 	%f8949, %f8948, %f195;
	fma.rn.f32 	%f8950, %f8949, 0f3BBB989D, 0f3F000000;
	cvt.sat.f32.f32 	%f8951, %f8950;
	mov.f32 	%f8952, 0f4B400001;
	mov.f32 	%f8953, 0f437C0000;
	fma.rm.f32 	%f8954, %f8951, %f8953, %f8952;
	add.f32 	%f8955, %f8954, 0fCB40007F;
	neg.f32 	%f8956, %f8955;
	fma.rn.f32 	%f8957, %f8949, 0f3FB8AA3B, %f8956;
	fma.rn.f32 	%f8958, %f8949, 0f32A57060, %f8957;
	mov.b32 	%r369, %f8954;
	shl.b32 	%r370, %r369, 23;
	mov.b32 	%f8959, %r370;
	ex2.approx.ftz.f32 	%f8960, %f8958;
	mul.f32 	%f8961, %f8960, %f8959;
	st.shared.f32 	[%r10+8], %f8961;
	add.f32 	%f18300, %f18300, %f8961;
$L__BB0_172:
	add.s32 	%r371, %r16, 3;
	setp.lt.s32 	%p93, %r371, %r137;
	@%p93 bra 	$L__BB0_174;
	mov.b32 	%r372, 0;
	st.shared.u32 	[%r10+12], %r372;
	bra.uni 	$L__BB0_175;
$L__BB0_174:
	ld.shared.f32 	%f8962, [%r9+12];
	sub.f32 	%f8963, %f8962, %f195;
	fma.rn.f32 	%f8964, %f8963, 0f3BBB989D, 0f3F000000;
	cvt.sat.f32.f32 	%f8965, %f8964;
	mov.f32 	%f8966, 0f4B400001;
	mov.f32 	%f8967, 0f437C0000;
	fma.rm.f32 	%f8968, %f8965, %f8967, %f8966;
	add.f32 	%f8969, %f8968, 0fCB40007F;
	neg.f32 	%f8970, %f8969;
	fma.rn.f32 	%f8971, %f8963, 0f3FB8AA3B, %f8970;
	fma.rn.f32 	%f8972, %f8963, 0f32A57060, %f8971;
	mov.b32 	%r373, %f8968;
	shl.b32 	%r374, %r373, 23;
	mov.b32 	%f8973, %r374;
	ex2.approx.ftz.f32 	%f8974, %f8972;
	mul.f32 	%f8975, %f8974, %f8973;
	st.shared.f32 	[%r10+12], %f8975;
	add.f32 	%f18300, %f18300, %f8975;
$L__BB0_175:
	add.s32 	%r375, %r16, 4;
	setp.lt.s32 	%p94, %r375, %r137;
	@%p94 bra 	$L__BB0_177;
	mov.b32 	%r376, 0;
	st.shared.u32 	[%r10+16], %r376;
	bra.uni 	$L__BB0_178;
$L__BB0_177:
	ld.shared.f32 	%f8976, [%r9+16];
	sub.f32 	%f8977, %f8976, %f195;
	fma.rn.f32 	%f8978, %f8977, 0f3BBB989D, 0f3F000000;
	cvt.sat.f32.f32 	%f8979, %f8978;
	mov.f32 	%f8980, 0f4B400001;
	mov.f32 	%f8981, 0f437C0000;
	fma.rm.f32 	%f8982, %f8979, %f8981, %f8980;
	add.f32 	%f8983, %f8982, 0fCB40007F;
	neg.f32 	%f8984, %f8983;
	fma.rn.f32 	%f8985, %f8977, 0f3FB8AA3B, %f8984;
	fma.rn.f32 	%f8986, %f8977, 0f32A57060, %f8985;
	mov.b32 	%r377, %f8982;
	shl.b32 	%r378, %r377, 23;
	mov.b32 	%f8987, %r378;
	ex2.approx.ftz.f32 	%f8988, %f8986;
	mul.f32 	%f8989, %f8988, %f8987;
	st.shared.f32 	[%r10+16], %f8989;
	add.f32 	%f18300, %f18300, %f8989;
$L__BB0_178:
	add.s32 	%r379, %r16, 5;
	setp.lt.s32 	%p95, %r379, %r137;
	@%p95 bra 	$L__BB0_180;
	mov.b32 	%r380, 0;
	st.shared.u32 	[%r10+20], %r380;
	bra.uni 	$L__BB0_181;
$L__BB0_180:
	ld.shared.f32 	%f8990, [%r9+20];
	sub.f32 	%f8991, %f8990, %f195;
	fma.rn.f32 	%f8992, %f8991, 0f3BBB989D, 0f3F000000;
	cvt.sat.f32.f32 	%f8993, %f8992;
	mov.f32 	%f8994, 0f4B400001;
	mov.f32 	%f8995, 0f437C0000;
	fma.rm.f32 	%f8996, %f8993, %f8995, %f8994;
	add.f32 	%f8997, %f8996, 0fCB40007F;
	neg.f32 	%f8998, %f8997;
	fma.rn.f32 	%f8999, %f8991, 0f3FB8AA3B, %f8998;
	fma.rn.f32 	%f9000, %f8991, 0f32A57060, %f8999;
	mov.b32 	%r381, %f8996;
	shl.b32 	%r382, %r381, 23;
	mov.b32 	%f9001, %r382;
	ex2.approx.ftz.f32 	%f9002, %f9000;
	mul.f32 	%f9003, %f9002, %f9001;
	st.shared.f32 	[%r10+20], %f9003;
	add.f32 	%f18300, %f18300, %f9003;
$L__BB0_181:
	add.s32 	%r383, %r16, 6;
	setp.lt.s32 	%p96, %r383, %r137;
	@%p96 bra 	$L__BB0_183;
	mov.b32 	%r384, 0;
	st.shared.u32 	[%r10+24], %r384;
	bra.uni 	$L__BB0_184;
$L__BB0_183:
	ld.shared.f32 	%f9004, [%r9+24];
	sub.f32 	%f9005, %f9004, %f195;
	fma.rn.f32 	%f9006, %f9005, 0f3BBB989D, 0f3F000000;
	cvt.sat.f32.f32 	%f9007, %f9006;
	mov.f32 	%f9008, 0f4B400001;
	mov.f32 	%f9009, 0f437C0000;
	fma.rm.f32 	%f9010, %f9007, %f9009, %f9008;
	add.f32 	%f9011, %f9010, 0fCB40007F;
	neg.f32 	%f9012, %f9011;
	fma.rn.f32 	%f9013, %f9005, 0f3FB8AA3B, %f9012;
	fma.rn.f32 	%f9014, %f9005, 0f32A57060, %f9013;
	mov.b32 	%r385, %f9010;
	shl.b32 	%r386, %r385, 23;
	mov.b32 	%f9015, %r386;
	ex2.approx.ftz.f32 	%f9016, %f9014;
	mul.f32 	%f9017, %f9016, %f9015;
	st.shared.f32 	[%r10+24], %f9017;
	add.f32 	%f18300, %f18300, %f9017;
$L__BB0_184:
	add.s32 	%r387, %r16, 7;
	setp.lt.s32 	%p97, %r387, %r137;
	@%p97 bra 	$L__BB0_186;
	mov.b32 	%r388, 0;
	st.shared.u32 	[%r10+28], %r388;
	bra.uni 	$L__BB0_187;
$L__BB0_186:
	ld.shared.f32 	%f9018, [%r9+28];
	sub.f32 	%f9019, %f9018, %f195;
	fma.rn.f32 	%f9020, %f9019, 0f3BBB989D, 0f3F000000;
	cvt.sat.f32.f32 	%f9021, %f9020;
	mov.f32 	%f9022, 0f4B400001;
	mov.f32 	%f9023, 0f437C0000;
	fma.rm.f32 	%f9024, %f9021, %f9023, %f9022;
	add.f32 	%f9025, %f9024, 0fCB40007F;
	neg.f32 	%f9026, %f9025;
	fma.rn.f32 	%f9027, %f9019, 0f3FB8AA3B, %f9026;
	fma.rn.f32 	%f9028, %f9019, 0f32A57060, %f9027;
	mov.b32 	%r389, %f9024;
	shl.b32 	%r390, %r389, 23;
	mov.b32 	%f9029, %r390;
	ex2.approx.ftz.f32 	%f9030, %f9028;
	mul.f32 	%f9031, %f9030, %f9029;
	st.shared.f32 	[%r10+28], %f9031;
	add.f32 	%f18300, %f18300, %f9031;
$L__BB0_187:
	add.s32 	%r391, %r16, 8;
	setp.lt.s32 	%p98, %r391, %r137;
	@%p98 bra 	$L__BB0_189;
	mov.b32 	%r392, 0;
	st.shared.u32 	[%r10+32], %r392;
	bra.uni 	$L__BB0_190;
$L__BB0_189:
	ld.shared.f32 	%f9032, [%r9+32];
	sub.f32 	%f9033, %f9032, %f195;
	fma.rn.f32 	%f9034, %f9033, 0f3BBB989D, 0f3F000000;
	cvt.sat.f32.f32 	%f9035, %f9034;
	mov.f32 	%f9036, 0f4B400001;
	mov.f32 	%f9037, 0f437C0000;
	fma.rm.f32 	%f9038, %f9035, %f9037, %f9036;
	add.f32 	%f9039, %f9038, 0fCB40007F;
	neg.f32 	%f9040, %f9039;
	fma.rn.f32 	%f9041, %f9033, 0f3FB8AA3B, %f9040;
	fma.rn.f32 	%f9042, %f9033, 0f32A57060, %f9041;
	mov.b32 	%r393, %f9038;
	shl.b32 	%r394, %r393, 23;
	mov.b32 	%f9043, %r394;
	ex2.approx.ftz.f32 	%f9044, %f9042;
	mul.f32 	%f9045, %f9044, %f9043;
	st.shared.f32 	[%r10+32], %f9045;
	add.f32 	%f18300, %f18300, %f9045;
$L__BB0_190:
	add.s32 	%r395, %r16, 9;
	setp.lt.s32 	%p99, %r395, %r137;
	@%p99 bra 	$L__BB0_192;
	mov.b32 	%r396, 0;
	st.shared.u32 	[%r10+36], %r396;
	bra.uni 	$L__BB0_193;
$L__BB0_192:
	ld.shared.f32 	%f9046, [%r9+36];
	sub.f32 	%f9047, %f9046, %f195;
	fma.rn.f32 	%f9048, %f9047, 0f3BBB989D, 0f3F000000;
	cvt.sat.f32.f32 	%f9049, %f9048;
	mov.f32 	%f9050, 0f4B400001;
	mov.f32 	%f9051, 0f437C0000;
	fma.rm.f32 	%f9052, %f9049, %f9051, %f9050;
	add.f32 	%f9053, %f9052, 0fCB40007F;
	neg.f32 	%f9054, %f9053;
	fma.rn.f32 	%f9055, %f9047, 0f3FB8AA3B, %f9054;
	fma.rn.f32 	%f9056, %f9047, 0f32A57060, %f9055;
	mov.b32 	%r397, %f9052;
	shl.b32 	%r398, %r397, 23;
	mov.b32 	%f9057, %r398;
	ex2.approx.ftz.f32 	%f9058, %f9056;
	mul.f32 	%f9059, %f9058, %f9057;
	st.shared.f32 	[%r10+36], %f9059;
	add.f32 	%f18300, %f18300, %f9059;
$L__BB0_193:
	add.s32 	%r399, %r16, 10;
	setp.lt.s32 	%p100, %r399, %r137;
	@%p100 bra 	$L__BB0_195;
	mov.b32 	%r400, 0;
	st.shared.u32 	[%r10+40], %r400;
	bra.uni 	$L__BB0_196;
$L__BB0_195:
	ld.shared.f32 	%f9060, [%r9+40];
	sub.f32 	%f9061, %f9060, %f195;
	fma.rn.f32 	%f9062, %f9061, 0f3BBB989D, 0f3F000000;
	cvt.sat.f32.f32 	%f9063, %f9062;
	mov.f32 	%f9064, 0f4B400001;
	mov.f32 	%f9065, 0f437C0000;
	fma.rm.f32 	%f9066, %f9063, %f9065, %f9064;
	add.f32 	%f9067, %f9066, 0fCB40007F;
	neg.f32 	%f9068, %f9067;
	fma.rn.f32 	%f9069, %f9061, 0f3FB8AA3B, %f9068;
	fma.rn.f32 	%f9070, %f9061, 0f32A57060, %f9069;
	mov.b32 	%r401, %f9066;
	shl.b32 	%r402, %r401, 23;
	mov.b32 	%f9071, %r402;
	ex2.approx.ftz.f32 	%f9072, %f9070;
	mul.f32 	%f9073, %f9072, %f9071;
	st.shared.f32 	[%r10+40], %f9073;
	add.f32 	%f18300, %f18300, %f9073;
$L__BB0_196:
	add.s32 	%r403, %r16, 11;
	setp.lt.s32 	%p101, %r403, %r137;
	@%p101 bra 	$L__BB0_198;
	mov.b32 	%r404, 0;
	st.shared.u32 	[%r10+44], %r404;
	bra.uni 	$L__BB0_199;
$L__BB0_198:
	ld.shared.f32 	%f9074, [%r9+44];
	sub.f32 	%f9075, %f9074, %f195;
	fma.rn.f32 	%f9076, %f9075, 0f3BBB989D, 0f3F000000;
	cvt.sat.f32.f32 	%f9077, %f9076;
	mov.f32 	%f9078, 0f4B400001;
	mov.f32 	%f9079, 0f437C0000;
	fma.rm.f32 	%f9080, %f9077, %f9079, %f9078;
	add.f32 	%f9081, %f9080, 0fCB40007F;
	neg.f32 	%f9082, %f9081;
	fma.rn.f32 	%f9083, %f9075, 0f3FB8AA3B, %f9082;
	fma.rn.f32 	%f9084, %f9075, 0f32A57060, %f9083;
	mov.b32 	%r405, %f9080;
	shl.b32 	%r406, %r405, 23;
	mov.b32 	%f9085, %r406;
	ex2.approx.ftz.f32 	%f9086, %f9084;
	mul.f32 	%f9087, %f9086, %f9085;
	st.shared.f32 	[%r10+44], %f9087;
	add.f32 	%f18300, %f18300, %f9087;
$L__BB0_199:
	add.s32 	%r407, %r16, 12;
	setp.lt.s32 	%p102, %r407, %r137;
	@%p102 bra 	$L__BB0_201;
	mov.b32 	%r408, 0;
	st.shared.u32 	[%r10+48], %r408;
	bra.uni 	$L__BB0_202;
$L__BB0_201:
	ld.shared.f32 	%f9088, [%r9+48];
	sub.f32 	%f9089, %f9088, %f195;
	fma.rn.f32 	%f9090, %f9089, 0f3BBB989D, 0f3F000000;
	cvt.sat.f32.f32 	%f9091, %f9090;
	mov.f32 	%f9092, 0f4B400001;
	mov.f32 	%f9093, 0f437C0000;
	fma.rm.f32 	%f9094, %f9091, %f9093, %f9092;
	add.f32 	%f9095, %f9094, 0fCB40007F;
	neg.f32 	%f9096, %f9095;
	fma.rn.f32 	%f9097, %f9089, 0f3FB8AA3B, %f9096;
	fma.rn.f32 	%f9098, %f9089, 0f32A57060, %f9097;
	mov.b32 	%r409, %f9094;
	shl.b32 	%r410, %r409, 23;
	mov.b32 	%f9099, %r410;
	ex2.approx.ftz.f32 	%f9100, %f9098;
	mul.f32 	%f9101, %f9100, %f9099;
	st.shared.f32 	[%r10+48], %f9101;
	add.f32 	%f18300, %f18300, %f9101;
$L__BB0_202:
	add.s32 	%r411, %r16, 13;
	setp.lt.s32 	%p103, %r411, %r137;
	@%p103 bra 	$L__BB0_204;
	mov.b32 	%r412, 0;
	st.shared.u32 	[%r10+52], %r412;
	bra.uni 	$L__BB0_205;
$L__BB0_204:
	ld.shared.f32 	%f9102, [%r9+52];
	sub.f32 	%f9103, %f9102, %f195;
	fma.rn.f32 	%f9104, %f9103, 0f3BBB989D, 0f3F000000;
	cvt.sat.f32.f32 	%f9105, %f9104;
	mov.f32 	%f9106, 0f4B400001;
	mov.f32 	%f9107, 0f437C0000;
	fma.rm.f32 	%f9108, %f9105, %f9107, %f9106;
	add.f32 	%f9109, %f9108, 0fCB40007F;
	neg.f32 	%f9110, %f9109;
	fma.rn.f32 	%f9111, %f9103, 0f3FB8AA3B, %f9110;
	fma.rn.f32 	%f9112, %f9103, 0f32A57060, %f9111;
	mov.b32 	%r413, %f9108;
	shl.b32 	%r414, %r413, 23;
	mov.b32 	%f9113, %r414;
	ex2.approx.ftz.f32 	%f9114, %f9112;
	mul.f32 	%f9115, %f9114, %f9113;
	st.shared.f32 	[%r10+52], %f9115;
	add.f32 	%f18300, %f18300, %f9115;
$L__BB0_205:
	add.s32 	%r415, %r16, 14;
	setp.lt.s32 	%p104, %r415, %r137;
	@%p104 bra 	$L__BB0_207;
	mov.b32 	%r416, 0;
	st.shared.u32 	[%r10+56], %r416;
	bra.uni 	$L__BB0_208;
$L__BB0_207:
	ld.shared.f32 	%f9116, [%r9+56];
	sub.f32 	%f9117, %f9116, %f195;
	fma.rn.f32 	%f9118, %f9117, 0f3BBB989D, 0f3F000000;
	cvt.sat.f32.f32 	%f9119, %f9118;
	mov.f32 	%f9120, 0f4B400001;
	mov.f32 	%f9121, 0f437C0000;
	fma.rm.f32 	%f9122, %f9119, %f9121, %f9120;
	add.f32 	%f9123, %f9122, 0fCB40007F;
	neg.f32 	%f9124, %f9123;
	fma.rn.f32 	%f9125, %f9117, 0f3FB8AA3B, %f9124;
	fma.rn.f32 	%f9126, %f9117, 0f32A57060, %f9125;
	mov.b32 	%r417, %f9122;
	shl.b32 	%r418, %r417, 23;
	mov.b32 	%f9127, %r418;
	ex2.approx.ftz.f32 	%f9128, %f9126;
	mul.f32 	%f9129, %f9128, %f9127;
	st.shared.f32 	[%r10+56], %f9129;
	add.f32 	%f18300, %f18300, %f9129;
$L__BB0_208:
	add.s32 	%r419, %r16, 15;
	setp.lt.s32 	%p105, %r419, %r137;
	@%p105 bra 	$L__BB0_210;
	mov.b32 	%r420, 0;
	st.shared.u32 	[%r10+60], %r420;
	bra.uni 	$L__BB0_211;
$L__BB0_210:
	ld.shared.f32 	%f9130, [%r9+60];
	sub.f32 	%f9131, %f9130, %f195;
	fma.rn.f32 	%f9132, %f9131, 0f3BBB989D, 0f3F000000;
	cvt.sat.f32.f32 	%f9133, %f9132;
	mov.f32 	%f9134, 0f4B400001;
	mov.f32 	%f9135, 0f437C0000;
	fma.rm.f32 	%f9136, %f9133, %f9135, %f9134;
	add.f32 	%f9137, %f9136, 0fCB40007F;
	neg.f32 	%f9138, %f9137;
	fma.rn.f32 	%f9139, %f9131, 0f3FB8AA3B, %f9138;
	fma.rn.f32 	%f9140, %f9131, 0f32A57060, %f9139;
	mov.b32 	%r421, %f9136;
	shl.b32 	%r422, %r421, 23;
	mov.b32 	%f9141, %r422;
	ex2.approx.ftz.f32 	%f9142, %f9140;
	mul.f32 	%f9143, %f9142, %f9141;
	st.shared.f32 	[%r10+60], %f9143;
	add.f32 	%f18300, %f18300, %f9143;
$L__BB0_211:
	add.s32 	%r423, %r16, 16;
	setp.lt.s32 	%p106, %r423, %r137;
	@%p106 bra 	$L__BB0_213;
	mov.b32 	%r424, 0;
	st.shared.u32 	[%r10+64], %r424;
	bra.uni 	$L__BB0_214;
$L__BB0_213:
	ld.shared.f32 	%f9144, [%r9+64];
	sub.f32 	%f9145, %f9144, %f195;
	fma.rn.f32 	%f9146, %f9145, 0f3BBB989D, 0f3F000000;
	cvt.sat.f32.f32 	%f9147, %f9146;
	mov.f32 	%f9148, 0f4B400001;
	mov.f32 	%f9149, 0f437C0000;
	fma.rm.f32 	%f9150, %f9147, %f9149, %f9148;
	add.f32 	%f9151, %f9150, 0fCB40007F;
	neg.f32 	%f9152, %f9151;
	fma.rn.f32 	%f9153, %f9145, 0f3FB8AA3B, %f9152;
	fma.rn.f32 	%f9154, %f9145, 0f32A57060, %f9153;
	mov.b32 	%r425, %f9150;
	shl.b32 	%r426, %r425, 23;
	mov.b32 	%f9155, %r426;
	ex2.approx.ftz.f32 	%f9156, %f9154;
	mul.f32 	%f9157, %f9156, %f9155;
	st.shared.f32 	[%r10+64], %f9157;
	add.f32 	%f18300, %f18300, %f9157;
$L__BB0_214:
	add.s32 	%r427, %r16, 17;
	setp.lt.s32 	%p107, %r427, %r137;
	@%p107 bra 	$L__BB0_216;
	mov.b32 	%r428, 0;
	st.shared.u32 	[%r10+68], %r428;
	bra.uni 	$L__BB0_217;
$L__BB0_216:
	ld.shared.f32 	%f9158, [%r9+68];
	sub.f32 	%f9159, %f9158, %f195;
	fma.rn.f32 	%f9160, %f9159, 0f3BBB989D, 0f3F000000;
	cvt.sat.f32.f32 	%f9161, %f9160;
	mov.f32 	%f9162, 0f4B400001;
	mov.f32 	%f9163, 0f437C0000;
	fma.rm.f32 	%f9164, %f9161, %f9163, %f9162;
	add.f32 	%f9165, %f9164, 0fCB40007F;
	neg.f32 	%f9166, %f9165;
	fma.rn.f32 	%f9167, %f9159, 0f3FB8AA3B, %f9166;
	fma.rn.f32 	%f9168, %f9159, 0f32A57060, %f9167;
	mov.b32 	%r429, %f9164;
	shl.b32 	%r430, %r429, 23;
	mov.b32 	%f9169, %r430;
	ex2.approx.ftz.f32 	%f9170, %f9168;
	mul.f32 	%f9171, %f9170, %f9169;
	st.shared.f32 	[%r10+68], %f9171;
	add.f32 	%f18300, %f18300, %f9171;
$L__BB0_217:
	add.s32 	%r431, %r16, 18;
	setp.lt.s32 	%p108, %r431, %r137;
	@%p108 bra 	$L__BB0_219;
	mov.b32 	%r432, 0;
	st.shared.u32 	[%r10+72], %r432;
	bra.uni 	$L__BB0_220;
$L__BB0_219:
	ld.shared.f32 	%f9172, [%r9+72];
	sub.f32 	%f9173, %f9172, %f195;
	fma.rn.f32 	%f9174, %f9173, 0f3BBB989D, 0f3F000000;
	cvt.sat.f32.f32 	%f9175, %f9174;
	mov.f32 	%f9176, 0f4B400001;
	mov.f32 	%f9177, 0f437C0000;
	fma.rm.f32 	%f9178, %f9175, %f9177, %f9176;
	add.f32 	%f9179, %f9178, 0fCB40007F;
	neg.f32 	%f9180, %f9179;
	fma.rn.f32 	%f9181, %f9173, 0f3FB8AA3B, %f9180;
	fma.rn.f32 	%f9182, %f9173, 0f32A57060, %f9181;
	mov.b32 	%r433, %f9178;
	shl.b32 	%r434, %r433, 23;
	mov.b32 	%f9183, %r434;
	ex2.approx.ftz.f32 	%f9184, %f9182;
	mul.f32 	%f9185, %f9184, %f9183;
	st.shared.f32 	[%r10+72], %f9185;
	add.f32 	%f18300, %f18300, %f9185;
$L__BB0_220:
	add.s32 	%r435, %r16, 19;
	setp.lt.s32 	%p109, %r435, %r137;
	@%p109 bra 	$L__BB0_222;
	mov.b32 	%r436, 0;
	st.shared.u32 	[%r10+76], %r436;
	bra.uni 	$L__BB0_223;
$L__BB0_222:
	ld.shared.f32 	%f9186, [%r9+76];
	sub.f32 	%f9187, %f9186, %f195;
	fma.rn.f32 	%f9188, %f9187, 0f3BBB989D, 0f3F000000;
	cvt.sat.f32.f32 	%f9189, %f9188;
	mov.f32 	%f9190, 0f4B400001;
	mov.f32 	%f9191, 0f437C0000;
	fma.rm.f32 	%f9192, %f9189, %f9191, %f9190;
	add.f32 	%f9193, %f9192, 0fCB40007F;
	neg.f32 	%f9194, %f9193;
	fma.rn.f32 	%f9195, %f9187, 0f3FB8AA3B, %f9194;
	fma.rn.f32 	%f9196, %f9187, 0f32A57060, %f9195;
	mov.b32 	%r437, %f9192;
	shl.b32 	%r438, %r437, 23;
	mov.b32 	%f9197, %r438;
	ex2.approx.ftz.f32 	%f9198, %f9196;
	mul.f32 	%f9199, %f9198, %f9197;
	st.shared.f32 	[%r10+76], %f9199;
	add.f32 	%f18300, %f18300, %f9199;
$L__BB0_223:
	add.s32 	%r439, %r16, 20;
	setp.lt.s32 	%p110, %r439, %r137;
	@%p110 bra 	$L__BB0_225;
	mov.b32 	%r440, 0;
	st.shared.u32 	[%r10+80], %r440;
	bra.uni 	$L__BB0_226;
$L__BB0_225:
	ld.shared.f32 	%f9200, [%r9+80];
	sub.f32 	%f9201, %f9200, %f195;
	fma.rn.f32 	%f9202, %f9201, 0f3BBB989D, 0f3F000000;
	cvt.sat.f32.f32 	%f9203, %f9202;
	mov.f32 	%f9204, 0f4B400001;
	mov.f32 	%f9205, 0f437C0000;
	fma.rm.f32 	%f9206, %f9203, %f9205, %f9204;
	add.f32 	%f9207, %f9206, 0fCB40007F;
	neg.f32 	%f9208, %f9207;
	fma.rn.f32 	%f9209, %f9201, 0f3FB8AA3B, %f9208;
	fma.rn.f32 	%f9210, %f9201, 0f32A57060, %f9209;
	mov.b32 	%r441, %f9206;
	shl.b32 	%r442, %r441, 23;
	mov.b32 	%f9211, %r442;
	ex2.approx.ftz.f32 	%f9212, %f9210;
	mul.f32 	%f9213, %f9212, %f9211;
	st.shared.f32 	[%r10+80], %f9213;
	add.f32 	%f18300, %f18300, %f9213;
$L__BB0_226:
	add.s32 	%r443, %r16, 21;
	setp.lt.s32 	%p111, %r443, %r137;
	@%p111 bra 	$L__BB0_228;
	mov.b32 	%r444, 0;
	st.shared.u32 	[%r10+84], %r444;
	bra.uni 	$L__BB0_229;
$L__BB0_228:
	ld.shared.f32 	%f9214, [%r9+84];
	sub.f32 	%f9215, %f9214, %f195;
	fma.rn.f32 	%f9216, %f9215, 0f3BBB989D, 0f3F000000;
	cvt.sat.f32.f32 	%f9217, %f9216;
	mov.f32 	%f9218, 0f4B400001;
	mov.f32 	%f9219, 0f437C0000;
	fma.rm.f32 	%f9220, %f9217, %f9219, %f9218;
	add.f32 	%f9221, %f9220, 0fCB40007F;
	neg.f32 	%f9222, %f9221;
	fma.rn.f32 	%f9223, %f9215, 0f3FB8AA3B, %f9222;
	fma.rn.f32 	%f9224, %f9215, 0f32A57060, %f9223;
	mov.b32 	%r445, %f9220;
	shl.b32 	%r446, %r445, 23;
	mov.b32 	%f9225, %r446;
	ex2.approx.ftz.f32 	%f9226, %f9224;
	mul.f32 	%f9227, %f9226, %f9225;
	st.shared.f32 	[%r10+84], %f9227;
	add.f32 	%f18300, %f18300, %f9227;
$L__BB0_229:
	add.s32 	%r447, %r16, 22;
	setp.lt.s32 	%p112, %r447, %r137;
	@%p112 bra 	$L__BB0_231;
	mov.b32 	%r448, 0;
	st.shared.u32 	[%r10+88], %r448;
	bra.uni 	$L__BB0_232;
$L__BB0_231:
	ld.shared.f32 	%f9228, [%r9+88];
	sub.f32 	%f9229, %f9228, %f195;
	fma.rn.f32 	%f9230, %f9229, 0f3BBB989D, 0f3F000000;
	cvt.sat.f32.f32 	%f9231, %f9230;
	mov.f32 	%f9232, 0f4B400001;
	mov.f32 	%f9233, 0f437C0000;
	fma.rm.f32 	%f9234, %f9231, %f9233, %f9232;
	add.f32 	%f9235, %f9234, 0fCB40007F;
	neg.f32 	%f9236, %f9235;
	fma.rn.f32 	%f9237, %f9229, 0f3FB8AA3B, %f9236;
	fma.rn.f32 	%f9238, %f9229, 0f32A57060, %f9237;
	mov.b32 	%r449, %f9234;
	shl.b32 	%r450, %r449, 23;
	mov.b32 	%f9239, %r450;
	ex2.approx.ftz.f32 	%f9240, %f9238;
	mul.f32 	%f9241, %f9240, %f9239;
	st.shared.f32 	[%r10+88], %f9241;
	add.f32 	%f18300, %f18300, %f9241;
$L__BB0_232:
	add.s32 	%r451, %r16, 23;
	setp.lt.s32 	%p113, %r451, %r137;
	@%p113 bra 	$L__BB0_234;
	mov.b32 	%r452, 0;
	st.shared.u32 	[%r10+92], %r452;
	bra.uni 	$L__BB0_235;
$L__BB0_234:
	ld.shared.f32 	%f9242, [%r9+92];
	sub.f32 	%f9243, %f9242, %f195;
	fma.rn.f32 	%f9244, %f9243, 0f3BBB989D, 0f3F000000;
	cvt.sat.f32.f32 	%f9245, %f9244;
	mov.f32 	%f9246, 0f4B400001;
	mov.f32 	%f9247, 0f437C0000;
	fma.rm.f32 	%f9248, %f9245, %f9247, %f9246;
	add.f32 	%f9249, %f9248, 0fCB40007F;
	neg.f32 	%f9250, %f9249;
	fma.rn.f32 	%f9251, %f9243, 0f3FB8AA3B, %f9250;
	fma.rn.f32 	%f9252, %f9243, 0f32A57060, %f9251;
	mov.b32 	%r453, %f9248;
	shl.b32 	%r454, %r453, 23;
	mov.b32 	%f9253, %r454;
	ex2.approx.ftz.f32 	%f9254, %f9252;
	mul.f32 	%f9255, %f9254, %f9253;
	st.shared.f32 	[%r10+92], %f9255;
	add.f32 	%f18300, %f18300, %f9255;
$L__BB0_235:
	add.s32 	%r455, %r16, 24;
	setp.lt.s32 	%p114, %r455, %r137;
	@%p114 bra 	$L__BB0_237;
	mov.b32 	%r456, 0;
	st.shared.u32 	[%r10+96], %r456;
	bra.uni 	$L__BB0_238;
$L__BB0_237:
	ld.shared.f32 	%f9256, [%r9+96];
	sub.f32 	%f9257, %f9256, %f195;
	fma.rn.f32 	%f9258, %f9257, 0f3BBB989D, 0f3F000000;
	cvt.sat.f32.f32 	%f9259, %f9258;
	mov.f32 	%f9260, 0f4B400001;
	mov.f32 	%f9261, 0f437C0000;
	fma.rm.f32 	%f9262, %f9259, %f9261, %f9260;
	add.f32 	%f9263, %f9262, 0fCB40007F;
	neg.f32 	%f9264, %f9263;
	fma.rn.f32 	%f9265, %f9257, 0f3FB8AA3B, %f9264;
	fma.rn.f32 	%f9266, %f9257, 0f32A57060, %f9265;
	mov.b32 	%r457, %f9262;
	shl.b32 	%r458, %r457, 23;
	mov.b32 	%f9267, %r458;
	ex2.approx.ftz.f32 	%f9268, %f9266;
	mul.f32 	%f9269, %f9268, %f9267;
	st.shared.f32 	[%r10+96], %f9269;
	add.f32 	%f18300, %f18300, %f9269;
$L__BB0_238:
	add.s32 	%r459, %r16, 25;
	setp.lt.s32 	%p115, %r459, %r137;
	@%p115 bra 	$L__BB0_240;
	mov.b32 	%r460, 0;
	st.shared.u32 	[%r10+100], %r460;
	bra.uni 	$L__BB0_241;
$L__BB0_240:
	ld.shared.f32 	%f9270, [%r9+100];
	sub.f32 	%f9271, %f9270, %f195;
	fma.rn.f32 	%f9272, %f9271, 0f3BBB989D, 0f3F000000;
	cvt.sat.f32.f32 	%f9273, %f9272;
	mov.f32 	%f9274, 0f4B400001;
	mov.f32 	%f9275, 0f437C0000;
	fma.rm.f32 	%f9276, %f9273, %f9275, %f9274;
	add.f32 	%f9277, %f9276, 0fCB40007F;
	neg.f32 	%f9278, %f9277;
	fma.rn.f32 	%f9279, %f9271, 0f3FB8AA3B, %f9278;
	fma.rn.f32 	%f9280, %f9271, 0f32A57060, %f9279;
	mov.b32 	%r461, %f9276;
	shl.b32 	%r462, %r461, 23;
	mov.b32 	%f9281, %r462;
	ex2.approx.ftz.f32 	%f9282, %f9280;
	mul.f32 	%f9283, %f9282, %f9281;
	st.shared.f32 	[%r10+100], %f9283;
	add.f32 	%f18300, %f18300, %f9283;
$L__BB0_241:
	add.s32 	%r463, %r16, 26;
	setp.lt.s32 	%p116, %r463, %r137;
	@%p116 bra 	$L__BB0_243;
	mov.b32 	%r464, 0;
	st.shared.u32 	[%r10+104], %r464;
	bra.uni 	$L__BB0_244;
$L__BB0_243:
	ld.shared.f32 	%f9284, [%r9+104];
	sub.f32 	%f9285, %f9284, %f195;
	fma.rn.f32 	%f9286, %f9285, 0f3BBB989D, 0f3F000000;
	cvt.sat.f32.f32 	%f9287, %f9286;
	mov.f32 	%f9288, 0f4B400001;
	mov.f32 	%f9289, 0f437C0000;
	fma.rm.f32 	%f9290, %f9287, %f9289, %f9288;
	add.f32 	%f9291, %f9290, 0fCB40007F;
	neg.f32 	%f9292, %f9291;
	fma.rn.f32 	%f9293, %f9285, 0f3FB8AA3B, %f9292;
	fma.rn.f32 	%f9294, %f9285, 0f32A57060, %f9293;
	mov.b32 	%r465, %f9290;
	shl.b32 	%r466, %r465, 23;
	mov.b32 	%f9295, %r466;
	ex2.approx.ftz.f32 	%f9296, %f9294;
	mul.f32 	%f9297, %f9296, %f9295;
	st.shared.f32 	[%r10+104], %f9297;
	add.f32 	%f18300, %f18300, %f9297;
$L__BB0_244:
	add.s32 	%r467, %r16, 27;
	setp.lt.s32 	%p117, %r467, %r137;
	@%p117 bra 	$L__BB0_246;
	mov.b32 	%r468, 0;
	st.shared.u32 	[%r10+108], %r468;
	bra.uni 	$L__BB0_247;
$L__BB0_246:
	ld.shared.f32 	%f9298, [%r9+108];
	sub.f32 	%f9299, %f9298, %f195;
	fma.rn.f32 	%f9300, %f9299, 0f3BBB989D, 0f3F000000;
	cvt.sat.f32.f32 	%f9301, %f9300;
	mov.f32 	%f9302, 0f4B400001;
	mov.f32 	%f9303, 0f437C0000;
	fma.rm.f32 	%f9304, %f9301, %f9303, %f9302;
	add.f32 	%f9305, %f9304, 0fCB40007F;
	neg.f32 	%f9306, %f9305;
	fma.rn.f32 	%f9307, %f9299, 0f3FB8AA3B, %f9306;
	fma.rn.f32 	%f9308, %f9299, 0f32A57060, %f9307;
	mov.b32 	%r469, %f9304;
	shl.b32 	%r470, %r469, 23;
	mov.b32 	%f9309, %r470;
	ex2.approx.ftz.f32 	%f9310, %f9308;
	mul.f32 	%f9311, %f9310, %f9309;
	st.shared.f32 	[%r10+108], %f9311;
	add.f32 	%f18300, %f18300, %f9311;
$L__BB0_247:
	add.s32 	%r471, %r16, 28;
	setp.lt.s32 	%p118, %r471, %r137;
	@%p118 bra 	$L__BB0_249;
	mov.b32 	%r472, 0;
	st.shared.u32 	[%r10+112], %r472;
	bra.uni 	$L__BB0_250;
$L__BB0_249:
	ld.shared.f32 	%f9312, [%r9+112];
	sub.f32 	%f9313, %f9312, %f195;
	fma.rn.f32 	%f9314, %f9313, 0f3BBB989D, 0f3F000000;
	cvt.sat.f32.f32 	%f9315, %f9314;
	mov.f32 	%f9316, 0f4B400001;
	mov.f32 	%f9317, 0f437C0000;
	fma.rm.f32 	%f9318, %f9315, %f9317, %f9316;
	add.f32 	%f9319, %f9318, 0fCB40007F;
	neg.f32 	%f9320, %f9319;
	fma.rn.f32 	%f9321, %f9313, 0f3FB8AA3B, %f9320;
	fma.rn.f32 	%f9322, %f9313, 0f32A57060, %f9321;
	mov.b32 	%r473, %f9318;
	shl.b32 	%r474, %r473, 23;
	mov.b32 	%f9323, %r474;
	ex2.approx.ftz.f32 	%f9324, %f9322;
	mul.f32 	%f9325, %f9324, %f9323;
	st.shared.f32 	[%r10+112], %f9325;
	add.f32 	%f18300, %f18300, %f9325;
$L__BB0_250:
	add.s32 	%r475, %r16, 29;
	setp.lt.s32 	%p119, %r475, %r137;
	@%p119 bra 	$L__BB0_252;
	mov.b32 	%r476, 0;
	st.shared.u32 	[%r10+116], %r476;
	bra.uni 	$L__BB0_253;
$L__BB0_252:
	ld.shared.f32 	%f9326, [%r9+116];
	sub.f32 	%f9327, %f9326, %f195;
	fma.rn.f32 	%f9328, %f9327, 0f3BBB989D, 0f3F000000;
	cvt.sat.f32.f32 	%f9329, %f9328;
	mov.f32 	%f9330, 0f4B400001;
	mov.f32 	%f9331, 0f437C0000;
	fma.rm.f32 	%f9332, %f9329, %f9331, %f9330;
	add.f32 	%f9333, %f9332, 0fCB40007F;
	neg.f32 	%f9334, %f9333;
	fma.rn.f32 	%f9335, %f9327, 0f3FB8AA3B, %f9334;
	fma.rn.f32 	%f9336, %f9327, 0f32A57060, %f9335;
	mov.b32 	%r477, %f9332;
	shl.b32 	%r478, %r477, 23;
	mov.b32 	%f9337, %r478;
	ex2.approx.ftz.f32 	%f9338, %f9336;
	mul.f32 	%f9339, %f9338, %f9337;
	st.shared.f32 	[%r10+116], %f9339;
	add.f32 	%f18300, %f18300, %f9339;
$L__BB0_253:
	add.s32 	%r479, %r16, 30;
	setp.lt.s32 	%p120, %r479, %r137;
	@%p120 bra 	$L__BB0_255;
	mov.b32 	%r480, 0;
	st.shared.u32 	[%r10+120], %r480;
	bra.uni 	$L__BB0_256;
$L__BB0_255:
	ld.shared.f32 	%f9340, [%r9+120];
	sub.f32 	%f9341, %f9340, %f195;
	fma.rn.f32 	%f9342, %f9341, 0f3BBB989D, 0f3F000000;
	cvt.sat.f32.f32 	%f9343, %f9342;
	mov.f32 	%f9344, 0f4B400001;
	mov.f32 	%f9345, 0f437C0000;
	fma.rm.f32 	%f9346, %f9343, %f9345, %f9344;
	add.f32 	%f9347, %f9346, 0fCB40007F;
	neg.f32 	%f9348, %f9347;
	fma.rn.f32 	%f9349, %f9341, 0f3FB8AA3B, %f9348;
	fma.rn.f32 	%f9350, %f9341, 0f32A57060, %f9349;
	mov.b32 	%r481, %f9346;
	shl.b32 	%r482, %r481, 23;
	mov.b32 	%f9351, %r482;
	ex2.approx.ftz.f32 	%f9352, %f9350;
	mul.f32 	%f9353, %f9352, %f9351;
	st.shared.f32 	[%r10+120], %f9353;
	add.f32 	%f18300, %f18300, %f9353;
$L__BB0_256:
	add.s32 	%r483, %r16, 31;
	setp.lt.s32 	%p121, %r483, %r137;
	@%p121 bra 	$L__BB0_258;
	mov.b32 	%r484, 0;
	st.shared.u32 	[%r10+124], %r484;
	bra.uni 	$L__BB0_259;
$L__BB0_258:
	ld.shared.f32 	%f9354, [%r9+124];
	sub.f32 	%f9355, %f9354, %f195;
	fma.rn.f32 	%f9356, %f9355, 0f3BBB989D, 0f3F000000;
	cvt.sat.f32.f32 	%f9357, %f9356;
	mov.f32 	%f9358, 0f4B400001;
	mov.f32 	%f9359, 0f437C0000;
	fma.rm.f32 	%f9360, %f9357, %f9359, %f9358;
	add.f32 	%f9361, %f9360, 0fCB40007F;
	neg.f32 	%f9362, %f9361;
	fma.rn.f32 	%f9363, %f9355, 0f3FB8AA3B, %f9362;
	fma.rn.f32 	%f9364, %f9355, 0f32A57060, %f9363;
	mov.b32 	%r485, %f9360;
	shl.b32 	%r486, %r485, 23;
	mov.b32 	%f9365, %r486;
	ex2.approx.ftz.f32 	%f9366, %f9364;
	mul.f32 	%f9367, %f9366, %f9365;
	st.shared.f32 	[%r10+124], %f9367;
	add.f32 	%f18300, %f18300, %f9367;
$L__BB0_259:
	add.s32 	%r487, %r16, 32;
	setp.lt.s32 	%p122, %r487, %r137;
	@%p122 bra 	$L__BB0_261;
	mov.b32 	%r488, 0;
	st.shared.u32 	[%r10+128], %r488;
	bra.uni 	$L__BB0_262;
$L__BB0_261:
	ld.shared.f32 	%f9368, [%r9+128];
	sub.f32 	%f9369, %f9368, %f195;
	fma.rn.f32 	%f9370, %f9369, 0f3BBB989D, 0f3F000000;
	cvt.sat.f32.f32 	%f9371, %f9370;
	mov.f32 	%f9372, 0f4B400001;
	mov.f32 	%f9373, 0f437C0000;
	fma.rm.f32 	%f9374, %f9371, %f9373, %f9372;
	add.f32 	%f9375, %f9374, 0fCB40007F;
	neg.f32 	%f9376, %f9375;
	fma.rn.f32 	%f9377, %f9369, 0f3FB8AA3B, %f9376;
	fma.rn.f32 	%f9378, %f9369, 0f32A57060, %f9377;
	mov.b32 	%r489, %f9374;
	shl.b32 	%r490, %r489, 23;
	mov.b32 	%f9379, %r490;
	ex2.approx.ftz.f32 	%f9380, %f9378;
	mul.f32 	%f9381, %f9380, %f9379;
	st.shared.f32 	[%r10+128], %f9381;
	add.f32 	%f18300, %f18300, %f9381;
$L__BB0_262:
	add.s32 	%r491, %r16, 33;
	setp.lt.s32 	%p123, %r491, %r137;
	@%p123 bra 	$L__BB0_264;
	mov.b32 	%r492, 0;
	st.shared.u32 	[%r10+132], %r492;
	bra.uni 	$L__BB0_265;
$L__BB0_264:
	ld.shared.f32 	%f9382, [%r9+132];
	sub.f32 	%f9383, %f9382, %f195;
	fma.rn.f32 	%f9384, %f9383, 0f3BBB989D, 0f3F000000;
	cvt.sat.f32.f32 	%f9385, %f9384;
	mov.f32 	%f9386, 0f4B400001;
	mov.f32 	%f9387, 0f437C0000;
	fma.rm.f32 	%f9388, %f9385, %f9387, %f9386;
	add.f32 	%f9389, %f9388, 0fCB40007F;
	neg.f32 	%f9390, %f9389;
	fma.rn.f32 	%f9391, %f9383, 0f3FB8AA3B, %f9390;
	fma.rn.f32 	%f9392, %f9383, 0f32A57060, %f9391;
	mov.b32 	%r493, %f9388;
	shl.b32 	%r494, %r493, 23;
	mov.b32 	%f9393, %r494;
	ex2.approx.ftz.f32 	%f9394, %f9392;
	mul.f32 	%f9395, %f9394, %f9393;
	st.shared.f32 	[%r10+132], %f9395;
	add.f32 	%f18300, %f18300, %f9395;
$L__BB0_265:
	add.s32 	%r495, %r16, 34;
	setp.lt.s32 	%p124, %r495, %r137;
	@%p124 bra 	$L__BB0_267;
	mov.b32 	%r496, 0;
	st.shared.u32 	[%r10+136], %r496;
	bra.uni 	$L__BB0_268;
$L__BB0_267:
	ld.shared.f32 	%f9396, [%r9+136];
	sub.f32 	%f9397, %f9396, %f195;
	fma.rn.f32 	%f9398, %f9397, 0f3BBB989D, 0f3F000000;
	cvt.sat.f32.f32 	%f9399, %f9398;
	mov.f32 	%f9400, 0f4B400001;
	mov.f32 	%f9401, 0f437C0000;
	fma.rm.f32 	%f9402, %f9399, %f9401, %f9400;
	add.f32 	%f9403, %f9402, 0fCB40007F;
	neg.f32 	%f9404, %f9403;
	fma.rn.f32 	%f9405, %f9397, 0f3FB8AA3B, %f9404;
	fma.rn.f32 	%f9406, %f9397, 0f32A57060, %f9405;
	mov.b32 	%r497, %f9402;
	shl.b32 	%r498, %r497, 23;
	mov.b32 	%f9407, %r498;
	ex2.approx.ftz.f32 	%f9408, %f9406;
	mul.f32 	%f9409, %f9408, %f9407;
	st.shared.f32 	[%r10+136], %f9409;
	add.f32 	%f18300, %f18300, %f9409;
$L__BB0_268:
	add.s32 	%r499, %r16, 35;
	setp.lt.s32 	%p125, %r499, %r137;
	@%p125 bra 	$L__BB0_270;
	mov.b32 	%r500, 0;
	st.shared.u32 	[%r10+140], %r500;
	bra.uni 	$L__BB0_271;
$L__BB0_270:
	ld.shared.f32 	%f9410, [%r9+140];
	sub.f32 	%f9411, %f9410, %f195;
	fma.rn.f32 	%f9412, %f9411, 0f3BBB989D, 0f3F000000;
	cvt.sat.f32.f32 	%f9413, %f9412;
	mov.f32 	%f9414, 0f4B400001;
	mov.f32 	%f9415, 0f437C0000;
	fma.rm.f32 	%f9416, %f9413, %f9415, %f9414;
	add.f32 	%f9417, %f9416, 0fCB40007F;
	neg.f32 	%f9418, %f9417;
	fma.rn.f32 	%f9419, %f9411, 0f3FB8AA3B, %f9418;
	fma.rn.f32 	%f9420, %f9411, 0f32A57060, %f9419;
	mov.b32 	%r501, %f9416;
	shl.b32 	%r502, %r501, 23;
	mov.b32 	%f9421, %r502;
	ex2.approx.ftz.f32 	%f9422, %f9420;
	mul.f32 	%f9423, %f9422, %f9421;
	st.shared.f32 	[%r10+140], %f9423;
	add.f32 	%f18300, %f18300, %f9423;
$L__BB0_271:
	add.s32 	%r503, %r16, 36;
	setp.lt.s32 	%p126, %r503, %r137;
	@%p126 bra 	$L__BB0_273;
	mov.b32 	%r504, 0;
	st.shared.u32 	[%r10+144], %r504;
	bra.uni 	$L__BB0_274;
$L__BB0_273:
	ld.shared.f32 	%f9424, [%r9+144];
	sub.f32 	%f9425, %f9424, %f195;
	fma.rn.f32 	%f9426, %f9425, 0f3BBB989D, 0f3F000000;
	cvt.sat.f32.f32 	%f9427, %f9426;
	mov.f32 	%f9428, 0f4B400001;
	mov.f32 	%f9429, 0f437C0000;
	fma.rm.f32 	%f9430, %f9427, %f9429, %f9428;
	add.f32 	%f9431, %f9430, 0fCB40007F;
	neg.f32 	%f9432, %f9431;
	fma.rn.f32 	%f9433, %f9425, 0f3FB8AA3B, %f9432;
	fma.rn.f32 	%f9434, %f9425, 0f32A57060, %f9433;
	mov.b32 	%r505, %f9430;
	shl.b32 	%r506, %r505, 23;
	mov.b32 	%f9435, %r506;
	ex2.approx.ftz.f32 	%f9436, %f9434;
	mul.f32 	%f9437, %f9436, %f9435;
	st.shared.f32 	[%r10+144], %f9437;
	add.f32 	%f18300, %f18300, %f9437;
$L__BB0_274:
	add.s32 	%r507, %r16, 37;
	setp.lt.s32 	%p127, %r507, %r137;
	@%p127 bra 	$L__BB0_276;
	mov.b32 	%r508, 0;
	st.shared.u32 	[%r10+148], %r508;
	bra.uni 	$L__BB0_277;
$L__BB0_276:
	ld.shared.f32 	%f9438, [%r9+148];
	sub.f32 	%f9439, %f9438, %f195;
	fma.rn.f32 	%f9440, %f9439, 0f3BBB989D, 0f3F000000;
	cvt.sat.f32.f32 	%f9441, %f9440;
	mov.f32 	%f9442, 0f4B400001;
	mov.f32 	%f9443, 0f437C0000;
	fma.rm.f32 	%f9444, %f9441, %f9443, %f9442;
	add.f32 	%f9445, %f9444, 0fCB40007F;
	neg.f32 	%f9446, %f9445;
	fma.rn.f32 	%f9447, %f9439, 0f3FB8AA3B, %f9446;
	fma.rn.f32 	%f9448, %f9439, 0f32A57060, %f9447;
	mov.b32 	%r509, %f9444;
	shl.b32 	%r510, %r509, 23;
	mov.b32 	%f9449, %r510;
	ex2.approx.ftz.f32 	%f9450, %f9448;
	mul.f32 	%f9451, %f9450, %f9449;
	st.shared.f32 	[%r10+148], %f9451;
	add.f32 	%f18300, %f18300, %f9451;
$L__BB0_277:
	add.s32 	%r511, %r16, 38;
	setp.lt.s32 	%p128, %r511, %r137;
	@%p128 bra 	$L__BB0_279;
	mov.b32 	%r512, 0;
	st.shared.u32 	[%r10+152], %r512;
	bra.uni 	$L__BB0_280;
$L__BB0_279:
	ld.shared.f32 	%f9452, [%r9+152];
	sub.f32 	%f9453, %f9452, %f195;
	fma.rn.f32 	%f9454, %f9453, 0f3BBB989D, 0f3F000000;
	cvt.sat.f32.f32 	%f9455, %f9454;
	mov.f32 	%f9456, 0f4B400001;
	mov.f32 	%f9457, 0f437C0000;
	fma.rm.f32 	%f9458, %f9455, %f9457, %f9456;
	add.f32 	%f9459, %f9458, 0fCB40007F;
	neg.f32 	%f9460, %f9459;
	fma.rn.f32 	%f9461, %f9453, 0f3FB8AA3B, %f9460;
	fma.rn.f32 	%f9462, %f9453, 0f32A57060, %f9461;
	mov.b32 	%r513, %f9458;
	shl.b32 	%r514, %r513, 23;
	mov.b32 	%f9463, %r514;
	ex2.approx.ftz.f32 	%f9464, %f9462;
	mul.f32 	%f9465, %f9464, %f9463;
	st.shared.f32 	[%r10+152], %f9465;
	add.f32 	%f18300, %f18300, %f9465;
$L__BB0_280:
	add.s32 	%r515, %r16, 39;
	setp.lt.s32 	%p129, %r515, %r137;
	@%p129 bra 	$L__BB0_282;
	mov.b32 	%r516, 0;
	st.shared.u32 	[%r10+156], %r516;
	bra.uni 	$L__BB0_283;
$L__BB0_282:
	ld.shared.f32 	%f9466, [%r9+156];
	sub.f32 	%f9467, %f9466, %f195;
	fma.rn.f32 	%f9468, %f9467, 0f3BBB989D, 0f3F000000;
	cvt.sat.f32.f32 	%f9469, %f9468;
	mov.f32 	%f9470, 0f4B400001;
	mov.f32 	%f9471, 0f437C0000;
	fma.rm.f32 	%f9472, %f9469, %f9471, %f9470;
	add.f32 	%f9473, %f9472, 0fCB40007F;
	neg.f32 	%f9474, %f9473;
	fma.rn.f32 	%f9475, %f9467, 0f3FB8AA3B, %f9474;
	fma.rn.f32 	%f9476, %f9467, 0f32A57060, %f9475;
	mov.b32 	%r517, %f9472;
	shl.b32 	%r518, %r517, 23;
	mov.b32 	%f9477, %r518;
	ex2.approx.ftz.f32 	%f9478, %f9476;
	mul.f32 	%f9479, %f9478, %f9477;
	st.shared.f32 	[%r10+156], %f9479;
	add.f32 	%f18300, %f18300, %f9479;
$L__BB0_283:
	add.s32 	%r519, %r16, 40;
	setp.lt.s32 	%p130, %r519, %r137;
	@%p130 bra 	$L__BB0_285;
	mov.b32 	%r520, 0;
	st.shared.u32 	[%r10+160], %r520;
	bra.uni 	$L__BB0_286;
$L__BB0_285:
	ld.shared.f32 	%f9480, [%r9+160];
	sub.f32 	%f9481, %f9480, %f195;
	fma.rn.f32 	%f9482, %f9481, 0f3BBB989D, 0f3F000000;
	cvt.sat.f32.f32 	%f9483, %f9482;
	mov.f32 	%f9484, 0f4B400001;
	mov.f32 	%f9485, 0f437C0000;
	fma.rm.f32 	%f9486, %f9483, %f9485, %f9484;
	add.f32 	%f9487, %f9486, 0fCB40007F;
	neg.f32 	%f9488, %f9487;
	fma.rn.f32 	%f9489, %f9481, 0f3FB8AA3B, %f9488;
	fma.rn.f32 	%f9490, %f9481, 0f32A57060, %f9489;
	mov.b32 	%r521, %f9486;
	shl.b32 	%r522, %r521, 23;
	mov.b32 	%f9491, %r522;
	ex2.approx.ftz.f32 	%f9492, %f9490;
	mul.f32 	%f9493, %f9492, %f9491;
	st.shared.f32 	[%r10+160], %f9493;
	add.f32 	%f18300, %f18300, %f9493;
$L__BB0_286:
	add.s32 	%r523, %r16, 41;
	setp.lt.s32 	%p131, %r523, %r137;
	@%p131 bra 	$L__BB0_288;
	mov.b32 	%r524, 0;
	st.shared.u32 	[%r10+164], %r524;
	bra.uni 	$L__BB0_289;
$L__BB0_288:
	ld.shared.f32 	%f9494, [%r9+164];
	sub.f32 	%f9495, %f9494, %f195;
	fma.rn.f32 	%f9496, %f9495, 0f3BBB989D, 0f3F000000;
	cvt.sat.f32.f32 	%f9497, %f9496;
	mov.f32 	%f9498, 0f4B400001;
	mov.f32 	%f9499, 0f437C0000;
	fma.rm.f32 	%f9500, %f9497, %f9499, %f9498;
	add.f32 	%f9501, %f9500, 0fCB40007F;
	neg.f32 	%f9502, %f9501;
	fma.rn.f32 	%f9503, %f9495, 0f3FB8AA3B, %f9502;
	fma.rn.f32 	%f9504, %f9495, 0f32A57060, %f9503;
	mov.b32 	%r525, %f9500;
	shl.b32 	%r526, %r525, 23;
	mov.b32 	%f9505, %r526;
	ex2.approx.ftz.f32 	%f9506, %f9504;
	mul.f32 	%f9507, %f9506, %f9505;
	st.shared.f32 	[%r10+164], %f9507;
	add.f32 	%f18300, %f18300, %f9507;
$L__BB0_289:
	add.s32 	%r527, %r16, 42;
	setp.lt.s32 	%p132, %r527, %r137;
	@%p132 bra 	$L__BB0_291;
	mov.b32 	%r528, 0;
	st.shared.u32 	[%r10+168], %r528;
	bra.uni 	$L__BB0_292;
$L__BB0_291:
	ld.shared.f32 	%f9508, [%r9+168];
	sub.f32 	%f9509, %f9508, %f195;
	fma.rn.f32 	%f9510, %f9509, 0f3BBB989D, 0f3F000000;
	cvt.sat.f32.f32 	%f9511, %f9510;
	mov.f32 	%f9512, 0f4B400001;
	mov.f32 	%f9513, 0f437C0000;
	fma.rm.f32 	%f9514, %f9511, %f9513, %f9512;
	add.f32 	%f9515, %f9514, 0fCB40007F;
	neg.f32 	%f9516, %f9515;
	fma.rn.f32 	%f9517, %f9509, 0f3FB8AA3B, %f9516;
	fma.rn.f32 	%f9518, %f9509, 0f32A57060, %f9517;
	mov.b32 	%r529, %f9514;
	shl.b32 	%r530, %r529, 23;
	mov.b32 	%f9519, %r530;
	ex2.approx.ftz.f32 	%f9520, %f9518;
	mul.f32 	%f9521, %f9520, %f9519;
	st.shared.f32 	[%r10+168], %f9521;
	add.f32 	%f18300, %f18300, %f9521;
$L__BB0_292:
	add.s32 	%r531, %r16, 43;
	setp.lt.s32 	%p133, %r531, %r137;
	@%p133 bra 	$L__BB0_294;
	mov.b32 	%r532, 0;
	st.shared.u32 	[%r10+172], %r532;
	bra.uni 	$L__BB0_295;
$L__BB0_294:
	ld.shared.f32 	%f9522, [%r9+172];
	sub.f32 	%f9523, %f9522, %f195;
	fma.rn.f32 	%f9524, %f9523, 0f3BBB989D, 0f3F000000;
	cvt.sat.f32.f32 	%f9525, %f9524;
	mov.f32 	%f9526, 0f4B400001;
	mov.f32 	%f9527, 0f437C0000;
	fma.rm.f32 	%f9528, %f9525, %f9527, %f9526;
	add.f32 	%f9529, %f9528, 0fCB40007F;
	neg.f32 	%f9530, %f9529;
	fma.rn.f32 	%f9531, %f9523, 0f3FB8AA3B, %f9530;
	fma.rn.f32 	%f9532, %f9523, 0f32A57060, %f9531;
	mov.b32 	%r533, %f9528;
	shl.b32 	%r534, %r533, 23;
	mov.b32 	%f9533, %r534;
	ex2.approx.ftz.f32 	%f9534, %f9532;
	mul.f32 	%f9535, %f9534, %f9533;
	st.shared.f32 	[%r10+172], %f9535;
	add.f32 	%f18300, %f18300, %f9535;
$L__BB0_295:
	add.s32 	%r535, %r16, 44;
	setp.lt.s32 	%p134, %r535, %r137;
	@%p134 bra 	$L__BB0_297;
	mov.b32 	%r536, 0;
	st.shared.u32 	[%r10+176], %r536;
	bra.uni 	$L__BB0_298;
$L__BB0_297:
	ld.shared.f32 	%f9536, [%r9+176];
	sub.f32 	%f9537, %f9536, %f195;
	fma.rn.f32 	%f9538, %f9537, 0f3BBB989D, 0f3F000000;
	cvt.sat.f32.f32 	%f9539, %f9538;
	mov.f32 	%f9540, 0f4B400001;
	mov.f32 	%f9541, 0f437C0000;
	fma.rm.f32 	%f9542, %f9539, %f9541, %f9540;
	add.f32 	%f9543, %f9542, 0fCB40007F;
	neg.f32 	%f9544, %f9543;
	fma.rn.f32 	%f9545, %f9537, 0f3FB8AA3B, %f9544;
	fma.rn.f32 	%f9546, %f9537, 0f32A57060, %f9545;
	mov.b32 	%r537, %f9542;
	shl.b32 	%r538, %r537, 23;
	mov.b32 	%f9547, %r538;
	ex2.approx.ftz.f32 	%f9548, %f9546;
	mul.f32 	%f9549, %f9548, %f9547;
	st.shared.f32 	[%r10+176], %f9549;
	add.f32 	%f18300, %f18300, %f9549;
$L__BB0_298:
	add.s32 	%r539, %r16, 45;
	setp.lt.s32 	%p135, %r539, %r137;
	@%p135 bra 	$L__BB0_300;
	mov.b32 	%r540, 0;
	st.shared.u32 	[%r10+180], %r540;
	bra.uni 	$L__BB0_301;
$L__BB0_300:
	ld.shared.f32 	%f9550, [%r9+180];
	sub.f32 	%f9551, %f9550, %f195;
	fma.rn.f32 	%f9552, %f9551, 0f3BBB989D, 0f3F000000;
	cvt.sat.f32.f32 	%f9553, %f9552;
	mov.f32 	%f9554, 0f4B400001;
	mov.f32 	%f9555, 0f437C0000;
	fma.rm.f32 	%f9556, %f9553, %f9555, %f9554;
	add.f32 	%f9557, %f9556, 0fCB40007F;
	neg.f32 	%f9558, %f9557;
	fma.rn.f32 	%f9559, %f9551, 0f3FB8AA3B, %f9558;
	fma.rn.f32 	%f9560, %f9551, 0f32A57060, %f9559;
	mov.b32 	%r541, %f9556;
	shl.b32 	%r542, %r541, 23;
	mov.b32 	%f9561, %r542;
	ex2.approx.ftz.f32 	%f9562, %f9560;
	mul.f32 	%f9563, %f9562, %f9561;
	st.shared.f32 	[%r10+180], %f9563;
	add.f32 	%f18300, %f18300, %f9563;
$L__BB0_301:
	add.s32 	%r543, %r16, 46;
	setp.lt.s32 	%p136, %r543, %r137;
	@%p136 bra 	$L__BB0_303;
	mov.b32 	%r544, 0;
	st.shared.u32 	[%r10+184], %r544;
	bra.uni 	$L__BB0_304;
$L__BB0_303:
	ld.shared.f32 	%f9564, [%r9+184];
	sub.f32 	%f9565, %f9564, %f195;
	fma.rn.f32 	%f9566, %f9565, 0f3BBB989D, 0f3F000000;
	cvt.sat.f32.f32 	%f9567, %f9566;
	mov.f32 	%f9568, 0f4B400001;
	mov.f32 	%f9569, 0f437C0000;
	fma.rm.f32 	%f9570, %f9567, %f9569, %f9568;
	add.f32 	%f9571, %f9570, 0fCB40007F;
	neg.f32 	%f9572, %f9571;
	fma.rn.f32 	%f9573, %f9565, 0f3FB8AA3B, %f9572;
	fma.rn.f32 	%f9574, %f9565, 0f32A57060, %f9573;
	mov.b32 	%r545, %f9570;
	shl.b32 	%r546, %r545, 23;
	mov.b32 	%f9575, %r546;
	ex2.approx.ftz.f32 	%f9576, %f9574;
	mul.f32 	%f9577, %f9576, %f9575;
	st.shared.f32 	[%r10+184], %f9577;
	add.f32 	%f18300, %f18300, %f9577;
$L__BB0_304:
	add.s32 	%r547, %r16, 47;
	setp.lt.s32 	%p137, %r547, %r137;
	@%p137 bra 	$L__BB0_306;
	mov.b32 	%r548, 0;
	st.shared.u32 	[%r10+188], %r548;
	bra.uni 	$L__BB0_307;
$L__BB0_306:
	ld.shared.f32 	%f9578, [%r9+188];
	sub.f32 	%f9579, %f9578, %f195;
	fma.rn.f32 	%f9580, %f9579, 0f3BBB989D, 0f3F000000;
	cvt.sat.f32.f32 	%f9581, %f9580;
	mov.f32 	%f9582, 0f4B400001;
	mov.f32 	%f9583, 0f437C0000;
	fma.rm.f32 	%f9584, %f9581, %f9583, %f9582;
	add.f32 	%f9585, %f9584, 0fCB40007F;
	neg.f32 	%f9586, %f9585;
	fma.rn.f32 	%f9587, %f9579, 0f3FB8AA3B, %f9586;
	fma.rn.f32 	%f9588, %f9579, 0f32A57060, %f9587;
	mov.b32 	%r549, %f9584;
	shl.b32 	%r550, %r549, 23;
	mov.b32 	%f9589, %r550;
	ex2.approx.ftz.f32 	%f9590, %f9588;
	mul.f32 	%f9591, %f9590, %f9589;
	st.shared.f32 	[%r10+188], %f9591;
	add.f32 	%f18300, %f18300, %f9591;
$L__BB0_307:
	add.s32 	%r551, %r16, 48;
	setp.lt.s32 	%p138, %r551, %r137;
	@%p138 bra 	$L__BB0_309;
	mov.b32 	%r552, 0;
	st.shared.u32 	[%r10+192], %r552;
	bra.uni 	$L__BB0_310;
$L__BB0_309:
	ld.shared.f32 	%f9592, [%r9+192];
	sub.f32 	%f9593, %f9592, %f195;
	fma.rn.f32 	%f9594, %f9593, 0f3BBB989D, 0f3F000000;
	cvt.sat.f32.f32 	%f9595, %f9594;
	mov.f32 	%f9596, 0f4B400001;
	mov.f32 	%f9597, 0f437C0000;
	fma.rm.f32 	%f9598, %f9595, %f9597, %f9596;
	add.f32 	%f9599, %f9598, 0fCB40007F;
	neg.f32 	%f9600, %f9599;
	fma.rn.f32 	%f9601, %f9593, 0f3FB8AA3B, %f9600;
	fma.rn.f32 	%f9602, %f9593, 0f32A57060, %f9601;
	mov.b32 	%r553, %f9598;
	shl.b32 	%r554, %r553, 23;
	mov.b32 	%f9603, %r554;
	ex2.approx.ftz.f32 	%f9604, %f9602;
	mul.f32 	%f9605, %f9604, %f9603;
	st.shared.f32 	[%r10+192], %f9605;
	add.f32 	%f18300, %f18300, %f9605;
$L__BB0_310:
	add.s32 	%r555, %r16, 49;
	setp.lt.s32 	%p139, %r555, %r137;
	@%p139 bra 	$L__BB0_312;
	mov.b32 	%r556, 0;
	st.shared.u32 	[%r10+196], %r556;
	bra.uni 	$L__BB0_313;
$L__BB0_312:
	ld.shared.f32 	%f9606, [%r9+196];
	sub.f32 	%f9607, %f9606, %f195;
	fma.rn.f32 	%f9608, %f9607, 0f3BBB989D, 0f3F000000;
	cvt.sat.f32.f32 	%f9609, %f9608;
	mov.f32 	%f9610, 0f4B400001;
	mov.f32 	%f9611, 0f437C0000;
	fma.rm.f32 	%f9612, %f9609, %f9611, %f9610;
	add.f32 	%f9613, %f9612, 0fCB40007F;
	neg.f32 	%f9614, %f9613;
	fma.rn.f32 	%f9615, %f9607, 0f3FB8AA3B, %f9614;
	fma.rn.f32 	%f9616, %f9607, 0f32A57060, %f9615;
	mov.b32 	%r557, %f9612;
	shl.b32 	%r558, %r557, 23;
	mov.b32 	%f9617, %r558;
	ex2.approx.ftz.f32 	%f9618, %f9616;
	mul.f32 	%f9619, %f9618, %f9617;
	st.shared.f32 	[%r10+196], %f9619;
	add.f32 	%f18300, %f18300, %f9619;
$L__BB0_313:
	add.s32 	%r559, %r16, 50;
	setp.lt.s32 	%p140, %r559, %r137;
	@%p140 bra 	$L__BB0_315;
	mov.b32 	%r560, 0;
	st.shared.u32 	[%r10+200], %r560;
	bra.uni 	$L__BB0_316;
$L__BB0_315:
	ld.shared.f32 	%f9620, [%r9+200];
	sub.f32 	%f9621, %f9620, %f195;
	fma.rn.f32 	%f9622, %f9621, 0f3BBB989D, 0f3F000000;
	cvt.sat.f32.f32 	%f9623, %f9622;
	mov.f32 	%f9624, 0f4B400001;
	mov.f32 	%f9625, 0f437C0000;
	fma.rm.f32 	%f9626, %f9623, %f9625, %f9624;
	add.f32 	%f9627, %f9626, 0fCB40007F;
	neg.f32 	%f9628, %f9627;
	fma.rn.f32 	%f9629, %f9621, 0f3FB8AA3B, %f9628;
	fma.rn.f32 	%f9630, %f9621, 0f32A57060, %f9629;
	mov.b32 	%r561, %f9626;
	shl.b32 	%r562, %r561, 23;
	mov.b32 	%f9631, %r562;
	ex2.approx.ftz.f32 	%f9632, %f9630;
	mul.f32 	%f9633, %f9632, %f9631;
	st.shared.f32 	[%r10+200], %f9633;
	add.f32 	%f18300, %f18300, %f9633;
$L__BB0_316:
	add.s32 	%r563, %r16, 51;
	setp.lt.s32 	%p141, %r563, %r137;
	@%p141 bra 	$L__BB0_318;
	mov.b32 	%r564, 0;
	st.shared.u32 	[%r10+204], %r564;
	bra.uni 	$L__BB0_319;
$L__BB0_318:
	ld.shared.f32 	%f9634, [%r9+204];
	sub.f32 	%f9635, %f9634, %f195;
	fma.rn.f32 	%f9636, %f9635, 0f3BBB989D, 0f3F000000;
	cvt.sat.f32.f32 	%f9637, %f9636;
	mov.f32 	%f9638, 0f4B400001;
	mov.f32 	%f9639, 0f437C0000;
	fma.rm.f32 	%f9640, %f9637, %f9639, %f9638;
	add.f32 	%f9641, %f9640, 0fCB40007F;
	neg.f32 	%f9642, %f9641;
	fma.rn.f32 	%f9643, %f9635, 0f3FB8AA3B, %f9642;
	fma.rn.f32 	%f9644, %f9635, 0f32A57060, %f9643;
	mov.b32 	%r565, %f9640;
	shl.b32 	%r566, %r565, 23;
	mov.b32 	%f9645, %r566;
	ex2.approx.ftz.f32 	%f9646, %f9644;
	mul.f32 	%f9647, %f9646, %f9645;
	st.shared.f32 	[%r10+204], %f9647;
	add.f32 	%f18300, %f18300, %f9647;
$L__BB0_319:
	add.s32 	%r567, %r16, 52;
	setp.lt.s32 	%p142, %r567, %r137;
	@%p142 bra 	$L__BB0_321;
	mov.b32 	%r568, 0;
	st.shared.u32 	[%r10+208], %r568;
	bra.uni 	$L__BB0_322;
$L__BB0_321:
	ld.shared.f32 	%f9648, [%r9+208];
	sub.f32 	%f9649, %f9648, %f195;
	fma.rn.f32 	%f9650, %f9649, 0f3BBB989D, 0f3F000000;
	cvt.sat.f32.f32 	%f9651, %f9650;
	mov.f32 	%f9652, 0f4B400001;
	mov.f32 	%f9653, 0f437C0000;
	fma.rm.f32 	%f9654, %f9651, %f9653, %f9652;
	add.f32 	%f9655, %f9654, 0fCB40007F;
	neg.f32 	%f9656, %f9655;
	fma.rn.f32 	%f9657, %f9649, 0f3FB8AA3B, %f9656;
	fma.rn.f32 	%f9658, %f9649, 0f32A57060, %f9657;
	mov.b32 	%r569, %f9654;
	shl.b32 	%r570, %r569, 23;
	mov.b32 	%f9659, %r570;
	ex2.approx.ftz.f32 	%f9660, %f9658;
	mul.f32 	%f9661, %f9660, %f9659;
	st.shared.f32 	[%r10+208], %f9661;
	add.f32 	%f18300, %f18300, %f9661;
$L__BB0_322:
	add.s32 	%r571, %r16, 53;
	setp.lt.s32 	%p143, %r571, %r137;
	@%p143 bra 	$L__BB0_324;
	mov.b32 	%r572, 0;
	st.shared.u32 	[%r10+212], %r572;
	bra.uni 	$L__BB0_325;
$L__BB0_324:
	ld.shared.f32 	%f9662, [%r9+212];
	sub.f32 	%f9663, %f9662, %f195;
	fma.rn.f32 	%f9664, %f9663, 0f3BBB989D, 0f3F000000;
	cvt.sat.f32.f32 	%f9665, %f9664;
	mov.f32 	%f9666, 0f4B400001;
	mov.f32 	%f9667, 0f437C0000;
	fma.rm.f32 	%f9668, %f9665, %f9667, %f9666;
	add.f32 	%f9669, %f9668, 0fCB40007F;
	neg.f32 	%f9670, %f9669;
	fma.rn.f32 	%f9671, %f9663, 0f3FB8AA3B, %f9670;
	fma.rn.f32 	%f9672, %f9663, 0f32A57060, %f9671;
	mov.b32 	%r573, %f9668;
	shl.b32 	%r574, %r573, 23;
	mov.b32 	%f9673, %r574;
	ex2.approx.ftz.f32 	%f9674, %f9672;
	mul.f32 	%f9675, %f9674, %f9673;
	st.shared.f32 	[%r10+212], %f9675;
	add.f32 	%f18300, %f18300, %f9675;
$L__BB0_325:
	add.s32 	%r575, %r16, 54;
	setp.lt.s32 	%p144, %r575, %r137;
	@%p144 bra 	$L__BB0_327;
	mov.b32 	%r576, 0;
	st.shared.u32 	[%r10+216], %r576;
	bra.uni 	$L__BB0_328;
$L__BB0_327:
	ld.shared.f32 	%f9676, [%r9+216];
	sub.f32 	%f9677, %f9676, %f195;
	fma.rn.f32 	%f9678, %f9677, 0f3BBB989D, 0f3F000000;
	cvt.sat.f32.f32 	%f9679, %f9678;
	mov.f32 	%f9680, 0f4B400001;
	mov.f32 	%f9681, 0f437C0000;
	fma.rm.f32 	%f9682, %f9679, %f9681, %f9680;
	add.f32 	%f9683, %f9682, 0fCB40007F;
	neg.f32 	%f9684, %f9683;
	fma.rn.f32 	%f9685, %f9677, 0f3FB8AA3B, %f9684;
	fma.rn.f32 	%f9686, %f9677, 0f32A57060, %f9685;
	mov.b32 	%r577, %f9682;
	shl.b32 	%r578, %r577, 23;
	mov.b32 	%f9687, %r578;
	ex2.approx.ftz.f32 	%f9688, %f9686;
	mul.f32 	%f9689, %f9688, %f9687;
	st.shared.f32 	[%r10+216], %f9689;
	add.f32 	%f18300, %f18300, %f9689;
$L__BB0_328:
	add.s32 	%r579, %r16, 55;
	setp.lt.s32 	%p145, %r579, %r137;
	@%p145 bra 	$L__BB0_330;
	mov.b32 	%r580, 0;
	st.shared.u32 	[%r10+220], %r580;
	bra.uni 	$L__BB0_331;
$L__BB0_330:
	ld.shared.f32 	%f9690, [%r9+220];
	sub.f32 	%f9691, %f9690, %f195;
	fma.rn.f32 	%f9692, %f9691, 0f3BBB989D, 0f3F000000;
	cvt.sat.f32.f32 	%f9693, %f9692;
	mov.f32 	%f9694, 0f4B400001;
	mov.f32 	%f9695, 0f437C0000;
	fma.rm.f32 	%f9696, %f9693, %f9695, %f9694;
	add.f32 	%f9697, %f9696, 0fCB40007F;
	neg.f32 	%f9698, %f9697;
	fma.rn.f32 	%f9699, %f9691, 0f3FB8AA3B, %f9698;
	fma.rn.f32 	%f9700, %f9691, 0f32A57060, %f9699;
	mov.b32 	%r581, %f9696;
	shl.b32 	%r582, %r581, 23;
	mov.b32 	%f9701, %r582;
	ex2.approx.ftz.f32 	%f9702, %f9700;
	mul.f32 	%f9703, %f9702, %f9701;
	st.shared.f32 	[%r10+220], %f9703;
	add.f32 	%f18300, %f18300, %f9703;
$L__BB0_331:
	add.s32 	%r583, %r16, 56;
	setp.lt.s32 	%p146, %r583, %r137;
	@%p146 bra 	$L__BB0_333;
	mov.b32 	%r584, 0;
	st.shared.u32 	[%r10+224], %r584;
	bra.uni 	$L__BB0_334;
$L__BB0_333:
	ld.shared.f32 	%f9704, [%r9+224];
	sub.f32 	%f9705, %f9704, %f195;
	fma.rn.f32 	%f9706, %f9705, 0f3BBB989D, 0f3F000000;
	cvt.sat.f32.f32 	%f9707, %f9706;
	mov.f32 	%f9708, 0f4B400001;
	mov.f32 	%f9709, 0f437C0000;
	fma.rm.f32 	%f9710, %f9707, %f9709, %f9708;
	add.f32 	%f9711, %f9710, 0fCB40007F;
	neg.f32 	%f9712, %f9711;
	fma.rn.f32 	%f9713, %f9705, 0f3FB8AA3B, %f9712;
	fma.rn.f32 	%f9714, %f9705, 0f32A57060, %f9713;
	mov.b32 	%r585, %f9710;
	shl.b32 	%r586, %r585, 23;
	mov.b32 	%f9715, %r586;
	ex2.approx.ftz.f32 	%f9716, %f9714;
	mul.f32 	%f9717, %f9716, %f9715;
	st.shared.f32 	[%r10+224], %f9717;
	add.f32 	%f18300, %f18300, %f9717;
$L__BB0_334:
	add.s32 	%r587, %r16, 57;
	setp.lt.s32 	%p147, %r587, %r137;
	@%p147 bra 	$L__BB0_336;
	mov.b32 	%r588, 0;
	st.shared.u32 	[%r10+228], %r588;
	bra.uni 	$L__BB0_337;
$L__BB0_336:
	ld.shared.f32 	%f9718, [%r9+228];
	sub.f32 	%f9719, %f9718, %f195;
	fma.rn.f32 	%f9720, %f9719, 0f3BBB989D, 0f3F000000;
	cvt.sat.f32.f32 	%f9721, %f9720;
	mov.f32 	%f9722, 0f4B400001;
	mov.f32 	%f9723, 0f437C0000;
	fma.rm.f32 	%f9724, %f9721, %f9723, %f9722;
	add.f32 	%f9725, %f9724, 0fCB40007F;
	neg.f32 	%f9726, %f9725;
	fma.rn.f32 	%f9727, %f9719, 0f3FB8AA3B, %f9726;
	fma.rn.f32 	%f9728, %f9719, 0f32A57060, %f9727;
	mov.b32 	%r589, %f9724;
	shl.b32 	%r590, %r589, 23;
	mov.b32 	%f9729, %r590;
	ex2.approx.ftz.f32 	%f9730, %f9728;
	mul.f32 	%f9731, %f9730, %f9729;
	st.shared.f32 	[%r10+228], %f9731;
	add.f32 	%f18300, %f18300, %f9731;
$L__BB0_337:
	add.s32 	%r591, %r16, 58;
	setp.lt.s32 	%p148, %r591, %r137;
	@%p148 bra 	$L__BB0_339;
	mov.b32 	%r592, 0;
	st.shared.u32 	[%r10+232], %r592;
	bra.uni 	$L__BB0_340;
$L__BB0_339:
	ld.shared.f32 	%f9732, [%r9+232];
	sub.f32 	%f9733, %f9732, %f195;
	fma.rn.f32 	%f9734, %f9733, 0f3BBB989D, 0f3F000000;
	cvt.sat.f32.f32 	%f9735, %f9734;
	mov.f32 	%f9736, 0f4B400001;
	mov.f32 	%f9737, 0f437C0000;
	fma.rm.f32 	%f9738, %f9735, %f9737, %f9736;
	add.f32 	%f9739, %f9738, 0fCB40007F;
	neg.f32 	%f9740, %f9739;
	fma.rn.f32 	%f9741, %f9733, 0f3FB8AA3B, %f9740;
	fma.rn.f32 	%f9742, %f9733, 0f32A57060, %f9741;
	mov.b32 	%r593, %f9738;
	shl.b32 	%r594, %r593, 23;
	mov.b32 	%f9743, %r594;
	ex2.approx.ftz.f32 	%f9744, %f9742;
	mul.f32 	%f9745, %f9744, %f9743;
	st.shared.f32 	[%r10+232], %f9745;
	add.f32 	%f18300, %f18300, %f9745;
$L__BB0_340:
	add.s32 	%r595, %r16, 59;
	setp.lt.s32 	%p149, %r595, %r137;
	@%p149 bra 	$L__BB0_342;
	mov.b32 	%r596, 0;
	st.shared.u32 	[%r10+236], %r596;
	bra.uni 	$L__BB0_343;
$L__BB0_342:
	ld.shared.f32 	%f9746, [%r9+236];
	sub.f32 	%f9747, %f9746, %f195;
	fma.rn.f32 	%f9748, %f9747, 0f3BBB989D, 0f3F000000;
	cvt.sat.f32.f32 	%f9749, %f9748;
	mov.f32 	%f9750, 0f4B400001;
	mov.f32 	%f9751, 0f437C0000;
	fma.rm.f32 	%f9752, %f9749, %f9751, %f9750;
	add.f32 	%f9753, %f9752, 0fCB40007F;
	neg.f32 	%f9754, %f9753;
	fma.rn.f32 	%f9755, %f9747, 0f3FB8AA3B, %f9754;
	fma.rn.f32 	%f9756, %f9747, 0f32A57060, %f9755;
	mov.b32 	%r597, %f9752;
	shl.b32 	%r598, %r597, 23;
	mov.b32 	%f9757, %r598;
	ex2.approx.ftz.f32 	%f9758, %f9756;
	mul.f32 	%f9759, %f9758, %f9757;
	st.shared.f32 	[%r10+236], %f9759;
	add.f32 	%f18300, %f18300, %f9759;
$L__BB0_343:
	add.s32 	%r599, %r16, 60;
	setp.lt.s32 	%p150, %r599, %r137;
	@%p150 bra 	$L__BB0_345;
	mov.b32 	%r600, 0;
	st.shared.u32 	[%r10+240], %r600;
	bra.uni 	$L__BB0_346;
$L__BB0_345:
	ld.shared.f32 	%f9760, [%r9+240];
	sub.f32 	%f9761, %f9760, %f195;
	fma.rn.f32 	%f9762, %f9761, 0f3BBB989D, 0f3F000000;
	cvt.sat.f32.f32 	%f9763, %f9762;
	mov.f32 	%f9764, 0f4B400001;
	mov.f32 	%f9765, 0f437C0000;
	fma.rm.f32 	%f9766, %f9763, %f9765, %f9764;
	add.f32 	%f9767, %f9766, 0fCB40007F;
	neg.f32 	%f9768, %f9767;
	fma.rn.f32 	%f9769, %f9761, 0f3FB8AA3B, %f9768;
	fma.rn.f32 	%f9770, %f9761, 0f32A57060, %f9769;
	mov.b32 	%r601, %f9766;
	shl.b32 	%r602, %r601, 23;
	mov.b32 	%f9771, %r602;
	ex2.approx.ftz.f32 	%f9772, %f9770;
	mul.f32 	%f9773, %f9772, %f9771;
	st.shared.f32 	[%r10+240], %f9773;
	add.f32 	%f18300, %f18300, %f9773;
$L__BB0_346:
	add.s32 	%r603, %r16, 61;
	setp.lt.s32 	%p151, %r603, %r137;
	@%p151 bra 	$L__BB0_348;
	mov.b32 	%r604, 0;
	st.shared.u32 	[%r10+244], %r604;
	bra.uni 	$L__BB0_349;
$L__BB0_348:
	ld.shared.f32 	%f9774, [%r9+244];
	sub.f32 	%f9775, %f9774, %f195;
	fma.rn.f32 	%f9776, %f9775, 0f3BBB989D, 0f3F000000;
	cvt.sat.f32.f32 	%f9777, %f9776;
	mov.f32 	%f9778, 0f4B400001;
	mov.f32 	%f9779, 0f437C0000;
	fma.rm.f32 	%f9780, %f9777, %f9779, %f9778;
	add.f32 	%f9781, %f9780, 0fCB40007F;
	neg.f32 	%f9782, %f9781;
	fma.rn.f32 	%f9783, %f9775, 0f3FB8AA3B, %f9782;
	fma.rn.f32 	%f9784, %f9775, 0f32A57060, %f9783;
	mov.b32 	%r605, %f9780;
	shl.b32 	%r606, %r605, 23;
	mov.b32 	%f9785, %r606;
	ex2.approx.ftz.f32 	%f9786, %f9784;
	mul.f32 	%f9787, %f9786, %f9785;
	st.shared.f32 	[%r10+244], %f9787;
	add.f32 	%f18300, %f18300, %f9787;
$L__BB0_349:
	add.s32 	%r607, %r16, 62;
	setp.lt.s32 	%p152, %r607, %r137;
	@%p152 bra 	$L__BB0_351;
	mov.b32 	%r608, 0;
	st.shared.u32 	[%r10+248], %r608;
	bra.uni 	$L__BB0_352;
$L__BB0_351:
	ld.shared.f32 	%f9788, [%r9+248];
	sub.f32 	%f9789, %f9788, %f195;
	fma.rn.f32 	%f9790, %f9789, 0f3BBB989D, 0f3F000000;
	cvt.sat.f32.f32 	%f9791, %f9790;
	mov.f32 	%f9792, 0f4B400001;
	mov.f32 	%f9793, 0f437C0000;
	fma.rm.f32 	%f9794, %f9791, %f9793, %f9792;
	add.f32 	%f9795, %f9794, 0fCB40007F;
	neg.f32 	%f9796, %f9795;
	fma.rn.f32 	%f9797, %f9789, 0f3FB8AA3B, %f9796;
	fma.rn.f32 	%f9798, %f9789, 0f32A57060, %f9797;
	mov.b32 	%r609, %f9794;
	shl.b32 	%r610, %r609, 23;
	mov.b32 	%f9799, %r610;
	ex2.approx.ftz.f32 	%f9800, %f9798;
	mul.f32 	%f9801, %f9800, %f9799;
	st.shared.f32 	[%r10+248], %f9801;
	add.f32 	%f18300, %f18300, %f9801;
$L__BB0_352:
	add.s32 	%r611, %r16, 63;
	setp.lt.s32 	%p153, %r611, %r137;
	@%p153 bra 	$L__BB0_354;
	mov.b32 	%r612, 0;
	st.shared.u32 	[%r10+252], %r612;
	bra.uni 	$L__BB0_355;
$L__BB0_354:
	ld.shared.f32 	%f9802, [%r9+252];
	sub.f32 	%f9803, %f9802, %f195;
	fma.rn.f32 	%f9804, %f9803, 0f3BBB989D, 0f3F000000;
	cvt.sat.f32.f32 	%f9805, %f9804;
	mov.f32 	%f9806, 0f4B400001;
	mov.f32 	%f9807, 0f437C0000;
	fma.rm.f32 	%f9808, %f9805, %f9807, %f9806;
	add.f32 	%f9809, %f9808, 0fCB40007F;
	neg.f32 	%f9810, %f9809;
	fma.rn.f32 	%f9811, %f9803, 0f3FB8AA3B, %f9810;
	fma.rn.f32 	%f9812, %f9803, 0f32A57060, %f9811;
	mov.b32 	%r613, %f9808;
	shl.b32 	%r614, %r613, 23;
	mov.b32 	%f9813, %r614;
	ex2.approx.ftz.f32 	%f9814, %f9812;
	mul.f32 	%f9815, %f9814, %f9813;
	st.shared.f32 	[%r10+252], %f9815;
	add.f32 	%f18300, %f18300, %f9815;
$L__BB0_355:
	ld.param.u64 	%rd75, [_Z24flash_attention_wmma_qktPK6__halfS1_S1_PS_iiiif_param_2];
	cvta.to.global.u64 	%rd4, %rd75;
	fma.rn.f32 	%f9816, %f197, 0f3BBB989D, 0f3F000000;
	cvt.sat.f32.f32 	%f9817, %f9816;
	mov.f32 	%f9818, 0f4B400001;
	mov.f32 	%f9819, 0f437C0000;
	fma.rm.f32 	%f9820, %f9817, %f9819, %f9818;
	setp.eq.s32 	%p154, %r15, 0;
	mov.b32 	%r615, %f18300;
	shfl.sync.down.b32	%r616|%p155, %r615, 16, 31, -1;
	mov.b32 	%f9821, %r616;
	add.f32 	%f9822, %f18300, %f9821;
	mov.b32 	%r617, %f9822;
	shfl.sync.down.b32	%r618|%p156, %r617, 8, 31, -1;
	mov.b32 	%f9823, %r618;
	add.f32 	%f9824, %f9822, %f9823;
	mov.b32 	%r619, %f9824;
	shfl.sync.down.b32	%r620|%p157, %r619, 4, 31, -1;
	mov.b32 	%f9825, %r620;
	add.f32 	%f9826, %f9824, %f9825;
	mov.b32 	%r621, %f9826;
	shfl.sync.down.b32	%r622|%p158, %r621, 2, 31, -1;
	mov.b32 	%f9827, %r622;
	add.f32 	%f9828, %f9826, %f9827;
	mov.b32 	%r623, %f9828;
	shfl.sync.down.b32	%r624|%p159, %r623, 1, 31, -1;
	mov.b32 	%f9829, %r624;
	add.f32 	%f9830, %f9828, %f9829;
	mov.b32 	%r625, %f9830;
	shfl.sync.idx.b32	%r626|%p160, %r625, 0, 31, -1;
	mov.b32 	%f9831, %r626;
	add.f32 	%f9832, %f9820, 0fCB40007F;
	neg.f32 	%f9833, %f9832;
	fma.rn.f32 	%f9834, %f197, 0f3FB8AA3B, %f9833;
	fma.rn.f32 	%f9835, %f197, 0f32A57060, %f9834;
	ex2.approx.ftz.f32 	%f9836, %f9835;
	mov.b32 	%r627, %f9820;
	shl.b32 	%r628, %r627, 23;
	mov.b32 	%f9837, %r628;
	mul.f32 	%f9838, %f9836, %f9837;
	mul.f32 	%f9839, %f18234, %f9838;
	fma.rn.f32 	%f18234, %f198, %f9831, %f9839;
	div.rn.f32 	%f9840, %f9839, %f18234;
	mul.f32 	%f18232, %f9840, %f18232;
	mul.f32 	%f18231, %f9840, %f18231;
	mul.f32 	%f18230, %f9840, %f18230;
	mul.f32 	%f18229, %f9840, %f18229;
	mul.f32 	%f18228, %f9840, %f18228;
	mul.f32 	%f18227, %f9840, %f18227;
	mul.f32 	%f18226, %f9840, %f18226;
	mul.f32 	%f18225, %f9840, %f18225;
	mul.f32 	%f18224, %f9840, %f18224;
	mul.f32 	%f18223, %f9840, %f18223;
	mul.f32 	%f18222, %f9840, %f18222;
	mul.f32 	%f18221, %f9840, %f18221;
	mul.f32 	%f18220, %f9840, %f18220;
	mul.f32 	%f18219, %f9840, %f18219;
	mul.f32 	%f18218, %f9840, %f18218;
	mul.f32 	%f18217, %f9840, %f18217;
	mul.f32 	%f18216, %f9840, %f18216;
	mul.f32 	%f18215, %f9840, %f18215;
	mul.f32 	%f18214, %f9840, %f18214;
	mul.f32 	%f18213, %f9840, %f18213;
	mul.f32 	%f18212, %f9840, %f18212;
	mul.f32 	%f18211, %f9840, %f18211;
	mul.f32 	%f18210, %f9840, %f18210;
	mul.f32 	%f18209, %f9840, %f18209;
	mul.f32 	%f18208, %f9840, %f18208;
	mul.f32 	%f18207, %f9840, %f18207;
	mul.f32 	%f18206, %f9840, %f18206;
	mul.f32 	%f18205, %f9840, %f18205;
	mul.f32 	%f18204, %f9840, %f18204;
	mul.f32 	%f18203, %f9840, %f18203;
	mul.f32 	%f18202, %f9840, %f18202;
	mul.f32 	%f18201, %f9840, %f18201;
	mul.f32 	%f18200, %f9840, %f18200;
	mul.f32 	%f18199, %f9840, %f18199;
	mul.f32 	%f18198, %f9840, %f18198;
	mul.f32 	%f18197, %f9840, %f18197;
	mul.f32 	%f18196, %f9840, %f18196;
	mul.f32 	%f18195, %f9840, %f18195;
	mul.f32 	%f18194, %f9840, %f18194;
	mul.f32 	%f18193, %f9840, %f18193;
	mul.f32 	%f18192, %f9840, %f18192;
	mul.f32 	%f18191, %f9840, %f18191;
	mul.f32 	%f18190, %f9840, %f18190;
	mul.f32 	%f18189, %f9840, %f18189;
	mul.f32 	%f18188, %f9840, %f18188;
	mul.f32 	%f18187, %f9840, %f18187;
	mul.f32 	%f18186, %f9840, %f18186;
	mul.f32 	%f18185, %f9840, %f18185;
	mul.f32 	%f18184, %f9840, %f18184;
	mul.f32 	%f18183, %f9840, %f18183;
	mul.f32 	%f18182, %f9840, %f18182;
	mul.f32 	%f18181, %f9840, %f18181;
	mul.f32 	%f18180, %f9840, %f18180;
	mul.f32 	%f18179, %f9840, %f18179;
	mul.f32 	%f18178, %f9840, %f18178;
	mul.f32 	%f18177, %f9840, %f18177;
	mul.f32 	%f18176, %f9840, %f18176;
	mul.f32 	%f18175, %f9840, %f18175;
	mul.f32 	%f18174, %f9840, %f18174;
	mul.f32 	%f18173, %f9840, %f18173;
	mul.f32 	%f18172, %f9840, %f18172;
	mul.f32 	%f18171, %f9840, %f18171;
	mul.f32 	%f18170, %f9840, %f18170;
	mul.f32 	%f18169, %f9840, %f18169;
	mov.u32 	%r1555, %r13;
	@%p154 bra 	$L__BB0_367;
	shr.u32 	%r64, %r13, 6;
	add.s32 	%r65, %r64, %r16;
	setp.lt.s32 	%p161, %r65, %r137;
	@%p161 bra 	$L__BB0_358;
	mov.f32 	%f9841, 0f00000000;
	// begin inline asm
	{  cvt.rn.f16.f32 %rs4201, %f9841;}

	// end inline asm
	bra.uni 	$L__BB0_359;
$L__BB0_358:
	ld.param.u32 	%r1531, [_Z24flash_attention_wmma_qktPK6__halfS1_S1_PS_iiiif_param_7];
	mad.lo.s32 	%r629, %r65, %r1531, %r12;
	cvt.s64.s32 	%rd41, %r629;
	add.s64 	%rd42, %rd41, %rd2;
	shl.b64 	%rd43, %rd42, 1;
	add.s64 	%rd44, %rd4, %rd43;
	ld.global.nc.u16 	%rs4201, [%rd44];
$L__BB0_359:
	add.s32 	%r1555, %r13, 256;
	setp.eq.s32 	%p162, %r15, 1;
	shl.b32 	%r630, %r64, 7;
	mov.u32 	%r631, _ZZ24flash_attention_wmma_qktPK6__halfS1_S1_PS_iiiifE6V_smem;
	add.s32 	%r632, %r631, %r630;
	shl.b32 	%r633, %r12, 1;
	add.s32 	%r634, %r632, %r633;
	st.shared.u16 	[%r634], %rs4201;
	@%p162 bra 	$L__BB0_367;
	shr.u32 	%r67, %r1555, 6;
	add.s32 	%r68, %r67, %r16;
	setp.lt.s32 	%p163, %r68, %r137;
	@%p163 bra 	$L__BB0_362;
	mov.f32 	%f9842, 0f00000000;
	// begin inline asm
	{  cvt.rn.f16.f32 %rs4202, %f9842;}

	// end inline asm
	bra.uni 	$L__BB0_363;
$L__BB0_362:
	ld.param.u32 	%r1532, [_Z24flash_attention_wmma_qktPK6__halfS1_S1_PS_iiiif_param_7];
	mad.lo.s32 	%r635, %r68, %r1532, %r12;
	cvt.s64.s32 	%rd45, %r635;
	add.s64 	%rd46, %rd45, %rd2;
	shl.b64 	%rd47, %rd46, 1;
	add.s64 	%rd48, %rd4, %rd47;
	ld.global.nc.u16 	%rs4202, [%rd48];
$L__BB0_363:
	add.s32 	%r1555, %r13, 512;
	setp.eq.s32 	%p164, %r15, 2;
	shl.b32 	%r636, %r67, 7;
	mov.u32 	%r637, _ZZ24flash_attention_wmma_qktPK6__halfS1_S1_PS_iiiifE6V_smem;
	add.s32 	%r638, %r637, %r636;
	shl.b32 	%r639, %r12, 1;
	add.s32 	%r640, %r638, %r639;
	st.shared.u16 	[%r640], %rs4202;
	@%p164 bra 	$L__BB0_367;
	add.s32 	%r641, %r13, 512;
	shr.u32 	%r642, %r641, 6;
	shl.b32 	%r643, %r642, 7;
	mov.u32 	%r644, _ZZ24flash_attention_wmma_qktPK6__halfS1_S1_PS_iiiifE6V_smem;
	add.s32 	%r645, %r644, %r643;
	shl.b32 	%r646, %r12, 1;
	add.s32 	%r70, %r645, %r646;
	add.s32 	%r71, %r642, %r16;
	setp.lt.s32 	%p165, %r71, %r137;
	@%p165 bra 	$L__BB0_366;
	mov.f32 	%f9843, 0f00000000;
	// begin inline asm
	{  cvt.rn.f16.f32 %rs29, %f9843;}

	// end inline asm
	st.shared.u16 	[%r70], %rs29;
	mov.u32 	%r1555, %r14;
	bra.uni 	$L__BB0_367;
$L__BB0_366:
	ld.param.u32 	%r1533, [_Z24flash_attention_wmma_qktPK6__halfS1_S1_PS_iiiif_param_7];
	mad.lo.s32 	%r647, %r71, %r1533, %r12;
	cvt.s64.s32 	%rd49, %r647;
	add.s64 	%rd50, %rd49, %rd2;
	shl.b64 	%rd51, %rd50, 1;
	add.s64 	%rd52, %rd4, %rd51;
	ld.global.nc.u16 	%rs30, [%rd52];
	st.shared.u16 	[%r70], %rs30;
	mov.u32 	%r1555, %r14;
$L__BB0_367:
	mov.u32 	%r648, %tid.x;
	shl.b32 	%r649, %r648, 1;
	and.b32  	%r650, %r649, 126;
	mov.u32 	%r651, _ZZ24flash_attention_wmma_qktPK6__halfS1_S1_PS_iiiifE6V_smem;
	add.s32 	%r74, %r651, %r650;
	shr.u32 	%r75, %r1555, 6;
	add.s32 	%r76, %r75, %r16;
	setp.ge.s32 	%p166, %r76, %r137;
	@%p166 bra 	$L__BB0_369;
	ld.param.u32 	%r1534, [_Z24flash_attention_wmma_qktPK6__halfS1_S1_PS_iiiif_param_7];
	shl.b32 	%r654, %r75, 7;
	add.s32 	%r655, %r74, %r654;
	mad.lo.s32 	%r656, %r76, %r1534, %r12;
	cvt.s64.s32 	%rd53, %r656;
	add.s64 	%rd54, %rd53, %rd2;
	shl.b64 	%rd55, %rd54, 1;
	add.s64 	%rd56, %rd4, %rd55;
	ld.global.nc.u16 	%rs32, [%rd56];
	st.shared.u16 	[%r655], %rs32;
	bra.uni 	$L__BB0_370;
$L__BB0_369:
	mov.f32 	%f9844, 0f00000000;
	// begin inline asm
	{  cvt.rn.f16.f32 %rs31, %f9844;}

	// end inline asm
	shl.b32 	%r652, %r75, 7;
	add.s32 	%r653, %r74, %r652;
	st.shared.u16 	[%r653], %rs31;
$L__BB0_370:
	add.s32 	%r657, %r1555, 256;
	shr.u32 	%r77, %r657, 6;
	add.s32 	%r78, %r77, %r16;
	setp.lt.s32 	%p167, %r78, %r137;
	@%p167 bra 	$L__BB0_372;
	mov.f32 	%f9845, 0f00000000;
	// begin inline asm
	{  cvt.rn.f16.f32 %rs33, %f9845;}

	// end inline asm
	shl.b32 	%r658, %r77, 7;
	add.s32 	%r659, %r74, %r658;
	st.shared.u16 	[%r659], %rs33;
	bra.uni 	$L__BB0_373;
$L__BB0_372:
	ld.param.u32 	%r1535, [_Z24flash_attention_wmma_qktPK6__halfS1_S1_PS_iiiif_param_7];
	shl.b32 	%r660, %r77, 7;
	add.s32 	%r661, %r74, %r660;
	mad.lo.s32 	%r662, %r78, %r1535, %r12;
	cvt.s64.s32 	%rd57, %r662;
	add.s64 	%rd58, %rd57, %rd2;
	shl.b64 	%rd59, %rd58, 1;
	add.s64 	%rd60, %rd4, %rd59;
	ld.global.nc.u16 	%rs34, [%rd60];
	st.shared.u16 	[%r661], %rs34;
$L__BB0_373:
	add.s32 	%r663, %r1555, 512;
	shr.u32 	%r79, %r663, 6;
	add.s32 	%r80, %r79, %r16;
	setp.lt.s32 	%p168, %r80, %r137;
	@%p168 bra 	$L__BB0_375;
	mov.f32 	%f9846, 0f00000000;
	// begin inline asm
	{  cvt.rn.f16.f32 %rs35, %f9846;}

	// end inline asm
	shl.b32 	%r664, %r79, 7;
	add.s32 	%r665, %r74, %r664;
	st.shared.u16 	[%r665], %rs35;
	bra.uni 	$L__BB0_376;
$L__BB0_375:
	ld.param.u32 	%r1536, [_Z24flash_attention_wmma_qktPK6__halfS1_S1_PS_iiiif_param_7];
	shl.b32 	%r666, %r79, 7;
	add.s32 	%r667, %r74, %r666;
	mad.lo.s32 	%r668, %r80, %r1536, %r12;
	cvt.s64.s32 	%rd61, %r668;
	add.s64 	%rd62, %rd61, %rd2;
	shl.b64 	%rd63, %rd62, 1;
	add.s64 	%rd64, %rd4, %rd63;
	ld.global.nc.u16 	%rs36, [%rd64];
	st.shared.u16 	[%r667], %rs36;
$L__BB0_376:
	add.s32 	%r669, %r1555, 768;
	shr.u32 	%r81, %r669, 6;
	add.s32 	%r82, %r81, %r16;
	setp.lt.s32 	%p169, %r82, %r137;
	@%p169 bra 	$L__BB0_378;
	mov.f32 	%f9847, 0f00000000;
	// begin inline asm
	{  cvt.rn.f16.f32 %rs37, %f9847;}

	// end inline asm
	shl.b32 	%r670, %r81, 7;
	add.s32 	%r671, %r74, %r670;
	st.shared.u16 	[%r671], %rs37;
	bra.uni 	$L__BB0_379;
$L__BB0_378:
	ld.param.u32 	%r1537, [_Z24flash_attention_wmma_qktPK6__halfS1_S1_PS_iiiif_param_7];
	shl.b32 	%r672, %r81, 7;
	add.s32 	%r673, %r74, %r672;
	mad.lo.s32 	%r674, %r82, %r1537, %r12;
	cvt.s64.s32 	%rd65, %r674;
	add.s64 	%rd66, %rd65, %rd2;
	shl.b64 	%rd67, %rd66, 1;
	add.s64 	%rd68, %rd4, %rd67;
	ld.global.nc.u16 	%rs38, [%rd68];
	st.shared.u16 	[%r673], %rs38;
$L__BB0_379:
	add.s32 	%r83, %r1555, 1024;
	setp.lt.u32 	%p170, %r1555, 3072;
	mov.u32 	%r1555, %r83;
	@%p170 bra 	$L__BB0_367;
	bar.sync 	0;
	@%p18 bra 	$L__BB0_8574;
	div.rn.f32 	%f392, %f198, %f18234;
	setp.ge.s32 	%p172, %r16, %r137;
	mov.f32 	%f18364, 0f00000000;
	@%p172 bra 	$L__BB0_383;
	ld.shared.f32 	%f9850, [%r10];
	ld.shared.u16 	%rs39, [_ZZ24flash_attention_wmma_qktPK6__halfS1_S1_PS_iiiifE6V_smem];
	// begin inline asm
	{  cvt.f32.f16 %f9849, %rs39;}

	// end inline asm
	fma.rn.f32 	%f18364, %f9850, %f9849, 0f00000000;
$L__BB0_383:
	add.s32 	%r84, %r16, 1;
	setp.ge.s32 	%p173, %r84, %r137;
	@%p173 bra 	$L__BB0_385;
	ld.shared.f32 	%f9852, [%r10+4];
	ld.shared.u16 	%rs40, [_ZZ24flash_attention_wmma_qktPK6__halfS1_S1_PS_iiiifE6V_smem+128];
	// begin inline asm
	{  cvt.f32.f16 %f9851, %rs40;}

	// end inline asm
	fma.rn.f32 	%f18364, %f9852, %f9851, %f18364;
$L__BB0_385:
	add.s32 	%r85, %r16, 2;
	setp.ge.s32 	%p174, %r85, %r137;
	@%p174 bra 	$L__BB0_387;
	ld.shared.f32 	%f9854, [%r10+8];
	ld.shared.u16 	%rs41, [_ZZ24flash_attention_wmma_qktPK6__halfS1_S1_PS_iiiifE6V_smem+256];
	// begin inline asm
	{  cvt.f32.f16 %f9853, %rs41;}

	// end inline asm
	fma.rn.f32 	%f18364, %f9854, %f9853, %f18364;
$L__BB0_387:
	add.s32 	%r86, %r16, 3;
	setp.ge.s32 	%p175, %r86, %r137;
	@%p175 bra 	$L__BB0_389;
	ld.shared.f32 	%f9856, [%r10+12];
	ld.shared.u16 	%rs42, [_ZZ24flash_attention_wmma_qktPK6__halfS1_S1_PS_iiiifE6V_smem+384];
	// begin inline asm
	{  cvt.f32.f16 %f9855, %rs42;}

	// end inline asm
	fma.rn.f32 	%f18364, %f9856, %f9855, %f18364;
$L__BB0_389:
	add.s32 	%r87, %r16, 4;
	setp.ge.s32 	%p176, %r87, %r137;
	@%p176 bra 	$L__BB0_391;
	ld.shared.f32 	%f9858, [%r10+16];
	ld.shared.u16 	%rs43, [_ZZ24flash_attention_wmma_qktPK6__halfS1_S1_PS_iiiifE6V_smem+512];
	// begin inline asm
	{  cvt.f32.f16 %f9857, %rs43;}

	// end inline asm
	fma.rn.f32 	%f18364, %f9858, %f9857, %f18364;
$L__BB0_391:
	add.s32 	%r88, %r16, 5;
	setp.ge.s32 	%p177, %r88, %r137;
	@%p177 bra 	$L__BB0_393;
	ld.shared.f32 	%f9860, [%r10+20];
	ld.shared.u16 	%rs44, [_ZZ24flash_attention_wmma_qktPK6__halfS1_S1_PS_iiiifE6V_smem+640];
	// begin inline asm
	{  cvt.f32.f16 %f9859, %rs44;}

	// end inline asm
	fma.rn.f32 	%f18364, %f9860, %f9859, %f18364;
$L__BB0_393:
	add.s32 	%r89, %r16, 6;
	setp.ge.s32 	%p178, %r89, %r137;
	@%p178 bra 	$L__BB0_395;
	ld.shared.f32 	%f9862, [%r10+24];
	ld.shared.u16 	%rs45, [_ZZ24flash_attention_wmma_qktPK6__halfS1_S1_PS_iiiifE6V_smem+768];
	// begin inline asm
	{  cvt.f32.f16 %f9861, %rs45;}

	// end inline asm
	fma.rn.f32 	%f18364, %f9862, %f9861, %f18364;
$L__BB0_395:
	add.s32 	%r90, %r16, 7;
	setp.ge.s32 	%p179, %r90, %r137;
	@%p179 bra 	$L__BB0_397;
	ld.shared.f32 	%f9864, [%r10+28];
	ld.shared.u16 	%rs46, [_ZZ24flash_attention_wmma_qktPK6__halfS1_S1_PS_iiiifE6V_smem+896];
	// begin inline asm
	{  cvt.f32.f16 %f9863, %rs46;}

	// end inline asm
	fma.rn.f32 	%f18364, %f9864, %f9863, %f18364;
$L__BB0_397:
	add.s32 	%r91, %r16, 8;
	setp.ge.s32 	%p180, %r91, %r137;
	@%p180 bra 	$L__BB0_399;
	ld.shared.f32 	%f9866, [%r10+32];
	ld.shared.u16 	%rs47, [_ZZ24flash_attention_wmma_qktPK6__halfS1_S1_PS_iiiifE6V_smem+1024];
	// begin inline asm
	{  cvt.f32.f16 %f9865, %rs47;}

	// end inline asm
	fma.rn.f32 	%f18364, %f9866, %f9865, %f18364;
$L__BB0_399:
	add.s32 	%r92, %r16, 9;
	setp.ge.s32 	%p181, %r92, %r137;
	@%p181 bra 	$L__BB0_401;
	ld.shared.f32 	%f9868, [%r10+36];
	ld.shared.u16 	%rs48, [_ZZ24flash_attention_wmma_qktPK6__halfS1_S1_PS_iiiifE6V_smem+1152];
	// begin inline asm
	{  cvt.f32.f16 %f9867, %rs48;}

	// end inline asm
	fma.rn.f32 	%f18364, %f9868, %f9867, %f18364;
$L__BB0_401:
	add.s32 	%r93, %r16, 10;
	setp.ge.s32 	%p182, %r93, %r137;
	@%p182 bra 	$L__BB0_403;
	ld.shared.f32 	%f9870, [%r10+40];
	ld.shared.u16 	%rs49, [_ZZ24flash_attention_wmma_qktPK6__halfS1_S1_PS_iiiifE6V_smem+1280];
	// begin inline asm
	{  cvt.f32.f16 %f9869, %rs49;}

	// end inline asm
	fma.rn.f32 	%f18364, %f9870, %f9869, %f18364;
$L__BB0_403:
	add.s32 	%r94, %r16, 11;
	setp.ge.s32 	%p183, %r94, %r137;
	@%p183 bra 	$L__BB0_405;
	ld.shared.f32 	%f9872, [%r10+44];
	ld.shared.u16 	%rs50, [_ZZ24flash_attention_wmma_qktPK6__halfS1_S1_PS_iiiifE6V_smem+1408];
	// begin inline asm
	{  cvt.f32.f16 %f9871, %rs50;}

	// end inline asm
	fma.rn.f32 	%f18364, %f9872, %f9871, %f18364;
$L__BB0_405:
	add.s32 	%r95, %r16, 12;
	setp.ge.s32 	%p184, %r95, %r137;
	@%p184 bra 	$L__BB0_407;
	ld.shared.f32 	%f9874, [%r10+48];
	ld.shared.u16 	%rs51, [_ZZ24flash_attention_wmma_qktPK6__halfS1_S1_PS_iiiifE6V_smem+1536];
	// begin inline asm
	{  cvt.f32.f16 %f9873, %rs51;}

	// end inline asm
	fma.rn.f32 	%f18364, %f9874, %f9873, %f18364;
$L__BB0_407:
	add.s32 	%r96, %r16, 13;
	setp.ge.s32 	%p185, %r96, %r137;
	@%p185 bra 	$L__BB0_409;
	ld.shared.f32 	%f9876, [%r10+52];
	ld.shared.u16 	%rs52, [_ZZ24flash_attention_wmma_qktPK6__halfS1_S1_PS_iiiifE6V_smem+1664];
	// begin inline asm
	{  cvt.f32.f16 %f9875, %rs52;}

	// end inline asm
	fma.rn.f32 	%f18364, %f9876, %f9875, %f18364;
$L__BB0_409:
	add.s32 	%r97, %r16, 14;
	setp.ge.s32 	%p186, %r97, %r137;
	@%p186 bra 	$L__BB0_411;
	ld.shared.f32 	%f9878, [%r10+56];
	ld.shared.u16 	%rs53, [_ZZ24flash_attention_wmma_qktPK6__halfS1_S1_PS_iiiifE6V_smem+1792];
	// begin inline asm
	{  cvt.f32.f16 %f9877, %rs53;}

	// end inline asm
	fma.rn.f32 	%f18364, %f9878, %f9877, %f18364;
$L__BB0_411:
	add.s32 	%r98, %r16, 15;
	setp.ge.s32 	%p187, %r98, %r137;
	@%p187 bra 	$L__BB0_413;
	ld.shared.f32 	%f9880, [%r10+60];
	ld.shared.u16 	%rs54, [_ZZ24flash_attention_wmma_qktPK6__halfS1_S1_PS_iiiifE6V_smem+1920];
	// begin inline asm
	{  cvt.f32.f16 %f9879, %rs54;}

	// end inline asm
	fma.rn.f32 	%f18364, %f9880, %f9879, %f18364;
$L__BB0_413:
	add.s32 	%r675, %r16, 16;
	setp.ge.s32 	%p188, %r675, %r137;
	@%p188 bra 	$L__BB0_415;
	ld.shared.f32 	%f9882, [%r10+64];
	ld.shared.u16 	%rs55, [_ZZ24flash_attention_wmma_qktPK6__halfS1_S1_PS_iiiifE6V_smem+2048];
	// begin inline asm
	{  cvt.f32.f16 %f9881, %rs55;}

	// end inline asm
	fma.rn.f32 	%f18364, %f9882, %f9881, %f18364;
$L__BB0_415:
	add.s32 	%r676, %r16, 17;
	setp.ge.s32 	%p189, %r676, %r137;
	@%p189 bra 	$L__BB0_417;
	ld.shared.f32 	%f9884, [%r10+68];
	ld.shared.u16 	%rs56, [_ZZ24flash_attention_wmma_qktPK6__halfS1_S1_PS_iiiifE6V_smem+2176];
	// begin inline asm
	{  cvt.f32.f16 %f9883, %rs56;}

	// end inline asm
	fma.rn.f32 	%f18364, %f9884, %f9883, %f18364;
$L__BB0_417:
	add.s32 	%r677, %r16, 18;
	setp.ge.s32 	%p190, %r677, %r137;
	@%p190 bra 	$L__BB0_419;
	ld.shared.f32 	%f9886, [%r10+72];
	ld.shared.u16 	%rs57, [_ZZ24flash_attention_wmma_qktPK6__halfS1_S1_PS_iiiifE6V_smem+2304];
	// begin inline asm
	{  cvt.f32.f16 %f9885, %rs57;}

	// end inline asm
	fma.rn.f32 	%f18364, %f9886, %f9885, %f18364;
$L__BB0_419:
	add.s32 	%r678, %r16, 19;
	setp.ge.s32 	%p191, %r678, %r137;
	@%p191 bra 	$L__BB0_421;
	ld.shared.f32 	%f9888, [%r10+76];
	ld.shared.u16 	%rs58, [_ZZ24flash_attention_wmma_qktPK6__halfS1_S1_PS_iiiifE6V_smem+2432];
	// begin inline asm
	{  cvt.f32.f16 %f9887, %rs58;}

	// end inline asm
	fma.rn.f32 	%f18364, %f9888, %f9887, %f18364;
$L__BB0_421:
	add.s32 	%r679, %r16, 20;
	setp.ge.s32 	%p192, %r679, %r137;
	@%p192 bra 	$L__BB0_423;
	ld.shared.f32 	%f9890, [%r10+80];
	ld.shared.u16 	%rs59, [_ZZ24flash_attention_wmma_qktPK6__halfS1_S1_PS_iiiifE6V_smem+2560];
	// begin inline asm
	{  cvt.f32.f16 %f9889, %rs59;}

	// end inline asm
	fma.rn.f32 	%f18364, %f9890, %f9889, %f18364;
$L__BB0_423:
	add.s32 	%r680, %r16, 21;
	setp.ge.s32 	%p193, %r680, %r137;
	@%p193 bra 	$L__BB0_425;
	ld.shared.f32 	%f9892, [%r10+84];
	ld.shared.u16 	%rs60, [_ZZ24flash_attention_wmma_qktPK6__halfS1_S1_PS_iiiifE6V_smem+2688];
	// begin inline asm
	{  cvt.f32.f16 %f9891, %rs60;}

	// end inline asm
	fma.rn.f32 	%f18364, %f9892, %f9891, %f18364;
$L__BB0_425:
	add.s32 	%r681, %r16, 22;
	setp.ge.s32 	%p194, %r681, %r137;
	@%p194 bra 	$L__BB0_427;
	ld.shared.f32 	%f9894, [%r10+88];
	ld.shared.u16 	%rs61, [_ZZ24flash_attention_wmma_qktPK6__halfS1_S1_PS_iiiifE6V_smem+2816];
	// begin inline asm
	{  cvt.f32.f16 %f9893, %rs61;}

	// end inline asm
	fma.rn.f32 	%f18364, %f9894, %f9893, %f18364;
$L__BB0_427:
	add.s32 	%r99, %r16, 23;
	setp.ge.s32 	%p195, %r99, %r137;
	@%p195 bra 	$L__BB0_429;
	ld.shared.f32 	%f9896, [%r10+92];
	ld.shared.u16 	%rs62, [_ZZ24flash_attention_wmma_qktPK6__halfS1_S1_PS_iiiifE6V_smem+2944];
	// begin inline asm
	{  cvt.f32.f16 %f9895, %rs62;}

	// end inline asm
	fma.rn.f32 	%f18364, %f9896, %f9895, %f18364;
$L__BB0_429:
	add.s32 	%r100, %r16, 24;
	setp.ge.s32 	%p196, %r100, %r137;
	@%p196 bra 	$L__BB0_431;
	ld.shared.f32 	%f9898, [%r10+96];
	ld.shared.u16 	%rs63, [_ZZ24flash_attention_wmma_qktPK6__halfS1_S1_PS_iiiifE6V_smem+3072];
	// begin inline asm
	{  cvt.f32.f16 %f9897, %rs63;}

	// end inline asm
	fma.rn.f32 	%f18364, %f9898, %f9897, %f18364;
$L__BB0_431:
	add.s32 	%r101, %r16, 25;
	setp.ge.s32 	%p197, %r101, %r137;
	@%p197 bra 	$L__BB0_433;
	ld.shared.f32 	%f9900, [%r10+100];
	ld.shared.u16 	%rs64, [_ZZ24flash_attention_wmma_qktPK6__halfS1_S1_PS_iiiifE6V_smem+3200];
	// begin inline asm
	{  cvt.f32.f16 %f9899, %rs64;}

	// end inline asm
	fma.rn.f32 	%f18364, %f9900, %f9899, %f18364;
$L__BB0_433:
	add.s32 	%r102, %r16, 26;
	setp.ge.s32 	%p198, %r102, %r137;
	@%p198 bra 	$L__BB0_435;
	ld.shared.f32 	%f9902, [%r10+104];
	ld.shared.u16 	%rs65, [_ZZ24flash_attention_wmma_qktPK6__halfS1_S1_PS_iiiifE6V_smem+3328];
	// begin inline asm
	{  cvt.f32.f16 %f9901, %rs65;}

	// end inline asm
	fma.rn.f32 	%f18364, %f9902, %f9901, %f18364;
$L__BB0_435:
	add.s32 	%r103, %r16, 27;
	setp.ge.s32 	%p199, %r103, %r137;
	@%p199 bra 	$L__BB0_437;
	ld.shared.f32 	%f9904, [%r10+108];
	ld.shared.u16 	%rs66, [_ZZ24flash_attention_wmma_qktPK6__halfS1_S1_PS_iiiifE6V_smem+3456];
	// begin inline asm
	{  cvt.f32.f16 %f9903, %rs66;}

	// end inline asm
	fma.rn.f32 	%f18364, %f9904, %f9903, %f18364;
$L__BB0_437:
	add.s32 	%r104, %r16, 28;
	setp.ge.s32 	%p200, %r104, %r137;
	@%p200 bra 	$L__BB0_439;
	ld.shared.f32 	%f9906, [%r10+112];
	ld.shared.u16 	%rs67, [_ZZ24flash_attention_wmma_qktPK6__halfS1_S1_PS_iiiifE6V_smem+3584];
	// begin inline asm
	{  cvt.f32.f16 %f9905, %rs67;}

	// end inline asm
	fma.rn.f32 	%f18364, %f9906, %f9905, %f18364;
$L__BB0_439:
	add.s32 	%r105, %r16, 29;
	setp.ge.s32 	%p201, %r105, %r137;
	@%p201 bra 	$L__BB0_441;
	ld.shared.f32 	%f9908, [%r10+116];
	ld.shared.u16 	%rs68, [_ZZ24flash_attention_wmma_qktPK6__halfS1_S1_PS_iiiifE6V_smem+3712];
	// begin inline asm
	{  cvt.f32.f16 %f9907, %rs68;}

	// end inline asm
	fma.rn.f32 	%f18364, %f9908, %f9907, %f18364;
$L__BB0_441:
	add.s32 	%r106, %r16, 30;
	setp.ge.s32 	%p202, %r106, %r137;
	@%p202 bra 	$L__BB0_443;
	ld.shared.f32 	%f9910, [%r10+120];
	ld.shared.u16 	%rs69, [_ZZ24flash_attention_wmma_qktPK6__halfS1_S1_PS_iiiifE6V_smem+3840];
	// begin inline asm
	{  cvt.f32.f16 %f9909, %rs69;}

	// end inline asm
	fma.rn.f32 	%f18364, %f9910, %f9909, %f18364;
$L__BB0_443:
	add.s32 	%r107, %r16, 31;
	setp.ge.s32 	%p203, %r107, %r137;
	@%p203 bra 	$L__BB0_445;
	ld.shared.f32 	%f9912, [%r10+124];
	ld.shared.u16 	%rs70, [_ZZ24flash_attention_wmma_qktPK6__halfS1_S1_PS_iiiifE6V_smem+3968];
	// begin inline asm
	{  cvt.f32.f16 %f9911, %rs70;}

	// end inline asm
	fma.rn.f32 	%f18364, %f9912, %f9911, %f18364;
$L__BB0_445:
	add.s32 	%r108, %r16, 32;
	setp.ge.s32 	%p204, %r108, %r137;
	@%p204 bra 	$L__BB0_447;
	ld.shared.f32 	%f9914, [%r10+128];
	ld.shared.u16 	%rs71, [_ZZ24flash_attention_wmma_qktPK6__halfS1_S1_PS_iiiifE6V_smem+4096];
	// begin inline asm
	{  cvt.f32.f16 %f9913, %rs71;}

	// end inline asm
	fma.rn.f32 	%f18364, %f9914, %f9913, %f18364;
$L__BB0_447:
	add.s32 	%r109, %r16, 33;
	setp.ge.s32 	%p205, %r109, %r137;
	@%p205 bra 	$L__BB0_449;
	ld.shared.f32 	%f9916, [%r10+132];
	ld.shared.u16 	%rs72, [_ZZ24flash_attention_wmma_qktPK6__halfS1_S1_PS_iiiifE6V_smem+4224];
	// begin inline asm
	{  cvt.f32.f16 %f9915, %rs72;}

	// end inline asm
	fma.rn.f32 	%f18364, %f9916, %f9915, %f18364;
$L__BB0_449:
	add.s32 	%r110, %r16, 34;
	setp.ge.s32 	%p206, %r110, %r137;
	@%p206 bra 	$L__BB0_451;
	ld.shared.f32 	%f9918, [%r10+136];
	ld.shared.u16 	%rs73, [_ZZ24flash_attention_wmma_qktPK6__halfS1_S1_PS_iiiifE6V_smem+4352];
	// begin inline asm
	{  cvt.f32.f16 %f9917, %rs73;}

	// end inline asm
	fma.rn.f32 	%f18364, %f9918, %f9917, %f18364;
$L__BB0_451:
	add.s32 	%r111, %r16, 35;
	setp.ge.s32 	%p207, %r111, %r137;
	@%p207 bra 	$L__BB0_453;
	ld.shared.f32 	%f9920, [%r10+140];
	ld.shared.u16 	%rs74, [_ZZ24flash_attention_wmma_qktPK6__halfS1_S1_PS_iiiifE6V_smem+4480];
	// begin inline asm
	{  cvt.f32.f16 %f9919, %rs74;}

	// end inline asm
	fma.rn.f32 	%f18364, %f9920, %f9919, %f18364;
$L__BB0_453:
	add.s32 	%r112, %r16, 36;
	setp.ge.s32 	%p208, %r112, %r137;
	@%p208 bra 	$L__BB0_455;
	ld.shared.f32 	%f9922, [%r10+144];
	ld.shared.u16 	%rs75, [_ZZ24flash_attention_wmma_qktPK6__halfS1_S1_PS_iiiifE6V_smem+4608];
	// begin inline asm
	{  cvt.f32.f16 %f9921, %rs75;}

	// end inline asm
	fma.rn.f32 	%f18364, %f9922, %f9921, %f18364;
$L__BB0_455:
	add.s32 	%r113, %r16, 37;
	setp.ge.s32 	%p209, %r113, %r137;
	@%p209 bra 	$L__BB0_457;
	ld.shared.f32 	%f9924, [%r10+148];
	ld.shared.u16 	%rs76, [_ZZ24flash_attention_wmma_qktPK6__halfS1_S1_PS_iiiifE6V_smem+4736];
	// begin inline asm
	{  cvt.f32.f16 %f9923, %rs76;}

	// end inline asm
	fma.rn.f32 	%f18364, %f9924, %f9923, %f18364;
$L__BB0_457:
	add.s32 	%r114, %r16, 38;
	setp.ge.s32 	%p210, %r114, %r137;
	@%p210 bra 	$L__BB0_459;
	ld.shared.f32 	%f9926, [%r10+152];
	ld.shared.u16 	%rs77, [_ZZ24flash_attention_wmma_qktPK6__halfS1_S1_PS_iiiifE6V_smem+4864];
	// begin inline asm
	{  cvt.f32.f16 %f9925, %rs77;}

	// end inline asm
	fma.rn.f32 	%f18364, %f9926, %f9925, %f18364;
$L__BB0_459:
	add.s32 	%r682, %r16, 39;
	setp.ge.s32 	%p211, %r682, %r137;
	@%p211 bra 	$L__BB0_461;
	ld.shared.f32 	%f9928, [%r10+156];
	ld.shared.u16 	%rs78, [_ZZ24flash_attention_wmma_qktPK6__halfS1_S1_PS_iiiifE6V_smem+4992];
	// begin inline asm
	{  cvt.f32.f16 %f9927, %rs78;}

	// end inline asm
	fma.rn.f32 	%f18364, %f9928, %f9927, %f18364;
$L__BB0_461:
	add.s32 	%r115, %r16, 40;
	setp.ge.s32 	%p212, %r115, %r137;
	@%p212 bra 	$L__BB0_463;
	ld.shared.f32 	%f9930, [%r10+160];
	ld.shared.u16 	%rs79, [_ZZ24flash_attention_wmma_qktPK6__halfS1_S1_PS_iiiifE6V_smem+5120];
	// begin inline asm
	{  cvt.f32.f16 %f9929, %rs79;}

	// end inline asm
	fma.rn.f32 	%f18364, %f9930, %f9929, %f18364;
$L__BB0_463:
	add.s32 	%r683, %r16, 41;
	setp.ge.s32 	%p213, %r683, %r137;
	@%p213 bra 	$L__BB0_465;
	ld.shared.f32 	%f9932, [%r10+164];
	ld.shared.u16 	%rs80, [_ZZ24flash_attention_wmma_qktPK6__halfS1_S1_PS_iiiifE6V_smem+5248];
	// begin inline asm
	{  cvt.f32.f16 %f9931, %rs80;}

	// end inline asm
	fma.rn.f32 	%f18364, %f9932, %f9931, %f18364;
$L__BB0_465:
	add.s32 	%r116, %r16, 42;
	setp.ge.s32 	%p214, %r116, %r137;
	@%p214 bra 	$L__BB0_467;
	ld.shared.f32 	%f9934, [%r10+168];
	ld.shared.u16 	%rs81, [_ZZ24flash_attention_wmma_qktPK6__halfS1_S1_PS_iiiifE6V_smem+5376];
	// begin inline asm
	{  cvt.f32.f16 %f9933, %rs81;}

	// end inline asm
	fma.rn.f32 	%f18364, %f9934, %f9933, %f18364;
$L__BB0_467:
	add.s32 	%r684, %r16, 43;
	setp.ge.s32 	%p215, %r684, %r137;
	@%p215 bra 	$L__BB0_469;
	ld.shared.f32 	%f9936, [%r10+172];
	ld.shared.u16 	%rs82, [_ZZ24flash_attention_wmma_qktPK6__halfS1_S1_PS_iiiifE6V_smem+5504];
	// begin inline asm
	{  cvt.f32.f16 %f9935, %rs82;}

	// end inline asm
	fma.rn.f32 	%f18364, %f9936, %f9935, %f18364;
$L__BB0_469:
	add.s32 	%r685, %r16, 44;
	setp.ge.s32 	%p216, %r685, %r137;
	@%p216 bra 	$L__BB0_471;
	ld.shared.f32 	%f9938, [%r10+176];
	ld.shared.u16 	%rs83, [_ZZ24flash_attention_wmma_qktPK6__halfS1_S1_PS_iiiifE6V_smem+5632];
	// begin inline asm
	{  cvt.f32.f16 %f9937, %rs83;}

	// end inline asm
	fma.rn.f32 	%f18364, %f9938, %f9937, %f18364;
$L__BB0_471:
	add.s32 	%r686, %r16, 45;
	setp.ge.s32 	%p217, %r686, %r137;
	@%p217 bra 	$L__BB0_473;
	ld.shared.f32 	%f9940, [%r10+180];
	ld.shared.u16 	%rs84, [_ZZ24flash_attention_wmma_qktPK6__halfS1_S1_PS_iiiifE6V_smem+5760];
	// begin inline asm
	{  cvt.f32.f16 %f9939, %rs84;}

	// end inline asm
	fma.rn.f32 	%f18364, %f9940, %f9939, %f18364;
$L__BB0_473:
	add.s32 	%r687, %r16, 46;
	setp.ge.s32 	%p218, %r687, %r137;
	@%p218 bra 	$L__BB0_475;
	ld.shared.f32 	%f9942, [%r10+184];
	ld.shared.u16 	%rs85, [_ZZ24flash_attention_wmma_qktPK6__halfS1_S1_PS_iiiifE6V_smem+5888];
	// begin inline asm
	{  cvt.f32.f16 %f9941, %rs85;}

	// end inline asm
	fma.rn.f32 	%f18364, %f9942, %f9941, %f18364;
$L__BB0_475:
	add.s32 	%r117, %r16, 47;
	setp.ge.s32 	%p219, %r117, %r137;
	@%p219 bra 	$L__BB0_477;
	ld.shared.f32 	%f9944, [%r10+188];
	ld.shared.u16 	%rs86, [_ZZ24flash_attention_wmma_qktPK6__halfS1_S1_PS_iiiifE6V_smem+6016];
	// begin inline asm
	{  cvt.f32.f16 %f9943, %rs86;}

	// end inline asm
	fma.rn.f32 	%f18364, %f9944, %f9943, %f18364;
$L__BB0_477:
	add.s32 	%r118, %r16, 48;
	setp.ge.s32 	%p220, %r118, %r137;
	@%p220 bra 	$L__BB0_479;
	ld.shared.f32 	%f9946, [%r10+192];
	ld.shared.u16 	%rs87, [_ZZ24flash_attention_wmma_qktPK6__halfS1_S1_PS_iiiifE6V_smem+6144];
	// begin inline asm
	{  cvt.f32.f16 %f9945, %rs87;}

	// end inline asm
	fma.rn.f32 	%f18364, %f9946, %f9945, %f18364;
$L__BB0_479:
	add.s32 	%r119, %r16, 49;
	setp.ge.s32 	%p221, %r119, %r137;
	@%p221 bra 	$L__BB0_481;
	ld.shared.f32 	%f9948, [%r10+196];
	ld.shared.u16 	%rs88, [_ZZ24flash_attention_wmma_qktPK6__halfS1_S1_PS_iiiifE6V_smem+6272];
	// begin inline asm
	{  cvt.f32.f16 %f9947, %rs88;}

	// end inline asm
	fma.rn.f32 	%f18364, %f9948, %f9947, %f18364;
$L__BB0_481:
	add.s32 	%r120, %r16, 50;
	setp.ge.s32 	%p222, %r120, %r137;
	@%p222 bra 	$L__BB0_483;
	ld.shared.f32 	%f9950, [%r10+200];
	ld.shared.u16 	%rs89, [_ZZ24flash_attention_wmma_qktPK6__halfS1_S1_PS_iiiifE6V_smem+6400];
	// begin inline asm
	{  cvt.f32.f16 %f9949, %rs89;}

	// end inline asm
	fma.rn.f32 	%f18364, %f9950, %f9949, %f18364;
$L__BB0_483:
	add.s32 	%r121, %r16, 51;
	setp.ge.s32 	%p223, %r121, %r137;
	@%p223 bra 	$L__BB0_485;
	ld.shared.f32 	%f9952, [%r10+204];
	ld.shared.u16 	%rs90, [_ZZ24flash_attention_wmma_qktPK6__halfS1_S1_PS_iiiifE6V_smem+6528];
	// begin inline asm
	{  cvt.f32.f16 %f9951, %rs90;}

	// end inline asm
	fma.rn.f32 	%f18364, %f9952, %f9951, %f18364;
$L__BB0_485:
	add.s32 	%r122, %r16, 52;
	setp.ge.s32 	%p224, %r122, %r137;
	@%p224 bra 	$L__BB0_487;
	ld.shared.f32 	%f9954, [%r10+208];
	ld.shared.u16 	%rs91, [_ZZ24flash_attention_wmma_qktPK6__halfS1_S1_PS_iiiifE6V_smem+6656];
	// begin inline asm
	{  cvt.f32.f16 %f9953, %rs91;}

	// end inline asm
	fma.rn.f32 	%f18364, %f9954, %f9953, %f18364;
$L__BB0_487:
	add.s32 	%r123, %r16, 53;
	setp.ge.s32 	%p225, %r123, %r137;
	@%p225 bra 	$L__BB0_489;
	ld.shared.f32 	%f9956, [%r10+212];
	ld.shared.u16 	%rs92, [_ZZ24flash_attention_wmma_qktPK6__halfS1_S1_PS_iiiifE6V_smem+6784];
	// begin inline asm
	{  cvt.f32.f16 %f9955, %rs92;}

	// end inline asm
	fma.rn.f32 	%f18364, %f9956, %f9955, %f18364;
$L__BB0_489:
	add.s32 	%r124, %r16, 54;
	setp.ge.s32 	%p226, %r124, %r137;
	@%p226 bra 	$L__BB0_491;
	ld.shared.f32 	%f9958, [%r10+216];
	ld.shared.u16 	%rs93, [_ZZ24flash_attention_wmma_qktPK6__halfS1_S1_PS_iiiifE6V_smem+6912];
	// begin inline asm
	{  cvt.f32.f16 %f9957, %rs93;}

	// end inline asm
	fma.rn.f32 	%f18364, %f9958, %f9957, %f18364;
$L__BB0_491:
	add.s32 	%r125, %r16, 55;
	setp.ge.s32 	%p227, %r125, %r137;
	@%p227 bra 	$L__BB0_493;
	ld.shared.f32 	%f9960, [%r10+220];
	ld.shared.u16 	%rs94, [_ZZ24flash_attention_wmma_qktPK6__halfS1_S1_PS_iiiifE6V_smem+7040];
	// begin inline asm
	{  cvt.f32.f16 %f9959, %rs94;}

	// end inline asm
	fma.rn.f32 	%f18364, %f9960, %f9959, %f18364;
$L__BB0_493:
	add.s32 	%r126, %r16, 56;
	setp.ge.s32 	%p228, %r126, %r137;
	@%p228 bra 	$L__BB0_495;
	ld.shared.f32 	%f9962, [%r10+224];
	ld.shared.u16 	%rs95, [_ZZ24flash_attention_wmma_qktPK6__halfS1_S1_PS_iiiifE6V_smem+7168];
	// begin inline asm
	{  cvt.f32.f16 %f9961, %rs95;}

	// end inline asm
	fma.rn.f32 	%f18364, %f9962, %f9961, %f18364;
$L__BB0_495:
	add.s32 	%r127, %r16, 57;
	setp.ge.s32 	%p229, %r127, %r137;
	@%p229 bra 	$L__BB0_497;
	ld.shared.f32 	%f9964, [%r10+228];
	ld.shared.u16 	%rs96, [_ZZ24flash_attention_wmma_qktPK6__halfS1_S1_PS_iiiifE6V_smem+7296];
	// begin inline asm
	{  cvt.f32.f16 %f9963, %rs96;}

	// end inline asm
	fma.rn.f32 	%f18364, %f9964, %f9963, %f18364;
$L__BB0_497:
	add.s32 	%r128, %r16, 58;
	setp.ge.s32 	%p230, %r128, %r137;
	@%p230 bra 	$L__BB0_499;
	ld.shared.f32 	%f9966, [%r10+232];
	ld.shared.u16 	%rs97, [_ZZ24flash_attention_wmma_qktPK6__halfS1_S1_PS_iiiifE6V_smem+7424];
	// begin inline asm
	{  cvt.f32.f16 %f9965, %rs97;}

	// end inline asm
	fma.rn.f32 	%f18364, %f9966, %f9965, %f18364;
$L__BB0_499:
	add.s32 	%r129, %r16, 59;
	setp.ge.s32 	%p231, %r129, %r137;
	@%p231 bra 	$L__BB0_501;
	ld.shared.f32 	%f9968, [%r10+236];
	ld.shared.u16 	%rs98, [_ZZ24flash_attention_wmma_qktPK6__halfS1_S1_PS_iiiifE6V_smem+7552];
	// begin inline asm
	{  cvt.f32.f16 %f9967, %rs98;}

	// end inline asm
	fma.rn.f32 	%f18364, %f9968, %f9967, %f18364;
$L__BB0_501:
	add.s32 	%r130, %r16, 60;
	setp.ge.s32 	%p232, %r130, %r137;
	@%p232 bra 	$L__BB0_503;
	ld.shared.f32 	%f9970, [%r10+240];
	ld.shared.u16 	%rs99, [_ZZ24flash_attention_wmma_qktPK6__halfS1_S1_PS_iiiifE6V_smem+7680];
	// begin inline asm
	{  cvt.f32.f16 %f9969, %rs99;}

	// end inline asm
	fma.rn.f32 	%f18364, %f9970, %f9969, %f18364;
$L__BB0_503:
	add.s32 	%r131, %r16, 61;
	setp.ge.s32 	%p233, %r131, %r137;
	@%p233 bra 	$L__BB0_505;
	ld.shared.f32 	%f9972, [%r10+244];
	ld.shared.u16 	%rs100, [_ZZ24flash_attention_wmma_qktPK6__halfS1_S1_PS_iiiifE6V_smem+7808];
	// begin inline asm
	{  cvt.f32.f16 %f9971, %rs100;}

	// end inline asm
	fma.rn.f32 	%f18364, %f9972, %f9971, %f18364;
$L__BB0_505:
	add.s32 	%r132, %r16, 62;
	setp.ge.s32 	%p234, %r132, %r137;
	@%p234 bra 	$L__BB0_507;
	ld.shared.f32 	%f9974, [%r10+248];
	ld.shared.u16 	%rs101, [_ZZ24flash_attention_wmma_qktPK6__halfS1_S1_PS_iiiifE6V_smem+7936];
	// begin inline asm
	{  cvt.f32.f16 %f9973, %rs101;}

	// end inline asm
	fma.rn.f32 	%f18364, %f9974, %f9973, %f18364;
$L__BB0_507:
	add.s32 	%r133, %r16, 63;
	setp.ge.s32 	%p235, %r133, %r137;
	@%p235 bra 	$L__BB0_509;
	ld.shared.f32 	%f9976, [%r10+252];
	ld.shared.u16 	%rs102, [_ZZ24flash_attention_wmma_qktPK6__halfS1_S1_PS_iiiifE6V_smem+8064];
	// begin inline asm
	{  cvt.f32.f16 %f9975, %rs102;}

	// end inline asm
	fma.rn.f32 	%f18364, %f9976, %f9975, %f18364;
$L__BB0_509:
	fma.rn.f32 	%f18232, %f392, %f18364, %f18232;
	mov.f32 	%f18428, 0f00000000;
	@%p172 bra 	$L__BB0_511;
	ld.shared.f32 	%f9979, [%r10];
	ld.shared.u16 	%rs103, [_ZZ24flash_attention_wmma_qktPK6__halfS1_S1_PS_iiiifE6V_smem+2];
	// begin inline asm
	{  cvt.f32.f16 %f9978, %rs103;}

	// end inline asm
	fma.rn.f32 	%f18428, %f9979, %f9978, 0f00000000;
$L__BB0_511:
	@%p173 bra 	$L__BB0_513;
	ld.shared.f32 	%f9981, [%r10+4];
	ld.shared.u16 	%rs104, [_ZZ24flash_attention_wmma_qktPK6__halfS1_S1_PS_iiiifE6V_smem+130];
	// begin inline asm
	{  cvt.f32.f16 %f9980, %rs104;}

	// end inline asm
	fma.rn.f32 	%f18428, %f9981, %f9980, %f18428;
$L__BB0_513:
	@%p174 bra 	$L__BB0_515;
	ld.shared.f32 	%f9983, [%r10+8];
	ld.shared.u16 	%rs105, [_ZZ24flash_attention_wmma_qktPK6__halfS1_S1_PS_iiiifE6V_smem+258];
	// begin inline asm
	{  cvt.f32.f16 %f9982, %rs105;}

	// end inline asm
	fma.rn.f32 	%f18428, %f9983, %f9982, %f18428;
$L__BB0_515:
	@%p175 bra 	$L__BB0_517;
	ld.shared.f32 	%f9985, [%r10+12];
	ld.shared.u16 	%rs106, [_ZZ24flash_attention_wmma_qktPK6__halfS1_S1_PS_iiiifE6V_smem+386];
	// begin inline asm
	{  cvt.f32.f16 %f9984, %rs106;}

	// end inline asm
	fma.rn.f32 	%f18428, %f9985, %f9984, %f18428;
$L__BB0_517:
	@%p176 bra 	$L__BB0_519;
	ld.shared.f32 	%f9987, [%r10+16];
	ld.shared.u16 	%rs107, [_ZZ24flash_attention_wmma_qktPK6__halfS1_S1_PS_iiiifE6V_smem+514];
	// begin inline asm
	{  cvt.f32.f16 %f9986, %rs107;}

	// end inline asm
	fma.rn.f32 	%f18428, %f9987, %f9986, %f18428;
$L__BB0_519:
	setp.ge.s32 	%p241, %r88, %r137;
	@%p241 bra 	$L__BB0_521;
	ld.shared.f32 	%f9989, [%r10+20];
	ld.shared.u16 	%rs108, [_ZZ24flash_attention_wmma_qktPK6__halfS1_S1_PS_iiiifE6V_smem+642];
	// begin inline asm
	{  cvt.f32.f16 %f9988, %rs108;}

	// end inline asm
	fma.rn.f32 	%f18428, %f9989, %f9988, %f18428;
$L__BB0_521:
	setp.ge.s32 	%p242, %r89, %r137;
	@%p242 bra 	$L__BB0_523;
	ld.shared.f32 	%f9991, [%r10+24];
	ld.shared.u16 	%rs109, [_ZZ24flash_attention_wmma_qktPK6__halfS1_S1_PS_iiiifE6V_smem+770];
	// begin inline asm
	{  cvt.f32.f16 %f9990, %rs109;}

	// end inline asm
	fma.rn.f32 	%f18428, %f9991, %f9990, %f18428;
$L__BB0_523:
	setp.ge.s32 	%p243, %r90, %r137;
	@%p243 bra 	$L__BB0_525;
	ld.shared.f32 	%f9993, [%r10+28];
	ld.shared.u16 	%rs110, [_ZZ24flash_attention_wmma_qktPK6__halfS1_S1_PS_iiiifE6V_smem+898];
	// begin inline asm
	{  cvt.f32.f16 %f9992, %rs110;}

	// end inline asm
	fma.rn.f32 	%f18428, %f9993, %f9992, %f18428;
$L__BB0_525:
	setp.ge.s32 	%p244, %r91, %r137;
	@%p244 bra 	$L__BB0_527;
	ld.shared.f32 	%f9995, [%r10+32];
	ld.shared.u16 	%rs111, [_ZZ24flash_attention_wmma_qktPK6__halfS1_S1_PS_iiiifE6V_smem+1026];
	// begin inline asm
	{  cvt.f32.f16 %f9994, %rs111;}

	// end inline asm
	fma.rn.f32 	%f18428, %f9995, %f9994, %f18428;
$L__BB0_527:
	setp.ge.s32 	%p245, %r92, %r137;
	@%p245 bra 	$L__BB0_529;
	ld.shared.f32 	%f9997, [%r10+36];
	ld.shared.u16 	%rs112, [_ZZ24flash_attention_wmma_qktPK6__halfS1_S1_PS_iiiifE6V_smem+1154];
	// begin inline asm
	{  cvt.f32.f16 %f9996, %rs112;}

	// end inline asm
	fma.rn.f32 	%f18428, %f9997, %f9996, %f18428;
$L__BB0_529:
	setp.ge.s32 	%p246, %r93, %r137;
	@%p246 bra 	$L__BB0_531;
	ld.shared.f32 	%f9999, [%r10+40];
	ld.shared.u16 	%rs113, [_ZZ24flash_attention_wmma_qktPK6__halfS1_S1_PS_iiiifE6V_smem+1282];
	// begin inline asm
	{  cvt.f32.f16 %f9998, %rs113;}

	// end inline asm
	fma.rn.f32 	%f18428, %f9999, %f9998, %f18428;
$L__BB0_531:
	setp.ge.s32 	%p247, %r94, %r137;
	@%p247 bra 	$L__BB0_533;
	ld.shared.f32 	%f10001, [%r10+44];
	ld.shared.u16 	%rs114, [_ZZ24flash_attention_wmma_qktPK6__halfS1_S1_PS_iiiifE6V_smem+1410];
	// begin inline asm
	{  cvt.f32.f16 %f10000, %rs114;}

	// end inline asm
	fma.rn.f32 	%f18428, %f10001, %f10000, %f18428;
$L__BB0_533:
	setp.ge.s32 	%p248, %r95, %r137;
	@%p248 bra 	$L__BB0_535;
	ld.shared.f32 	%f10003, [%r10+48];
	ld.shared.u16 	%rs115, [_ZZ24flash_attention_wmma_qktPK6__halfS1_S1_PS_iiiifE6V_smem+1538];
	// begin inline asm
	{  cvt.f32.f16 %f10002, %rs115;}

	// end inline asm
	fma.rn.f32 	%f18428, %f10003, %f10002, %f18428;
$L__BB0_535:
	setp.ge.s32 	%p249, %r96, %r137;
	@%p249 bra 	$L__BB0_537;
	ld.shared.f32 	%f10005, [%r10+52];
	ld.shared.u16 	%rs116, [_ZZ24flash_attention_wmma_qktPK6__halfS1_S1_PS_iiiifE6V_smem+1666];
	// begin inline asm
	{  cvt.f32.f16 %f10004, %rs116;}

	// end inline asm
	fma.rn.f32 	%f18428, %f10005, %f10004, %f18428;
$L__BB0_537:
	setp.ge.s32 	%p250, %r97, %r137;
	@%p250 bra 	$L__BB0_539;
	ld.shared.f32 	%f10007, [%r10+56];
	ld.shared.u16 	%rs117, [_ZZ24flash_attention_wmma_qktPK6__halfS1_S1_PS_iiiifE6V_smem+1794];
	// begin inline asm
	{  cvt.f32.f16 %f10006, %rs117;}

	// end inline asm
	fma.rn.f32 	%f18428, %f10007, %f10006, %f18428;
$L__BB0_539:
	setp.ge.s32 	%p251, %r98, %r137;
	@%p251 bra 	$L__BB0_541;
	ld.shared.f32 	%f10009, [%r10+60];
	ld.shared.u16 	%rs118, [_ZZ24flash_attention_wmma_qktPK6__halfS1_S1_PS_iiiifE6V_smem+1922];
	// begin inline asm
	{  cvt.f32.f16 %f10008, %rs118;}

	// end inline asm
	fma.rn.f32 	%f18428, %f10009, %f10008, %f18428;
$L__BB0_541:
	add.s32 	%r688, %r16, 16;
	setp.ge.s32 	%p252, %r688, %r137;
	@%p252 bra 	$L__BB0_543;
	ld.shared.f32 	%f10011, [%r10+64];
	ld.shared.u16 	%rs119, [_ZZ24flash_attention_wmma_qktPK6__halfS1_S1_PS_iiiifE6V_smem+2050];
	// begin inline asm
	{  cvt.f32.f16 %f10010, %rs119;}

	// end inline asm
	fma.rn.f32 	%f18428, %f10011, %f10010, %f18428;
$L__BB0_543:
	add.s32 	%r689, %r16, 17;
	setp.ge.s32 	%p253, %r689, %r137;
	@%p253 bra 	$L__BB0_545;
	ld.shared.f32 	%f10013, [%r10+68];
	ld.shared.u16 	%rs120, [_ZZ24flash_attention_wmma_qktPK6__halfS1_S1_PS_iiiifE6V_smem+2178];
	// begin inline asm
	{  cvt.f32.f16 %f10012, %rs120;}

	// end inline asm
	fma.rn.f32 	%f18428, %f10013, %f10012, %f18428;
$L__BB0_545:
	add.s32 	%r690, %r16, 18;
	setp.ge.s32 	%p254, %r690, %r137;
	@%p254 bra 	$L__BB0_547;
	ld.shared.f32 	%f10015, [%r10+72];
	ld.shared.u16 	%rs121, [_ZZ24flash_attention_wmma_qktPK6__halfS1_S1_PS_iiiifE6V_smem+2306];
	// begin inline asm
	{  cvt.f32.f16 %f10014, %rs121;}

	// end inline asm
	fma.rn.f32 	%f18428, %f10015, %f10014, %f18428;
$L__BB0_547:
	add.s32 	%r691, %r16, 19;
	setp.ge.s32 	%p255, %r691, %r137;
	@%p255 bra 	$L__BB0_549;
	ld.shared.f32 	%f10017, [%r10+76];
	ld.shared.u16 	%rs122, [_ZZ24flash_attention_wmma_qktPK6__halfS1_S1_PS_iiiifE6V_smem+2434];
	// begin inline asm
	{  cvt.f32.f16 %f10016, %rs122;}

	// end inline asm
	fma.rn.f32 	%f18428, %f10017, %f10016, %f18428;
$L__BB0_549:
	add.s32 	%r692, %r16, 20;
	setp.ge.s32 	%p256, %r692, %r137;
	@%p256 bra 	$L__BB0_551;
	ld.shared.f32 	%f10019, [%r10+80];
	ld.shared.u16 	%rs123, [_ZZ24flash_attention_wmma_qktPK6__halfS1_S1_PS_iiiifE6V_smem+2562];
	// begin inline asm
	{  cvt.f32.f16 %f10018, %rs123;}

	// end inline asm
	fma.rn.f32 	%f18428, %f10019, %f10018, %f18428;
$L__BB0_551:
	add.s32 	%r693, %r16, 21;
	setp.ge.s32 	%p257, %r693, %r137;
	@%p257 bra 	$L__BB0_553;
	ld.shared.f32 	%f10021, [%r10+84];
	ld.shared.u16 	%rs124, [_ZZ24flash_attention_wmma_qktPK6__halfS1_S1_PS_iiiifE6V_smem+2690];
	// begin inline asm
	{  cvt.f32.f16 %f10020, %rs124;}

	// end inline asm
	fma.rn.f32 	%f18428, %f10021, %f10020, %f18428;
$L__BB0_553:
	add.s32 	%r694, %r16, 22;
	setp.ge.s32 	%p258, %r694, %r137;
	@%p258 bra 	$L__BB0_555;
	ld.shared.f32 	%f10023, [%r10+88];
	ld.shared.u16 	%rs125, [_ZZ24flash_attention_wmma_qktPK6__halfS1_S1_PS_iiiifE6V_smem+2818];
	// begin inline asm
	{  cvt.f32.f16 %f10022, %rs125;}

	// end inline asm
	fma.rn.f32 	%f18428, %f10023, %f10022, %f18428;
$L__BB0_555:
	setp.ge.s32 	%p259, %r99, %r137;
	@%p259 bra 	$L__BB0_557;
	ld.shared.f32 	%f10025, [%r10+92];
	ld.shared.u16 	%rs126, [_ZZ24flash_attention_wmma_qktPK6__halfS1_S1_PS_iiiifE6V_smem+2946];
	// begin inline asm
	{  cvt.f32.f16 %f10024, %rs126;}

	// end inline asm
	fma.rn.f32 	%f18428, %f10025, %f10024, %f18428;
$L__BB0_557:
	setp.ge.s32 	%p260, %r100, %r137;
	@%p260 bra 	$L__BB0_559;
	ld.shared.f32 	%f10027, [%r10+96];
	ld.shared.u16 	%rs127, [_ZZ24flash_attention_wmma_qktPK6__halfS1_S1_PS_iiiifE6V_smem+3074];
	// begin inline asm
	{  cvt.f32.f16 %f10026, %rs127;}

	// end inline asm
	fma.rn.f32 	%f18428, %f10027, %f10026, %f18428;
$L__BB0_559:
	setp.ge.s32 	%p261, %r101, %r137;
	@%p261 bra 	$L__BB0_561;
	ld.shared.f32 	%f10029, [%r10+100];
	ld.shared.u16 	%rs128, [_ZZ24flash_attention_wmma_qktPK6__halfS1_S1_PS_iiiifE6V_smem+3202];
	// begin inline asm
	{  cvt.f32.f16 %f10028, %rs128;}

	// end inline asm
	fma.rn.f32 	%f18428, %f10029, %f10028, %f18428;
$L__BB0_561:
	setp.ge.s32 	%p262, %r102, %r137;
	@%p262 bra 	$L__BB0_563;
	ld.shared.f32 	%f10031, [%r10+104];
	ld.shared.u16 	%rs129, [_ZZ24flash_attention_wmma_qktPK6__halfS1_S1_PS_iiiifE6V_smem+3330];
	// begin inline asm
	{  cvt.f32.f16 %f10030, %rs129;}

	// end inline asm
	fma.rn.f32 	%f18428, %f10031, %f10030, %f18428;
$L__BB0_563:
	setp.ge.s32 	%p263, %r103, %r137;
	@%p263 bra 	$L__BB0_565;
	ld.shared.f32 	%f10033, [%r10+108];
	ld.shared.u16 	%rs130, [_ZZ24flash_attention_wmma_qktPK6__halfS1_S1_PS_iiiifE6V_smem+3458];
	// begin inline asm
	{  cvt.f32.f16 %f10032, %rs130;}

	// end inline asm
	fma.rn.f32 	%f18428, %f10033, %f10032, %f18428;
$L__BB0_565:
	setp.ge.s32 	%p264, %r104, %r137;
	@%p264 bra 	$L__BB0_567;
	ld.shared.f32 	%f10035, [%r10+112];
	ld.shared.u16 	%rs131, [_ZZ24flash_attention_wmma_qktPK6__halfS1_S1_PS_iiiifE6V_smem+3586];
	// begin inline asm
	{  cvt.f32.f16 %f10034, %rs131;}

	// end inline asm
	fma.rn.f32 	%f18428, %f10035, %f10034, %f18428;
$L__BB0_567:
	setp.ge.s32 	%p265, %r105, %r137;
	@%p265 bra 	$L__BB0_569;
	ld.shared.f32 	%f10037, [%r10+116];
	ld.shared.u16 	%rs132, [_ZZ24flash_attention_wmma_qktPK6__halfS1_S1_PS_iiiifE6V_smem+3714];
	// begin inline asm
	{  cvt.f32.f16 %f10036, %rs132;}

	// end inline asm
	fma.rn.f32 	%f18428, %f10037, %f10036, %f18428;
$L__BB0_569:
	setp.ge.s32 	%p266, %r106, %r137;
	@%p266 bra 	$L__BB0_571;
	ld.shared.f32 	%f10039, [%r10+120];
	ld.shared.u16 	%rs133, [_ZZ24flash_attention_wmma_qktPK6__halfS1_S1_PS_iiiifE6V_smem+3842];
	// begin inline asm
	{  cvt.f32.f16 %f10038, %rs133;}

	// end inline asm
	fma.rn.f32 	%f18428, %f10039, %f10038, %f18428;
$L__BB0_571:
	setp.ge.s32 	%p267, %r107, %r137;
	@%p267 bra 	$L__BB0_573;
	ld.shared.f32 	%f10041, [%r10+124];
	ld.shared.u16 	%rs134, [_ZZ24flash_attention_wmma_qktPK6__halfS1_S1_PS_iiiifE6V_smem+3970];
	// begin inline asm
	{  cvt.f32.f16 %f10040, %rs134;}

	// end inline asm
	fma.rn.f32 	%f18428, %f10041, %f10040, %f18428;
$L__BB0_573:
	setp.ge.s32 	%p268, %r108, %r137;
	@%p268 bra 	$L__BB0_575;
	ld.shared.f32 	%f10043, [%r10+128];
	ld.shared.u16 	%rs135, [_ZZ24flash_attention_wmma_qktPK6__halfS1_S1_PS_iiiifE6V_smem+4098];
	// begin inline asm
	{  cvt.f32.f16 %f10042, %rs135;}

	// end inline asm
	fma.rn.f32 	%f18428, %f10043, %f10042, %f18428;
$L__BB0_575:
	setp.ge.s32 	%p269, %r109, %r137;
	@%p269 bra 	$L__BB0_577;
	ld.shared.f32 	%f10045, [%r10+132];
	ld.shared.u16 	%rs136, [_ZZ24flash_attention_wmma_qktPK6__halfS1_S1_PS_iiiifE6V_smem+4226];
	// begin inline asm
	{  cvt.f32.f16 %f10044, %rs136;}

	// end inline asm
	fma.rn.f32 	%f18428, %f10045, %f10044, %f18428;
$L__BB0_577:
	setp.ge.s32 	%p270, %r110, %r137;
	@%p270 bra 	$L__BB0_579;
	ld.shared.f32 	%f10047, [%r10+136];
	ld.shared.u16 	%rs137, [_ZZ24flash_attention_wmma_qktPK6__halfS1_S1_PS_iiiifE6V_smem+4354];
	// begin inline asm
	{  cvt.f32.f16 %f10046, %rs137;}

	// end inline asm
	fma.rn.f32 	%f18428, %f10047, %f10046, %f18428;
$L__BB0_579:
	setp.ge.s32 	%p271, %r111, %r137;
	@%p271 bra 	$L__BB0_581;
	ld.shared.f32 	%f10049, [%r10+140];
	ld.shared.u16 	%rs138, [_ZZ24flash_attention_wmma_qktPK6__halfS1_S1_PS_iiiifE6V_smem+4482];
	// begin inline asm
	{  cvt.f32.f16 %f10048, %rs138;}

	// end inline asm
	fma.rn.f32 	%f18428, %f10049, %f10048, %f18428;
$L__BB0_581:
	setp.ge.s32 	%p272, %r112, %r137;
	@%p272 bra 	$L__BB0_583;
	ld.shared.f32 	%f10051, [%r10+144];
	ld.shared.u16 	%rs139, [_ZZ24flash_attention_wmma_qktPK6__halfS1_S1_PS_iiiifE6V_smem+4610];
	// begin inline asm
	{  cvt.f32.f16 %f10050, %rs139;}

	// end inline asm
	fma.rn.f32 	%f18428, %f10051, %f10050, %f18428;
$L__BB0_583:
	setp.ge.s32 	%p273, %r113, %r137;
	@%p273 bra 	$L__BB0_585;
	ld.shared.f32 	%f10053, [%r10+148];
	ld.shared.u16 	%rs140, [_ZZ24flash_attention_wmma_qktPK6__halfS1_S1_PS_iiiifE6V_smem+4738];
	// begin inline asm
	{  cvt.f32.f16 %f10052, %rs140;}

	// end inline asm
	fma.rn.f32 	%f18428, %f10053, %f10052, %f18428;
$L__BB0_585:
	setp.ge.s32 	%p274, %r114, %r137;
	@%p274 bra 	$L__BB0_587;
	ld.shared.f32 	%f10055, [%r10+152];
	ld.shared.u16 	%rs141, [_ZZ24flash_attention_wmma_qktPK6__halfS1_S1_PS_iiiifE6V_smem+4866];
	// begin inline asm
	{  cvt.f32.f16 %f10054, %rs141;}

	// end inline asm
	fma.rn.f32 	%f18428, %f10055, %f10054, %f18428;
$L__BB0_587:
	add.s32 	%r695, %r16, 39;
	setp.ge.s32 	%p275, %r695, %r137;
	@%p275 bra 	$L__BB0_589;
	ld.shared.f32 	%f10057, [%r10+156];
	ld.shared.u16 	%rs142, [_ZZ24flash_attention_wmma_qktPK6__halfS1_S1_PS_iiiifE6V_smem+4994];
	// begin inline asm
	{  cvt.f32.f16 %f10056, %rs142;}

	// end inline asm
	fma.rn.f32 	%f18428, %f10057, %f10056, %f18428;
$L__BB0_589:
	setp.ge.s32 	%p276, %r115, %r137;
	@%p276 bra 	$L__BB0_591;
	ld.shared.f32 	%f10059, [%r10+160];
	ld.shared.u16 	%rs143, [_ZZ24flash_attention_wmma_qktPK6__halfS1_S1_PS_iiiifE6V_smem+5122];
	// begin inline asm
	{  cvt.f32.f16 %f10058, %rs143;}

	// end inline asm
	fma.rn.f32 	%f18428, %f10059, %f10058, %f18428;
$L__BB0_591:
	add.s32 	%r696, %r16, 41;
	setp.ge.s32 	%p277, %r696, %r137;
	@%p277 bra 	$L__BB0_593;
	ld.shared.f32 	%f10061, [%r10+164];
	ld.shared.u16 	%rs144, [_ZZ24flash_attention_wmma_qktPK6__halfS1_S1_PS_iiiifE6V_smem+5250];
	// begin inline asm
	{  cvt.f32.f16 %f10060, %rs144;}

	// end inline asm
	fma.rn.f32 	%f18428, %f10061, %f10060, %f18428;
$L__BB0_593:
	setp.ge.s32 	%p278, %r116, %r137;
	@%p278 bra 	$L__BB0_595;
	ld.shared.f32 	%f10063, [%r10+168];
	ld.shared.u16 	%rs145, [_ZZ24flash_attention_wmma_qktPK6__halfS1_S1_PS_iiiifE6V_smem+5378];
	// begin inline asm
	{  cvt.f32.f16 %f10062, %rs145;}

	// end inline asm
	fma.rn.f32 	%f18428, %f10063, %f10062, %f18428;
$L__BB0_595:
	add.s32 	%r697, %r16, 43;
	setp.ge.s32 	%p279, %r697, %r137;
	@%p279 bra 	$L__BB0_597;
	ld.shared.f32 	%f10065, [%r10+172];
	ld.shared.u16 	%rs146, [_ZZ24flash_attention_wmma_qktPK6__halfS1_S1_PS_iiiifE6V_smem+5506];
	// begin inline asm
	{  cvt.f32.f16 %f10064, %rs146;}

	// end inline asm
	fma.rn.f32 	%f18428, %f10065, %f10064, %f18428;
$L__BB0_597:
	add.s32 	%r698, %r16, 44;
	setp.ge.s32 	%p280, %r698, %r137;
	@%p280 bra 	$L__BB0_599;
	ld.shared.f32 	%f10067, [%r10+176];
	ld.shared.u16 	%rs147, [_ZZ24flash_attention_wmma_qktPK6__halfS1_S1_PS_iiiifE6V_smem+5634];
	// begin inline asm
	{  cvt.f32.f16 %f10066, %rs147;}

	// end inline asm
	fma.rn.f32 	%f18428, %f10067, %f10066, %f18428;
$L__BB0_599:
	add.s32 	%r699, %r16, 45;
	setp.ge.s32 	%p281, %r699, %r137;
	@%p281 bra 	$L__BB0_601;
	ld.shared.f32 	%f10069, [%r10+180];
	ld.shared.u16 	%rs148, [_ZZ24flash_attention_wmma_qktPK6__halfS1_S1_PS_iiiifE6V_smem+5762];
	// begin inline asm
	{  cvt.f32.f16 %f10068, %rs148;}

	// end inline asm
	fma.rn.f32 	%f18428, %f10069, %f10068, %f18428;
$L__BB0_601:
	add.s32 	%r700, %r16, 46;
	setp.ge.s32 	%p282, %r700, %r137;
	@%p282 bra 	$L__BB0_603;
	ld.shared.f32 	%f10071, [%r10+184];
	ld.shared.u16 	%rs149, [_ZZ24flash_attention_wmma_qktPK6__halfS1_S1_PS_iiiifE6V_smem+5890];
	// begin inline asm
	{  cvt.f32.f16 %f10070, %rs149;}

	// end inline asm
	fma.rn.f32 	%f18428, %f10071, %f10070, %f18428;
$L__BB0_603:
	setp.ge.s32 	%p283, %r117, %r137;
	@%p283 bra 	$L__BB0_605;
	ld.shared.f32 	%f10073, [%r10+188];
	ld.shared.u16 	%rs150, [_ZZ24flash_attention_wmma_qktPK6__halfS1_S1_PS_iiiifE6V_smem+6018];
	// begin inline asm
	{  cvt.f32.f16 %f10072, %rs150;}

	// end inline asm
	fma.rn.f32 	%f18428, %f10073, %f10072, %f18428;
$L__BB0_605:
	setp.ge.s32 	%p284, %r118, %r137;
	@%p284 bra 	$L__BB0_607;
	ld.shared.f32 	%f10075, [%r10+192];
	ld.shared.u16 	%rs151, [_ZZ24flash_attention_wmma_qktPK6__halfS1_S1_PS_iiiifE6V_smem+6146];
	// begin inline asm
	{  cvt.f32.f16 %f10074, %rs151;}

	// end inline asm
	fma.rn.f32 	%f18428, %f10075, %f10074, %f18428;
$L__BB0_607:
	setp.ge.s32 	%p285, %r119, %r137;
	@%p285 bra 	$L__BB0_609;
	ld.shared.f32 	%f10077, [%r10+196];
	ld.shared.u16 	%rs152, [_ZZ24flash_attention_wmma_qktPK6__halfS1_S1_PS_iiiifE6V_smem+6274];
	// begin inline asm
	{  cvt.f32.f16 %f10076, %rs152;}

	// end inline asm
	fma.rn.f32 	%f18428, %f10077, %f10076, %f18428;
$L__BB0_609:
	setp.ge.s32 	%p286, %r120, %r137;
	@%p286 bra 	$L__BB0_611;
	ld.shared.f32 	%f10079, [%r10+200];
	ld.shared.u16 	%rs153, [_ZZ24flash_attention_wmma_qktPK6__halfS1_S1_PS_iiiifE6V_smem+6402];
	// begin inline asm
	{  cvt.f32.f16 %f10078, %rs153;}

	// end inline asm
	fma.rn.f32 	%f18428, %f10079, %f10078, %f18428;
$L__BB0_611:
	setp.ge.s32 	%p287, %r121, %r137;
	@%p287 bra 	$L__BB0_613;
	ld.shared.f32 	%f10081, [%r10+204];
	ld.shared.u16 	%rs154, [_ZZ24flash_attention_wmma_qktPK6__halfS1_S1_PS_iiiifE6V_smem+6530];
	// begin inline asm
	{  cvt.f32.f16 %f10080, %rs154;}

	// end inline asm
	fma.rn.f32 	%f18428, %f10081, %f10080, %f18428;
$L__BB0_613:
	setp.ge.s32 	%p288, %r122, %r137;
	@%p288 bra 	$L__BB0_615;
	ld.shared.f32 	%f10083, [%r10+208];
	ld.shared.u16 	%rs155, [_ZZ24flash_attention_wmma_qktPK6__halfS1_S1_PS_iiiifE6V_smem+6658];
	// begin inline asm
	{  cvt.f32.f16 %f10082, %rs155;}

	// end inline asm
	fma.rn.f32 	%f18428, %f10083, %f10082, %f18428;
$L__BB0_615:
	setp.ge.s32 	%p289, %r123, %r137;
	@%p289 bra 	$L__BB0_617;
	ld.shared.f32 	%f10085, [%r10+212];
	ld.shared.u16 	%rs156, [_ZZ24flash_attention_wmma_qktPK6__halfS1_S1_PS_iiiifE6V_smem+6786];
	// begin inline asm
	{  cvt.f32.f16 %f10084, %rs156;}

	// end inline asm
	fma.rn.f32 	%f18428, %f10085, %f10084, %f18428;
$L__BB0_617:
	setp.ge.s32 	%p290, %r124, %r137;
	@%p290 bra 	$L__BB0_619;
	ld.shared.f32 	%f10087, [%r10+216];
	ld.shared.u16 	%rs157, [_ZZ24flash_attention_wmma_qktPK6__halfS1_S1_PS_iiiifE6V_smem+6914];
	// begin inline asm
	{  cvt.f32.f16 %f10086, %rs157;}

	// end inline asm
	fma.rn.f32 	%f18428, %f10087, %f10086, %f18428;
$L__BB0_619:
	setp.ge.s32 	%p291, %r125, %r137;
	@%p291 bra 	$L__BB0_621;
	ld.shared.f32 	%f10089, [%r10+220];
	ld.shared.u16 	%rs158, [_ZZ24flash_attention_wmma_qktPK6__halfS1_S1_PS_iiiifE6V_smem+7042];
	// begin inline asm
	{  cvt.f32.f16 %f10088, %rs158;}

	// end inline asm
	fma.rn.f32 	%f18428, %f10089, %f10088, %f18428;
$L__BB0_621:
	setp.ge.s32 	%p292, %r126, %r137;
	@%p292 bra 	$L__BB0_623;
	ld.shared.f32 	%f10091, [%r10+224];
	ld.shared.u16 	%rs159, [_ZZ24flash_attention_wmma_qktPK6__halfS1_S1_PS_iiiifE6V_smem+7170];
	// begin inline asm
	{  cvt.f32.f16 %f10090, %rs159;}

	// end inline asm
	fma.rn.f32 	%f18428, %f10091, %f10090, %f18428;
$L__BB0_623:
	setp.ge.s32 	%p293, %r127, %r137;
	@%p293 bra 	$L__BB0_625;
	ld.shared.f32 	%f10093, [%r10+228];
	ld.shared.u16 	%rs160, [_ZZ24flash_attention_wmma_qktPK6__halfS1_S1_PS_iiiifE6V_smem+7298];
	// begin inline asm
	{  cvt.f32.f16 %f10092, %rs160;}

	// end inline asm
	fma.rn.f32 	%f18428, %f10093, %f10092, %f18428;
$L__BB0_625:
	setp.ge.s32 	%p294, %r128, %r137;
	@%p294 bra 	$L__BB0_627;
	ld.shared.f32 	%f10095, [%r10+232];
	ld.shared.u16 	%rs161, [_ZZ24flash_attention_wmma_qktPK6__halfS1_S1_PS_iiiifE6V_smem+7426];
	// begin inline asm
	{  cvt.f32.f16 %f10094, %rs161;}

	// end inline asm
	fma.rn.f32 	%f18428, %f10095, %f10094, %f18428;
$L__BB0_627:
	setp.ge.s32 	%p295, %r129, %r137;
	@%p295 bra 	$L__BB0_629;
	ld.shared.f32 	%f10097, [%r10+236];
	ld.shared.u16 	%rs162, [_ZZ24flash_attention_wmma_qktPK6__halfS1_S1_PS_iiiifE6V_smem+7554];
	// begin inline asm
	{  cvt.f32.f16 %f10096, %rs162;}

	// end inline asm
	fma.rn.f32 	%f18428, %f10097, %f10096, %f18428;
$L__BB0_629:
	setp.ge.s32 	%p296, %r130, %r137;
	@%p296 bra 	$L__BB0_631;
	ld.shared.f32 	%f10099, [%r10+240];
	ld.shared.u16 	%rs163, [_ZZ24flash_attention_wmma_qktPK6__halfS1_S1_PS_iiiifE6V_smem+7682];
	// begin inline asm
	{  cvt.f32.f16 %f10098, %rs163;}

	// end inline asm
	fma.rn.f32 	%f18428, %f10099, %f10098, %f18428;
$L__BB0_631:
	setp.ge.s32 	%p297, %r131, %r137;
	@%p297 bra 	$L__BB0_633;
	ld.shared.f32 	%f10101, [%r10+244];
	ld.shared.u16 	%rs164, [_ZZ24flash_attention_wmma_qktPK6__halfS1_S1_PS_iiiifE6V_smem+7810];
	// begin inline asm
	{  cvt.f32.f16 %f10100, %rs164;}

	// end inline asm
	fma.rn.f32 	%f18428, %f10101, %f10100, %f18428;
$L__BB0_633:
	setp.ge.s32 	%p298, %r132, %r137;
	@%p298 bra 	$L__BB0_635;
	ld.shared.f32 	%f10103, [%r10+248];
	ld.shared.u16 	%rs165, [_ZZ24flash_attention_wmma_qktPK6__halfS1_S1_PS_iiiifE6V_smem+7938];
	// begin inline asm
	{  cvt.f32.f16 %f10102, %rs165;}

	// end inline asm
	fma.rn.f32 	%f18428, %f10103, %f10102, %f18428;
$L__BB0_635:
	setp.ge.s32 	%p299, %r133, %r137;
	@%p299 bra 	$L__BB0_637;
	ld.shared.f32 	%f10105, [%r10+252];
	ld.shared.u16 	%rs166, [_ZZ24flash_attention_wmma_qktPK6__halfS1_S1_PS_iiiifE6V_smem+8066];
	// begin inline asm
	{  cvt.f32.f16 %f10104, %rs166;}

	// end inline asm
	fma.rn.f32 	%f18428, %f10105, %f10104, %f18428;
$L__BB0_637:
	setp.ge.s32 	%p300, %r16, %r137;
	fma.rn.f32 	%f18231, %f392, %f18428, %f18231;
	mov.f32 	%f18492, 0f00000000;
	@%p300 bra 	$L__BB0_639;
	ld.shared.f32 	%f10108, [%r10];
	ld.shared.u16 	%rs167, [_ZZ24flash_attention_wmma_qktPK6__halfS1_S1_PS_iiiifE6V_smem+4];
	// begin inline asm
	{  cvt.f32.f16 %f10107, %rs167;}

	// end inline asm
	fma.rn.f32 	%f18492, %f10108, %f10107, 0f00000000;
$L__BB0_639:
	setp.ge.s32 	%p301, %r84, %r137;
	@%p301 bra 	$L__BB0_641;
	ld.shared.f32 	%f10110, [%r10+4];
	ld.shared.u16 	%rs168, [_ZZ24flash_attention_wmma_qktPK6__halfS1_S1_PS_iiiifE6V_smem+132];
	// begin inline asm
	{  cvt.f32.f16 %f10109, %rs168;}

	// end inline asm
	fma.rn.f32 	%f18492, %f10110, %f10109, %f18492;
$L__BB0_641:
	setp.ge.s32 	%p302, %r85, %r137;
	@%p302 bra 	$L__BB0_643;
	ld.shared.f32 	%f10112, [%r10+8];
	ld.shared.u16 	%rs169, [_ZZ24flash_attention_wmma_qktPK6__halfS1_S1_PS_iiiifE6V_smem+260];
	// begin inline asm
	{  cvt.f32.f16 %f10111, %rs169;}

	// end inline asm
	fma.rn.f32 	%f18492, %f10112, %f10111, %f18492;
$L__BB0_643:
	setp.ge.s32 	%p303, %r86, %r137;
	@%p303 bra 	$L__BB0_645;
	ld.shared.f32 	%f10114, [%r10+12];
	ld.shared.u16 	%rs170, [_ZZ24flash_attention_wmma_qktPK6__halfS1_S1_PS_iiiifE6V_smem+388];
	// begin inline asm
	{  cvt.f32.f16 %f10113, %rs170;}

	// end inline asm
	fma.rn.f32 	%f18492, %f10114, %f10113, %f18492;
$L__BB0_645:
	setp.ge.s32 	%p304, %r87, %r137;
	@%p304 bra 	$L__BB0_647;
	ld.shared.f32 	%f10116, [%r10+16];
	ld.shared.u16 	%rs171, [_ZZ24flash_attention_wmma_qktPK6__halfS1_S1_PS_iiiifE6V_smem+516];
	// begin inline asm
	{  cvt.f32.f16 %f10115, %rs171;}

	// end inline asm
	fma.rn.f32 	%f18492, %f10116, %f10115, %f18492;
$L__BB0_647:
	@%p241 bra 	$L__BB0_649;
	ld.shared.f32 	%f10118, [%r10+20];
	ld.shared.u16 	%rs172, [_ZZ24flash_attention_wmma_qktPK6__halfS1_S1_PS_iiiifE6V_smem+644];
	// begin inline asm
	{  cvt.f32.f16 %f10117, %rs172;}

	// end inline asm
	fma.rn.f32 	%f18492, %f10118, %f10117, %f18492;
$L__BB0_649:
	@%p242 bra 	$L__BB0_651;
	ld.shared.f32 	%f10120, [%r10+24];
	ld.shared.u16 	%rs173, [_ZZ24flash_attention_wmma_qktPK6__halfS1_S1_PS_iiiifE6V_smem+772];
	// begin inline asm
	{  cvt.f32.f16 %f10119, %rs173;}

	// end inline asm
	fma.rn.f32 	%f18492, %f10120, %f10119, %f18492;
$L__BB0_651:
	@%p243 bra 	$L__BB0_653;
	ld.shared.f32 	%f10122, [%r10+28];
	ld.shared.u16 	%rs174, [_ZZ24flash_attention_wmma_qktPK6__halfS1_S1_PS_iiiifE6V_smem+900];
	// begin inline asm
	{  cvt.f32.f16 %f10121, %rs174;}

	// end inline asm
	fma.rn.f32 	%f18492, %f10122, %f10121, %f18492;
$L__BB0_653:
	@%p244 bra 	$L__BB0_655;
	ld.shared.f32 	%f10124, [%r10+32];
	ld.shared.u16 	%rs175, [_ZZ24flash_attention_wmma_qktPK6__halfS1_S1_PS_iiiifE6V_smem+1028];
	// begin inline asm
	{  cvt.f32.f16 %f10123, %rs175;}

	// end inline asm
	fma.rn.f32 	%f18492, %f10124, %f10123, %f18492;
$L__BB0_655:
	@%p245 bra 	$L__BB0_657;
	ld.shared.f32 	%f10126, [%r10+36];
	ld.shared.u16 	%rs176, [_ZZ24flash_attention_wmma_qktPK6__halfS1_S1_PS_iiiifE6V_smem+1156];
	// begin inline asm
	{  cvt.f32.f16 %f10125, %rs176;}

	// end inline asm
	fma.rn.f32 	%f18492, %f10126, %f10125, %f18492;
$L__BB0_657:
	setp.ge.s32 	%p310, %r93, %r137;
	@%p310 bra 	$L__BB0_659;
	ld.shared.f32 	%f10128, [%r10+40];
	ld.shared.u16 	%rs177, [_ZZ24flash_attention_wmma_qktPK6__halfS1_S1_PS_iiiifE6V_smem+1284];
	// begin inline asm
	{  cvt.f32.f16 %f10127, %rs177;}

	// end inline asm
	fma.rn.f32 	%f18492, %f10128, %f10127, %f18492;
$L__BB0_659:
	setp.ge.s32 	%p311, %r94, %r137;
	@%p311 bra 	$L__BB0_661;
	ld.shared.f32 	%f10130, [%r10+44];
	ld.shared.u16 	%rs178, [_ZZ24flash_attention_wmma_qktPK6__halfS1_S1_PS_iiiifE6V_smem+1412];
	// begin inline asm
	{  cvt.f32.f16 %f10129, %rs178;}

	// end inline asm
	fma.rn.f32 	%f18492, %f10130, %f10129, %f18492;
$L__BB0_661:
	setp.ge.s32 	%p312, %r95, %r137;
	@%p312 bra 	$L__BB0_663;
	ld.shared.f32 	%f10132, [%r10+48];
	ld.shared.u16 	%rs179, [_ZZ24flash_attention_wmma_qktPK6__halfS1_S1_PS_iiiifE6V_smem+1540];
	// begin inline asm
	{  cvt.f32.f16 %f10131, %rs179;}

	// end inline asm
	fma.rn.f32 	%f18492, %f10132, %f10131, %f18492;
$L__BB0_663:
	setp.ge.s32 	%p313, %r96, %r137;
	@%p313 bra 	$L__BB0_665;
	ld.shared.f32 	%f10134, [%r10+52];
	ld.shared.u16 	%rs180, [_ZZ24flash_attention_wmma_qktPK6__halfS1_S1_PS_iiiifE6V_smem+1668];
	// begin inline asm
	{  cvt.f32.f16 %f10133, %rs180;}

	// end inline asm
	fma.rn.f32 	%f18492, %f10134, %f10133, %f18492;
$L__BB0_665:
	setp.ge.s32 	%p314, %r97, %r137;
	@%p314 bra 	$L__BB0_667;
	ld.shared.f32 	%f10136, [%r10+56];
	ld.shared.u16 	%rs181, [_ZZ24flash_attention_wmma_qktPK6__halfS1_S1_PS_iiiifE6V_smem+1796];
	// begin inline asm
	{  cvt.f32.f16 %f10135, %rs181;}

	// end inline asm
	fma.rn.f32 	%f18492, %f10136, %f10135, %f18492;
$L__BB0_667:
	setp.ge.s32 	%p315, %r98, %r137;
	@%p315 bra 	$L__BB0_669;
	ld.shared.f32 	%f10138, [%r10+60];
	ld.shared.u16 	%rs182, [_ZZ24flash_attention_wmma_qktPK6__halfS1_S1_PS_iiiifE6V_smem+1924];
	// begin inline asm
	{  cvt.f32.f16 %f10137, %rs182;}

	// end inline asm
	fma.rn.f32 	%f18492, %f10138, %f10137, %f18492;
$L__BB0_669:
	add.s32 	%r701, %r16, 16;
	setp.ge.s32 	%p316, %r701, %r137;
	@%p316 bra 	$L__BB0_671;
	ld.shared.f32 	%f10140, [%r10+64];
	ld.shared.u16 	%rs183, [_ZZ24flash_attention_wmma_qktPK6__halfS1_S1_PS_iiiifE6V_smem+2052];
	// begin inline asm
	{  cvt.f32.f16 %f10139, %rs183;}

	// end inline asm
	fma.rn.f32 	%f18492, %f10140, %f10139, %f18492;
$L__BB0_671:
	add.s32 	%r702, %r16, 17;
	setp.ge.s32 	%p317, %r702, %r137;
	@%p317 bra 	$L__BB0_673;
	ld.shared.f32 	%f10142, [%r10+68];
	ld.shared.u16 	%rs184, [_ZZ24flash_attention_wmma_qktPK6__halfS1_S1_PS_iiiifE6V_smem+2180];
	// begin inline asm
	{  cvt.f32.f16 %f10141, %rs184;}

	// end inline asm
	fma.rn.f32 	%f18492, %f10142, %f10141, %f18492;
$L__BB0_673:
	add.s32 	%r703, %r16, 18;
	setp.ge.s32 	%p318, %r703, %r137;
	@%p318 bra 	$L__BB0_675;
	ld.shared.f32 	%f10144, [%r10+72];
	ld.shared.u16 	%rs185, [_ZZ24flash_attention_wmma_qktPK6__halfS1_S1_PS_iiiifE6V_smem+2308];
	// begin inline asm
	{  cvt.f32.f16 %f10143, %rs185;}

	// end inline asm
	fma.rn.f32 	%f18492, %f10144, %f10143, %f18492;
$L__BB0_675:
	add.s32 	%r704, %r16, 19;
	setp.ge.s32 	%p319, %r704, %r137;
	@%p319 bra 	$L__BB0_677;
	ld.shared.f32 	%f10146, [%r10+76];
	ld.shared.u16 	%rs186, [_ZZ24flash_attention_wmma_qktPK6__halfS1_S1_PS_iiiifE6V_smem+2436];
	// begin inline asm
	{  cvt.f32.f16 %f10145, %rs186;}

	// end inline asm
	fma.rn.f32 	%f18492, %f10146, %f10145, %f18492;
$L__BB0_677:
	add.s32 	%r705, %r16, 20;
	setp.ge.s32 	%p320, %r705, %r137;
	@%p320 bra 	$L__BB0_679;
	ld.shared.f32 	%f10148, [%r10+80];
	ld.shared.u16 	%rs187, [_ZZ24flash_attention_wmma_qktPK6__halfS1_S1_PS_iiiifE6V_smem+2564];
	// begin inline asm
	{  cvt.f32.f16 %f10147, %rs187;}

	// end inline asm
	fma.rn.f32 	%f18492, %f10148, %f10147, %f18492;
$L__BB0_679:
	add.s32 	%r706, %r16, 21;
	setp.ge.s32 	%p321, %r706, %r137;
	@%p321 bra 	$L__BB0_681;
	ld.shared.f32 	%f10150, [%r10+84];
	ld.shared.u16 	%rs188, [_ZZ24flash_attention_wmma_qktPK6__halfS1_S1_PS_iiiifE6V_smem+2692];
	// begin inline asm
	{  cvt.f32.f16 %f10149, %rs188;}

	// end inline asm
	fma.rn.f32 	%f18492, %f10150, %f10149, %f18492;
$L__BB0_681:
	add.s32 	%r707, %r16, 22;
	setp.ge.s32 	%p322, %r707, %r137;
	@%p322 bra 	$L__BB0_683;
	ld.shared.f32 	%f10152, [%r10+88];
	ld.shared.u16 	%rs189, [_ZZ24flash_attention_wmma_qktPK6__halfS1_S1_PS_iiiifE6V_smem+2820];
	// begin inline asm
	{  cvt.f32.f16 %f10151, %rs189;}

	// end inline asm
	fma.rn.f32 	%f18492, %f10152, %f10151, %f18492;
$L__BB0_683:
	setp.ge.s32 	%p323, %r99, %r137;
	@%p323 bra 	$L__BB0_685;
	ld.shared.f32 	%f10154, [%r10+92];
	ld.shared.u16 	%rs190, [_ZZ24flash_attention_wmma_qktPK6__halfS1_S1_PS_iiiifE6V_smem+2948];
	// begin inline asm
	{  cvt.f32.f16 %f10153, %rs190;}

	// end inline asm
	fma.rn.f32 	%f18492, %f10154, %f10153, %f18492;
$L__BB0_685:
	setp.ge.s32 	%p324, %r100, %r137;
	@%p324 bra 	$L__BB0_687;
	ld.shared.f32 	%f10156, [%r10+96];
	ld.shared.u16 	%rs191, [_ZZ24flash_attention_wmma_qktPK6__halfS1_S1_PS_iiiifE6V_smem+3076];
	// begin inline asm
	{  cvt.f32.f16 %f10155, %rs191;}

	// end inline asm
	fma.rn.f32 	%f18492, %f10156, %f10155, %f18492;
$L__BB0_687:
	setp.ge.s32 	%p325, %r101, %r137;
	@%p325 bra 	$L__BB0_689;
	ld.shared.f32 	%f10158, [%r10+100];
	ld.shared.u16 	%rs192, [_ZZ24flash_attention_wmma_qktPK6__halfS1_S1_PS_iiiifE6V_smem+3204];
	// begin inline asm
	{  cvt.f32.f16 %f10157, %rs192;}

	// end inline asm
	fma.rn.f32 	%f18492, %f10158, %f10157, %f18492;
$L__BB0_689:
	setp.ge.s32 	%p326, %r102, %r137;
	@%p326 bra 	$L__BB0_691;
	ld.shared.f32 	%f10160, [%r10+104];
	ld.shared.u16 	%rs193, [_ZZ24flash_attention_wmma_qktPK6__halfS1_S1_PS_iiiifE6V_smem+3332];
	// begin inline asm
	{  cvt.f32.f16 %f10159, %rs193;}

	// end inline asm
	fma.rn.f32 	%f18492, %f10160, %f10159, %f18492;
$L__BB0_691:
	setp.ge.s32 	%p327, %r103, %r137;
	@%p327 bra 	$L__BB0_693;
	ld.shared.f32 	%f10162, [%r10+108];
	ld.shared.u16 	%rs194, [_ZZ24flash_attention_wmma_qktPK6__halfS1_S1_PS_iiiifE6V_smem+3460];
	// begin inline asm
	{  cvt.f32.f16 %f10161, %rs194;}

	// end inline asm
	fma.rn.f32 	%f18492, %f10162, %f10161, %f18492;
$L__BB0_693:
	setp.ge.s32 	%p328, %r104, %r137;
	@%p328 bra 	$L__BB0_695;
	ld.shared.f32 	%f10164, [%r10+112];
	ld.shared.u16 	%rs195, [_ZZ24flash_attention_wmma_qktPK6__halfS1_S1_PS_iiiifE6V_smem+3588];
	// begin inline asm
	{  cvt.f32.f16 %f10163, %rs195;}

	// end inline asm
	fma.rn.f32 	%f18492, %f10164, %f10163, %f18492;
$L__BB0_695:
	setp.ge.s32 	%p329, %r105, %r137;
	@%p329 bra 	$L__BB0_697;
	ld.shared.f32 	%f10166, [%r10+116];
	ld.shared.u16 	%rs196, [_ZZ24flash_attention_wmma_qktPK6__halfS1_S1_PS_iiiifE6V_smem+3716];
	// begin inline asm
	{  cvt.f32.f16 %f10165, %rs196;}

	// end inline asm
	fma.rn.f32 	%f18492, %f10166, %f10165, %f18492;
$L__BB0_697:
	setp.ge.s32 	%p330, %r106, %r137;
	@%p330 bra 	$L__BB0_699;
	ld.shared.f32 	%f10168, [%r10+120];
	ld.shared.u16 	%rs197, [_ZZ24flash_attention_wmma_qktPK6__halfS1_S1_PS_iiiifE6V_smem+3844];
	// begin inline asm
	{  cvt.f32.f16 %f10167, %rs197;}

	// end inline asm
	fma.rn.f32 	%f18492, %f10168, %f10167, %f18492;
$L__BB0_699:
	setp.ge.s32 	%p331, %r107, %r137;
	@%p331 bra 	$L__BB0_701;
	ld.shared.f32 	%f10170, [%r10+124];
	ld.shared.u16 	%rs198, [_ZZ24flash_attention_wmma_qktPK6__halfS1_S1_PS_iiiifE6V_smem+3972];
	// begin inline asm
	{  cvt.f32.f16 %f10169, %rs198;}

	// end inline asm
	fma.rn.f32 	%f18492, %f10170, %f10169, %f18492;
$L__BB0_701:
	setp.ge.s32 	%p332, %r108, %r137;
	@%p332 bra 	$L__BB0_703;
	ld.shared.f32 	%f10172, [%r10+128];
	ld.shared.u16 	%rs199, [_ZZ24flash_attention_wmma_qktPK6__halfS1_S1_PS_iiiifE6V_smem+4100];
	// begin inline asm
	{  cvt.f32.f16 %f10171, %rs199;}

	// end inline asm
	fma.rn.f32 	%f18492, %f10172, %f10171, %f18492;
$L__BB0_703:
	setp.ge.s32 	%p333, %r109, %r137;
	@%p333 bra 	$L__BB0_705;
	ld.shared.f32 	%f10174, [%r10+132];
	ld.shared.u16 	%rs200, [_ZZ24flash_attention_wmma_qktPK6__halfS1_S1_PS_iiiifE6V_smem+4228];
	// begin inline asm
	{  cvt.f32.f16 %f10173, %rs200;}

	// end inline asm
	fma.rn.f32 	%f18492, %f10174, %f10173, %f18492;
$L__BB0_705:
	setp.ge.s32 	%p334, %r110, %r137;
	@%p334 bra 	$L__BB0_707;
	ld.shared.f32 	%f10176, [%r10+136];
	ld.shared.u16 	%rs201, [_ZZ24flash_attention_wmma_qktPK6__halfS1_S1_PS_iiiifE6V_smem+4356];
	// begin inline asm
	{  cvt.f32.f16 %f10175, %rs201;}

	// end inline asm
	fma.rn.f32 	%f18492, %f10176, %f10175, %f18492;
$L__BB0_707:
	setp.ge.s32 	%p335, %r111, %r137;
	@%p335 bra 	$L__BB0_709;
	ld.shared.f32 	%f10178, [%r10+140];
	ld.shared.u16 	%rs202, [_ZZ24flash_attention_wmma_qktPK6__halfS1_S1_PS_iiiifE6V_smem+4484];
	// begin inline asm
	{  cvt.f32.f16 %f10177, %rs202;}

	// end inline asm
	fma.rn.f32 	%f18492, %f10178, %f10177, %f18492;
$L__BB0_709:
	setp.ge.s32 	%p336, %r112, %r137;
	@%p336 bra 	$L__BB0_711;
	ld.shared.f32 	%f10180, [%r10+144];
	ld.shared.u16 	%rs203, [_ZZ24flash_attention_wmma_qktPK6__halfS1_S1_PS_iiiifE6V_smem+4612];
	// begin inline asm
	{  cvt.f32.f16 %f10179, %rs203;}

	// end inline asm
	fma.rn.f32 	%f18492, %f10180, %f10179, %f18492;
$L__BB0_711:
	setp.ge.s32 	%p337, %r113, %r137;
	@%p337 bra 	$L__BB0_713;
	ld.shared.f32 	%f10182, [%r10+148];
	ld.shared.u16 	%rs204, [_ZZ24flash_attention_wmma_qktPK6__halfS1_S1_PS_iiiifE6V_smem+4740];
	// begin inline asm
	{  cvt.f32.f16 %f10181, %rs204;}

	// end inline asm
	fma.rn.f32 	%f18492, %f10182, %f10181, %f18492;
$L__BB0_713:
	setp.ge.s32 	%p338, %r114, %r137;
	@%p338 bra 	$L__BB0_715;
	ld.shared.f32 	%f10184, [%r10+152];
	ld.shared.u16 	%rs205, [_ZZ24flash_attention_wmma_qktPK6__halfS1_S1_PS_iiiifE6V_smem+4868];
	// begin inline asm
	{  cvt.f32.f16 %f10183, %rs205;}

	// end inline asm
	fma.rn.f32 	%f18492, %f10184, %f10183, %f18492;
$L__BB0_715:
	add.s32 	%r708, %r16, 39;
	setp.ge.s32 	%p339, %r708, %r137;
	@%p339 bra 	$L__BB0_717;
	ld.shared.f32 	%f10186, [%r10+156];
	ld.shared.u16 	%rs206, [_ZZ24flash_attention_wmma_qktPK6__halfS1_S1_PS_iiiifE6V_smem+4996];
	// begin inline asm
	{  cvt.f32.f16 %f10185, %rs206;}

	// end inline asm
	fma.rn.f32 	%f18492, %f10186, %f10185, %f18492;
$L__BB0_717:
	setp.ge.s32 	%p340, %r115, %r137;
	@%p340 bra 	$L__BB0_719;
	ld.shared.f32 	%f10188, [%r10+160];
	ld.shared.u16 	%rs207, [_ZZ24flash_attention_wmma_qktPK6__halfS1_S1_PS_iiiifE6V_smem+5124];
	// begin inline asm
	{  cvt.f32.f16 %f10187, %rs207;}

	// end inline asm
	fma.rn.f32 	%f18492, %f10188, %f10187, %f18492;
$L__BB0_719:
	add.s32 	%r709, %r16, 41;
	setp.ge.s32 	%p341, %r709, %r137;
	@%p341 bra 	$L__BB0_721;
	ld.shared.f32 	%f10190, [%r10+164];
	ld.shared.u16 	%rs208, [_ZZ24flash_attention_wmma_qktPK6__halfS1_S1_PS_iiiifE6V_smem+5252];
	// begin inline asm
	{  cvt.f32.f16 %f10189, %rs208;}

	// end inline asm
	fma.rn.f32 	%f18492, %f10190, %f10189, %f18492;
$L__BB0_721:
	setp.ge.s32 	%p342, %r116, %r137;
	@%p342 bra 	$L__BB0_723;
	ld.shared.f32 	%f10192, [%r10+168];
	ld.shared.u16 	%rs209, [_ZZ24flash_attention_wmma_qktPK6__halfS1_S1_PS_iiiifE6V_smem+5380];
	// begin inline asm
	{  cvt.f32.f16 %f10191, %rs209;}

	// end inline asm
	fma.rn.f32 	%f18492, %f10192, %f10191, %f18492;
$L__BB0_723:
	add.s32 	%r710, %r16, 43;
	setp.ge.s32 	%p343, %r710, %r137;
	@%p343 bra 	$L__BB0_725;
	ld.shared.f32 	%f10194, [%r10+172];
	ld.shared.u16 	%rs210, [_ZZ24flash_attention_wmma_qktPK6__halfS1_S1_PS_iiiifE6V_smem+5508];
	// begin inline asm
	{  cvt.f32.f16 %f10193, %rs210;}

	// end inline asm
	fma.rn.f32 	%f18492, %f10194, %f10193, %f18492;
$L__BB0_725:
	add.s32 	%r711, %r16, 44;
	setp.ge.s32 	%p344, %r711, %r137;
	@%p344 bra 	$L__BB0_727;
	ld.shared.f32 	%f10196, [%r10+176];
	ld.shared.u16 	%rs211, [_ZZ24flash_attention_wmma_qktPK6__halfS1_S1_PS_iiiifE6V_smem+5636];
	// begin inline asm
	{  cvt.f32.f16 %f10195, %rs211;}

	// end inline asm
	fma.rn.f32 	%f18492, %f10196, %f10195, %f18492;
$L__BB0_727:
	add.s32 	%r712, %r16, 45;
	setp.ge.s32 	%p345, %r712, %r137;
	@%p345 bra 	$L__BB0_729;
	ld.shared.f32 	%f10198, [%r10+180];
	ld.shared.u16 	%rs212, [_ZZ24flash_attention_wmma_qktPK6__halfS1_S1_PS_iiiifE6V_smem+5764];
	// begin inline asm
	{  cvt.f32.f16 %f10197, %rs212;}

	// end inline asm
	fma.rn.f32 	%f18492, %f10198, %f10197, %f18492;
$L__BB0_729:
	add.s32 	%r713, %r16, 46;
	setp.ge.s32 	%p346, %r713, %r137;
	@%p346 bra 	$L__BB0_731;
	ld.shared.f32 	%f10200, [%r10+184];
	ld.shared.u16 	%rs213, [_ZZ24flash_attention_wmma_qktPK6__halfS1_S1_PS_iiiifE6V_smem+5892];
	// begin inline asm
	{  cvt.f32.f16 %f10199, %rs213;}

	// end inline asm
	fma.rn.f32 	%f18492, %f10200, %f10199, %f18492;
$L__BB0_731:
	setp.ge.s32 	%p347, %r117, %r137;
	@%p347 bra 	$L__BB0_733;
	ld.shared.f32 	%f10202, [%r10+188];
	ld.shared.u16 	%rs214, [_ZZ24flash_attention_wmma_qktPK6__halfS1_S1_PS_iiiifE6V_smem+6020];
	// begin inline asm
	{  cvt.f32.f16 %f10201, %rs214;}

	// end inline asm
	fma.rn.f32 	%f18492, %f10202, %f10201, %f18492;
$L__BB0_733:
	setp.ge.s32 	%p348, %r118, %r137;
	@%p348 bra 	$L__BB0_735;
	ld.shared.f32 	%f10204, [%r10+192];
	ld.shared.u16 	%rs215, [_ZZ24flash_attention_wmma_qktPK6__halfS1_S1_PS_iiiifE6V_smem+6148];
	// begin inline asm
	{  cvt.f32.f16 %f10203, %rs215;}

	// end inline asm
	fma.rn.f32 	%f18492, %f10204, %f10203, %f18492;
$L__BB0_735:
	setp.ge.s32 	%p349, %r119, %r137;
	@%p349 bra 	$L__BB0_737;
	ld.shared.f32 	%f10206, [%r10+196];
	ld.shared.u16 	%rs216, [_ZZ24flash_attention_wmma_qktPK6__halfS1_S1_PS_iiiifE6V_smem+6276];
	// begin inline asm
	{  cvt.f32.f16 %f10205, %rs216;}

	// end inline asm
	fma.rn.f32 	%f18492, %f10206, %f10205, %f18492;
$L__BB0_737:
	setp.ge.s32 	%p350, %r120, %r137;
	@%p350 bra 	$L__BB0_739;
	ld.shared.f32 	%f10208, [%r10+200];
	ld.shared.u16 	%rs217, [_ZZ24flash_attention_wmma_qktPK6__halfS1_S1_PS_iiiifE6V_smem+6404];
	// begin inline asm
	{  cvt.f32.f16 %f10207, %rs217;}

	// end inline asm
	fma.rn.f32 	%f18492, %f10208, %f10207, %f18492;
$L__BB0_739:
	setp.ge.s32 	%p351, %r121, %r137;
	@%p351 bra 	$L__BB0_741;
	ld.shared.f32 	%f10210, [%r10+204];
	ld.shared.u16 	%rs218, [_ZZ24flash_attention_wmma_qktPK6__halfS1_S1_PS_iiiifE6V_smem+6532];
	// begin inline asm
	{  cvt.f32.f16 %f10209, %rs218;}

	// end inline asm
	fma.rn.f32 	%f18492, %f10210, %f10209, %f18492;
$L__BB0_741:
	setp.ge.s32 	%p352, %r122, %r137;
	@%p352 bra 	$L__BB0_743;
	ld.shared.f32 	%f10212, [%r10+208];
	ld.shared.u16 	%rs219, [_ZZ24flash_attention_wmma_qktPK6__halfS1_S1_PS_iiiifE6V_smem+6660];
	// begin inline asm
	{  cvt.f32.f16 %f10211, %rs219;}

	// end inline asm
	fma.rn.f32 	%f18492, %f10212, %f10211, %f18492;
$L__BB0_743:
	setp.ge.s32 	%p353, %r123, %r137;
	@%p353 bra 	$L__BB0_745;
	ld.shared.f32 	%f10214, [%r10+212];
	ld.shared.u16 	%rs220, [_ZZ24flash_attention_wmma_qktPK6__halfS1_S1_PS_iiiifE6V_smem+6788];
	// begin inline asm
	{  cvt.f32.f16 %f10213, %rs220;}

	// end inline asm
	fma.rn.f32 	%f18492, %f10214, %f10213, %f18492;
$L__BB0_745:
	setp.ge.s32 	%p354, %r124, %r137;
	@%p354 bra 	$L__BB0_747;
	ld.shared.f32 	%f10216, [%r10+216];
	ld.shared.u16 	%rs221, [_ZZ24flash_attention_wmma_qktPK6__halfS1_S1_PS_iiiifE6V_smem+6916];
	// begin inline asm
	{  cvt.f32.f16 %f10215, %rs221;}

	// end inline asm
	fma.rn.f32 	%f18492, %f10216, %f10215, %f18492;
$L__BB0_747:
	setp.ge.s32 	%p355, %r125, %r137;
	@%p355 bra 	$L__BB0_749;
	ld.shared.f32 	%f10218, [%r10+220];
	ld.shared.u16 	%rs222, [_ZZ24flash_attention_wmma_qktPK6__halfS1_S1_PS_iiiifE6V_smem+7044];
	// begin inline asm
	{  cvt.f32.f16 %f10217, %rs222;}

	// end inline asm
	fma.rn.f32 	%f18492, %f10218, %f10217, %f18492;
$L__BB0_749:
	setp.ge.s32 	%p356, %r126, %r137;
	@%p356 bra 	$L__BB0_751;
	ld.shared.f32 	%f10220, [%r10+224];
	ld.shared.u16 	%rs223, [_ZZ24flash_attention_wmma_qktPK6__halfS1_S1_PS_iiiifE6V_smem+7172];
	// begin inline asm
	{  cvt.f32.f16 %f10219, %rs223;}

	// end inline asm
	fma.rn.f32 	%f18492, %f10220, %f10219, %f18492;
$L__BB0_751:
	setp.ge.s32 	%p357, %r127, %r137;
	@%p357 bra 	$L__BB0_753;
	ld.shared.f32 	%f10222, [%r10+228];
	ld.shared.u16 	%rs224, [_ZZ24flash_attention_wmma_qktPK6__halfS1_S1_PS_iiiifE6V_smem+7300];
	// begin inline asm
	{  cvt.f32.f16 %f10221, %rs224;}

	// end inline asm
	fma.rn.f32 	%f18492, %f10222, %f10221, %f18492;
$L__BB0_753:
	setp.ge.s32 	%p358, %r128, %r137;
	@%p358 bra 	$L__BB0_755;
	ld.shared.f32 	%f10224, [%r10+232];
	ld.shared.u16 	%rs225, [_ZZ24flash_attention_wmma_qktPK6__halfS1_S1_PS_iiiifE6V_smem+7428];
	// begin inline asm
	{  cvt.f32.f16 %f10223, %rs225;}

	// end inline asm
	fma.rn.f32 	%f18492, %f10224, %f10223, %f18492;
$L__BB0_755:
	setp.ge.s32 	%p359, %r129, %r137;
	@%p359 bra 	$L__BB0_757;
	ld.shared.f32 	%f10226, [%r10+236];
	ld.shared.u16 	%rs226, [_ZZ24flash_attention_wmma_qktPK6__halfS1_S1_PS_iiiifE6V_smem+7556];
	// begin inline asm
	{  cvt.f32.f16 %f10225, %rs226;}

	// end inline asm
	fma.rn.f32 	%f18492, %f10226, %f10225, %f18492;
$L__BB0_757:
	setp.ge.s32 	%p360, %r130, %r137;
	@%p360 bra 	$L__BB0_759;
	ld.shared.f32 	%f10228, [%r10+240];
	ld.shared.u16 	%rs227, [_ZZ24flash_attention_wmma_qktPK6__halfS1_S1_PS_iiiifE6V_smem+7684];
	// begin inline asm
	{  cvt.f32.f16 %f10227, %rs227;}

	// end inline asm
	fma.rn.f32 	%f18492, %f10228, %f10227, %f18492;
$L__BB0_759:
	setp.ge.s32 	%p361, %r131, %r137;
	@%p361 bra 	$L__BB0_761;
	ld.shared.f32 	%f10230, [%r10+244];
	ld.shared.u16 	%rs228, [_ZZ24flash_attention_wmma_qktPK6__halfS1_S1_PS_iiiifE6V_smem+7812];
	// begin inline asm
	{  cvt.f32.f16 %f10229, %rs228;}

	// end inline asm
	fma.rn.f32 	%f18492, %f10230, %f10229, %f18492;
$L__BB0_761:
	setp.ge.s32 	%p362, %r132, %r137;
	@%p362 bra 	$L__BB0_763;
	ld.shared.f32 	%f10232, [%r10+248];
	ld.shared.u16 	%rs229, [_ZZ24flash_attention_wmma_qktPK6__halfS1_S1_PS_iiiifE6V_smem+7940];
	// begin inline asm
	{  cvt.f32.f16 %f10231, %rs229;}

	// end inline asm
	fma.rn.f32 	%f18492, %f10232, %f10231, %f18492;
$L__BB0_763:
	setp.ge.s32 	%p363, %r133, %r137;
	@%p363 bra 	$L__BB0_765;
	ld.shared.f32 	%f10234, [%r10+252];
	ld.shared.u16 	%rs230, [_ZZ24flash_attention_wmma_qktPK6__halfS1_S1_PS_iiiifE6V_smem+8068];
	// begin inline asm
	{  cvt.f32.f16 %f10233, %rs230;}

	// end inline asm
	fma.rn.f32 	%f18492, %f10234, %f10233, %f18492;
$L__BB0_765:
	setp.ge.s32 	%p364, %r16, %r137;
	fma.rn.f32 	%f18230, %f392, %f18492, %f18230;
	mov.f32 	%f18556, 0f00000000;
	@%p364 bra 	$L__BB0_767;
	ld.shared.f32 	%f10237, [%r10];
	ld.shared.u16 	%rs231, [_ZZ24flash_attention_wmma_qktPK6__halfS1_S1_PS_iiiifE6V_smem+6];
	// begin inline asm
	{  cvt.f32.f16 %f10236, %rs231;}

	// end inline asm
	fma.rn.f32 	%f18556, %f10237, %f10236, 0f00000000;
$L__BB0_767:
	setp.ge.s32 	%p365, %r84, %r137;
	@%p365 bra 	$L__BB0_769;
	ld.shared.f32 	%f10239, [%r10+4];
	ld.shared.u16 	%rs232, [_ZZ24flash_attention_wmma_qktPK6__halfS1_S1_PS_iiiifE6V_smem+134];
	// begin inline asm
	{  cvt.f32.f16 %f10238, %rs232;}

	// end inline asm
	fma.rn.f32 	%f18556, %f10239, %f10238, %f18556;
$L__BB0_769:
	setp.ge.s32 	%p366, %r85, %r137;
	@%p366 bra 	$L__BB0_771;
	ld.shared.f32 	%f10241, [%r10+8];
	ld.shared.u16 	%rs233, [_ZZ24flash_attention_wmma_qktPK6__halfS1_S1_PS_iiiifE6V_smem+262];
	// begin inline asm
	{  cvt.f32.f16 %f10240, %rs233;}

	// end inline asm
	fma.rn.f32 	%f18556, %f10241, %f10240, %f18556;
$L__BB0_771:
	setp.ge.s32 	%p367, %r86, %r137;
	@%p367 bra 	$L__BB0_773;
	ld.shared.f32 	%f10243, [%r10+12];
	ld.shared.u16 	%rs234, [_ZZ24flash_attention_wmma_qktPK6__halfS1_S1_PS_iiiifE6V_smem+390];
	// begin inline asm
	{  cvt.f32.f16 %f10242, %rs234;}

	// end inline asm
	fma.rn.f32 	%f18556, %f10243, %f10242, %f18556;
$L__BB0_773:
	setp.ge.s32 	%p368, %r87, %r137;
	@%p368 bra 	$L__BB0_775;
	ld.shared.f32 	%f10245, [%r10+16];
	ld.shared.u16 	%rs235, [_ZZ24flash_attention_wmma_qktPK6__halfS1_S1_PS_iiiifE6V_smem+518];
	// begin inline asm
	{  cvt.f32.f16 %f10244, %rs235;}

	// end inline asm
	fma.rn.f32 	%f18556, %f10245, %f10244, %f18556;
$L__BB0_775:
	setp.ge.s32 	%p369, %r88, %r137;
	@%p369 bra 	$L__BB0_777;
	ld.shared.f32 	%f10247, [%r10+20];
	ld.shared.u16 	%rs236, [_ZZ24flash_attention_wmma_qktPK6__halfS1_S1_PS_iiiifE6V_smem+646];
	// begin inline asm
	{  cvt.f32.f16 %f10246, %rs236;}

	// end inline asm
	fma.rn.f32 	%f18556, %f10247, %f10246, %f18556;
$L__BB0_777:
	setp.ge.s32 	%p370, %r89, %r137;
	@%p370 bra 	$L__BB0_779;
	ld.shared.f32 	%f10249, [%r10+24];
	ld.shared.u16 	%rs237, [_ZZ24flash_attention_wmma_qktPK6__halfS1_S1_PS_iiiifE6V_smem+774];
	// begin inline asm
	{  cvt.f32.f16 %f10248, %rs237;}

	// end inline asm
	fma.rn.f32 	%f18556, %f10249, %f10248, %f18556;
$L__BB0_779:
	setp.ge.s32 	%p371, %r90, %r137;
	@%p371 bra 	$L__BB0_781;
	ld.shared.f32 	%f10251, [%r10+28];
	ld.shared.u16 	%rs238, [_ZZ24flash_attention_wmma_qktPK6__halfS1_S1_PS_iiiifE6V_smem+902];
	// begin inline asm
	{  cvt.f32.f16 %f10250, %rs238;}

	// end inline asm
	fma.rn.f32 	%f18556, %f10251, %f10250, %f18556;
$L__BB0_781:
	setp.ge.s32 	%p372, %r91, %r137;
	@%p372 bra 	$L__BB0_783;
	ld.shared.f32 	%f10253, [%r10+32];
	ld.shared.u16 	%rs239, [_ZZ24flash_attention_wmma_qktPK6__halfS1_S1_PS_iiiifE6V_smem+1030];
	// begin inline asm
	{  cvt.f32.f16 %f10252, %rs239;}

	// end inline asm
	fma.rn.f32 	%f18556, %f10253, %f10252, %f18556;
$L__BB0_783:
	setp.ge.s32 	%p373, %r92, %r137;
	@%p373 bra 	$L__BB0_785;
	ld.shared.f32 	%f10255, [%r10+36];
	ld.shared.u16 	%rs240, [_ZZ24flash_attention_wmma_qktPK6__halfS1_S1_PS_iiiifE6V_smem+1158];
	// begin inline asm
	{  cvt.f32.f16 %f10254, %rs240;}

	// end inline asm
	fma.rn.f32 	%f18556, %f10255, %f10254, %f18556;
$L__BB0_785:
	@%p310 bra 	$L__BB0_787;
	ld.shared.f32 	%f10257, [%r10+40];
	ld.shared.u16 	%rs241, [_ZZ24flash_attention_wmma_qktPK6__halfS1_S1_PS_iiiifE6V_smem+1286];
	// begin inline asm
	{  cvt.f32.f16 %f10256, %rs241;}

	// end inline asm
	fma.rn.f32 	%f18556, %f10257, %f10256, %f18556;
$L__BB0_787:
	@%p311 bra 	$L__BB0_789;
	ld.shared.f32 	%f10259, [%r10+44];
	ld.shared.u16 	%rs242, [_ZZ24flash_attention_wmma_qktPK6__halfS1_S1_PS_iiiifE6V_smem+1414];
	// begin inline asm
	{  cvt.f32.f16 %f10258, %rs242;}

	// end inline asm
	fma.rn.f32 	%f18556, %f10259, %f10258, %f18556;
$L__BB0_789:
	@%p312 bra 	$L__BB0_791;
	ld.shared.f32 	%f10261, [%r10+48];
	ld.shared.u16 	%rs243, [_ZZ24flash_attention_wmma_qktPK6__halfS1_S1_PS_iiiifE6V_smem+1542];
	// begin inline asm
	{  cvt.f32.f16 %f10260, %rs243;}

	// end inline asm
	fma.rn.f32 	%f18556, %f10261, %f10260, %f18556;
$L__BB0_791:
	@%p313 bra 	$L__BB0_793;
	ld.shared.f32 	%f10263, [%r10+52];
	ld.shared.u16 	%rs244, [_ZZ24flash_attention_wmma_qktPK6__halfS1_S1_PS_iiiifE6V_smem+1670];
	// begin inline asm
	{  cvt.f32.f16 %f10262, %rs244;}

	// end inline asm
	fma.rn.f32 	%f18556, %f10263, %f10262, %f18556;
$L__BB0_793:
	@%p314 bra 	$L__BB0_795;
	ld.shared.f32 	%f10265, [%r10+56];
	ld.shared.u16 	%rs245, [_ZZ24flash_attention_wmma_qktPK6__halfS1_S1_PS_iiiifE6V_smem+1798];
	// begin inline asm
	{  cvt.f32.f16 %f10264, %rs245;}

	// end inline asm
	fma.rn.f32 	%f18556, %f10265, %f10264, %f18556;
$L__BB0_795:
	setp.ge.s32 	%p379, %r98, %r137;
	@%p379 bra 	$L__BB0_797;
	ld.shared.f32 	%f10267, [%r10+60];
	ld.shared.u16 	%rs246, [_ZZ24flash_attention_wmma_qktPK6__halfS1_S1_PS_iiiifE6V_smem+1926];
	// begin inline asm
	{  cvt.f32.f16 %f10266, %rs246;}

	// end inline asm
	fma.rn.f32 	%f18556, %f10267, %f10266, %f18556;
$L__BB0_797:
	add.s32 	%r714, %r16, 16;
	setp.ge.s32 	%p380, %r714, %r137;
	@%p380 bra 	$L__BB0_799;
	ld.shared.f32 	%f10269, [%r10+64];
	ld.shared.u16 	%rs247, [_ZZ24flash_attention_wmma_qktPK6__halfS1_S1_PS_iiiifE6V_smem+2054];
	// begin inline asm
	{  cvt.f32.f16 %f10268, %rs247;}

	// end inline asm
	fma.rn.f32 	%f18556, %f10269, %f10268, %f18556;
$L__BB0_799:
	add.s32 	%r715, %r16, 17;
	setp.ge.s32 	%p381, %r715, %r137;
	@%p381 bra 	$L__BB0_801;
	ld.shared.f32 	%f10271, [%r10+68];
	ld.shared.u16 	%rs248, [_ZZ24flash_attention_wmma_qktPK6__halfS1_S1_PS_iiiifE6V_smem+2182];
	// begin inline asm
	{  cvt.f32.f16 %f10270, %rs248;}

	// end inline asm
	fma.rn.f32 	%f18556, %f10271, %f10270, %f18556;
$L__BB0_801:
	add.s32 	%r716, %r16, 18;
	setp.ge.s32 	%p382, %r716, %r137;
	@%p382 bra 	$L__BB0_803;
	ld.shared.f32 	%f10273, [%r10+72];
	ld.shared.u16 	%rs249, [_ZZ24flash_attention_wmma_qktPK6__halfS1_S1_PS_iiiifE6V_smem+2310];
	// begin inline asm
	{  cvt.f32.f16 %f10272, %rs249;}

	// end inline asm
	fma.rn.f32 	%f18556, %f10273, %f10272, %f18556;
$L__BB0_803:
	add.s32 	%r717, %r16, 19;
	setp.ge.s32 	%p383, %r717, %r137;
	@%p383 bra 	$L__BB0_805;
	ld.shared.f32 	%f10275, [%r10+76];
	ld.shared.u16 	%rs250, [_ZZ24flash_attention_wmma_qktPK6__halfS1_S1_PS_iiiifE6V_smem+2438];
	// begin inline asm
	{  cvt.f32.f16 %f10274, %rs250;}

	// end inline asm
	fma.rn.f32 	%f18556, %f10275, %f10274, %f18556;
$L__BB0_805:
	add.s32 	%r718, %r16, 20;
	setp.ge.s32 	%p384, %r718, %r137;
	@%p384 bra 	$L__BB0_807;
	ld.shared.f32 	%f10277, [%r10+80];
	ld.shared.u16 	%rs251, [_ZZ24flash_attention_wmma_qktPK6__halfS1_S1_PS_iiiifE6V_smem+2566];
	// begin inline asm
	{  cvt.f32.f16 %f10276, %rs251;}

	// end inline asm
	fma.rn.f32 	%f18556, %f10277, %f10276, %f18556;
$L__BB0_807:
	add.s32 	%r719, %r16, 21;
	setp.ge.s32 	%p385, %r719, %r137;
	@%p385 bra 	$L__BB0_809;
	ld.shared.f32 	%f10279, [%r10+84];
	ld.shared.u16 	%rs252, [_ZZ24flash_attention_wmma_qktPK6__halfS1_S1_PS_iiiifE6V_smem+2694];
	// begin inline asm
	{  cvt.f32.f16 %f10278, %rs252;}

	// end inline asm
	fma.rn.f32 	%f18556, %f10279, %f10278, %f18556;
$L__BB0_809:
	add.s32 	%r720, %r16, 22;
	setp.ge.s32 	%p386, %r720, %r137;
	@%p386 bra 	$L__BB0_811;
	ld.shared.f32 	%f10281, [%r10+88];
	ld.shared.u16 	%rs253, [_ZZ24flash_attention_wmma_qktPK6__halfS1_S1_PS_iiiifE6V_smem+2822];
	// begin inline asm
	{  cvt.f32.f16 %f10280, %rs253;}

	// end inline asm
	fma.rn.f32 	%f18556, %f10281, %f10280, %f18556;
$L__BB0_811:
	setp.ge.s32 	%p387, %r99, %r137;
	@%p387 bra 	$L__BB0_813;
	ld.shared.f32 	%f10283, [%r10+92];
	ld.shared.u16 	%rs254, [_ZZ24flash_attention_wmma_qktPK6__halfS1_S1_PS_iiiifE6V_smem+2950];
	// begin inline asm
	{  cvt.f32.f16 %f10282, %rs254;}

	// end inline asm
	fma.rn.f32 	%f18556, %f10283, %f10282, %f18556;
$L__BB0_813:
	setp.ge.s32 	%p388, %r100, %r137;
	@%p388 bra 	$L__BB0_815;
	ld.shared.f32 	%f10285, [%r10+96];
	ld.shared.u16 	%rs255, [_ZZ24flash_attention_wmma_qktPK6__halfS1_S1_PS_iiiifE6V_smem+3078];
	// begin inline asm
	{  cvt.f32.f16 %f10284, %rs255;}

	// end inline asm
	fma.rn.f32 	%f18556, %f10285, %f10284, %f18556;
$L__BB0_815:
	setp.ge.s32 	%p389, %r101, %r137;
	@%p389 bra 	$L__BB0_817;
	ld.shared.f32 	%f10287, [%r10+100];
	ld.shared.u16 	%rs256, [_ZZ24flash_attention_wmma_qktPK6__halfS1_S1_PS_iiiifE6V_smem+3206];
	// begin inline asm
	{  cvt.f32.f16 %f10286, %rs256;}

	// end inline asm
	fma.rn.f32 	%f18556, %f10287, %f10286, %f18556;
$L__BB0_817:
	setp.ge.s32 	%p390, %r102, %r137;
	@%p390 bra 	$L__BB0_819;
	ld.shared.f32 	%f10289, [%r10+104];
	ld.shared.u16 	%rs257, [_ZZ24flash_attention_wmma_qktPK6__halfS1_S1_PS_iiiifE6V_smem+3334];
	// begin inline asm
	{  cvt.f32.f16 %f10288, %rs257;}

	// end inline asm
	fma.rn.f32 	%f18556, %f10289, %f10288, %f18556;
$L__BB0_819:
	setp.ge.s32 	%p391, %r103, %r137;
	@%p391 bra 	$L__BB0_821;
	ld.shared.f32 	%f10291, [%r10+108];
	ld.shared.u16 	%rs258, [_ZZ24flash_attention_wmma_qktPK6__halfS1_S1_PS_iiiifE6V_smem+3462];
	// begin inline asm
	{  cvt.f32.f16 %f10290, %rs258;}

	// end inline asm
	fma.rn.f32 	%f18556, %f10291, %f10290, %f18556;
$L__BB0_821:
	setp.ge.s32 	%p392, %r104, %r137;
	@%p392 bra 	$L__BB0_823;
	ld.shared.f32 	%f10293, [%r10+112];
	ld.shared.u16 	%rs259, [_ZZ24flash_attention_wmma_qktPK6__halfS1_S1_PS_iiiifE6V_smem+3590];
	// begin inline asm
	{  cvt.f32.f16 %f10292, %rs259;}

	// end inline asm
	fma.rn.f32 	%f18556, %f10293, %f10292, %f18556;
$L__BB0_823:
	setp.ge.s32 	%p393, %r105, %r137;
	@%p393 bra 	$L__BB0_825;
	ld.shared.f32 	%f10295, [%r10+116];
	ld.shared.u16 	%rs260, [_ZZ24flash_attention_wmma_qktPK6__halfS1_S1_PS_iiiifE6V_smem+3718];
	// begin inline asm
	{  cvt.f32.f16 %f10294, %rs260;}

	// end inline asm
	fma.rn.f32 	%f18556, %f10295, %f10294, %f18556;
$L__BB0_825:
	setp.ge.s32 	%p394, %r106, %r137;
	@%p394 bra 	$L__BB0_827;
	ld.shared.f32 	%f10297, [%r10+120];
	ld.shared.u16 	%rs261, [_ZZ24flash_attention_wmma_qktPK6__halfS1_S1_PS_iiiifE6V_smem+3846];
	// begin inline asm
	{  cvt.f32.f16 %f10296, %rs261;}

	// end inline asm
	fma.rn.f32 	%f18556, %f10297, %f10296, %f18556;
$L__BB0_827:
	setp.ge.s32 	%p395, %r107, %r137;
	@%p395 bra 	$L__BB0_829;
	ld.shared.f32 	%f10299, [%r10+124];
	ld.shared.u16 	%rs262, [_ZZ24flash_attention_wmma_qktPK6__halfS1_S1_PS_iiiifE6V_smem+3974];
	// begin inline asm
	{  cvt.f32.f16 %f10298, %rs262;}

	// end inline asm
	fma.rn.f32 	%f18556, %f10299, %f10298, %f18556;
$L__BB0_829:
	setp.ge.s32 	%p396, %r108, %r137;
	@%p396 bra 	$L__BB0_831;
	ld.shared.f32 	%f10301, [%r10+128];
	ld.shared.u16 	%rs263, [_ZZ24flash_attention_wmma_qktPK6__halfS1_S1_PS_iiiifE6V_smem+4102];
	// begin inline asm
	{  cvt.f32.f16 %f10300, %rs263;}

	// end inline asm
	fma.rn.f32 	%f18556, %f10301, %f10300, %f18556;
$L__BB0_831:
	setp.ge.s32 	%p397, %r109, %r137;
	@%p397 bra 	$L__BB0_833;
	ld.shared.f32 	%f10303, [%r10+132];
	ld.shared.u16 	%rs264, [_ZZ24flash_attention_wmma_qktPK6__halfS1_S1_PS_iiiifE6V_smem+4230];
	// begin inline asm
	{  cvt.f32.f16 %f10302, %rs264;}

	// end inline asm
	fma.rn.f32 	%f18556, %f10303, %f10302, %f18556;
$L__BB0_833:
	setp.ge.s32 	%p398, %r110, %r137;
	@%p398 bra 	$L__BB0_835;
	ld.shared.f32 	%f10305, [%r10+136];
	ld.shared.u16 	%rs265, [_ZZ24flash_attention_wmma_qktPK6__halfS1_S1_PS_iiiifE6V_smem+4358];
	// begin inline asm
	{  cvt.f32.f16 %f10304, %rs265;}

	// end inline asm
	fma.rn.f32 	%f18556, %f10305, %f10304, %f18556;
$L__BB0_835:
	setp.ge.s32 	%p399, %r111, %r137;
	@%p399 bra 	$L__BB0_837;
	ld.shared.f32 	%f10307, [%r10+140];
	ld.shared.u16 	%rs266, [_ZZ24flash_attention_wmma_qktPK6__halfS1_S1_PS_iiiifE6V_smem+4486];
	// begin inline asm
	{  cvt.f32.f16 %f10306, %rs266;}

	// end inline asm
	fma.rn.f32 	%f18556, %f10307, %f10306, %f18556;
$L__BB0_837:
	setp.ge.s32 	%p400, %r112, %r137;
	@%p400 bra 	$L__BB0_839;
	ld.shared.f32 	%f10309, [%r10+144];
	ld.shared.u16 	%rs267, [_ZZ24flash_attention_wmma_qktPK6__halfS1_S1_PS_iiiifE6V_smem+4614];
	// begin inline asm
	{  cvt.f32.f16 %f10308, %rs267;}

	// end inline asm
	fma.rn.f32 	%f18556, %f10309, %f10308, %f18556;
$L__BB0_839:
	setp.ge.s32 	%p401, %r113, %r137;
	@%p401 bra 	$L__BB0_841;
	ld.shared.f32 	%f10311, [%r10+148];
	ld.shared.u16 	%rs268, [_ZZ24flash_attention_wmma_qktPK6__halfS1_S1_PS_iiiifE6V_smem+4742];
	// begin inline asm
	{  cvt.f32.f16 %f10310, %rs268;}

	// end inline asm
	fma.rn.f32 	%f18556, %f10311, %f10310, %f18556;
$L__BB0_841:
	setp.ge.s32 	%p402, %r114, %r137;
	@%p402 bra 	$L__BB0_843;
	ld.shared.f32 	%f10313, [%r10+152];
	ld.shared.u16 	%rs269, [_ZZ24flash_attention_wmma_qktPK6__halfS1_S1_PS_iiiifE6V_smem+4870];
	// begin inline asm
	{  cvt.f32.f16 %f10312, %rs269;}

	// end inline asm
	fma.rn.f32 	%f18556, %f10313, %f10312, %f18556;
$L__BB0_843:
	add.s32 	%r721, %r16, 39;
	setp.ge.s32 	%p403, %r721, %r137;
	@%p403 bra 	$L__BB0_845;
	ld.shared.f32 	%f10315, [%r10+156];
	ld.shared.u16 	%rs270, [_ZZ24flash_attention_wmma_qktPK6__halfS1_S1_PS_iiiifE6V_smem+4998];
	// begin inline asm
	{  cvt.f32.f16 %f10314, %rs270;}

	// end inline asm
	fma.rn.f32 	%f18556, %f10315, %f10314, %f18556;
$L__BB0_845:
	setp.ge.s32 	%p404, %r115, %r137;
	@%p404 bra 	$L__BB0_847;
	ld.shared.f32 	%f10317, [%r10+160];
	ld.shared.u16 	%rs271, [_ZZ24flash_attention_wmma_qktPK6__halfS1_S1_PS_iiiifE6V_smem+5126];
	// begin inline asm
	{  cvt.f32.f16 %f10316, %rs271;}

	// end inline asm
	fma.rn.f32 	%f18556, %f10317, %f10316, %f18556;
$L__BB0_847:
	add.s32 	%r722, %r16, 41;
	setp.ge.s32 	%p405, %r722, %r137;
	@%p405 bra 	$L__BB0_849;
	ld.shared.f32 	%f10319, [%r10+164];
	ld.shared.u16 	%rs272, [_ZZ24flash_attention_wmma_qktPK6__halfS1_S1_PS_iiiifE6V_smem+5254];
	// begin inline asm
	{  cvt.f32.f16 %f10318, %rs272;}

	// end inline asm
	fma.rn.f32 	%f18556, %f10319, %f10318, %f18556;
$L__BB0_849:
	setp.ge.s32 	%p406, %r116, %r137;
	@%p406 bra 	$L__BB0_851;
	ld.shared.f32 	%f10321, [%r10+168];
	ld.shared.u16 	%rs273, [_ZZ24flash_attention_wmma_qktPK6__halfS1_S1_PS_iiiifE6V_smem+5382];
	// begin inline asm
	{  cvt.f32.f16 %f10320, %rs273;}

	// end inline asm
	fma.rn.f32 	%f18556, %f10321, %f10320, %f18556;
$L__BB0_851:
	add.s32 	%r723, %r16, 43;
	setp.ge.s32 	%p407, %r723, %r137;
	@%p407 bra 	$L__BB0_853;
	ld.shared.f32 	%f10323, [%r10+172];
	ld.shared.u16 	%rs274, [_ZZ24flash_attention_wmma_qktPK6__halfS1_S1_PS_iiiifE6V_smem+5510];
	// begin inline asm
	{  cvt.f32.f16 %f10322, %rs274;}

	// end inline asm
	fma.rn.f32 	%f18556, %f10323, %f10322, %f18556;
$L__BB0_853:
	add.s32 	%r724, %r16, 44;
	setp.ge.s32 	%p408, %r724, %r137;
	@%p408 bra 	$L__BB0_855;
	ld.shared.f32 	%f10325, [%r10+176];
	ld.shared.u16 	%rs275, [_ZZ24flash_attention_wmma_qktPK6__halfS1_S1_PS_iiiifE6V_smem+5638];
	// begin inline asm
	{  cvt.f32.f16 %f10324, %rs275;}

	// end inline asm
	fma.rn.f32 	%f18556, %f10325, %f10324, %f18556;
$L__BB0_855:
	add.s32 	%r725, %r16, 45;
	setp.ge.s32 	%p409, %r725, %r137;
	@%p409 bra 	$L__BB0_857;
	ld.shared.f32 	%f10327, [%r10+180];
	ld.shared.u16 	%rs276, [_ZZ24flash_attention_wmma_qktPK6__halfS1_S1_PS_iiiifE6V_smem+5766];
	// begin inline asm
	{  cvt.f32.f16 %f10326, %rs276;}

	// end inline asm
	fma.rn.f32 	%f18556, %f10327, %f10326, %f18556;
$L__BB0_857:
	add.s32 	%r726, %r16, 46;
	setp.ge.s32 	%p410, %r726, %r137;
	@%p410 bra 	$L__BB0_859;
	ld.shared.f32 	%f10329, [%r10+184];
	ld.shared.u16 	%rs277, [_ZZ24flash_attention_wmma_qktPK6__halfS1_S1_PS_iiiifE6V_smem+5894];
	// begin inline asm
	{  cvt.f32.f16 %f10328, %rs277;}

	// end inline asm
	fma.rn.f32 	%f18556, %f10329, %f10328, %f18556;
$L__BB0_859:
	setp.ge.s32 	%p411, %r117, %r137;
	@%p411 bra 	$L__BB0_861;
	ld.shared.f32 	%f10331, [%r10+188];
	ld.shared.u16 	%rs278, [_ZZ24flash_attention_wmma_qktPK6__halfS1_S1_PS_iiiifE6V_smem+6022];
	// begin inline asm
	{  cvt.f32.f16 %f10330, %rs278;}

	// end inline asm
	fma.rn.f32 	%f18556, %f10331, %f10330, %f18556;
$L__BB0_861:
	setp.ge.s32 	%p412, %r118, %r137;
	@%p412 bra 	$L__BB0_863;
	ld.shared.f32 	%f10333, [%r10+192];
	ld.shared.u16 	%rs279, [_ZZ24flash_attention_wmma_qktPK6__halfS1_S1_PS_iiiifE6V_smem+6150];
	// begin inline asm
	{  cvt.f32.f16 %f10332, %rs279;}

	// end inline asm
	fma.rn.f32 	%f18556, %f10333, %f10332, %f18556;
$L__BB0_863:
	setp.ge.s32 	%p413, %r119, %r137;
	@%p413 bra 	$L__BB0_865;
	ld.shared.f32 	%f10335, [%r10+196];
	ld.shared.u16 	%rs280, [_ZZ24flash_attention_wmma_qktPK6__halfS1_S1_PS_iiiifE6V_smem+6278];
	// begin inline asm
	{  cvt.f32.f16 %f10334, %rs280;}

	// end inline asm
	fma.rn.f32 	%f18556, %f10335, %f10334, %f18556;
$L__BB0_865:
	setp.ge.s32 	%p414, %r120, %r137;
	@%p414 bra 	$L__BB0_867;
	ld.shared.f32 	%f10337, [%r10+200];
	ld.shared.u16 	%rs281, [_ZZ24flash_attention_wmma_qktPK6__halfS1_S1_PS_iiiifE6V_smem+6406];
	// begin inline asm
	{  cvt.f32.f16 %f10336, %rs281;}

	// end inline asm
	fma.rn.f32 	%f18556, %f10337, %f10336, %f18556;
$L__BB0_867:
	setp.ge.s32 	%p415, %r121, %r137;
	@%p415 bra 	$L__BB0_869;
	ld.shared.f32 	%f10339, [%r10+204];
	ld.shared.u16 	%rs282, [_ZZ24flash_attention_wmma_qktPK6__halfS1_S1_PS_iiiifE6V_smem+6534];
	// begin inline asm
	{  cvt.f32.f16 %f10338, %rs282;}

	// end inline asm
	fma.rn.f32 	%f18556, %f10339, %f10338, %f18556;
$L__BB0_869:
	setp.ge.s32 	%p416, %r122, %r137;
	@%p416 bra 	$L__BB0_871;
	ld.shared.f32 	%f10341, [%r10+208];
	ld.shared.u16 	%rs283, [_ZZ24flash_attention_wmma_qktPK6__halfS1_S1_PS_iiiifE6V_smem+6662];
	// begin inline asm
	{  cvt.f32.f16 %f10340, %rs283;}

	// end inline asm
	fma.rn.f32 	%f18556, %f10341, %f10340, %f18556;
$L__BB0_871:
	setp.ge.s32 	%p417, %r123, %r137;
	@%p417 bra 	$L__BB0_873;
	ld.shared.f32 	%f10343, [%r10+212];
	ld.shared.u16 	%rs284, [_ZZ24flash_attention_wmma_qktPK6__halfS1_S1_PS_iiiifE6V_smem+6790];
	// begin inline asm
	{  cvt.f32.f16 %f10342, %rs284;}

	// end inline asm
	fma.rn.f32 	%f18556, %f10343, %f10342, %f18556;
$L__BB0_873:
	setp.ge.s32 	%p418, %r124, %r137;
	@%p418 bra 	$L__BB0_875;
	ld.shared.f32 	%f10345, [%r10+216];
	ld.shared.u16 	%rs285, [_ZZ24flash_attention_wmma_qktPK6__halfS1_S1_PS_iiiifE6V_smem+6918];
	// begin inline asm
	{  cvt.f32.f16 %f10344, %rs285;}

	// end inline asm
	fma.rn.f32 	%f18556, %f10345, %f10344, %f18556;
$L__BB0_875:
	setp.ge.s32 	%p419, %r125, %r137;
	@%p419 bra 	$L__BB0_877;
	ld.shared.f32 	%f10347, [%r10+220];
	ld.shared.u16 	%rs286, [_ZZ24flash_attention_wmma_qktPK6__halfS1_S1_PS_iiiifE6V_smem+7046];
	// begin inline asm
	{  cvt.f32.f16 %f10346, %rs286;}

	// end inline asm
	fma.rn.f32 	%f18556, %f10347, %f10346, %f18556;
$L__BB0_877:
	setp.ge.s32 	%p420, %r126, %r137;
	@%p420 bra 	$L__BB0_879;
	ld.shared.f32 	%f10349, [%r10+224];
	ld.shared.u16 	%rs287, [_ZZ24flash_attention_wmma_qktPK6__halfS1_S1_PS_iiiifE6V_smem+7174];
	// begin inline asm
	{  cvt.f32.f16 %f10348, %rs287;}

	// end inline asm
	fma.rn.f32 	%f18556, %f10349, %f10348, %f18556;
$L__BB0_879:
	setp.ge.s32 	%p421, %r127, %r137;
	@%p421 bra 	$L__BB0_881;
	ld.shared.f32 	%f10351, [%r10+228];
	ld.shared.u16 	%rs288, [_ZZ24flash_attention_wmma_qktPK6__halfS1_S1_PS_iiiifE6V_smem+7302];
	// begin inline asm
	{  cvt.f32.f16 %f10350, %rs288;}

	// end inline asm
	fma.rn.f32 	%f18556, %f10351, %f10350, %f18556;
$L__BB0_881:
	setp.ge.s32 	%p422, %r128, %r137;
	@%p422 bra 	$L__BB0_883;
	ld.shared.f32 	%f10353, [%r10+232];
	ld.shared.u16 	%rs289, [_ZZ24flash_attention_wmma_qktPK6__halfS1_S1_PS_iiiifE6V_smem+7430];
	// begin inline asm
	{  cvt.f32.f16 %f10352, %rs289;}

	// end inline asm
	fma.rn.f32 	%f18556, %f10353, %f10352, %f18556;
$L__BB0_883:
	setp.ge.s32 	%p423, %r129, %r137;
	@%p423 bra 	$L__BB0_885;
	ld.shared.f32 	%f10355, [%r10+236];
	ld.shared.u16 	%rs290, [_ZZ24flash_attention_wmma_qktPK6__halfS1_S1_PS_iiiifE6V_smem+7558];
	// begin inline asm
	{  cvt.f32.f16 %f10354, %rs290;}

	// end inline asm
	fma.rn.f32 	%f18556, %f10355, %f10354, %f18556;
$L__BB0_885:
	setp.ge.s32 	%p424, %r130, %r137;
	@%p424 bra 	$L__BB0_887;
	ld.shared.f32 	%f10357, [%r10+240];
	ld.shared.u16 	%rs291, [_ZZ24flash_attention_wmma_qktPK6__halfS1_S1_PS_iiiifE6V_smem+7686];
	// begin inline asm
	{  cvt.f32.f16 %f10356, %rs291;}

	// end inline asm
	fma.rn.f32 	%f18556, %f10357, %f10356, %f18556;
$L__BB0_887:
	setp.ge.s32 	%p425, %r131, %r137;
	@%p425 bra 	$L__BB0_889;
	ld.shared.f32 	%f10359, [%r10+244];
	ld.shared.u16 	%rs292, [_ZZ24flash_attention_wmma_qktPK6__halfS1_S1_PS_iiiifE6V_smem+7814];
	// begin inline asm
	{  cvt.f32.f16 %f10358, %rs292;}

	// end inline asm
	fma.rn.f32 	%f18556, %f10359, %f10358, %f18556;
$L__BB0_889:
	setp.ge.s32 	%p426, %r132, %r137;
	@%p426 bra 	$L__BB0_891;
	ld.shared.f32 	%f10361, [%r10+248];
	ld.shared.u16 	%rs293, [_ZZ24flash_attention_wmma_qktPK6__halfS1_S1_PS_iiiifE6V_smem+7942];
	// begin inline asm
	{  cvt.f32.f16 %f10360, %rs293;}

	// end inline asm
	fma.rn.f32 	%f18556, %f10361, %f10360, %f18556;
$L__BB0_891:
	setp.ge.s32 	%p427, %r133, %r137;
	@%p427 bra 	$L__BB0_893;
	ld.shared.f32 	%f10363, [%r10+252];
	ld.shared.u16 	%rs294, [_ZZ24flash_attention_wmma_qktPK6__halfS1_S1_PS_iiiifE6V_smem+8070];
	// begin inline asm
	{  cvt.f32.f16 %f10362, %rs294;}

	// end inline asm
	fma.rn.f32 	%f18556, %f10363, %f10362, %f18556;
$L__BB0_893:
	setp.ge.s32 	%p428, %r16, %r137;
	fma.rn.f32 	%f18229, %f392, %f18556, %f18229;
	mov.f32 	%f18620, 0f00000000;
	@%p428 bra 	$L__BB0_895;
	ld.shared.f32 	%f10366, [%r10];
	ld.shared.u16 	%rs295, [_ZZ24flash_attention_wmma_qktPK6__halfS1_S1_PS_iiiifE6V_smem+8];
	// begin inline asm
	{  cvt.f32.f16 %f10365, %rs295;}

	// end inline asm
	fma.rn.f32 	%f18620, %f10366, %f10365, 0f00000000;
$L__BB0_895:
	setp.ge.s32 	%p429, %r84, %r137;
	@%p429 bra 	$L__BB0_897;
	ld.shared.f32 	%f10368, [%r10+4];
	ld.shared.u16 	%rs296, [_ZZ24flash_attention_wmma_qktPK6__halfS1_S1_PS_iiiifE6V_smem+136];
	// begin inline asm
	{  cvt.f32.f16 %f10367, %rs296;}

	// end inline asm
	fma.rn.f32 	%f18620, %f10368, %f10367, %f18620;
$L__BB0_897:
	setp.ge.s32 	%p430, %r85, %r137;
	@%p430 bra 	$L__BB0_899;
	ld.shared.f32 	%f10370, [%r10+8];
	ld.shared.u16 	%rs297, [_ZZ24flash_attention_wmma_qktPK6__halfS1_S1_PS_iiiifE6V_smem+264];
	// begin inline asm
	{  cvt.f32.f16 %f10369, %rs297;}

	// end inline asm
	fma.rn.f32 	%f18620, %f10370, %f10369, %f18620;
$L__BB0_899:
	setp.ge.s32 	%p431, %r86, %r137;
	@%p431 bra 	$L__BB0_901;
	ld.shared.f32 	%f10372, [%r10+12];
	ld.shared.u16 	%rs298, [_ZZ24flash_attention_wmma_qktPK6__halfS1_S1_PS_iiiifE6V_smem+392];
	// begin inline asm
	{  cvt.f32.f16 %f10371, %rs298;}

	// end inline asm
	fma.rn.f32 	%f18620, %f10372, %f10371, %f18620;
$L__BB0_901:
	setp.ge.s32 	%p432, %r87, %r137;
	@%p432 bra 	$L__BB0_903;
	ld.shared.f32 	%f10374, [%r10+16];
	ld.shared.u16 	%rs299, [_ZZ24flash_attention_wmma_qktPK6__halfS1_S1_PS_iiiifE6V_smem+520];
	// begin inline asm
	{  cvt.f32.f16 %f10373, %rs299;}

	// end inline asm
	fma.rn.f32 	%f18620, %f10374, %f10373, %f18620;
$L__BB0_903:
	setp.ge.s32 	%p433, %r88, %r137;
	@%p433 bra 	$L__BB0_905;
	ld.shared.f32 	%f10376, [%r10+20];
	ld.shared.u16 	%rs300, [_ZZ24flash_attention_wmma_qktPK6__halfS1_S1_PS_iiiifE6V_smem+648];
	// begin inline asm
	{  cvt.f32.f16 %f10375, %rs300;}

	// end inline asm
	fma.rn.f32 	%f18620, %f10376, %f10375, %f18620;
$L__BB0_905:
	setp.ge.s32 	%p434, %r89, %r137;
	@%p434 bra 	$L__BB0_907;
	ld.shared.f32 	%f10378, [%r10+24];
	ld.shared.u16 	%rs301, [_ZZ24flash_attention_wmma_qktPK6__halfS1_S1_PS_iiiifE6V_smem+776];
	// begin inline asm
	{  cvt.f32.f16 %f10377, %rs301;}

	// end inline asm
	fma.rn.f32 	%f18620, %f10378, %f10377, %f18620;
$L__BB0_907:
	setp.ge.s32 	%p435, %r90, %r137;
	@%p435 bra 	$L__BB0_909;
	ld.shared.f32 	%f10380, [%r10+28];
	ld.shared.u16 	%rs302, [_ZZ24flash_attention_wmma_qktPK6__halfS1_S1_PS_iiiifE6V_smem+904];
	// begin inline asm
	{  cvt.f32.f16 %f10379, %rs302;}

	// end inline asm
	fma.rn.f32 	%f18620, %f10380, %f10379, %f18620;
$L__BB0_909:
	setp.ge.s32 	%p436, %r91, %r137;
	@%p436 bra 	$L__BB0_911;
	ld.shared.f32 	%f10382, [%r10+32];
	ld.shared.u16 	%rs303, [_ZZ24flash_attention_wmma_qktPK6__halfS1_S1_PS_iiiifE6V_smem+1032];
	// begin inline asm
	{  cvt.f32.f16 %f10381, %rs303;}

	// end inline asm
	fma.rn.f32 	%f18620, %f10382, %f10381, %f18620;
$L__BB0_911:
	setp.ge.s32 	%p437, %r92, %r137;
	@%p437 bra 	$L__BB0_913;
	ld.shared.f32 	%f10384, [%r10+36];
	ld.shared.u16 	%rs304, [_ZZ24flash_attention_wmma_qktPK6__halfS1_S1_PS_iiiifE6V_smem+1160];
	// begin inline asm
	{  cvt.f32.f16 %f10383, %rs304;}

	// end inline asm
	fma.rn.f32 	%f18620, %f10384, %f10383, %f18620;
$L__BB0_913:
	setp.ge.s32 	%p438, %r93, %r137;
	@%p438 bra 	$L__BB0_915;
	ld.shared.f32 	%f10386, [%r10+40];
	ld.shared.u16 	%rs305, [_ZZ24flash_attention_wmma_qktPK6__halfS1_S1_PS_iiiifE6V_smem+1288];
	// begin inline asm
	{  cvt.f32.f16 %f10385, %rs305;}

	// end inline asm
	fma.rn.f32 	%f18620, %f10386, %f10385, %f18620;
$L__BB0_915:
	setp.ge.s32 	%p439, %r94, %r137;
	@%p439 bra 	$L__BB0_917;
	ld.shared.f32 	%f10388, [%r10+44];
	ld.shared.u16 	%rs306, [_ZZ24flash_attention_wmma_qktPK6__halfS1_S1_PS_iiiifE6V_smem+1416];
	// begin inline asm
	{  cvt.f32.f16 %f10387, %rs306;}

	// end inline asm
	fma.rn.f32 	%f18620, %f10388, %f10387, %f18620;
$L__BB0_917:
	setp.ge.s32 	%p440, %r95, %r137;
	@%p440 bra 	$L__BB0_919;
	ld.shared.f32 	%f10390, [%r10+48];
	ld.shared.u16 	%rs307, [_ZZ24flash_attention_wmma_qktPK6__halfS1_S1_PS_iiiifE6V_smem+1544];
	// begin inline asm
	{  cvt.f32.f16 %f10389, %rs307;}

	// end inline asm
	fma.rn.f32 	%f18620, %f10390, %f10389, %f18620;
$L__BB0_919:
	setp.ge.s32 	%p441, %r96, %r137;
	@%p441 bra 	$L__BB0_921;
	ld.shared.f32 	%f10392, [%r10+52];
	ld.shared.u16 	%rs308, [_ZZ24flash_attention_wmma_qktPK6__halfS1_S1_PS_iiiifE6V_smem+1672];
	// begin inline asm
	{  cvt.f32.f16 %f10391, %rs308;}

	// end inline asm
	fma.rn.f32 	%f18620, %f10392, %f10391, %f18620;
$L__BB0_921:
	setp.ge.s32 	%p442, %r97, %r137;
	@%p442 bra 	$L__BB0_923;
	ld.shared.f32 	%f10394, [%r10+56];
	ld.shared.u16 	%rs309, [_ZZ24flash_attention_wmma_qktPK6__halfS1_S1_PS_iiiifE6V_smem+1800];
	// begin inline asm
	{  cvt.f32.f16 %f10393, %rs309;}

	// end inline asm
	fma.rn.f32 	%f18620, %f10394, %f10393, %f18620;
$L__BB0_923:
	@%p379 bra 	$L__BB0_925;
	ld.shared.f32 	%f10396, [%r10+60];
	ld.shared.u16 	%rs310, [_ZZ24flash_attention_wmma_qktPK6__halfS1_S1_PS_iiiifE6V_smem+1928];
	// begin inline asm
	{  cvt.f32.f16 %f10395, %rs310;}

	// end inline asm
	fma.rn.f32 	%f18620, %f10396, %f10395, %f18620;
$L__BB0_925:
	add.s32 	%r727, %r16, 16;
	setp.ge.s32 	%p444, %r727, %r137;
	@%p444 bra 	$L__BB0_927;
	ld.shared.f32 	%f10398, [%r10+64];
	ld.shared.u16 	%rs311, [_ZZ24flash_attention_wmma_qktPK6__halfS1_S1_PS_iiiifE6V_smem+2056];
	// begin inline asm
	{  cvt.f32.f16 %f10397, %rs311;}

	// end inline asm
	fma.rn.f32 	%f18620, %f10398, %f10397, %f18620;
$L__BB0_927:
	add.s32 	%r728, %r16, 17;
	setp.ge.s32 	%p445, %r728, %r137;
	@%p445 bra 	$L__BB0_929;
	ld.shared.f32 	%f10400, [%r10+68];
	ld.shared.u16 	%rs312, [_ZZ24flash_attention_wmma_qktPK6__halfS1_S1_PS_iiiifE6V_smem+2184];
	// begin inline asm
	{  cvt.f32.f16 %f10399, %rs312;}

	// end inline asm
	fma.rn.f32 	%f18620, %f10400, %f10399, %f18620;
$L__BB0_929:
	add.s32 	%r729, %r16, 18;
	setp.ge.s32 	%p446, %r729, %r137;
	@%p446 bra 	$L__BB0_931;
	ld.shared.f32 	%f10402, [%r10+72];
	ld.shared.u16 	%rs313, [_ZZ24flash_attention_wmma_qktPK6__halfS1_S1_PS_iiiifE6V_smem+2312];
	// begin inline asm
	{  cvt.f32.f16 %f10401, %rs313;}

	// end inline asm
	fma.rn.f32 	%f18620, %f10402, %f10401, %f18620;
$L__BB0_931:
	add.s32 	%r730, %r16, 19;
	setp.ge.s32 	%p447, %r730, %r137;
	@%p447 bra 	$L__BB0_933;
	ld.shared.f32 	%f10404, [%r10+76];
	ld.shared.u16 	%rs314, [_ZZ24flash_attention_wmma_qktPK6__halfS1_S1_PS_iiiifE6V_smem+2440];
	// begin inline asm
	{  cvt.f32.f16 %f10403, %rs314;}

	// end inline asm
	fma.rn.f32 	%f18620, %f10404, %f10403, %f18620;
$L__BB0_933:
	add.s32 	%r731, %r16, 20;
	setp.ge.s32 	%p448, %r731, %r137;
	@%p448 bra 	$L__BB0_935;
	ld.shared.f32 	%f10406, [%r10+80];
	ld.shared.u16 	%rs315, [_ZZ24flash_attention_wmma_qktPK6__halfS1_S1_PS_iiiifE6V_smem+2568];
	// begin inline asm
	{  cvt.f32.f16 %f10405, %rs315;}

	// end inline asm
	fma.rn.f32 	%f18620, %f10406, %f10405, %f18620;
$L__BB0_935:
	add.s32 	%r732, %r16, 21;
	setp.ge.s32 	%p449, %r732, %r137;
	@%p449 bra 	$L__BB0_937;
	ld.shared.f32 	%f10408, [%r10+84];
	ld.shared.u16 	%rs316, [_ZZ24flash_attention_wmma_qktPK6__halfS1_S1_PS_iiiifE6V_smem+2696];
	// begin inline asm
	{  cvt.f32.f16 %f10407, %rs316;}

	// end inline asm
	fma.rn.f32 	%f18620, %f10408, %f10407, %f18620;
$L__BB0_937:
	add.s32 	%r733, %r16, 22;
	setp.ge.s32 	%p450, %r733, %r137;
	@%p450 bra 	$L__BB0_939;
	ld.shared.f32 	%f10410, [%r10+88];
	ld.shared.u16 	%rs317, [_ZZ24flash_attention_wmma_qktPK6__halfS1_S1_PS_iiiifE6V_smem+2824];
	// begin inline asm
	{  cvt.f32.f16 %f10409, %rs317;}

	// end inline asm
	fma.rn.f32 	%f18620, %f10410, %f10409, %f18620;
$L__BB0_939:
	@%p387 bra 	$L__BB0_941;
	ld.shared.f32 	%f10412, [%r10+92];
	ld.shared.u16 	%rs318, [_ZZ24flash_attention_wmma_qktPK6__halfS1_S1_PS_iiiifE6V_smem+2952];
	// begin inline asm
	{  cvt.f32.f16 %f10411, %rs318;}

	// end inline asm
	fma.rn.f32 	%f18620, %f10412, %f10411, %f18620;
$L__BB0_941:
	@%p388 bra 	$L__BB0_943;
	ld.shared.f32 	%f10414, [%r10+96];
	ld.shared.u16 	%rs319, [_ZZ24flash_attention_wmma_qktPK6__halfS1_S1_PS_iiiifE6V_smem+3080];
	// begin inline asm
	{  cvt.f32.f16 %f10413, %rs319;}

	// end inline asm
	fma.rn.f32 	%f18620, %f10414, %f10413, %f18620;
$L__BB0_943:
	@%p389 bra 	$L__BB0_945;
	ld.shared.f32 	%f10416, [%r10+100];
	ld.shared.u16 	%rs320, [_ZZ24flash_attention_wmma_qktPK6__halfS1_S1_PS_iiiifE6V_smem+3208];
	// begin inline asm
	{  cvt.f32.f16 %f10415, %rs320;}

	// end inline asm
	fma.rn.f32 	%f18620, %f10416, %f10415, %f18620;
$L__BB0_945:
	@%p390 bra 	$L__BB0_947;
	ld.shared.f32 	%f10418, [%r10+104];
	ld.shared.u16 	%rs321, [_ZZ24flash_attention_wmma_qktPK6__halfS1_S1_PS_iiiifE6V_smem+3336];
	// begin inline asm
	{  cvt.f32.f16 %f10417, %rs321;}

	// end inline asm
	fma.rn.f32 	%f18620, %f10418, %f10417, %f18620;
$L__BB0_947:
	setp.ge.s32 	%p455, %r103, %r137;
	@%p455 bra 	$L__BB0_949;
	ld.shared.f32 	%f10420, [%r10+108];
	ld.shared.u16 	%rs322, [_ZZ24flash_attention_wmma_qktPK6__halfS1_S1_PS_iiiifE6V_smem+3464];
	// begin inline asm
	{  cvt.f32.f16 %f10419, %rs322;}

	// end inline asm
	fma.rn.f32 	%f18620, %f10420, %f10419, %f18620;
$L__BB0_949:
	setp.ge.s32 	%p456, %r104, %r137;
	@%p456 bra 	$L__BB0_951;
	ld.shared.f32 	%f10422, [%r10+112];
	ld.shared.u16 	%rs323, [_ZZ24flash_attention_wmma_qktPK6__halfS1_S1_PS_iiiifE6V_smem+3592];
	// begin inline asm
	{  cvt.f32.f16 %f10421, %rs323;}

	// end inline asm
	fma.rn.f32 	%f18620, %f10422, %f10421, %f18620;
$L__BB0_951:
	setp.ge.s32 	%p457, %r105, %r137;
	@%p457 bra 	$L__BB0_953;
	ld.shared.f32 	%f10424, [%r10+116];
	ld.shared.u16 	%rs324, [_ZZ24flash_attention_wmma_qktPK6__halfS1_S1_PS_iiiifE6V_smem+3720];
	// begin inline asm
	{  cvt.f32.f16 %f10423, %rs324;}

	// end inline asm
	fma.rn.f32 	%f18620, %f10424, %f10423, %f18620;
$L__BB0_953:
	setp.ge.s32 	%p458, %r106, %r137;
	@%p458 bra 	$L__BB0_955;
	ld.shared.f32 	%f10426, [%r10+120];
	ld.shared.u16 	%rs325, [_ZZ24flash_attention_wmma_qktPK6__halfS1_S1_PS_iiiifE6V_smem+3848];
	// begin inline asm
	{  cvt.f32.f16 %f10425, %rs325;}

	// end inline asm
	fma.rn.f32 	%f18620, %f10426, %f10425, %f18620;
$L__BB0_955:
	setp.ge.s32 	%p459, %r107, %r137;
	@%p459 bra 	$L__BB0_957;
	ld.shared.f32 	%f10428, [%r10+124];
	ld.shared.u16 	%rs326, [_ZZ24flash_attention_wmma_qktPK6__halfS1_S1_PS_iiiifE6V_smem+3976];
	// begin inline asm
	{  cvt.f32.f16 %f10427, %rs326;}

	// end inline asm
	fma.rn.f32 	%f18620, %f10428, %f10427, %f18620;
$L__BB0_957:
	setp.ge.s32 	%p460, %r108, %r137;
	@%p460 bra 	$L__BB0_959;
	ld.shared.f32 	%f10430, [%r10+128];
	ld.shared.u16 	%rs327, [_ZZ24flash_attention_wmma_qktPK6__halfS1_S1_PS_iiiifE6V_smem+4104];
	// begin inline asm
	{  cvt.f32.f16 %f10429, %rs327;}

	// end inline asm
	fma.rn.f32 	%f18620, %f10430, %f10429, %f18620;
$L__BB0_959:
	setp.ge.s32 	%p461, %r109, %r137;
	@%p461 bra 	$L__BB0_961;
	ld.shared.f32 	%f10432, [%r10+132];
	ld.shared.u16 	%rs328, [_ZZ24flash_attention_wmma_qktPK6__halfS1_S1_PS_iiiifE6V_smem+4232];
	// begin inline asm
	{  cvt.f32.f16 %f10431, %rs328;}

	// end inline asm
	fma.rn.f32 	%f18620, %f10432, %f10431, %f18620;
$L__BB0_961:
	setp.ge.s32 	%p462, %r110, %r137;
	@%p462 bra 	$L__BB0_963;
	ld.shared.f32 	%f10434, [%r10+136];
	ld.shared.u16 	%rs329, [_ZZ24flash_attention_wmma_qktPK6__halfS1_S1_PS_iiiifE6V_smem+4360];
	// begin inline asm
	{  cvt.f32.f16 %f10433, %rs329;}

	// end inline asm
	fma.rn.f32 	%f18620, %f10434, %f10433, %f18620;
$L__BB0_963:
	setp.ge.s32 	%p463, %r111, %r137;
	@%p463 bra 	$L__BB0_965;
	ld.shared.f32 	%f10436, [%r10+140];
	ld.shared.u16 	%rs330, [_ZZ24flash_attention_wmma_qktPK6__halfS1_S1_PS_iiiifE6V_smem+4488];
	// begin inline asm
	{  cvt.f32.f16 %f10435, %rs330;}

	// end inline asm
	fma.rn.f32 	%f18620, %f10436, %f10435, %f18620;
$L__BB0_965:
	setp.ge.s32 	%p464, %r112, %r137;
	@%p464 bra 	$L__BB0_967;
	ld.shared.f32 	%f10438, [%r10+144];
	ld.shared.u16 	%rs331, [_ZZ24flash_attention_wmma_qktPK6__halfS1_S1_PS_iiiifE6V_smem+4616];
	// begin inline asm
	{  cvt.f32.f16 %f10437, %rs331;}

	// end inline asm
	fma.rn.f32 	%f18620, %f10438, %f10437, %f18620;
$L__BB0_967:
	setp.ge.s32 	%p465, %r113, %r137;
	@%p465 bra 	$L__BB0_969;
	ld.shared.f32 	%f10440, [%r10+148];
	ld.shared.u16 	%rs332, [_ZZ24flash_attention_wmma_qktPK6__halfS1_S1_PS_iiiifE6V_smem+4744];
	// begin inline asm
	{  cvt.f32.f16 %f10439, %rs332;}

	// end inline asm
	fma.rn.f32 	%f18620, %f10440, %f10439, %f18620;
$L__BB0_969:
	setp.ge.s32 	%p466, %r114, %r137;
	@%p466 bra 	$L__BB0_971;
	ld.shared.f32 	%f10442, [%r10+152];
	ld.shared.u16 	%rs333, [_ZZ24flash_attention_wmma_qktPK6__halfS1_S1_PS_iiiifE6V_smem+4872];
	// begin inline asm
	{  cvt.f32.f16 %f10441, %rs333;}

	// end inline asm
	fma.rn.f32 	%f18620, %f10442, %f10441, %f18620;
$L__BB0_971:
	add.s32 	%r734, %r16, 39;
	setp.ge.s32 	%p467, %r734, %r137;
	@%p467 bra 	$L__BB0_973;
	ld.shared.f32 	%f10444, [%r10+156];
	ld.shared.u16 	%rs334, [_ZZ24flash_attention_wmma_qktPK6__halfS1_S1_PS_iiiifE6V_smem+5000];
	// begin inline asm
	{  cvt.f32.f16 %f10443, %rs334;}

	// end inline asm
	fma.rn.f32 	%f18620, %f10444, %f10443, %f18620;
$L__BB0_973:
	setp.ge.s32 	%p468, %r115, %r137;
	@%p468 bra 	$L__BB0_975;
	ld.shared.f32 	%f10446, [%r10+160];
	ld.shared.u16 	%rs335, [_ZZ24flash_attention_wmma_qktPK6__halfS1_S1_PS_iiiifE6V_smem+5128];
	// begin inline asm
	{  cvt.f32.f16 %f10445, %rs335;}

	// end inline asm
	fma.rn.f32 	%f18620, %f10446, %f10445, %f18620;
$L__BB0_975:
	add.s32 	%r735, %r16, 41;
	setp.ge.s32 	%p469, %r735, %r137;
	@%p469 bra 	$L__BB0_977;
	ld.shared.f32 	%f10448, [%r10+164];
	ld.shared.u16 	%rs336, [_ZZ24flash_attention_wmma_qktPK6__halfS1_S1_PS_iiiifE6V_smem+5256];
	// begin inline asm
	{  cvt.f32.f16 %f10447, %rs336;}

	// end inline asm
	fma.rn.f32 	%f18620, %f10448, %f10447, %f18620;
$L__BB0_977:
	setp.ge.s32 	%p470, %r116, %r137;
	@%p470 bra 	$L__BB0_979;
	ld.shared.f32 	%f10450, [%r10+168];
	ld.shared.u16 	%rs337, [_ZZ24flash_attention_wmma_qktPK6__halfS1_S1_PS_iiiifE6V_smem+5384];
	// begin inline asm
	{  cvt.f32.f16 %f10449, %rs337;}

	// end inline asm
	fma.rn.f32 	%f18620, %f10450, %f10449, %f18620;
$L__BB0_979:
	add.s32 	%r736, %r16, 43;
	setp.ge.s32 	%p471, %r736, %r137;
	@%p471 bra 	$L__BB0_981;
	ld.shared.f32 	%f10452, [%r10+172];
	ld.shared.u16 	%rs338, [_ZZ24flash_attention_wmma_qktPK6__halfS1_S1_PS_iiiifE6V_smem+5512];
	// begin inline asm
	{  cvt.f32.f16 %f10451, %rs338;}

	// end inline asm
	fma.rn.f32 	%f18620, %f10452, %f10451, %f18620;
$L__BB0_981:
	add.s32 	%r737, %r16, 44;
	setp.ge.s32 	%p472, %r737, %r137;
	@%p472 bra 	$L__BB0_983;
	ld.shared.f32 	%f10454, [%r10+176];
	ld.shared.u16 	%rs339, [_ZZ24flash_attention_wmma_qktPK6__halfS1_S1_PS_iiiifE6V_smem+5640];
	// begin inline asm
	{  cvt.f32.f16 %f10453, %rs339;}

	// end inline asm
	fma.rn.f32 	%f18620, %f10454, %f10453, %f18620;
$L__BB0_983:
	add.s32 	%r738, %r16, 45;
	setp.ge.s32 	%p473, %r738, %r137;
	@%p473 bra 	$L__BB0_985;
	ld.shared.f32 	%f10456, [%r10+180];
	ld.shared.u16 	%rs340, [_ZZ24flash_attention_wmma_qktPK6__halfS1_S1_PS_iiiifE6V_smem+5768];
	// begin inline asm
	{  cvt.f32.f16 %f10455, %rs340;}

	// end inline asm
	fma.rn.f32 	%f18620, %f10456, %f10455, %f18620;
$L__BB0_985:
	add.s32 	%r739, %r16, 46;
	setp.ge.s32 	%p474, %r739, %r137;
	@%p474 bra 	$L__BB0_987;
	ld.shared.f32 	%f10458, [%r10+184];
	ld.shared.u16 	%rs341, [_ZZ24flash_attention_wmma_qktPK6__halfS1_S1_PS_iiiifE6V_smem+5896];
	// begin inline asm
	{  cvt.f32.f16 %f10457, %rs341;}

	// end inline asm
	fma.rn.f32 	%f18620, %f10458, %f10457, %f18620;
$L__BB0_987:
	setp.ge.s32 	%p475, %r117, %r137;
	@%p475 bra 	$L__BB0_989;
	ld.shared.f32 	%f10460, [%r10+188];
	ld.shared.u16 	%rs342, [_ZZ24flash_attention_wmma_qktPK6__halfS1_S1_PS_iiiifE6V_smem+6024];
	// begin inline asm
	{  cvt.f32.f16 %f10459, %rs342;}

	// end inline asm
	fma.rn.f32 	%f18620, %f10460, %f10459, %f18620;
$L__BB0_989:
	setp.ge.s32 	%p476, %r118, %r137;
	@%p476 bra 	$L__BB0_991;
	ld.shared.f32 	%f10462, [%r10+192];
	ld.shared.u16 	%rs343, [_ZZ24flash_attention_wmma_qktPK6__halfS1_S1_PS_iiiifE6V_smem+6152];
	// begin inline asm
	{  cvt.f32.f16 %f10461, %rs343;}

	// end inline asm
	fma.rn.f32 	%f18620, %f10462, %f10461, %f18620;
$L__BB0_991:
	setp.ge.s32 	%p477, %r119, %r137;
	@%p477 bra 	$L__BB0_993;
	ld.shared.f32 	%f10464, [%r10+196];
	ld.shared.u16 	%rs344, [_ZZ24flash_attention_wmma_qktPK6__halfS1_S1_PS_iiiifE6V_smem+6280];
	// begin inline asm
	{  cvt.f32.f16 %f10463, %rs344;}

	// end inline asm
	fma.rn.f32 	%f18620, %f10464, %f10463, %f18620;
$L__BB0_993:
	setp.ge.s32 	%p478, %r120, %r137;
	@%p478 bra 	$L__BB0_995;
	ld.shared.f32 	%f10466, [%r10+200];
	ld.shared.u16 	%rs345, [_ZZ24flash_attention_wmma_qktPK6__halfS1_S1_PS_iiiifE6V_smem+6408];
	// begin inline asm
	{  cvt.f32.f16 %f10465, %rs345;}

	// end inline asm
	fma.rn.f32 	%f18620, %f10466, %f10465, %f18620;
$L__BB0_995:
	setp.ge.s32 	%p479, %r121, %r137;
	@%p479 bra 	$L__BB0_997;
	ld.shared.f32 	%f10468, [%r10+204];
	ld.shared.u16 	%rs346, [_ZZ24flash_attention_wmma_qktPK6__halfS1_S1_PS_iiiifE6V_smem+6536];
	// begin inline asm
	{  cvt.f32.f16 %f10467, %rs346;}

	// end inline asm
	fma.rn.f32 	%f18620, %f10468, %f10467, %f18620;
$L__BB0_997:
	setp.ge.s32 	%p480, %r122, %r137;
	@%p480 bra 	$L__BB0_999;
	ld.shared.f32 	%f10470, [%r10+208];
	ld.shared.u16 	%rs347, [_ZZ24flash_attention_wmma_qktPK6__halfS1_S1_PS_iiiifE6V_smem+6664];
	// begin inline asm
	{  cvt.f32.f16 %f10469, %rs347;}

	// end inline asm
	fma.rn.f32 	%f18620, %f10470, %f10469, %f18620;
$L__BB0_999:
	setp.ge.s32 	%p481, %r123, %r137;
	@%p481 bra 	$L__BB0_1001;
	ld.shared.f32 	%f10472, [%r10+212];
	ld.shared.u16 	%rs348, [_ZZ24flash_attention_wmma_qktPK6__halfS1_S1_PS_iiiifE6V_smem+6792];
	// begin inline asm
	{  cvt.f32.f16 %f10471, %rs348;}

	// end inline asm
	fma.rn.f32 	%f18620, %f10472, %f10471, %f18620;
$L__BB0_1001:
	setp.ge.s32 	%p482, %r124, %r137;
	@%p482 bra 	$L__BB0_1003;
	ld.shared.f32 	%f10474, [%r10+216];
	ld.shared.u16 	%rs349, [_ZZ24flash_attention_wmma_qktPK6__halfS1_S1_PS_iiiifE6V_smem+6920];
	// begin inline asm
	{  cvt.f32.f16 %f10473, %rs349;}

	// end inline asm
	fma.rn.f32 	%f18620, %f10474, %f10473, %f18620;
$L__BB0_1003:
	setp.ge.s32 	%p483, %r125, %r137;
	@%p483 bra 	$L__BB0_1005;
	ld.shared.f32 	%f10476, [%r10+220];
	ld.shared.u16 	%rs350, [_ZZ24flash_attention_wmma_qktPK6__halfS1_S1_PS_iiiifE6V_smem+7048];
	// begin inline asm
	{  cvt.f32.f16 %f10475, %rs350;}

	// end inline asm
	fma.rn.f32 	%f18620, %f10476, %f10475, %f18620;
$L__BB0_1005:
	setp.ge.s32 	%p484, %r126, %r137;
	@%p484 bra 	$L__BB0_1007;
	ld.shared.f32 	%f10478, [%r10+224];
	ld.shared.u16 	%rs351, [_ZZ24flash_attention_wmma_qktPK6__halfS1_S1_PS_iiiifE6V_smem+7176];
	// begin inline asm
	{  cvt.f32.f16 %f10477, %rs351;}

	// end inline asm
	fma.rn.f32 	%f18620, %f10478, %f10477, %f18620;
$L__BB0_1007:
	setp.ge.s32 	%p485, %r127, %r137;
	@%p485 bra 	$L__BB0_1009;
	ld.shared.f32 	%f10480, [%r10+228];
	ld.shared.u16 	%rs352, [_ZZ24flash_attention_wmma_qktPK6__halfS1_S1_PS_iiiifE6V_smem+7304];
	// begin inline asm
	{  cvt.f32.f16 %f10479, %rs352;}

	// end inline asm
	fma.rn.f32 	%f18620, %f10480, %f10479, %f18620;
$L__BB0_1009:
	setp.ge.s32 	%p486, %r128, %r137;
	@%p486 bra 	$L__BB0_1011;
	ld.shared.f32 	%f10482, [%r10+232];
	ld.shared.u16 	%rs353, [_ZZ24flash_attention_wmma_qktPK6__halfS1_S1_PS_iiiifE6V_smem+7432];
	// begin inline asm
	{  cvt.f32.f16 %f10481, %rs353;}

	// end inline asm
	fma.rn.f32 	%f18620, %f10482, %f10481, %f18620;
$L__BB0_1011:
	setp.ge.s32 	%p487, %r129, %r137;
	@%p487 bra 	$L__BB0_1013;
	ld.shared.f32 	%f10484, [%r10+236];
	ld.shared.u16 	%rs354, [_ZZ24flash_attention_wmma_qktPK6__halfS1_S1_PS_iiiifE6V_smem+7560];
	// begin inline asm
	{  cvt.f32.f16 %f10483, %rs354;}

	// end inline asm
	fma.rn.f32 	%f18620, %f10484, %f10483, %f18620;
$L__BB0_1013:
	setp.ge.s32 	%p488, %r130, %r137;
	@%p488 bra 	$L__BB0_1015;
	ld.shared.f32 	%f10486, [%r10+240];
	ld.shared.u16 	%rs355, [_ZZ24flash_attention_wmma_qktPK6__halfS1_S1_PS_iiiifE6V_smem+7688];
	// begin inline asm
	{  cvt.f32.f16 %f10485, %rs355;}

	// end inline asm
	fma.rn.f32 	%f18620, %f10486, %f10485, %f18620;
$L__BB0_1015:
	setp.ge.s32 	%p489, %r131, %r137;
	@%p489 bra 	$L__BB0_1017;
	ld.shared.f32 	%f10488, [%r10+244];
	ld.shared.u16 	%rs356, [_ZZ24flash_attention_wmma_qktPK6__halfS1_S1_PS_iiiifE6V_smem+7816];
	// begin inline asm
	{  cvt.f32.f16 %f10487, %rs356;}

	// end inline asm
	fma.rn.f32 	%f18620, %f10488, %f10487, %f18620;
$L__BB0_1017:
	setp.ge.s32 	%p490, %r132, %r137;
	@%p490 bra 	$L__BB0_1019;
	ld.shared.f32 	%f10490, [%r10+248];
	ld.shared.u16 	%rs357, [_ZZ24flash_attention_wmma_qktPK6__halfS1_S1_PS_iiiifE6V_smem+7944];
	// begin inline asm
	{  cvt.f32.f16 %f10489, %rs357;}

	// end inline asm
	fma.rn.f32 	%f18620, %f10490, %f10489, %f18620;
$L__BB0_1019:
	setp.ge.s32 	%p491, %r133, %r137;
	@%p491 bra 	$L__BB0_1021;
	ld.shared.f32 	%f10492, [%r10+252];
	ld.shared.u16 	%rs358, [_ZZ24flash_attention_wmma_qktPK6__halfS1_S1_PS_iiiifE6V_smem+8072];
	// begin inline asm
	{  cvt.f32.f16 %f10491, %rs358;}

	// end inline asm
	fma.rn.f32 	%f18620, %f10492, %f10491, %f18620;
$L__BB0_1021:
	setp.ge.s32 	%p492, %r16, %r137;
	fma.rn.f32 	%f18228, %f392, %f18620, %f18228;
	mov.f32 	%f18684, 0f00000000;
	@%p492 bra 	$L__BB0_1023;
	ld.shared.f32 	%f10495, [%r10];
	ld.shared.u16 	%rs359, [_ZZ24flash_attention_wmma_qktPK6__halfS1_S1_PS_iiiifE6V_smem+10];
	// begin inline asm
	{  cvt.f32.f16 %f10494, %rs359;}

	// end inline asm
	fma.rn.f32 	%f18684, %f10495, %f10494, 0f00000000;
$L__BB0_1023:
	setp.ge.s32 	%p493, %r84, %r137;
	@%p493 bra 	$L__BB0_1025;
	ld.shared.f32 	%f10497, [%r10+4];
	ld.shared.u16 	%rs360, [_ZZ24flash_attention_wmma_qktPK6__halfS1_S1_PS_iiiifE6V_smem+138];
	// begin inline asm
	{  cvt.f32.f16 %f10496, %rs360;}

	// end inline asm
	fma.rn.f32 	%f18684, %f10497, %f10496, %f18684;
$L__BB0_1025:
	setp.ge.s32 	%p494, %r85, %r137;
	@%p494 bra 	$L__BB0_1027;
	ld.shared.f32 	%f10499, [%r10+8];
	ld.shared.u16 	%rs361, [_ZZ24flash_attention_wmma_qktPK6__halfS1_S1_PS_iiiifE6V_smem+266];
	// begin inline asm
	{  cvt.f32.f16 %f10498, %rs361;}

	// end inline asm
	fma.rn.f32 	%f18684, %f10499, %f10498, %f18684;
$L__BB0_1027:
	setp.ge.s32 	%p495, %r86, %r137;
	@%p495 bra 	$L__BB0_1029;
	ld.shared.f32 	%f10501, [%r10+12];
	ld.shared.u16 	%rs362, [_ZZ24flash_attention_wmma_qktPK6__halfS1_S1_PS_iiiifE6V_smem+394];
	// begin inline asm
	{  cvt.f32.f16 %f10500, %rs362;}

	// end inline asm
	fma.rn.f32 	%f18684, %f10501, %f10500, %f18684;
$L__BB0_1029:
	setp.ge.s32 	%p496, %r87, %r137;
	@%p496 bra 	$L__BB0_1031;
	ld.shared.f32 	%f10503, [%r10+16];
	ld.shared.u16 	%rs363, [_ZZ24flash_attention_wmma_qktPK6__halfS1_S1_PS_iiiifE6V_smem+522];
	// begin inline asm
	{  cvt.f32.f16 %f10502, %rs363;}

	// end inline asm
	fma.rn.f32 	%f18684, %f10503, %f10502, %f18684;
$L__BB0_1031:
	setp.ge.s32 	%p497, %r88, %r137;
	@%p497 bra 	$L__BB0_1033;
	ld.shared.f32 	%f10505, [%r10+20];
	ld.shared.u16 	%rs364, [_ZZ24flash_attention_wmma_qktPK6__halfS1_S1_PS_iiiifE6V_smem+650];
	// begin inline asm
	{  cvt.f32.f16 %f10504, %rs364;}

	// end inline asm
	fma.rn.f32 	%f18684, %f10505, %f10504, %f18684;
$L__BB0_1033:
	setp.ge.s32 	%p498, %r89, %r137;
	@%p498 bra 	$L__BB0_1035;
	ld.shared.f32 	%f10507, [%r10+24];
	ld.shared.u16 	%rs365, [_ZZ24flash_attention_wmma_qktPK6__halfS1_S1_PS_iiiifE6V_smem+778];
	// begin inline asm
	{  cvt.f32.f16 %f10506, %rs365;}

	// end inline asm
	fma.rn.f32 	%f18684, %f10507, %f10506, %f18684;
$L__BB0_1035:
	setp.ge.s32 	%p499, %r90, %r137;
	@%p499 bra 	$L__BB0_1037;
	ld.shared.f32 	%f10509, [%r10+28];
	ld.shared.u16 	%rs366, [_ZZ24flash_attention_wmma_qktPK6__halfS1_S1_PS_iiiifE6V_smem+906];
	// begin inline asm
	{  cvt.f32.f16 %f10508, %rs366;}

	// end inline asm
	fma.rn.f32 	%f18684, %f10509, %f10508, %f18684;
$L__BB0_1037:
	setp.ge.s32 	%p500, %r91, %r137;
	@%p500 bra 	$L__BB0_1039;
	ld.shared.f32 	%f10511, [%r10+32];
	ld.shared.u16 	%rs367, [_ZZ24flash_attention_wmma_qktPK6__halfS1_S1_PS_iiiifE6V_smem+1034];
	// begin inline asm
	{  cvt.f32.f16 %f10510, %rs367;}

	// end inline asm
	fma.rn.f32 	%f18684, %f10511, %f10510, %f18684;
$L__BB0_1039:
	setp.ge.s32 	%p501, %r92, %r137;
	@%p501 bra 	$L__BB0_1041;
	ld.shared.f32 	%f10513, [%r10+36];
	ld.shared.u16 	%rs368, [_ZZ24flash_attention_wmma_qktPK6__halfS1_S1_PS_iiiifE6V_smem+1162];
	// begin inline asm
	{  cvt.f32.f16 %f10512, %rs368;}

	// end inline asm
	fma.rn.f32 	%f18684, %f10513, %f10512, %f18684;
$L__BB0_1041:
	setp.ge.s32 	%p502, %r93, %r137;
	@%p502 bra 	$L__BB0_1043;
	ld.shared.f32 	%f10515, [%r10+40];
	ld.shared.u16 	%rs369, [_ZZ24flash_attention_wmma_qktPK6__halfS1_S1_PS_iiiifE6V_smem+1290];
	// begin inline asm
	{  cvt.f32.f16 %f10514, %rs369;}

	// end inline asm
	fma.rn.f32 	%f18684, %f10515, %f10514, %f18684;
$L__BB0_1043:
	setp.ge.s32 	%p503, %r94, %r137;
	@%p503 bra 	$L__BB0_1045;
	ld.shared.f32 	%f10517, [%r10+44];
	ld.shared.u16 	%rs370, [_ZZ24flash_attention_wmma_qktPK6__halfS1_S1_PS_iiiifE6V_smem+1418];
	// begin inline asm
	{  cvt.f32.f16 %f10516, %rs370;}

	// end inline asm
	fma.rn.f32 	%f18684, %f10517, %f10516, %f18684;
$L__BB0_1045:
	setp.ge.s32 	%p504, %r95, %r137;
	@%p504 bra 	$L__BB0_1047;
	ld.shared.f32 	%f10519, [%r10+48];
	ld.shared.u16 	%rs371, [_ZZ24flash_attention_wmma_qktPK6__halfS1_S1_PS_iiiifE6V_smem+1546];
	// begin inline asm
	{  cvt.f32.f16 %f10518, %rs371;}

	// end inline asm
	fma.rn.f32 	%f18684, %f10519, %f10518, %f18684;
$L__BB0_1047:
	setp.ge.s32 	%p505, %r96, %r137;
	@%p505 bra 	$L__BB0_1049;
	ld.shared.f32 	%f10521, [%r10+52];
	ld.shared.u16 	%rs372, [_ZZ24flash_attention_wmma_qktPK6__halfS1_S1_PS_iiiifE6V_smem+1674];
	// begin inline asm
	{  cvt.f32.f16 %f10520, %rs372;}

	// end inline asm
	fma.rn.f32 	%f18684, %f10521, %f10520, %f18684;
$L__BB0_1049:
	setp.ge.s32 	%p506, %r97, %r137;
	@%p506 bra 	$L__BB0_1051;
	ld.shared.f32 	%f10523, [%r10+56];
	ld.shared.u16 	%rs373, [_ZZ24flash_attention_wmma_qktPK6__halfS1_S1_PS_iiiifE6V_smem+1802];
	// begin inline asm
	{  cvt.f32.f16 %f10522, %rs373;}

	// end inline asm
	fma.rn.f32 	%f18684, %f10523, %f10522, %f18684;
$L__BB0_1051:
	setp.ge.s32 	%p507, %r98, %r137;
	@%p507 bra 	$L__BB0_1053;
	ld.shared.f32 	%f10525, [%r10+60];
	ld.shared.u16 	%rs374, [_ZZ24flash_attention_wmma_qktPK6__halfS1_S1_PS_iiiifE6V_smem+1930];
	// begin inline asm
	{  cvt.f32.f16 %f10524, %rs374;}

	// end inline asm
	fma.rn.f32 	%f18684, %f10525, %f10524, %f18684;
$L__BB0_1053:
	add.s32 	%r740, %r16, 16;
	setp.ge.s32 	%p508, %r740, %r137;
	@%p508 bra 	$L__BB0_1055;
	ld.shared.f32 	%f10527, [%r10+64];
	ld.shared.u16 	%rs375, [_ZZ24flash_attention_wmma_qktPK6__halfS1_S1_PS_iiiifE6V_smem+2058];
	// begin inline asm
	{  cvt.f32.f16 %f10526, %rs375;}

	// end inline asm
	fma.rn.f32 	%f18684, %f10527, %f10526, %f18684;
$L__BB0_1055:
	add.s32 	%r741, %r16, 17;
	setp.ge.s32 	%p509, %r741, %r137;
	@%p509 bra 	$L__BB0_1057;
	ld.shared.f32 	%f10529, [%r10+68];
	ld.shared.u16 	%rs376, [_ZZ24flash_attention_wmma_qktPK6__halfS1_S1_PS_iiiifE6V_smem+2186];
	// begin inline asm
	{  cvt.f32.f16 %f10528, %rs376;}

	// end inline asm
	fma.rn.f32 	%f18684, %f10529, %f10528, %f18684;
$L__BB0_1057:
	add.s32 	%r742, %r16, 18;
	setp.ge.s32 	%p510, %r742, %r137;
	@%p510 bra 	$L__BB0_1059;
	ld.shared.f32 	%f10531, [%r10+72];
	ld.shared.u16 	%rs377, [_ZZ24flash_attention_wmma_qktPK6__halfS1_S1_PS_iiiifE6V_smem+2314];
	// begin inline asm
	{  cvt.f32.f16 %f10530, %rs377;}

	// end inline asm
	fma.rn.f32 	%f18684, %f10531, %f10530, %f18684;
$L__BB0_1059:
	add.s32 	%r743, %r16, 19;
	setp.ge.s32 	%p511, %r743, %r137;
	@%p511 bra 	$L__BB0_1061;
	ld.shared.f32 	%f10533, [%r10+76];
	ld.shared.u16 	%rs378, [_ZZ24flash_attention_wmma_qktPK6__halfS1_S1_PS_iiiifE6V_smem+2442];
	// begin inline asm
	{  cvt.f32.f16 %f10532, %rs378;}

	// end inline asm
	fma.rn.f32 	%f18684, %f10533, %f10532, %f18684;
$L__BB0_1061:
	add.s32 	%r744, %r16, 20;
	setp.ge.s32 	%p512, %r744, %r137;
	@%p512 bra 	$L__BB0_1063;
	ld.shared.f32 	%f10535, [%r10+80];
	ld.shared.u16 	%rs379, [_ZZ24flash_attention_wmma_qktPK6__halfS1_S1_PS_iiiifE6V_smem+2570];
	// begin inline asm
	{  cvt.f32.f16 %f10534, %rs379;}

	// end inline asm
	fma.rn.f32 	%f18684, %f10535, %f10534, %f18684;
$L__BB0_1063:
	add.s32 	%r745, %r16, 21;
	setp.ge.s32 	%p513, %r745, %r137;
	@%p513 bra 	$L__BB0_1065;
	ld.shared.f32 	%f10537, [%r10+84];
	ld.shared.u16 	%rs380, [_ZZ24flash_attention_wmma_qktPK6__halfS1_S1_PS_iiiifE6V_smem+2698];
	// begin inline asm
	{  cvt.f32.f16 %f10536, %rs380;}

	// end inline asm
	fma.rn.f32 	%f18684, %f10537, %f10536, %f18684;
$L__BB0_1065:
	add.s32 	%r746, %r16, 22;
	setp.ge.s32 	%p514, %r746, %r137;
	@%p514 bra 	$L__BB0_1067;
	ld.shared.f32 	%f10539, [%r10+88];
	ld.shared.u16 	%rs381, [_ZZ24flash_attention_wmma_qktPK6__halfS1_S1_PS_iiiifE6V_smem+2826];
	// begin inline asm
	{  cvt.f32.f16 %f10538, %rs381;}

	// end inline asm
	fma.rn.f32 	%f18684, %f10539, %f10538, %f18684;
$L__BB0_1067:
	setp.ge.s32 	%p515, %r99, %r137;
	@%p515 bra 	$L__BB0_1069;
	ld.shared.f32 	%f10541, [%r10+92];
	ld.shared.u16 	%rs382, [_ZZ24flash_attention_wmma_qktPK6__halfS1_S1_PS_iiiifE6V_smem+2954];
	// begin inline asm
	{  cvt.f32.f16 %f10540, %rs382;}

	// end inline asm
	fma.rn.f32 	%f18684, %f10541, %f10540, %f18684;
$L__BB0_1069:
	setp.ge.s32 	%p516, %r100, %r137;
	@%p516 bra 	$L__BB0_1071;
	ld.shared.f32 	%f10543, [%r10+96];
	ld.shared.u16 	%rs383, [_ZZ24flash_attention_wmma_qktPK6__halfS1_S1_PS_iiiifE6V_smem+3082];
	// begin inline asm
	{  cvt.f32.f16 %f10542, %rs383;}

	// end inline asm
	fma.rn.f32 	%f18684, %f10543, %f10542, %f18684;
$L__BB0_1071:
	setp.ge.s32 	%p517, %r101, %r137;
	@%p517 bra 	$L__BB0_1073;
	ld.shared.f32 	%f10545, [%r10+100];
	ld.shared.u16 	%rs384, [_ZZ24flash_attention_wmma_qktPK6__halfS1_S1_PS_iiiifE6V_smem+3210];
	// begin inline asm
	{  cvt.f32.f16 %f10544, %rs384;}

	// end inline asm
	fma.rn.f32 	%f18684, %f10545, %f10544, %f18684;
$L__BB0_1073:
	setp.ge.s32 	%p518, %r102, %r137;
	@%p518 bra 	$L__BB0_1075;
	ld.shared.f32 	%f10547, [%r10+104];
	ld.shared.u16 	%rs385, [_ZZ24flash_attention_wmma_qktPK6__halfS1_S1_PS_iiiifE6V_smem+3338];
	// begin inline asm
	{  cvt.f32.f16 %f10546, %rs385;}

	// end inline asm
	fma.rn.f32 	%f18684, %f10547, %f10546, %f18684;
$L__BB0_1075:
	@%p455 bra 	$L__BB0_1077;
	ld.shared.f32 	%f10549, [%r10+108];
	ld.shared.u16 	%rs386, [_ZZ24flash_attention_wmma_qktPK6__halfS1_S1_PS_iiiifE6V_smem+3466];
	// begin inline asm
	{  cvt.f32.f16 %f10548, %rs386;}

	// end inline asm
	fma.rn.f32 	%f18684, %f10549, %f10548, %f18684;
$L__BB0_1077:
	@%p456 bra 	$L__BB0_1079;
	ld.shared.f32 	%f10551, [%r10+112];
	ld.shared.u16 	%rs387, [_ZZ24flash_attention_wmma_qktPK6__halfS1_S1_PS_iiiifE6V_smem+3594];
	// begin inline asm
	{  cvt.f32.f16 %f10550, %rs387;}

	// end inline asm
	fma.rn.f32 	%f18684, %f10551, %f10550, %f18684;
$L__BB0_1079:
	@%p457 bra 	$L__BB0_1081;
	ld.shared.f32 	%f10553, [%r10+116];
	ld.shared.u16 	%rs388, [_ZZ24flash_attention_wmma_qktPK6__halfS1_S1_PS_iiiifE6V_smem+3722];
	// begin inline asm
	{  cvt.f32.f16 %f10552, %rs388;}

	// end inline asm
	fma.rn.f32 	%f18684, %f10553, %f10552, %f18684;
$L__BB0_1081:
	@%p458 bra 	$L__BB0_1083;
	ld.shared.f32 	%f10555, [%r10+120];
	ld.shared.u16 	%rs389, [_ZZ24flash_attention_wmma_qktPK6__halfS1_S1_PS_iiiifE6V_smem+3850];
	// begin inline asm
	{  cvt.f32.f16 %f10554, %rs389;}

	// end inline asm
	fma.rn.f32 	%f18684, %f10555, %f10554, %f18684;
$L__BB0_1083:
	@%p459 bra 	$L__BB0_1085;
	ld.shared.f32 	%f10557, [%r10+124];
	ld.shared.u16 	%rs390, [_ZZ24flash_attention_wmma_qktPK6__halfS1_S1_PS_iiiifE6V_smem+3978];
	// begin inline asm
	{  cvt.f32.f16 %f10556, %rs390;}

	// end inline asm
	fma.rn.f32 	%f18684, %f10557, %f10556, %f18684;
$L__BB0_1085:
	setp.ge.s32 	%p524, %r108, %r137;
	@%p524 bra 	$L__BB0_1087;
	ld.shared.f32 	%f10559, [%r10+128];
	ld.shared.u16 	%rs391, [_ZZ24flash_attention_wmma_qktPK6__halfS1_S1_PS_iiiifE6V_smem+4106];
	// begin inline asm
	{  cvt.f32.f16 %f10558, %rs391;}

	// end inline asm
	fma.rn.f32 	%f18684, %f10559, %f10558, %f18684;
$L__BB0_1087:
	setp.ge.s32 	%p525, %r109, %r137;
	@%p525 bra 	$L__BB0_1089;
	ld.shared.f32 	%f10561, [%r10+132];
	ld.shared.u16 	%rs392, [_ZZ24flash_attention_wmma_qktPK6__halfS1_S1_PS_iiiifE6V_smem+4234];
	// begin inline asm
	{  cvt.f32.f16 %f10560, %rs392;}

	// end inline asm
	fma.rn.f32 	%f18684, %f10561, %f10560, %f18684;
$L__BB0_1089:
	setp.ge.s32 	%p526, %r110, %r137;
	@%p526 bra 	$L__BB0_1091;
	ld.shared.f32 	%f10563, [%r10+136];
	ld.shared.u16 	%rs393, [_ZZ24flash_attention_wmma_qktPK6__halfS1_S1_PS_iiiifE6V_smem+4362];
	// begin inline asm
	{  cvt.f32.f16 %f10562, %rs393;}

	// end inline asm
	fma.rn.f32 	%f18684, %f10563, %f10562, %f18684;
$L__BB0_1091:
	setp.ge.s32 	%p527, %r111, %r137;
	@%p527 bra 	$L__BB0_1093;
	ld.shared.f32 	%f10565, [%r10+140];
	ld.shared.u16 	%rs394, [_ZZ24flash_attention_wmma_qktPK6__halfS1_S1_PS_iiiifE6V_smem+4490];
	// begin inline asm
	{  cvt.f32.f16 %f10564, %rs394;}

	// end inline asm
	fma.rn.f32 	%f18684, %f10565, %f10564, %f18684;
$L__BB0_1093:
	setp.ge.s32 	%p528, %r112, %r137;
	@%p528 bra 	$L__BB0_1095;
	ld.shared.f32 	%f10567, [%r10+144];
	ld.shared.u16 	%rs395, [_ZZ24flash_attention_wmma_qktPK6__halfS1_S1_PS_iiiifE6V_smem+4618];
	// begin inline asm
	{  cvt.f32.f16 %f10566, %rs395;}

	// end inline asm
	fma.rn.f32 	%f18684, %f10567, %f10566, %f18684;
$L__BB0_1095:
	setp.ge.s32 	%p529, %r113, %r137;
	@%p529 bra 	$L__BB0_1097;
	ld.shared.f32 	%f10569, [%r10+148];
	ld.shared.u16 	%rs396, [_ZZ24flash_attention_wmma_qktPK6__halfS1_S1_PS_iiiifE6V_smem+4746];
	// begin inline asm
	{  cvt.f32.f16 %f10568, %rs396;}

	// end inline asm
	fma.rn.f32 	%f18684, %f10569, %f10568, %f18684;
$L__BB0_1097:
	setp.ge.s32 	%p530, %r114, %r137;
	@%p530 bra 	$L__BB0_1099;
	ld.shared.f32 	%f10571, [%r10+152];
	ld.shared.u16 	%rs397, [_ZZ24flash_attention_wmma_qktPK6__halfS1_S1_PS_iiiifE6V_smem+4874];
	// begin inline asm
	{  cvt.f32.f16 %f10570, %rs397;}

	// end inline asm
	fma.rn.f32 	%f18684, %f10571, %f10570, %f18684;
$L__BB0_1099:
	add.s32 	%r747, %r16, 39;
	setp.ge.s32 	%p531, %r747, %r137;
	@%p531 bra 	$L__BB0_1101;
	ld.shared.f32 	%f10573, [%r10+156];
	ld.shared.u16 	%rs398, [_ZZ24flash_attention_wmma_qktPK6__halfS1_S1_PS_iiiifE6V_smem+5002];
	// begin inline asm
	{  cvt.f32.f16 %f10572, %rs398;}

	// end inline asm
	fma.rn.f32 	%f18684, %f10573, %f10572, %f18684;
$L__BB0_1101:
	setp.ge.s32 	%p532, %r115, %r137;
	@%p532 bra 	$L__BB0_1103;
	ld.shared.f32 	%f10575, [%r10+160];
	ld.shared.u16 	%rs399, [_ZZ24flash_attention_wmma_qktPK6__halfS1_S1_PS_iiiifE6V_smem+5130];
	// begin inline asm
	{  cvt.f32.f16 %f10574, %rs399;}

	// end inline asm
	fma.rn.f32 	%f18684, %f10575, %f10574, %f18684;
$L__BB0_1103:
	add.s32 	%r748, %r16, 41;
	setp.ge.s32 	%p533, %r748, %r137;
	@%p533 bra 	$L__BB0_1105;
	ld.shared.f32 	%f10577, [%r10+164];
	ld.shared.u16 	%rs400, [_ZZ24flash_attention_wmma_qktPK6__halfS1_S1_PS_iiiifE6V_smem+5258];
	// begin inline asm
	{  cvt.f32.f16 %f10576, %rs400;}

	// end inline asm
	fma.rn.f32 	%f18684, %f10577, %f10576, %f18684;
$L__BB0_1105:
	setp.ge.s32 	%p534, %r116, %r137;
	@%p534 bra 	$L__BB0_1107;
	ld.shared.f32 	%f10579, [%r10+168];
	ld.shared.u16 	%rs401, [_ZZ24flash_attention_wmma_qktPK6__halfS1_S1_PS_iiiifE6V_smem+5386];
	// begin inline asm
	{  cvt.f32.f16 %f10578, %rs401;}

	// end inline asm
	fma.rn.f32 	%f18684, %f10579, %f10578, %f18684;
$L__BB0_1107:
	add.s32 	%r749, %r16, 43;
	setp.ge.s32 	%p535, %r749, %r137;
	@%p535 bra 	$L__BB0_1109;
	ld.shared.f32 	%f10581, [%r10+172];
	ld.shared.u16 	%rs402, [_ZZ24flash_attention_wmma_qktPK6__halfS1_S1_PS_iiiifE6V_smem+5514];
	// begin inline asm
	{  cvt.f32.f16 %f10580, %rs402;}

	// end inline asm
	fma.rn.f32 	%f18684, %f10581, %f10580, %f18684;
$L__BB0_1109:
	add.s32 	%r750, %r16, 44;
	setp.ge.s32 	%p536, %r750, %r137;
	@%p536 bra 	$L__BB0_1111;
	ld.shared.f32 	%f10583, [%r10+176];
	ld.shared.u16 	%rs403, [_ZZ24flash_attention_wmma_qktPK6__halfS1_S1_PS_iiiifE6V_smem+5642];
	// begin inline asm
	{  cvt.f32.f16 %f10582, %rs403;}

	// end inline asm
	fma.rn.f32 	%f18684, %f10583, %f10582, %f18684;
$L__BB0_1111:
	add.s32 	%r751, %r16, 45;
	setp.ge.s32 	%p537, %r751, %r137;
	@%p537 bra 	$L__BB0_1113;
	ld.shared.f32 	%f10585, [%r10+180];
	ld.shared.u16 	%rs404, [_ZZ24flash_attention_wmma_qktPK6__halfS1_S1_PS_iiiifE6V_smem+5770];
	// begin inline asm
	{  cvt.f32.f16 %f10584, %rs404;}

	// end inline asm
	fma.rn.f32 	%f18684, %f10585, %f10584, %f18684;
$L__BB0_1113:
	add.s32 	%r752, %r16, 46;
	setp.ge.s32 	%p538, %r752, %r137;
	@%p538 bra 	$L__BB0_1115;
	ld.shared.f32 	%f10587, [%r10+184];
	ld.shared.u16 	%rs405, [_ZZ24flash_attention_wmma_qktPK6__halfS1_S1_PS_iiiifE6V_smem+5898];
	// begin inline asm
	{  cvt.f32.f16 %f10586, %rs405;}

	// end inline asm
	fma.rn.f32 	%f18684, %f10587, %f10586, %f18684;
$L__BB0_1115:
	setp.ge.s32 	%p539, %r117, %r137;
	@%p539 bra 	$L__BB0_1117;
	ld.shared.f32 	%f10589, [%r10+188];
	ld.shared.u16 	%rs406, [_ZZ24flash_attention_wmma_qktPK6__halfS1_S1_PS_iiiifE6V_smem+6026];
	// begin inline asm
	{  cvt.f32.f16 %f10588, %rs406;}

	// end inline asm
	fma.rn.f32 	%f18684, %f10589, %f10588, %f18684;
$L__BB0_1117:
	setp.ge.s32 	%p540, %r118, %r137;
	@%p540 bra 	$L__BB0_1119;
	ld.shared.f32 	%f10591, [%r10+192];
	ld.shared.u16 	%rs407, [_ZZ24flash_attention_wmma_qktPK6__halfS1_S1_PS_iiiifE6V_smem+6154];
	// begin inline asm
	{  cvt.f32.f16 %f10590, %rs407;}

	// end inline asm
	fma.rn.f32 	%f18684, %f10591, %f10590, %f18684;
$L__BB0_1119:
	setp.ge.s32 	%p541, %r119, %r137;
	@%p541 bra 	$L__BB0_1121;
	ld.shared.f32 	%f10593, [%r10+196];
	ld.shared.u16 	%rs408, [_ZZ24flash_attention_wmma_qktPK6__halfS1_S1_PS_iiiifE6V_smem+6282];
	// begin inline asm
	{  cvt.f32.f16 %f10592, %rs408;}

	// end inline asm
	fma.rn.f32 	%f18684, %f10593, %f10592, %f18684;
$L__BB0_1121:
	setp.ge.s32 	%p542, %r120, %r137;
	@%p542 bra 	$L__BB0_1123;
	ld.shared.f32 	%f10595, [%r10+200];
	ld.shared.u16 	%rs409, [_ZZ24flash_attention_wmma_qktPK6__halfS1_S1_PS_iiiifE6V_smem+6410];
	// begin inline asm
	{  cvt.f32.f16 %f10594, %rs409;}

	// end inline asm
	fma.rn.f32 	%f18684, %f10595, %f10594, %f18684;
$L__BB0_1123:
	setp.ge.s32 	%p543, %r121, %r137;
	@%p543 bra 	$L__BB0_1125;
	ld.shared.f32 	%f10597, [%r10+204];
	ld.shared.u16 	%rs410, [_ZZ24flash_attention_wmma_qktPK6__halfS1_S1_PS_iiiifE6V_smem+6538];
	// begin inline asm
	{  cvt.f32.f16 %f10596, %rs410;}

	// end inline asm
	fma.rn.f32 	%f18684, %f10597, %f10596, %f18684;
$L__BB0_1125:
	setp.ge.s32 	%p544, %r122, %r137;
	@%p544 bra 	$L__BB0_1127;
	ld.shared.f32 	%f10599, [%r10+208];
	ld.shared.u16 	%rs411, [_ZZ24flash_attention_wmma_qktPK6__halfS1_S1_PS_iiiifE6V_smem+6666];
	// begin inline asm
	{  cvt.f32.f16 %f10598, %rs411;}

	// end inline asm
	fma.rn.f32 	%f18684, %f10599, %f10598, %f18684;
$L__BB0_1127:
	setp.ge.s32 	%p545, %r123, %r137;
	@%p545 bra 	$L__BB0_1129;
	ld.shared.f32 	%f10601, [%r10+212];
	ld.shared.u16 	%rs412, [_ZZ24flash_attention_wmma_qktPK6__halfS1_S1_PS_iiiifE6V_smem+6794];
	// begin inline asm
	{  cvt.f32.f16 %f10600, %rs412;}

	// end inline asm
	fma.rn.f32 	%f18684, %f10601, %f10600, %f18684;
$L__BB0_1129:
	setp.ge.s32 	%p546, %r124, %r137;
	@%p546 bra 	$L__BB0_1131;
	ld.shared.f32 	%f10603, [%r10+216];
	ld.shared.u16 	%rs413, [_ZZ24flash_attention_wmma_qktPK6__halfS1_S1_PS_iiiifE6V_smem+6922];
	// begin inline asm
	{  cvt.f32.f16 %f10602, %rs413;}

	// end inline asm
	fma.rn.f32 	%f18684, %f10603, %f10602, %f18684;
$L__BB0_1131:
	setp.ge.s32 	%p547, %r125, %r137;
	@%p547 bra 	$L__BB0_1133;
	ld.shared.f32 	%f10605, [%r10+220];
	ld.shared.u16 	%rs414, [_ZZ24flash_attention_wmma_qktPK6__halfS1_S1_PS_iiiifE6V_smem+7050];
	// begin inline asm
	{  cvt.f32.f16 %f10604, %rs414;}

	// end inline asm
	fma.rn.f32 	%f18684, %f10605, %f10604, %f18684;
$L__BB0_1133:
	setp.ge.s32 	%p548, %r126, %r137;
	@%p548 bra 	$L__BB0_1135;
	ld.shared.f32 	%f10607, [%r10+224];
	ld.shared.u16 	%rs415, [_ZZ24flash_attention_wmma_qktPK6__halfS1_S1_PS_iiiifE6V_smem+7178];
	// begin inline asm
	{  cvt.f32.f16 %f10606, %rs415;}

	// end inline asm
	fma.rn.f32 	%f18684, %f10607, %f10606, %f18684;
$L__BB0_1135:
	setp.ge.s32 	%p549, %r127, %r137;
	@%p549 bra 	$L__BB0_1137;
	ld.shared.f32 	%f10609, [%r10+228];
	ld.shared.u16 	%rs416, [_ZZ24flash_attention_wmma_qktPK6__halfS1_S1_PS_iiiifE6V_smem+7306];
	// begin inline asm
	{  cvt.f32.f16 %f10608, %rs416;}

	// end inline asm
	fma.rn.f32 	%f18684, %f10609, %f10608, %f18684;
$L__BB0_1137:
	setp.ge.s32 	%p550, %r128, %r137;
	@%p550 bra 	$L__BB0_1139;
	ld.shared.f32 	%f10611, [%r10+232];
	ld.shared.u16 	%rs417, [_ZZ24flash_attention_wmma_qktPK6__halfS1_S1_PS_iiiifE6V_smem+7434];
	// begin inline asm
	{  cvt.f32.f16 %f10610, %rs417;}

	// end inline asm
	fma.rn.f32 	%f18684, %f10611, %f10610, %f18684;
$L__BB0_1139:
	setp.ge.s32 	%p551, %r129, %r137;
	@%p551 bra 	$L__BB0_1141;
	ld.shared.f32 	%f10613, [%r10+236];
	ld.shared.u16 	%rs418, [_ZZ24flash_attention_wmma_qktPK6__halfS1_S1_PS_iiiifE6V_smem+7562];
	// begin inline asm
	{  cvt.f32.f16 %f10612, %rs418;}

	// end inline asm
	fma.rn.f32 	%f18684, %f10613, %f10612, %f18684;
$L__BB0_1141:
	setp.ge.s32 	%p552, %r130, %r137;
	@%p552 bra 	$L__BB0_1143;
	ld.shared.f32 	%f10615, [%r10+240];
	ld.shared.u16 	%rs419, [_ZZ24flash_attention_wmma_qktPK6__halfS1_S1_PS_iiiifE6V_smem+7690];
	// begin inline asm
	{  cvt.f32.f16 %f10614, %rs419;}

	// end inline asm
	fma.rn.f32 	%f18684, %f10615, %f10614, %f18684;
$L__BB0_1143:
	setp.ge.s32 	%p553, %r131, %r137;
	@%p553 bra 	$L__BB0_1145;
	ld.shared.f32 	%f10617, [%r10+244];
	ld.shared.u16 	%rs420, [_ZZ24flash_attention_wmma_qktPK6__halfS1_S1_PS_iiiifE6V_smem+7818];
	// begin inline asm
	{  cvt.f32.f16 %f10616, %rs420;}

	// end inline asm
	fma.rn.f32 	%f18684, %f10617, %f10616, %f18684;
$L__BB0_1145:
	setp.ge.s32 	%p554, %r132, %r137;
	@%p554 bra 	$L__BB0_1147;
	ld.shared.f32 	%f10619, [%r10+248];
	ld.shared.u16 	%rs421, [_ZZ24flash_attention_wmma_qktPK6__halfS1_S1_PS_iiiifE6V_smem+7946];
	// begin inline asm
	{  cvt.f32.f16 %f10618, %rs421;}

	// end inline asm
	fma.rn.f32 	%f18684, %f10619, %f10618, %f18684;
$L__BB0_1147:
	setp.ge.s32 	%p555, %r133, %r137;
	@%p555 bra 	$L__BB0_1149;
	ld.shared.f32 	%f10621, [%r10+252];
	ld.shared.u16 	%rs422, [_ZZ24flash_attention_wmma_qktPK6__halfS1_S1_PS_iiiifE6V_smem+8074];
	// begin inline asm
	{  cvt.f32.f16 %f10620, %rs422;}

	// end inline asm
	fma.rn.f32 	%f18684, %f10621, %f10620, %f18684;
$L__BB0_1149:
	setp.ge.s32 	%p556, %r16, %r137;
	fma.rn.f32 	%f18227, %f392, %f18684, %f18227;
	mov.f32 	%f18748, 0f00000000;
	@%p556 bra 	$L__BB0_1151;
	ld.shared.f32 	%f10624, [%r10];
	ld.shared.u16 	%rs423, [_ZZ24flash_attention_wmma_qktPK6__halfS1_S1_PS_iiiifE6V_smem+12];
	// begin inline asm
	{  cvt.f32.f16 %f10623, %rs423;}

	// end inline asm
	fma.rn.f32 	%f18748, %f10624, %f10623, 0f00000000;
$L__BB0_1151:
	setp.ge.s32 	%p557, %r84, %r137;
	@%p557 bra 	$L__BB0_1153;
	ld.shared.f32 	%f10626, [%r10+4];
	ld.shared.u16 	%rs424, [_ZZ24flash_attention_wmma_qktPK6__halfS1_S1_PS_iiiifE6V_smem+140];
	// begin inline asm
	{  cvt.f32.f16 %f10625, %rs424;}

	// end inline asm
	fma.rn.f32 	%f18748, %f10626, %f10625, %f18748;
$L__BB0_1153:
	setp.ge.s32 	%p558, %r85, %r137;
	@%p558 bra 	$L__BB0_1155;
	ld.shared.f32 	%f10628, [%r10+8];
	ld.shared.u16 	%rs425, [_ZZ24flash_attention_wmma_qktPK6__halfS1_S1_PS_iiiifE6V_smem+268];
	// begin inline asm
	{  cvt.f32.f16 %f10627, %rs425;}

	// end inline asm
	fma.rn.f32 	%f18748, %f10628, %f10627, %f18748;
$L__BB0_1155:
	setp.ge.s32 	%p559, %r86, %r137;
	@%p559 bra 	$L__BB0_1157;
	ld.shared.f32 	%f10630, [%r10+12];
	ld.shared.u16 	%rs426, [_ZZ24flash_attention_wmma_qktPK6__halfS1_S1_PS_iiiifE6V_smem+396];
	// begin inline asm
	{  cvt.f32.f16 %f10629, %rs426;}

	// end inline asm
	fma.rn.f32 	%f18748, %f10630, %f10629, %f18748;
$L__BB0_1157:
	setp.ge.s32 	%p560, %r87, %r137;
	@%p560 bra 	$L__BB0_1159;
	ld.shared.f32 	%f10632, [%r10+16];
	ld.shared.u16 	%rs427, [_ZZ24flash_attention_wmma_qktPK6__halfS1_S1_PS_iiiifE6V_smem+524];
	// begin inline asm
	{  cvt.f32.f16 %f10631, %rs427;}

	// end inline asm
	fma.rn.f32 	%f18748, %f10632, %f10631, %f18748;
$L__BB0_1159:
	setp.ge.s32 	%p561, %r88, %r137;
	@%p561 bra 	$L__BB0_1161;
	ld.shared.f32 	%f10634, [%r10+20];
	ld.shared.u16 	%rs428, [_ZZ24flash_attention_wmma_qktPK6__halfS1_S1_PS_iiiifE6V_smem+652];
	// begin inline asm
	{  cvt.f32.f16 %f10633, %rs428;}

	// end inline asm
	fma.rn.f32 	%f18748, %f10634, %f10633, %f18748;
$L__BB0_1161:
	setp.ge.s32 	%p562, %r89, %r137;
	@%p562 bra 	$L__BB0_1163;
	ld.shared.f32 	%f10636, [%r10+24];
	ld.shared.u16 	%rs429, [_ZZ24flash_attention_wmma_qktPK6__halfS1_S1_PS_iiiifE6V_smem+780];
	// begin inline asm
	{  cvt.f32.f16 %f10635, %rs429;}

	// end inline asm
	fma.rn.f32 	%f18748, %f10636, %f10635, %f18748;
$L__BB0_1163:
	setp.ge.s32 	%p563, %r90, %r137;
	@%p563 bra 	$L__BB0_1165;
	ld.shared.f32 	%f10638, [%r10+28];
	ld.shared.u16 	%rs430, [_ZZ24flash_attention_wmma_qktPK6__halfS1_S1_PS_iiiifE6V_smem+908];
	// begin inline asm
	{  cvt.f32.f16 %f10637, %rs430;}

	// end inline asm
	fma.rn.f32 	%f18748, %f10638, %f10637, %f18748;
$L__BB0_1165:
	setp.ge.s32 	%p564, %r91, %r137;
	@%p564 bra 	$L__BB0_1167;
	ld.shared.f32 	%f10640, [%r10+32];
	ld.shared.u16 	%rs431, [_ZZ24flash_attention_wmma_qktPK6__halfS1_S1_PS_iiiifE6V_smem+1036];
	// begin inline asm
	{  cvt.f32.f16 %f10639, %rs431;}

	// end inline asm
	fma.rn.f32 	%f18748, %f10640, %f10639, %f18748;
$L__BB0_1167:
	setp.ge.s32 	%p565, %r92, %r137;
	@%p565 bra 	$L__BB0_1169;
	ld.shared.f32 	%f10642, [%r10+36];
	ld.shared.u16 	%rs432, [_ZZ24flash_attention_wmma_qktPK6__halfS1_S1_PS_iiiifE6V_smem+1164];
	// begin inline asm
	{  cvt.f32.f16 %f10641, %rs432;}

	// end inline asm
	fma.rn.f32 	%f18748, %f10642, %f10641, %f18748;
$L__BB0_1169:
	setp.ge.s32 	%p566, %r93, %r137;
	@%p566 bra 	$L__BB0_1171;
	ld.shared.f32 	%f10644, [%r10+40];
	ld.shared.u16 	%rs433, [_ZZ24flash_attention_wmma_qktPK6__halfS1_S1_PS_iiiifE6V_smem+1292];
	// begin inline asm
	{  cvt.f32.f16 %f10643, %rs433;}

	// end inline asm
	fma.rn.f32 	%f18748, %f10644, %f10643, %f18748;
$L__BB0_1171:
	setp.ge.s32 	%p567, %r94, %r137;
	@%p567 bra 	$L__BB0_1173;
	ld.shared.f32 	%f10646, [%r10+44];
	ld.shared.u16 	%rs434, [_ZZ24flash_attention_wmma_qktPK6__halfS1_S1_PS_iiiifE6V_smem+1420];
	// begin inline asm
	{  cvt.f32.f16 %f10645, %rs434;}

	// end inline asm
	fma.rn.f32 	%f18748, %f10646, %f10645, %f18748;
$L__BB0_1173:
	setp.ge.s32 	%p568, %r95, %r137;
	@%p568 bra 	$L__BB0_1175;
	ld.shared.f32 	%f10648, [%r10+48];
	ld.shared.u16 	%rs435, [_ZZ24flash_attention_wmma_qktPK6__halfS1_S1_PS_iiiifE6V_smem+1548];
	// begin inline asm
	{  cvt.f32.f16 %f10647, %rs435;}

	// end inline asm
	fma.rn.f32 	%f18748, %f10648, %f10647, %f18748;
$L__BB0_1175:
	setp.ge.s32 	%p569, %r96, %r137;
	@%p569 bra 	$L__BB0_1177;
	ld.shared.f32 	%f10650, [%r10+52];
	ld.shared.u16 	%rs436, [_ZZ24flash_attention_wmma_qktPK6__halfS1_S1_PS_iiiifE6V_smem+1676];
	// begin inline asm
	{  cvt.f32.f16 %f10649, %rs436;}

	// end inline asm
	fma.rn.f32 	%f18748, %f10650, %f10649, %f18748;
$L__BB0_1177:
	setp.ge.s32 	%p570, %r97, %r137;
	@%p570 bra 	$L__BB0_1179;
	ld.shared.f32 	%f10652, [%r10+56];
	ld.shared.u16 	%rs437, [_ZZ24flash_attention_wmma_qktPK6__halfS1_S1_PS_iiiifE6V_smem+1804];
	// begin inline asm
	{  cvt.f32.f16 %f10651, %rs437;}

	// end inline asm
	fma.rn.f32 	%f18748, %f10652, %f10651, %f18748;
$L__BB0_1179:
	setp.ge.s32 	%p571, %r98, %r137;
	@%p571 bra 	$L__BB0_1181;
	ld.shared.f32 	%f10654, [%r10+60];
	ld.shared.u16 	%rs438, [_ZZ24flash_attention_wmma_qktPK6__halfS1_S1_PS_iiiifE6V_smem+1932];
	// begin inline asm
	{  cvt.f32.f16 %f10653, %rs438;}

	// end inline asm
	fma.rn.f32 	%f18748, %f10654, %f10653, %f18748;
$L__BB0_1181:
	add.s32 	%r753, %r16, 16;
	setp.ge.s32 	%p572, %r753, %r137;
	@%p572 bra 	$L__BB0_1183;
	ld.shared.f32 	%f10656, [%r10+64];
	ld.shared.u16 	%rs439, [_ZZ24flash_attention_wmma_qktPK6__halfS1_S1_PS_iiiifE6V_smem+2060];
	// begin inline asm
	{  cvt.f32.f16 %f10655, %rs439;}

	// end inline asm
	fma.rn.f32 	%f18748, %f10656, %f10655, %f18748;
$L__BB0_1183:
	add.s32 	%r754, %r16, 17;
	setp.ge.s32 	%p573, %r754, %r137;
	@%p573 bra 	$L__BB0_1185;
	ld.shared.f32 	%f10658, [%r10+68];
	ld.shared.u16 	%rs440, [_ZZ24flash_attention_wmma_qktPK6__halfS1_S1_PS_iiiifE6V_smem+2188];
	// begin inline asm
	{  cvt.f32.f16 %f10657, %rs440;}

	// end inline asm
	fma.rn.f32 	%f18748, %f10658, %f10657, %f18748;
$L__BB0_1185:
	add.s32 	%r755, %r16, 18;
	setp.ge.s32 	%p574, %r755, %r137;
	@%p574 bra 	$L__BB0_1187;
	ld.shared.f32 	%f10660, [%r10+72];
	ld.shared.u16 	%rs441, [_ZZ24flash_attention_wmma_qktPK6__halfS1_S1_PS_iiiifE6V_smem+2316];
	// begin inline asm
	{  cvt.f32.f16 %f10659, %rs441;}

	// end inline asm
	fma.rn.f32 	%f18748, %f10660, %f10659, %f18748;
$L__BB0_1187:
	add.s32 	%r756, %r16, 19;
	setp.ge.s32 	%p575, %r756, %r137;
	@%p575 bra 	$L__BB0_1189;
	ld.shared.f32 	%f10662, [%r10+76];
	ld.shared.u16 	%rs442, [_ZZ24flash_attention_wmma_qktPK6__halfS1_S1_PS_iiiifE6V_smem+2444];
	// begin inline asm
	{  cvt.f32.f16 %f10661, %rs442;}

	// end inline asm
	fma.rn.f32 	%f18748, %f10662, %f10661, %f18748;
$L__BB0_1189:
	add.s32 	%r757, %r16, 20;
	setp.ge.s32 	%p576, %r757, %r137;
	@%p576 bra 	$L__BB0_1191;
	ld.shared.f32 	%f10664, [%r10+80];
	ld.shared.u16 	%rs443, [_ZZ24flash_attention_wmma_qktPK6__halfS1_S1_PS_iiiifE6V_smem+2572];
	// begin inline asm
	{  cvt.f32.f16 %f10663, %rs443;}

	// end inline asm
	fma.rn.f32 	%f18748, %f10664, %f10663, %f18748;
$L__BB0_1191:
	add.s32 	%r758, %r16, 21;
	setp.ge.s32 	%p577, %r758, %r137;
	@%p577 bra 	$L__BB0_1193;
	ld.shared.f32 	%f10666, [%r10+84];
	ld.shared.u16 	%rs444, [_ZZ24flash_attention_wmma_qktPK6__halfS1_S1_PS_iiiifE6V_smem+2700];
	// begin inline asm
	{  cvt.f32.f16 %f10665, %rs444;}

	// end inline asm
	fma.rn.f32 	%f18748, %f10666, %f10665, %f18748;
$L__BB0_1193:
	add.s32 	%r759, %r16, 22;
	setp.ge.s32 	%p578, %r759, %r137;
	@%p578 bra 	$L__BB0_1195;
	ld.shared.f32 	%f10668, [%r10+88];
	ld.shared.u16 	%rs445, [_ZZ24flash_attention_wmma_qktPK6__halfS1_S1_PS_iiiifE6V_smem+2828];
	// begin inline asm
	{  cvt.f32.f16 %f10667, %rs445;}

	// end inline asm
	fma.rn.f32 	%f18748, %f10668, %f10667, %f18748;
$L__BB0_1195:
	setp.ge.s32 	%p579, %r99, %r137;
	@%p579 bra 	$L__BB0_1197;
	ld.shared.f32 	%f10670, [%r10+92];
	ld.shared.u16 	%rs446, [_ZZ24flash_attention_wmma_qktPK6__halfS1_S1_PS_iiiifE6V_smem+2956];
	// begin inline asm
	{  cvt.f32.f16 %f10669, %rs446;}

	// end inline asm
	fma.rn.f32 	%f18748, %f10670, %f10669, %f18748;
$L__BB0_1197:
	setp.ge.s32 	%p580, %r100, %r137;
	@%p580 bra 	$L__BB0_1199;
	ld.shared.f32 	%f10672, [%r10+96];
	ld.shared.u16 	%rs447, [_ZZ24flash_attention_wmma_qktPK6__halfS1_S1_PS_iiiifE6V_smem+3084];
	// begin inline asm
	{  cvt.f32.f16 %f10671, %rs447;}

	// end inline asm
	fma.rn.f32 	%f18748, %f10672, %f10671, %f18748;
$L__BB0_1199:
	setp.ge.s32 	%p581, %r101, %r137;
	@%p581 bra 	$L__BB0_1201;
	ld.shared.f32 	%f10674, [%r10+100];
	ld.shared.u16 	%rs448, [_ZZ24flash_attention_wmma_qktPK6__halfS1_S1_PS_iiiifE6V_smem+3212];
	// begin inline asm
	{  cvt.f32.f16 %f10673, %rs448;}

	// end inline asm
	fma.rn.f32 	%f18748, %f10674, %f10673, %f18748;
$L__BB0_1201:
	setp.ge.s32 	%p582, %r102, %r137;
	@%p582 bra 	$L__BB0_1203;
	ld.shared.f32 	%f10676, [%r10+104];
	ld.shared.u16 	%rs449, [_ZZ24flash_attention_wmma_qktPK6__halfS1_S1_PS_iiiifE6V_smem+3340];
	// begin inline asm
	{  cvt.f32.f16 %f10675, %rs449;}

	// end inline asm
	fma.rn.f32 	%f18748, %f10676, %f10675, %f18748;
$L__BB0_1203:
	setp.ge.s32 	%p583, %r103, %r137;
	@%p583 bra 	$L__BB0_1205;
	ld.shared.f32 	%f10678, [%r10+108];
	ld.shared.u16 	%rs450, [_ZZ24flash_attention_wmma_qktPK6__halfS1_S1_PS_iiiifE6V_smem+3468];
	// begin inline asm
	{  cvt.f32.f16 %f10677, %rs450;}

	// end inline asm
	fma.rn.f32 	%f18748, %f10678, %f10677, %f18748;
$L__BB0_1205:
	setp.ge.s32 	%p584, %r104, %r137;
	@%p584 bra 	$L__BB0_1207;
	ld.shared.f32 	%f10680, [%r10+112];
	ld.shared.u16 	%rs451, [_ZZ24flash_attention_wmma_qktPK6__halfS1_S1_PS_iiiifE6V_smem+3596];
	// begin inline asm
	{  cvt.f32.f16 %f10679, %rs451;}

	// end inline asm
	fma.rn.f32 	%f18748, %f10680, %f10679, %f18748;
$L__BB0_1207:
	setp.ge.s32 	%p585, %r105, %r137;
	@%p585 bra 	$L__BB0_1209;
	ld.shared.f32 	%f10682, [%r10+116];
	ld.shared.u16 	%rs452, [_ZZ24flash_attention_wmma_qktPK6__halfS1_S1_PS_iiiifE6V_smem+3724];
	// begin inline asm
	{  cvt.f32.f16 %f10681, %rs452;}

	// end inline asm
	fma.rn.f32 	%f18748, %f10682, %f10681, %f18748;
$L__BB0_1209:
	setp.ge.s32 	%p586, %r106, %r137;
	@%p586 bra 	$L__BB0_1211;
	ld.shared.f32 	%f10684, [%r10+120];
	ld.shared.u16 	%rs453, [_ZZ24flash_attention_wmma_qktPK6__halfS1_S1_PS_iiiifE6V_smem+3852];
	// begin inline asm
	{  cvt.f32.f16 %f10683, %rs453;}

	// end inline asm
	fma.rn.f32 	%f18748, %f10684, %f10683, %f18748;
$L__BB0_1211:
	setp.ge.s32 	%p587, %r107, %r137;
	@%p587 bra 	$L__BB0_1213;
	ld.shared.f32 	%f10686, [%r10+124];
	ld.shared.u16 	%rs454, [_ZZ24flash_attention_wmma_qktPK6__halfS1_S1_PS_iiiifE6V_smem+3980];
	// begin inline asm
	{  cvt.f32.f16 %f10685, %rs454;}

	// end inline asm
	fma.rn.f32 	%f18748, %f10686, %f10685, %f18748;
$L__BB0_1213:
	@%p524 bra 	$L__BB0_1215;
	ld.shared.f32 	%f10688, [%r10+128];
	ld.shared.u16 	%rs455, [_ZZ24flash_attention_wmma_qktPK6__halfS1_S1_PS_iiiifE6V_smem+4108];
	// begin inline asm
	{  cvt.f32.f16 %f10687, %rs455;}

	// end inline asm
	fma.rn.f32 	%f18748, %f10688, %f10687, %f18748;
$L__BB0_1215:
	@%p525 bra 	$L__BB0_1217;
	ld.shared.f32 	%f10690, [%r10+132];
	ld.shared.u16 	%rs456, [_ZZ24flash_attention_wmma_qktPK6__halfS1_S1_PS_iiiifE6V_smem+4236];
	// begin inline asm
	{  cvt.f32.f16 %f10689, %rs456;}

	// end inline asm
	fma.rn.f32 	%f18748, %f10690, %f10689, %f18748;
$L__BB0_1217:
	@%p526 bra 	$L__BB0_1219;
	ld.shared.f32 	%f10692, [%r10+136];
	ld.shared.u16 	%rs457, [_ZZ24flash_attention_wmma_qktPK6__halfS1_S1_PS_iiiifE6V_smem+4364];
	// begin inline asm
	{  cvt.f32.f16 %f10691, %rs457;}

	// end inline asm
	fma.rn.f32 	%f18748, %f10692, %f10691, %f18748;
$L__BB0_1219:
	@%p527 bra 	$L__BB0_1221;
	ld.shared.f32 	%f10694, [%r10+140];
	ld.shared.u16 	%rs458, [_ZZ24flash_attention_wmma_qktPK6__halfS1_S1_PS_iiiifE6V_smem+4492];
	// begin inline asm
	{  cvt.f32.f16 %f10693, %rs458;}

	// end inline asm
	fma.rn.f32 	%f18748, %f10694, %f10693, %f18748;
$L__BB0_1221:
	@%p528 bra 	$L__BB0_1223;
	ld.shared.f32 	%f10696, [%r10+144];
	ld.shared.u16 	%rs459, [_ZZ24flash_attention_wmma_qktPK6__halfS1_S1_PS_iiiifE6V_smem+4620];
	// begin inline asm
	{  cvt.f32.f16 %f10695, %rs459;}

	// end inline asm
	fma.rn.f32 	%f18748, %f10696, %f10695, %f18748;
$L__BB0_1223:
	setp.ge.s32 	%p593, %r113, %r137;
	@%p593 bra 	$L__BB0_1225;
	ld.shared.f32 	%f10698, [%r10+148];
	ld.shared.u16 	%rs460, [_ZZ24flash_attention_wmma_qktPK6__halfS1_S1_PS_iiiifE6V_smem+4748];
	// begin inline asm
	{  cvt.f32.f16 %f10697, %rs460;}

	// end inline asm
	fma.rn.f32 	%f18748, %f10698, %f10697, %f18748;
$L__BB0_1225:
	setp.ge.s32 	%p594, %r114, %r137;
	@%p594 bra 	$L__BB0_1227;
	ld.shared.f32 	%f10700, [%r10+152];
	ld.shared.u16 	%rs461, [_ZZ24flash_attention_wmma_qktPK6__halfS1_S1_PS_iiiifE6V_smem+4876];
	// begin inline asm
	{  cvt.f32.f16 %f10699, %rs461;}

	// end inline asm
	fma.rn.f32 	%f18748, %f10700, %f10699, %f18748;
$L__BB0_1227:
	add.s32 	%r760, %r16, 39;
	setp.ge.s32 	%p595, %r760, %r137;
	@%p595 bra 	$L__BB0_1229;
	ld.shared.f32 	%f10702, [%r10+156];
	ld.shared.u16 	%rs462, [_ZZ24flash_attention_wmma_qktPK6__halfS1_S1_PS_iiiifE6V_smem+5004];
	// begin inline asm
	{  cvt.f32.f16 %f10701, %rs462;}

	// end inline asm
	fma.rn.f32 	%f18748, %f10702, %f10701, %f18748;
$L__BB0_1229:
	setp.ge.s32 	%p596, %r115, %r137;
	@%p596 bra 	$L__BB0_1231;
	ld.shared.f32 	%f10704, [%r10+160];
	ld.shared.u16 	%rs463, [_ZZ24flash_attention_wmma_qktPK6__halfS1_S1_PS_iiiifE6V_smem+5132];
	// begin inline asm
	{  cvt.f32.f16 %f10703, %rs463;}

	// end inline asm
	fma.rn.f32 	%f18748, %f10704, %f10703, %f18748;
$L__BB0_1231:
	add.s32 	%r761, %r16, 41;
	setp.ge.s32 	%p597, %r761, %r137;
	@%p597 bra 	$L__BB0_1233;
	ld.shared.f32 	%f10706, [%r10+164];
	ld.shared.u16 	%rs464, [_ZZ24flash_attention_wmma_qktPK6__halfS1_S1_PS_iiiifE6V_smem+5260];
	// begin inline asm
	{  cvt.f32.f16 %f10705, %rs464;}

	// end inline asm
	fma.rn.f32 	%f18748, %f10706, %f10705, %f18748;
$L__BB0_1233:
	setp.ge.s32 	%p598, %r116, %r137;
	@%p598 bra 	$L__BB0_1235;
	ld.shared.f32 	%f10708, [%r10+168];
	ld.shared.u16 	%rs465, [_ZZ24flash_attention_wmma_qktPK6__halfS1_S1_PS_iiiifE6V_smem+5388];
	// begin inline asm
	{  cvt.f32.f16 %f10707, %rs465;}

	// end inline asm
	fma.rn.f32 	%f18748, %f10708, %f10707, %f18748;
$L__BB0_1235:
	add.s32 	%r762, %r16, 43;
	setp.ge.s32 	%p599, %r762, %r137;
	@%p599 bra 	$L__BB0_1237;
	ld.shared.f32 	%f10710, [%r10+172];
	ld.shared.u16 	%rs466, [_ZZ24flash_attention_wmma_qktPK6__halfS1_S1_PS_iiiifE6V_smem+5516];
	// begin inline asm
	{  cvt.f32.f16 %f10709, %rs466;}

	// end inline asm
	fma.rn.f32 	%f18748, %f10710, %f10709, %f18748;
$L__BB0_1237:
	add.s32 	%r763, %r16, 44;
	setp.ge.s32 	%p600, %r763, %r137;
	@%p600 bra 	$L__BB0_1239;
	ld.shared.f32 	%f10712, [%r10+176];
	ld.shared.u16 	%rs467, [_ZZ24flash_attention_wmma_qktPK6__halfS1_S1_PS_iiiifE6V_smem+5644];
	// begin inline asm
	{  cvt.f32.f16 %f10711, %rs467;}

	// end inline asm
	fma.rn.f32 	%f18748, %f10712, %f10711, %f18748;
$L__BB0_1239:
	add.s32 	%r764, %r16, 45;
	setp.ge.s32 	%p601, %r764, %r137;
	@%p601 bra 	$L__BB0_1241;
	ld.shared.f32 	%f10714, [%r10+180];
	ld.shared.u16 	%rs468, [_ZZ24flash_attention_wmma_qktPK6__halfS1_S1_PS_iiiifE6V_smem+5772];
	// begin inline asm
	{  cvt.f32.f16 %f10713, %rs468;}

	// end inline asm
	fma.rn.f32 	%f18748, %f10714, %f10713, %f18748;
$L__BB0_1241:
	add.s32 	%r765, %r16, 46;
	setp.ge.s32 	%p602, %r765, %r137;
	@%p602 bra 	$L__BB0_1243;
	ld.shared.f32 	%f10716, [%r10+184];
	ld.shared.u16 	%rs469, [_ZZ24flash_attention_wmma_qktPK6__halfS1_S1_PS_iiiifE6V_smem+5900];
	// begin inline asm
	{  cvt.f32.f16 %f10715, %rs469;}

	// end inline asm
	fma.rn.f32 	%f18748, %f10716, %f10715, %f18748;
$L__BB0_1243:
	setp.ge.s32 	%p603, %r117, %r137;
	@%p603 bra 	$L__BB0_1245;
	ld.shared.f32 	%f10718, [%r10+188];
	ld.shared.u16 	%rs470, [_ZZ24flash_attention_wmma_qktPK6__halfS1_S1_PS_iiiifE6V_smem+6028];
	// begin inline asm
	{  cvt.f32.f16 %f10717, %rs470;}

	// end inline asm
	fma.rn.f32 	%f18748, %f10718, %f10717, %f18748;
$L__BB0_1245:
	setp.ge.s32 	%p604, %r118, %r137;
	@%p604 bra 	$L__BB0_1247;
	ld.shared.f32 	%f10720, [%r10+192];
	ld.shared.u16 	%rs471, [_ZZ24flash_attention_wmma_qktPK6__halfS1_S1_PS_iiiifE6V_smem+6156];
	// begin inline asm
	{  cvt.f32.f16 %f10719, %rs471;}

	// end inline asm
	fma.rn.f32 	%f18748, %f10720, %f10719, %f18748;
$L__BB0_1247:
	setp.ge.s32 	%p605, %r119, %r137;
	@%p605 bra 	$L__BB0_1249;
	ld.shared.f32 	%f10722, [%r10+196];
	ld.shared.u16 	%rs472, [_ZZ24flash_attention_wmma_qktPK6__halfS1_S1_PS_iiiifE6V_smem+6284];
	// begin inline asm
	{  cvt.f32.f16 %f10721, %rs472;}

	// end inline asm
	fma.rn.f32 	%f18748, %f10722, %f10721, %f18748;
$L__BB0_1249:
	setp.ge.s32 	%p606, %r120, %r137;
	@%p606 bra 	$L__BB0_1251;
	ld.shared.f32 	%f10724, [%r10+200];
	ld.shared.u16 	%rs473, [_ZZ24flash_attention_wmma_qktPK6__halfS1_S1_PS_iiiifE6V_smem+6412];
	// begin inline asm
	{  cvt.f32.f16 %f10723, %rs473;}

	// end inline asm
	fma.rn.f32 	%f18748, %f10724, %f10723, %f18748;
$L__BB0_1251:
	setp.ge.s32 	%p607, %r121, %r137;
	@%p607 bra 	$L__BB0_1253;
	ld.shared.f32 	%f10726, [%r10+204];
	ld.shared.u16 	%rs474, [_ZZ24flash_attention_wmma_qktPK6__halfS1_S1_PS_iiiifE6V_smem+6540];
	// begin inline asm
	{  cvt.f32.f16 %f10725, %rs474;}

	// end inline asm
	fma.rn.f32 	%f18748, %f10726, %f10725, %f18748;
$L__BB0_1253:
	setp.ge.s32 	%p608, %r122, %r137;
	@%p608 bra 	$L__BB0_1255;
	ld.shared.f32 	%f10728, [%r10+208];
	ld.shared.u16 	%rs475, [_ZZ24flash_attention_wmma_qktPK6__halfS1_S1_PS_iiiifE6V_smem+6668];
	// begin inline asm
	{  cvt.f32.f16 %f10727, %rs475;}

	// end inline asm
	fma.rn.f32 	%f18748, %f10728, %f10727, %f18748;
$L__BB0_1255:
	setp.ge.s32 	%p609, %r123, %r137;
	@%p609 bra 	$L__BB0_1257;
	ld.shared.f32 	%f10730, [%r10+212];
	ld.shared.u16 	%rs476, [_ZZ24flash_attention_wmma_qktPK6__halfS1_S1_PS_iiiifE6V_smem+6796];
	// begin inline asm
	{  cvt.f32.f16 %f10729, %rs476;}

	// end inline asm
	fma.rn.f32 	%f18748, %f10730, %f10729, %f18748;
$L__BB0_1257:
	setp.ge.s32 	%p610, %r124, %r137;
	@%p610 bra 	$L__BB0_1259;
	ld.shared.f32 	%f10732, [%r10+216];
	ld.shared.u16 	%rs477, [_ZZ24flash_attention_wmma_qktPK6__halfS1_S1_PS_iiiifE6V_smem+6924];
	// begin inline asm
	{  cvt.f32.f16 %f10731, %rs477;}

	// end inline asm
	fma.rn.f32 	%f18748, %f10732, %f10731, %f18748;
$L__BB0_1259:
	setp.ge.s32 	%p611, %r125, %r137;
	@%p611 bra 	$L__BB0_1261;
	ld.shared.f32 	%f10734, [%r10+220];
	ld.shared.u16 	%rs478, [_ZZ24flash_attention_wmma_qktPK6__halfS1_S1_PS_iiiifE6V_smem+7052];
	// begin inline asm
	{  cvt.f32.f16 %f10733, %rs478;}

	// end inline asm
	fma.rn.f32 	%f18748, %f10734, %f10733, %f18748;
$L__BB0_1261:
	setp.ge.s32 	%p612, %r126, %r137;
	@%p612 bra 	$L__BB0_1263;
	ld.shared.f32 	%f10736, [%r10+224];
	ld.shared.u16 	%rs479, [_ZZ24flash_attention_wmma_qktPK6__halfS1_S1_PS_iiiifE6V_smem+7180];
	// begin inline asm
	{  cvt.f32.f16 %f10735, %rs479;}

	// end inline asm
	fma.rn.f32 	%f18748, %f10736, %f10735, %f18748;
$L__BB0_1263:
	setp.ge.s32 	%p613, %r127, %r137;
	@%p613 bra 	$L__BB0_1265;
	ld.shared.f32 	%f10738, [%r10+228];
	ld.shared.u16 	%rs480, [_ZZ24flash_attention_wmma_qktPK6__halfS1_S1_PS_iiiifE6V_smem+7308];
	// begin inline asm
	{  cvt.f32.f16 %f10737, %rs480;}

	// end inline asm
	fma.rn.f32 	%f18748, %f10738, %f10737, %f18748;
$L__BB0_1265:
	setp.ge.s32 	%p614, %r128, %r137;
	@%p614 bra 	$L__BB0_1267;
	ld.shared.f32 	%f10740, [%r10+232];
	ld.shared.u16 	%rs481, [_ZZ24flash_attention_wmma_qktPK6__halfS1_S1_PS_iiiifE6V_smem+7436];
	// begin inline asm
	{  cvt.f32.f16 %f10739, %rs481;}

	// end inline asm
	fma.rn.f32 	%f18748, %f10740, %f10739, %f18748;
$L__BB0_1267:
	setp.ge.s32 	%p615, %r129, %r137;
	@%p615 bra 	$L__BB0_1269;
	ld.shared.f32 	%f10742, [%r10+236];
	ld.shared.u16 	%rs482, [_ZZ24flash_attention_wmma_qktPK6__halfS1_S1_PS_iiiifE6V_smem+7564];
	// begin inline asm
	{  cvt.f32.f16 %f10741, %rs482;}

	// end inline asm
	fma.rn.f32 	%f18748, %f10742, %f10741, %f18748;
$L__BB0_1269:
	setp.ge.s32 	%p616, %r130, %r137;
	@%p616 bra 	$L__BB0_1271;
	ld.shared.f32 	%f10744, [%r10+240];
	ld.shared.u16 	%rs483, [_ZZ24flash_attention_wmma_qktPK6__halfS1_S1_PS_iiiifE6V_smem+7692];
	// begin inline asm
	{  cvt.f32.f16 %f10743, %rs483;}

	// end inline asm
	fma.rn.f32 	%f18748, %f10744, %f10743, %f18748;
$L__BB0_1271:
	setp.ge.s32 	%p617, %r131, %r137;
	@%p617 bra 	$L__BB0_1273;
	ld.shared.f32 	%f10746, [%r10+244];
	ld.shared.u16 	%rs484, [_ZZ24flash_attention_wmma_qktPK6__halfS1_S1_PS_iiiifE6V_smem+7820];
	// begin inline asm
	{  cvt.f32.f16 %f10745, %rs484;}

	// end inline asm
	fma.rn.f32 	%f18748, %f10746, %f10745, %f18748;
$L__BB0_1273:
	setp.ge.s32 	%p618, %r132, %r137;
	@%p618 bra 	$L__BB0_1275;
	ld.shared.f32 	%f10748, [%r10+248];
	ld.shared.u16 	%rs485, [_ZZ24flash_attention_wmma_qktPK6__halfS1_S1_PS_iiiifE6V_smem+7948];
	// begin inline asm
	{  cvt.f32.f16 %f10747, %rs485;}

	// end inline asm
	fma.rn.f32 	%f18748, %f10748, %f10747, %f18748;
$L__BB0_1275:
	setp.ge.s32 	%p619, %r133, %r137;
	@%p619 bra 	$L__BB0_1277;
	ld.shared.f32 	%f10750, [%r10+252];
	ld.shared.u16 	%rs486, [_ZZ24flash_attention_wmma_qktPK6__halfS1_S1_PS_iiiifE6V_smem+8076];
	// begin inline asm
	{  cvt.f32.f16 %f10749, %rs486;}

	// end inline asm
	fma.rn.f32 	%f18748, %f10750, %f10749, %f18748;
$L__BB0_1277:
	setp.ge.s32 	%p620, %r16, %r137;
	fma.rn.f32 	%f18226, %f392, %f18748, %f18226;
	mov.f32 	%f18812, 0f00000000;
	@%p620 bra 	$L__BB0_1279;
	ld.shared.f32 	%f10753, [%r10];
	ld.shared.u16 	%rs487, [_ZZ24flash_attention_wmma_qktPK6__halfS1_S1_PS_iiiifE6V_smem+14];
	// begin inline asm
	{  cvt.f32.f16 %f10752, %rs487;}

	// end inline asm
	fma.rn.f32 	%f18812, %f10753, %f10752, 0f00000000;
$L__BB0_1279:
	setp.ge.s32 	%p621, %r84, %r137;
	@%p621 bra 	$L__BB0_1281;
	ld.shared.f32 	%f10755, [%r10+4];
	ld.shared.u16 	%rs488, [_ZZ24flash_attention_wmma_qktPK6__halfS1_S1_PS_iiiifE6V_smem+142];
	// begin inline asm
	{  cvt.f32.f16 %f10754, %rs488;}

	// end inline asm
	fma.rn.f32 	%f18812, %f10755, %f10754, %f18812;
$L__BB0_1281:
	setp.ge.s32 	%p622, %r85, %r137;
	@%p622 bra 	$L__BB0_1283;
	ld.shared.f32 	%f10757, [%r10+8];
	ld.shared.u16 	%rs489, [_ZZ24flash_attention_wmma_qktPK6__halfS1_S1_PS_iiiifE6V_smem+270];
	// begin inline asm
	{  cvt.f32.f16 %f10756, %rs489;}

	// end inline asm
	fma.rn.f32 	%f18812, %f10757, %f10756, %f18812;
$L__BB0_1283:
	setp.ge.s32 	%p623, %r86, %r137;
	@%p623 bra 	$L__BB0_1285;
	ld.shared.f32 	%f10759, [%r10+12];
	ld.shared.u16 	%rs490, [_ZZ24flash_attention_wmma_qktPK6__halfS1_S1_PS_iiiifE6V_smem+398];
	// begin inline asm
	{  cvt.f32.f16 %f10758, %rs490;}

	// end inline asm
	fma.rn.f32 	%f18812, %f10759, %f10758, %f18812;
$L__BB0_1285:
	setp.ge.s32 	%p624, %r87, %r137;
	@%p624 bra 	$L__BB0_1287;
	ld.shared.f32 	%f10761, [%r10+16];
	ld.shared.u16 	%rs491, [_ZZ24flash_attention_wmma_qktPK6__halfS1_S1_PS_iiiifE6V_smem+526];
	// begin inline asm
	{  cvt.f32.f16 %f10760, %rs491;}

	// end inline asm
	fma.rn.f32 	%f18812, %f10761, %f10760, %f18812;
$L__BB0_1287:
	setp.ge.s32 	%p625, %r88, %r137;
	@%p625 bra 	$L__BB0_1289;
	ld.shared.f32 	%f10763, [%r10+20];
	ld.shared.u16 	%rs492, [_ZZ24flash_attention_wmma_qktPK6__halfS1_S1_PS_iiiifE6V_smem+654];
	// begin inline asm
	{  cvt.f32.f16 %f10762, %rs492;}

	// end inline asm
	fma.rn.f32 	%f18812, %f10763, %f10762, %f18812;
$L__BB0_1289:
	setp.ge.s32 	%p626, %r89, %r137;
	@%p626 bra 	$L__BB0_1291;
	ld.shared.f32 	%f10765, [%r10+24];
	ld.shared.u16 	%rs493, [_ZZ24flash_attention_wmma_qktPK6__halfS1_S1_PS_iiiifE6V_smem+782];
	// begin inline asm
	{  cvt.f32.f16 %f10764, %rs493;}

	// end inline asm
	fma.rn.f32 	%f18812, %f10765, %f10764, %f18812;
$L__BB0_1291:
	setp.ge.s32 	%p627, %r90, %r137;
	@%p627 bra 	$L__BB0_1293;
	ld.shared.f32 	%f10767, [%r10+28];
	ld.shared.u16 	%rs494, [_ZZ24flash_attention_wmma_qktPK6__halfS1_S1_PS_iiiifE6V_smem+910];
	// begin inline asm
	{  cvt.f32.f16 %f10766, %rs494;}

	// end inline asm
	fma.rn.f32 	%f18812, %f10767, %f10766, %f18812;
$L__BB0_1293:
	setp.ge.s32 	%p628, %r91, %r137;
	@%p628 bra 	$L__BB0_1295;
	ld.shared.f32 	%f10769, [%r10+32];
	ld.shared.u16 	%rs495, [_ZZ24flash_attention_wmma_qktPK6__halfS1_S1_PS_iiiifE6V_smem+1038];
	// begin inline asm
	{  cvt.f32.f16 %f10768, %rs495;}

	// end inline asm
	fma.rn.f32 	%f18812, %f10769, %f10768, %f18812;
$L__BB0_1295:
	setp.ge.s32 	%p629, %r92, %r137;
	@%p629 bra 	$L__BB0_1297;
	ld.shared.f32 	%f10771, [%r10+36];
	ld.shared.u16 	%rs496, [_ZZ24flash_attention_wmma_qktPK6__halfS1_S1_PS_iiiifE6V_smem+1166];
	// begin inline asm
	{  cvt.f32.f16 %f10770, %rs496;}

	// end inline asm
	fma.rn.f32 	%f18812, %f10771, %f10770, %f18812;
$L__BB0_1297:
	setp.ge.s32 	%p630, %r93, %r137;
	@%p630 bra 	$L__BB0_1299;
	ld.shared.f32 	%f10773, [%r10+40];
	ld.shared.u16 	%rs497, [_ZZ24flash_attention_wmma_qktPK6__halfS1_S1_PS_iiiifE6V_smem+1294];
	// begin inline asm
	{  cvt.f32.f16 %f10772, %rs497;}

	// end inline asm
	fma.rn.f32 	%f18812, %f10773, %f10772, %f18812;
$L__BB0_1299:
	setp.ge.s32 	%p631, %r94, %r137;
	@%p631 bra 	$L__BB0_1301;
	ld.shared.f32 	%f10775, [%r10+44];
	ld.shared.u16 	%rs498, [_ZZ24flash_attention_wmma_qktPK6__halfS1_S1_PS_iiiifE6V_smem+1422];
	// begin inline asm
	{  cvt.f32.f16 %f10774, %rs498;}

	// end inline asm
	fma.rn.f32 	%f18812, %f10775, %f10774, %f18812;
$L__BB0_1301:
	setp.ge.s32 	%p632, %r95, %r137;
	@%p632 bra 	$L__BB0_1303;
	ld.shared.f32 	%f10777, [%r10+48];
	ld.shared.u16 	%rs499, [_ZZ24flash_attention_wmma_qktPK6__halfS1_S1_PS_iiiifE6V_smem+1550];
	// begin inline asm
	{  cvt.f32.f16 %f10776, %rs499;}

	// end inline asm
	fma.rn.f32 	%f18812, %f10777, %f10776, %f18812;
$L__BB0_1303:
	setp.ge.s32 	%p633, %r96, %r137;
	@%p633 bra 	$L__BB0_1305;
	ld.shared.f32 	%f10779, [%r10+52];
	ld.shared.u16 	%rs500, [_ZZ24flash_attention_wmma_qktPK6__halfS1_S1_PS_iiiifE6V_smem+1678];
	// begin inline asm
	{  cvt.f32.f16 %f10778, %rs500;}

	// end inline asm
	fma.rn.f32 	%f18812, %f10779, %f10778, %f18812;
$L__BB0_1305:
	setp.ge.s32 	%p634, %r97, %r137;
	@%p634 bra 	$L__BB0_1307;
	ld.shared.f32 	%f10781, [%r10+56];
	ld.shared.u16 	%rs501, [_ZZ24flash_attention_wmma_qktPK6__halfS1_S1_PS_iiiifE6V_smem+1806];
	// begin inline asm
	{  cvt.f32.f16 %f10780, %rs501;}

	// end inline asm
	fma.rn.f32 	%f18812, %f10781, %f10780, %f18812;
$L__BB0_1307:
	setp.ge.s32 	%p635, %r98, %r137;
	@%p635 bra 	$L__BB0_1309;
	ld.shared.f32 	%f10783, [%r10+60];
	ld.shared.u16 	%rs502, [_ZZ24flash_attention_wmma_qktPK6__halfS1_S1_PS_iiiifE6V_smem+1934];
	// begin inline asm
	{  cvt.f32.f16 %f10782, %rs502;}

	// end inline asm
	fma.rn.f32 	%f18812, %f10783, %f10782, %f18812;
$L__BB0_1309:
	add.s32 	%r766, %r16, 16;
	setp.ge.s32 	%p636, %r766, %r137;
	@%p636 bra 	$L__BB0_1311;
	ld.shared.f32 	%f10785, [%r10+64];
	ld.shared.u16 	%rs503, [_ZZ24flash_attention_wmma_qktPK6__halfS1_S1_PS_iiiifE6V_smem+2062];
	// begin inline asm
	{  cvt.f32.f16 %f10784, %rs503;}

	// end inline asm
	fma.rn.f32 	%f18812, %f10785, %f10784, %f18812;
$L__BB0_1311:
	add.s32 	%r767, %r16, 17;
	setp.ge.s32 	%p637, %r767, %r137;
	@%p637 bra 	$L__BB0_1313;
	ld.shared.f32 	%f10787, [%r10+68];
	ld.shared.u16 	%rs504, [_ZZ24flash_attention_wmma_qktPK6__halfS1_S1_PS_iiiifE6V_smem+2190];
	// begin inline asm
	{  cvt.f32.f16 %f10786, %rs504;}

	// end inline asm
	fma.rn.f32 	%f18812, %f10787, %f10786, %f18812;
$L__BB0_1313:
	add.s32 	%r768, %r16, 18;
	setp.ge.s32 	%p638, %r768, %r137;
	@%p638 bra 	$L__BB0_1315;
	ld.shared.f32 	%f10789, [%r10+72];
	ld.shared.u16 	%rs505, [_ZZ24flash_attention_wmma_qktPK6__halfS1_S1_PS_iiiifE6V_smem+2318];
	// begin inline asm
	{  cvt.f32.f16 %f10788, %rs505;}

	// end inline asm
	fma.rn.f32 	%f18812, %f10789, %f10788, %f18812;
$L__BB0_1315:
	add.s32 	%r769, %r16, 19;
	setp.ge.s32 	%p639, %r769, %r137;
	@%p639 bra 	$L__BB0_1317;
	ld.shared.f32 	%f10791, [%r10+76];
	ld.shared.u16 	%rs506, [_ZZ24flash_attention_wmma_qktPK6__halfS1_S1_PS_iiiifE6V_smem+2446];
	// begin inline asm
	{  cvt.f32.f16 %f10790, %rs506;}

	// end inline asm
	fma.rn.f32 	%f18812, %f10791, %f10790, %f18812;
$L__BB0_1317:
	add.s32 	%r770, %r16, 20;
	setp.ge.s32 	%p640, %r770, %r137;
	@%p640 bra 	$L__BB0_1319;
	ld.shared.f32 	%f10793, [%r10+80];
	ld.shared.u16 	%rs507, [_ZZ24flash_attention_wmma_qktPK6__halfS1_S1_PS_iiiifE6V_smem+2574];
	// begin inline asm
	{  cvt.f32.f16 %f10792, %rs507;}

	// end inline asm
	fma.rn.f32 	%f18812, %f10793, %f10792, %f18812;
$L__BB0_1319:
	add.s32 	%r771, %r16, 21;
	setp.ge.s32 	%p641, %r771, %r137;
	@%p641 bra 	$L__BB0_1321;
	ld.shared.f32 	%f10795, [%r10+84];
	ld.shared.u16 	%rs508, [_ZZ24flash_attention_wmma_qktPK6__halfS1_S1_PS_iiiifE6V_smem+2702];
	// begin inline asm
	{  cvt.f32.f16 %f10794, %rs508;}

	// end inline asm
	fma.rn.f32 	%f18812, %f10795, %f10794, %f18812;
$L__BB0_1321:
	add.s32 	%r772, %r16, 22;
	setp.ge.s32 	%p642, %r772, %r137;
	@%p642 bra 	$L__BB0_1323;
	ld.shared.f32 	%f10797, [%r10+88];
	ld.shared.u16 	%rs509, [_ZZ24flash_attention_wmma_qktPK6__halfS1_S1_PS_iiiifE6V_smem+2830];
	// begin inline asm
	{  cvt.f32.f16 %f10796, %rs509;}

	// end inline asm
	fma.rn.f32 	%f18812, %f10797, %f10796, %f18812;
$L__BB0_1323:
	setp.ge.s32 	%p643, %r99, %r137;
	@%p643 bra 	$L__BB0_1325;
	ld.shared.f32 	%f10799, [%r10+92];
	ld.shared.u16 	%rs510, [_ZZ24flash_attention_wmma_qktPK6__halfS1_S1_PS_iiiifE6V_smem+2958];
	// begin inline asm
	{  cvt.f32.f16 %f10798, %rs510;}

	// end inline asm
	fma.rn.f32 	%f18812, %f10799, %f10798, %f18812;
$L__BB0_1325:
	setp.ge.s32 	%p644, %r100, %r137;
	@%p644 bra 	$L__BB0_1327;
	ld.shared.f32 	%f10801, [%r10+96];
	ld.shared.u16 	%rs511, [_ZZ24flash_attention_wmma_qktPK6__halfS1_S1_PS_iiiifE6V_smem+3086];
	// begin inline asm
	{  cvt.f32.f16 %f10800, %rs511;}

	// end inline asm
	fma.rn.f32 	%f18812, %f10801, %f10800, %f18812;
$L__BB0_1327:
	setp.ge.s32 	%p645, %r101, %r137;
	@%p645 bra 	$L__BB0_1329;
	ld.shared.f32 	%f10803, [%r10+100];
	ld.shared.u16 	%rs512, [_ZZ24flash_attention_wmma_qktPK6__halfS1_S1_PS_iiiifE6V_smem+3214];
	// begin inline asm
	{  cvt.f32.f16 %f10802, %rs512;}

	// end inline asm
	fma.rn.f32 	%f18812, %f10803, %f10802, %f18812;
$L__BB0_1329:
	setp.ge.s32 	%p646, %r102, %r137;
	@%p646 bra 	$L__BB0_1331;
	ld.shared.f32 	%f10805, [%r10+104];
	ld.shared.u16 	%rs513, [_ZZ24flash_attention_wmma_qktPK6__halfS1_S1_PS_iiiifE6V_smem+3342];
	// begin inline asm
	{  cvt.f32.f16 %f10804, %rs513;}

	// end inline asm
	fma.rn.f32 	%f18812, %f10805, %f10804, %f18812;
$L__BB0_1331:
	setp.ge.s32 	%p647, %r103, %r137;
	@%p647 bra 	$L__BB0_1333;
	ld.shared.f32 	%f10807, [%r10+108];
	ld.shared.u16 	%rs514, [_ZZ24flash_attention_wmma_qktPK6__halfS1_S1_PS_iiiifE6V_smem+3470];
	// begin inline asm
	{  cvt.f32.f16 %f10806, %rs514;}

	// end inline asm
	fma.rn.f32 	%f18812, %f10807, %f10806, %f18812;
$L__BB0_1333:
	setp.ge.s32 	%p648, %r104, %r137;
	@%p648 bra 	$L__BB0_1335;
	ld.shared.f32 	%f10809, [%r10+112];
	ld.shared.u16 	%rs515, [_ZZ24flash_attention_wmma_qktPK6__halfS1_S1_PS_iiiifE6V_smem+3598];
	// begin inline asm
	{  cvt.f32.f16 %f10808, %rs515;}

	// end inline asm
	fma.rn.f32 	%f18812, %f10809, %f10808, %f18812;
$L__BB0_1335:
	setp.ge.s32 	%p649, %r105, %r137;
	@%p649 bra 	$L__BB0_1337;
	ld.shared.f32 	%f10811, [%r10+116];
	ld.shared.u16 	%rs516, [_ZZ24flash_attention_wmma_qktPK6__halfS1_S1_PS_iiiifE6V_smem+3726];
	// begin inline asm
	{  cvt.f32.f16 %f10810, %rs516;}

	// end inline asm
	fma.rn.f32 	%f18812, %f10811, %f10810, %f18812;
$L__BB0_1337:
	setp.ge.s32 	%p650, %r106, %r137;
	@%p650 bra 	$L__BB0_1339;
	ld.shared.f32 	%f10813, [%r10+120];
	ld.shared.u16 	%rs517, [_ZZ24flash_attention_wmma_qktPK6__halfS1_S1_PS_iiiifE6V_smem+3854];
	// begin inline asm
	{  cvt.f32.f16 %f10812, %rs517;}

	// end inline asm
	fma.rn.f32 	%f18812, %f10813, %f10812, %f18812;
$L__BB0_1339:
	setp.ge.s32 	%p651, %r107, %r137;
	@%p651 bra 	$L__BB0_1341;
	ld.shared.f32 	%f10815, [%r10+124];
	ld.shared.u16 	%rs518, [_ZZ24flash_attention_wmma_qktPK6__halfS1_S1_PS_iiiifE6V_smem+3982];
	// begin inline asm
	{  cvt.f32.f16 %f10814, %rs518;}

	// end inline asm
	fma.rn.f32 	%f18812, %f10815, %f10814, %f18812;
$L__BB0_1341:
	setp.ge.s32 	%p652, %r108, %r137;
	@%p652 bra 	$L__BB0_1343;
	ld.shared.f32 	%f10817, [%r10+128];
	ld.shared.u16 	%rs519, [_ZZ24flash_attention_wmma_qktPK6__halfS1_S1_PS_iiiifE6V_smem+4110];
	// begin inline asm
	{  cvt.f32.f16 %f10816, %rs519;}

	// end inline asm
	fma.rn.f32 	%f18812, %f10817, %f10816, %f18812;
$L__BB0_1343:
	setp.ge.s32 	%p653, %r109, %r137;
	@%p653 bra 	$L__BB0_1345;
	ld.shared.f32 	%f10819, [%r10+132];
	ld.shared.u16 	%rs520, [_ZZ24flash_attention_wmma_qktPK6__halfS1_S1_PS_iiiifE6V_smem+4238];
	// begin inline asm
	{  cvt.f32.f16 %f10818, %rs520;}

	// end inline asm
	fma.rn.f32 	%f18812, %f10819, %f10818, %f18812;
$L__BB0_1345:
	setp.ge.s32 	%p654, %r110, %r137;
	@%p654 bra 	$L__BB0_1347;
	ld.shared.f32 	%f10821, [%r10+136];
	ld.shared.u16 	%rs521, [_ZZ24flash_attention_wmma_qktPK6__halfS1_S1_PS_iiiifE6V_smem+4366];
	// begin inline asm
	{  cvt.f32.f16 %f10820, %rs521;}

	// end inline asm
	fma.rn.f32 	%f18812, %f10821, %f10820, %f18812;
$L__BB0_1347:
	setp.ge.s32 	%p655, %r111, %r137;
	@%p655 bra 	$L__BB0_1349;
	ld.shared.f32 	%f10823, [%r10+140];
	ld.shared.u16 	%rs522, [_ZZ24flash_attention_wmma_qktPK6__halfS1_S1_PS_iiiifE6V_smem+4494];
	// begin inline asm
	{  cvt.f32.f16 %f10822, %rs522;}

	// end inline asm
	fma.rn.f32 	%f18812, %f10823, %f10822, %f18812;
$L__BB0_1349:
	setp.ge.s32 	%p656, %r112, %r137;
	@%p656 bra 	$L__BB0_1351;
	ld.shared.f32 	%f10825, [%r10+144];
	ld.shared.u16 	%rs523, [_ZZ24flash_attention_wmma_qktPK6__halfS1_S1_PS_iiiifE6V_smem+4622];
	// begin inline asm
	{  cvt.f32.f16 %f10824, %rs523;}

	// end inline asm
	fma.rn.f32 	%f18812, %f10825, %f10824, %f18812;
$L__BB0_1351:
	@%p593 bra 	$L__BB0_1353;
	ld.shared.f32 	%f10827, [%r10+148];
	ld.shared.u16 	%rs524, [_ZZ24flash_attention_wmma_qktPK6__halfS1_S1_PS_iiiifE6V_smem+4750];
	// begin inline asm
	{  cvt.f32.f16 %f10826, %rs524;}

	// end inline asm
	fma.rn.f32 	%f18812, %f10827, %f10826, %f18812;
$L__BB0_1353:
	@%p594 bra 	$L__BB0_1355;
	ld.shared.f32 	%f10829, [%r10+152];
	ld.shared.u16 	%rs525, [_ZZ24flash_attention_wmma_qktPK6__halfS1_S1_PS_iiiifE6V_smem+4878];
	// begin inline asm
	{  cvt.f32.f16 %f10828, %rs525;}

	// end inline asm
	fma.rn.f32 	%f18812, %f10829, %f10828, %f18812;
$L__BB0_1355:
	add.s32 	%r773, %r16, 39;
	setp.ge.s32 	%p659, %r773, %r137;
	@%p659 bra 	$L__BB0_1357;
	ld.shared.f32 	%f10831, [%r10+156];
	ld.shared.u16 	%rs526, [_ZZ24flash_attention_wmma_qktPK6__halfS1_S1_PS_iiiifE6V_smem+5006];
	// begin inline asm
	{  cvt.f32.f16 %f10830, %rs526;}

	// end inline asm
	fma.rn.f32 	%f18812, %f10831, %f10830, %f18812;
$L__BB0_1357:
	@%p596 bra 	$L__BB0_1359;
	ld.shared.f32 	%f10833, [%r10+160];
	ld.shared.u16 	%rs527, [_ZZ24flash_attention_wmma_qktPK6__halfS1_S1_PS_iiiifE6V_smem+5134];
	// begin inline asm
	{  cvt.f32.f16 %f10832, %rs527;}

	// end inline asm
	fma.rn.f32 	%f18812, %f10833, %f10832, %f18812;
$L__BB0_1359:
	add.s32 	%r774, %r16, 41;
	setp.ge.s32 	%p661, %r774, %r137;
	@%p661 bra 	$L__BB0_1361;
	ld.shared.f32 	%f10835, [%r10+164];
	ld.shared.u16 	%rs528, [_ZZ24flash_attention_wmma_qktPK6__halfS1_S1_PS_iiiifE6V_smem+5262];
	// begin inline asm
	{  cvt.f32.f16 %f10834, %rs528;}

	// end inline asm
	fma.rn.f32 	%f18812, %f10835, %f10834, %f18812;
$L__BB0_1361:
	@%p598 bra 	$L__BB0_1363;
	ld.shared.f32 	%f10837, [%r10+168];
	ld.shared.u16 	%rs529, [_ZZ24flash_attention_wmma_qktPK6__halfS1_S1_PS_iiiifE6V_smem+5390];
	// begin inline asm
	{  cvt.f32.f16 %f10836, %rs529;}

	// end inline asm
	fma.rn.f32 	%f18812, %f10837, %f10836, %f18812;
$L__BB0_1363:
	add.s32 	%r775, %r16, 43;
	setp.ge.s32 	%p663, %r775, %r137;
	@%p663 bra 	$L__BB0_1365;
	ld.shared.f32 	%f10839, [%r10+172];
	ld.shared.u16 	%rs530, [_ZZ24flash_attention_wmma_qktPK6__halfS1_S1_PS_iiiifE6V_smem+5518];
	// begin inline asm
	{  cvt.f32.f16 %f10838, %rs530;}

	// end inline asm
	fma.rn.f32 	%f18812, %f10839, %f10838, %f18812;
$L__BB0_1365:
	add.s32 	%r776, %r16, 44;
	setp.ge.s32 	%p664, %r776, %r137;
	@%p664 bra 	$L__BB0_1367;
	ld.shared.f32 	%f10841, [%r10+176];
	ld.shared.u16 	%rs531, [_ZZ24flash_attention_wmma_qktPK6__halfS1_S1_PS_iiiifE6V_smem+5646];
	// begin inline asm
	{  cvt.f32.f16 %f10840, %rs531;}

	// end inline asm
	fma.rn.f32 	%f18812, %f10841, %f10840, %f18812;
$L__BB0_1367:
	add.s32 	%r777, %r16, 45;
	setp.ge.s32 	%p665, %r777, %r137;
	@%p665 bra 	$L__BB0_1369;
	ld.shared.f32 	%f10843, [%r10+180];
	ld.shared.u16 	%rs532, [_ZZ24flash_attention_wmma_qktPK6__halfS1_S1_PS_iiiifE6V_smem+5774];
	// begin inline asm
	{  cvt.f32.f16 %f10842, %rs532;}

	// end inline asm
	fma.rn.f32 	%f18812, %f10843, %f10842, %f18812;
$L__BB0_1369:
	add.s32 	%r778, %r16, 46;
	setp.ge.s32 	%p666, %r778, %r137;
	@%p666 bra 	$L__BB0_1371;
	ld.shared.f32 	%f10845, [%r10+184];
	ld.shared.u16 	%rs533, [_ZZ24flash_attention_wmma_qktPK6__halfS1_S1_PS_iiiifE6V_smem+5902];
	// begin inline asm
	{  cvt.f32.f16 %f10844, %rs533;}

	// end inline asm
	fma.rn.f32 	%f18812, %f10845, %f10844, %f18812;
$L__BB0_1371:
	@%p603 bra 	$L__BB0_1373;
	ld.shared.f32 	%f10847, [%r10+188];
	ld.shared.u16 	%rs534, [_ZZ24flash_attention_wmma_qktPK6__halfS1_S1_PS_iiiifE6V_smem+6030];
	// begin inline asm
	{  cvt.f32.f16 %f10846, %rs534;}

	// end inline asm
	fma.rn.f32 	%f18812, %f10847, %f10846, %f18812;
$L__BB0_1373:
	setp.ge.s32 	%p668, %r118, %r137;
	@%p668 bra 	$L__BB0_1375;
	ld.shared.f32 	%f10849, [%r10+192];
	ld.shared.u16 	%rs535, [_ZZ24flash_attention_wmma_qktPK6__halfS1_S1_PS_iiiifE6V_smem+6158];
	// begin inline asm
	{  cvt.f32.f16 %f10848, %rs535;}

	// end inline asm
	fma.rn.f32 	%f18812, %f10849, %f10848, %f18812;
$L__BB0_1375:
	setp.ge.s32 	%p669, %r119, %r137;
	@%p669 bra 	$L__BB0_1377;
	ld.shared.f32 	%f10851, [%r10+196];
	ld.shared.u16 	%rs536, [_ZZ24flash_attention_wmma_qktPK6__halfS1_S1_PS_iiiifE6V_smem+6286];
	// begin inline asm
	{  cvt.f32.f16 %f10850, %rs536;}

	// end inline asm
	fma.rn.f32 	%f18812, %f10851, %f10850, %f18812;
$L__BB0_1377:
	setp.ge.s32 	%p670, %r120, %r137;
	@%p670 bra 	$L__BB0_1379;
	ld.shared.f32 	%f10853, [%r10+200];
	ld.shared.u16 	%rs537, [_ZZ24flash_attention_wmma_qktPK6__halfS1_S1_PS_iiiifE6V_smem+6414];
	// begin inline asm
	{  cvt.f32.f16 %f10852, %rs537;}

	// end inline asm
	fma.rn.f32 	%f18812, %f10853, %f10852, %f18812;
$L__BB0_1379:
	setp.ge.s32 	%p671, %r121, %r137;
	@%p671 bra 	$L__BB0_1381;
	ld.shared.f32 	%f10855, [%r10+204];
	ld.shared.u16 	%rs538, [_ZZ24flash_attention_wmma_qktPK6__halfS1_S1_PS_iiiifE6V_smem+6542];
	// begin inline asm
	{  cvt.f32.f16 %f10854, %rs538;}

	// end inline asm
	fma.rn.f32 	%f18812, %f10855, %f10854, %f18812;
$L__BB0_1381:
	setp.ge.s32 	%p672, %r122, %r137;
	@%p672 bra 	$L__BB0_1383;
	ld.shared.f32 	%f10857, [%r10+208];
	ld.shared.u16 	%rs539, [_ZZ24flash_attention_wmma_qktPK6__halfS1_S1_PS_iiiifE6V_smem+6670];
	// begin inline asm
	{  cvt.f32.f16 %f10856, %rs539;}

	// end inline asm
	fma.rn.f32 	%f18812, %f10857, %f10856, %f18812;
$L__BB0_1383:
	setp.ge.s32 	%p673, %r123, %r137;
	@%p673 bra 	$L__BB0_1385;
	ld.shared.f32 	%f10859, [%r10+212];
	ld.shared.u16 	%rs540, [_ZZ24flash_attention_wmma_qktPK6__halfS1_S1_PS_iiiifE6V_smem+6798];
	// begin inline asm
	{  cvt.f32.f16 %f10858, %rs540;}

	// end inline asm
	fma.rn.f32 	%f18812, %f10859, %f10858, %f18812;
$L__BB0_1385:
	setp.ge.s32 	%p674, %r124, %r137;
	@%p674 bra 	$L__BB0_1387;
	ld.shared.f32 	%f10861, [%r10+216];
	ld.shared.u16 	%rs541, [_ZZ24flash_attention_wmma_qktPK6__halfS1_S1_PS_iiiifE6V_smem+6926];
	// begin inline asm
	{  cvt.f32.f16 %f10860, %rs541;}

	// end inline asm
	fma.rn.f32 	%f18812, %f10861, %f10860, %f18812;
$L__BB0_1387:
	setp.ge.s32 	%p675, %r125, %r137;
	@%p675 bra 	$L__BB0_1389;
	ld.shared.f32 	%f10863, [%r10+220];
	ld.shared.u16 	%rs542, [_ZZ24flash_attention_wmma_qktPK6__halfS1_S1_PS_iiiifE6V_smem+7054];
	// begin inline asm
	{  cvt.f32.f16 %f10862, %rs542;}

	// end inline asm
	fma.rn.f32 	%f18812, %f10863, %f10862, %f18812;
$L__BB0_1389:
	setp.ge.s32 	%p676, %r126, %r137;
	@%p676 bra 	$L__BB0_1391;
	ld.shared.f32 	%f10865, [%r10+224];
	ld.shared.u16 	%rs543, [_ZZ24flash_attention_wmma_qktPK6__halfS1_S1_PS_iiiifE6V_smem+7182];
	// begin inline asm
	{  cvt.f32.f16 %f10864, %rs543;}

	// end inline asm
	fma.rn.f32 	%f18812, %f10865, %f10864, %f18812;
$L__BB0_1391:
	setp.ge.s32 	%p677, %r127, %r137;
	@%p677 bra 	$L__BB0_1393;
	ld.shared.f32 	%f10867, [%r10+228];
	ld.shared.u16 	%rs544, [_ZZ24flash_attention_wmma_qktPK6__halfS1_S1_PS_iiiifE6V_smem+7310];
	// begin inline asm
	{  cvt.f32.f16 %f10866, %rs544;}

	// end inline asm
	fma.rn.f32 	%f18812, %f10867, %f10866, %f18812;
$L__BB0_1393:
	setp.ge.s32 	%p678, %r128, %r137;
	@%p678 bra 	$L__BB0_1395;
	ld.shared.f32 	%f10869, [%r10+232];
	ld.shared.u16 	%rs545, [_ZZ24flash_attention_wmma_qktPK6__halfS1_S1_PS_iiiifE6V_smem+7438];
	// begin inline asm
	{  cvt.f32.f16 %f10868, %rs545;}

	// end inline asm
	fma.rn.f32 	%f18812, %f10869, %f10868, %f18812;
$L__BB0_1395:
	setp.ge.s32 	%p679, %r129, %r137;
	@%p679 bra 	$L__BB0_1397;
	ld.shared.f32 	%f10871, [%r10+236];
	ld.shared.u16 	%rs546, [_ZZ24flash_attention_wmma_qktPK6__halfS1_S1_PS_iiiifE6V_smem+7566];
	// begin inline asm
	{  cvt.f32.f16 %f10870, %rs546;}

	// end inline asm
	fma.rn.f32 	%f18812, %f10871, %f10870, %f18812;
$L__BB0_1397:
	setp.ge.s32 	%p680, %r130, %r137;
	@%p680 bra 	$L__BB0_1399;
	ld.shared.f32 	%f10873, [%r10+240];
	ld.shared.u16 	%rs547, [_ZZ24flash_attention_wmma_qktPK6__halfS1_S1_PS_iiiifE6V_smem+7694];
	// begin inline asm
	{  cvt.f32.f16 %f10872, %rs547;}

	// end inline asm
	fma.rn.f32 	%f18812, %f10873, %f10872, %f18812;
$L__BB0_1399:
	setp.ge.s32 	%p681, %r131, %r137;
	@%p681 bra 	$L__BB0_1401;
	ld.shared.f32 	%f10875, [%r10+244];
	ld.shared.u16 	%rs548, [_ZZ24flash_attention_wmma_qktPK6__halfS1_S1_PS_iiiifE6V_smem+7822];
	// begin inline asm
	{  cvt.f32.f16 %f10874, %rs548;}

	// end inline asm
	fma.rn.f32 	%f18812, %f10875, %f10874, %f18812;
$L__BB0_1401:
	setp.ge.s32 	%p682, %r132, %r137;
	@%p682 bra 	$L__BB0_1403;
	ld.shared.f32 	%f10877, [%r10+248];
	ld.shared.u16 	%rs549, [_ZZ24flash_attention_wmma_qktPK6__halfS1_S1_PS_iiiifE6V_smem+7950];
	// begin inline asm
	{  cvt.f32.f16 %f10876, %rs549;}

	// end inline asm
	fma.rn.f32 	%f18812, %f10877, %f10876, %f18812;
$L__BB0_1403:
	setp.ge.s32 	%p683, %r133, %r137;
	@%p683 bra 	$L__BB0_1405;
	ld.shared.f32 	%f10879, [%r10+252];
	ld.shared.u16 	%rs550, [_ZZ24flash_attention_wmma_qktPK6__halfS1_S1_PS_iiiifE6V_smem+8078];
	// begin inline asm
	{  cvt.f32.f16 %f10878, %rs550;}

	// end inline asm
	fma.rn.f32 	%f18812, %f10879, %f10878, %f18812;
$L__BB0_1405:
	setp.ge.s32 	%p684, %r16, %r137;
	fma.rn.f32 	%f18225, %f392, %f18812, %f18225;
	mov.f32 	%f18876, 0f00000000;
	@%p684 bra 	$L__BB0_1407;
	ld.shared.f32 	%f10882, [%r10];
	ld.shared.u16 	%rs551, [_ZZ24flash_attention_wmma_qktPK6__halfS1_S1_PS_iiiifE6V_smem+16];
	// begin inline asm
	{  cvt.f32.f16 %f10881, %rs551;}

	// end inline asm
	fma.rn.f32 	%f18876, %f10882, %f10881, 0f00000000;
$L__BB0_1407:
	setp.ge.s32 	%p685, %r84, %r137;
	@%p685 bra 	$L__BB0_1409;
	ld.shared.f32 	%f10884, [%r10+4];
	ld.shared.u16 	%rs552, [_ZZ24flash_attention_wmma_qktPK6__halfS1_S1_PS_iiiifE6V_smem+144];
	// begin inline asm
	{  cvt.f32.f16 %f10883, %rs552;}

	// end inline asm
	fma.rn.f32 	%f18876, %f10884, %f10883, %f18876;
$L__BB0_1409:
	setp.ge.s32 	%p686, %r85, %r137;
	@%p686 bra 	$L__BB0_1411;
	ld.shared.f32 	%f10886, [%r10+8];
	ld.shared.u16 	%rs553, [_ZZ24flash_attention_wmma_qktPK6__halfS1_S1_PS_iiiifE6V_smem+272];
	// begin inline asm
	{  cvt.f32.f16 %f10885, %rs553;}

	// end inline asm
	fma.rn.f32 	%f18876, %f10886, %f10885, %f18876;
$L__BB0_1411:
	setp.ge.s32 	%p687, %r86, %r137;
	@%p687 bra 	$L__BB0_1413;
	ld.shared.f32 	%f10888, [%r10+12];
	ld.shared.u16 	%rs554, [_ZZ24flash_attention_wmma_qktPK6__halfS1_S1_PS_iiiifE6V_smem+400];
	// begin inline asm
	{  cvt.f32.f16 %f10887, %rs554;}

	// end inline asm
	fma.rn.f32 	%f18876, %f10888, %f10887, %f18876;
$L__BB0_1413:
	setp.ge.s32 	%p688, %r87, %r137;
	@%p688 bra 	$L__BB0_1415;
	ld.shared.f32 	%f10890, [%r10+16];
	ld.shared.u16 	%rs555, [_ZZ24flash_attention_wmma_qktPK6__halfS1_S1_PS_iiiifE6V_smem+528];
	// begin inline asm
	{  cvt.f32.f16 %f10889, %rs555;}

	// end inline asm
	fma.rn.f32 	%f18876, %f10890, %f10889, %f18876;
$L__BB0_1415:
	setp.ge.s32 	%p689, %r88, %r137;
	@%p689 bra 	$L__BB0_1417;
	ld.shared.f32 	%f10892, [%r10+20];
	ld.shared.u16 	%rs556, [_ZZ24flash_attention_wmma_qktPK6__halfS1_S1_PS_iiiifE6V_smem+656];
	// begin inline asm
	{  cvt.f32.f16 %f10891, %rs556;}

	// end inline asm
	fma.rn.f32 	%f18876, %f10892, %f10891, %f18876;
$L__BB0_1417:
	setp.ge.s32 	%p690, %r89, %r137;
	@%p690 bra 	$L__BB0_1419;
	ld.shared.f32 	%f10894, [%r10+24];
	ld.shared.u16 	%rs557, [_ZZ24flash_attention_wmma_qktPK6__halfS1_S1_PS_iiiifE6V_smem+784];
	// begin inline asm
	{  cvt.f32.f16 %f10893, %rs557;}

	// end inline asm
	fma.rn.f32 	%f18876, %f10894, %f10893, %f18876;
$L__BB0_1419:
	setp.ge.s32 	%p691, %r90, %r137;
	@%p691 bra 	$L__BB0_1421;
	ld.shared.f32 	%f10896, [%r10+28];
	ld.shared.u16 	%rs558, [_ZZ24flash_attention_wmma_qktPK6__halfS1_S1_PS_iiiifE6V_smem+912];
	// begin inline asm
	{  cvt.f32.f16 %f10895, %rs558;}

	// end inline asm
	fma.rn.f32 	%f18876, %f10896, %f10895, %f18876;
$L__BB0_1421:
	setp.ge.s32 	%p692, %r91, %r137;
	@%p692 bra 	$L__BB0_1423;
	ld.shared.f32 	%f10898, [%r10+32];
	ld.shared.u16 	%rs559, [_ZZ24flash_attention_wmma_qktPK6__halfS1_S1_PS_iiiifE6V_smem+1040];
	// begin inline asm
	{  cvt.f32.f16 %f10897, %rs559;}

	// end inline asm
	fma.rn.f32 	%f18876, %f10898, %f10897, %f18876;
$L__BB0_1423:
	setp.ge.s32 	%p693, %r92, %r137;
	@%p693 bra 	$L__BB0_1425;
	ld.shared.f32 	%f10900, [%r10+36];
	ld.shared.u16 	%rs560, [_ZZ24flash_attention_wmma_qktPK6__halfS1_S1_PS_iiiifE6V_smem+1168];
	// begin inline asm
	{  cvt.f32.f16 %f10899, %rs560;}

	// end inline asm
	fma.rn.f32 	%f18876, %f10900, %f10899, %f18876;
$L__BB0_1425:
	setp.ge.s32 	%p694, %r93, %r137;
	@%p694 bra 	$L__BB0_1427;
	ld.shared.f32 	%f10902, [%r10+40];
	ld.shared.u16 	%rs561, [_ZZ24flash_attention_wmma_qktPK6__halfS1_S1_PS_iiiifE6V_smem+1296];
	// begin inline asm
	{  cvt.f32.f16 %f10901, %rs561;}

	// end inline asm
	fma.rn.f32 	%f18876, %f10902, %f10901, %f18876;
$L__BB0_1427:
	setp.ge.s32 	%p695, %r94, %r137;
	@%p695 bra 	$L__BB0_1429;
	ld.shared.f32 	%f10904, [%r10+44];
	ld.shared.u16 	%rs562, [_ZZ24flash_attention_wmma_qktPK6__halfS1_S1_PS_iiiifE6V_smem+1424];
	// begin inline asm
	{  cvt.f32.f16 %f10903, %rs562;}

	// end inline asm
	fma.rn.f32 	%f18876, %f10904, %f10903, %f18876;
$L__BB0_1429:
	setp.ge.s32 	%p696, %r95, %r137;
	@%p696 bra 	$L__BB0_1431;
	ld.shared.f32 	%f10906, [%r10+48];
	ld.shared.u16 	%rs563, [_ZZ24flash_attention_wmma_qktPK6__halfS1_S1_PS_iiiifE6V_smem+1552];
	// begin inline asm
	{  cvt.f32.f16 %f10905, %rs563;}

	// end inline asm
	fma.rn.f32 	%f18876, %f10906, %f10905, %f18876;
$L__BB0_1431:
	setp.ge.s32 	%p697, %r96, %r137;
	@%p697 bra 	$L__BB0_1433;
	ld.shared.f32 	%f10908, [%r10+52];
	ld.shared.u16 	%rs564, [_ZZ24flash_attention_wmma_qktPK6__halfS1_S1_PS_iiiifE6V_smem+1680];
	// begin inline asm
	{  cvt.f32.f16 %f10907, %rs564;}

	// end inline asm
	fma.rn.f32 	%f18876, %f10908, %f10907, %f18876;
$L__BB0_1433:
	setp.ge.s32 	%p698, %r97, %r137;
	@%p698 bra 	$L__BB0_1435;
	ld.shared.f32 	%f10910, [%r10+56];
	ld.shared.u16 	%rs565, [_ZZ24flash_attention_wmma_qktPK6__halfS1_S1_PS_iiiifE6V_smem+1808];
	// begin inline asm
	{  cvt.f32.f16 %f10909, %rs565;}

	// end inline asm
	fma.rn.f32 	%f18876, %f10910, %f10909, %f18876;
$L__BB0_1435:
	setp.ge.s32 	%p699, %r98, %r137;
	@%p699 bra 	$L__BB0_1437;
	ld.shared.f32 	%f10912, [%r10+60];
	ld.shared.u16 	%rs566, [_ZZ24flash_attention_wmma_qktPK6__halfS1_S1_PS_iiiifE6V_smem+1936];
	// begin inline asm
	{  cvt.f32.f16 %f10911, %rs566;}

	// end inline asm
	fma.rn.f32 	%f18876, %f10912, %f10911, %f18876;
$L__BB0_1437:
	add.s32 	%r779, %r16, 16;
	setp.ge.s32 	%p700, %r779, %r137;
	@%p700 bra 	$L__BB0_1439;
	ld.shared.f32 	%f10914, [%r10+64];
	ld.shared.u16 	%rs567, [_ZZ24flash_attention_wmma_qktPK6__halfS1_S1_PS_iiiifE6V_smem+2064];
	// begin inline asm
	{  cvt.f32.f16 %f10913, %rs567;}

	// end inline asm
	fma.rn.f32 	%f18876, %f10914, %f10913, %f18876;
$L__BB0_1439:
	add.s32 	%r780, %r16, 17;
	setp.ge.s32 	%p701, %r780, %r137;
	@%p701 bra 	$L__BB0_1441;
	ld.shared.f32 	%f10916, [%r10+68];
	ld.shared.u16 	%rs568, [_ZZ24flash_attention_wmma_qktPK6__halfS1_S1_PS_iiiifE6V_smem+2192];
	// begin inline asm
	{  cvt.f32.f16 %f10915, %rs568;}

	// end inline asm
	fma.rn.f32 	%f18876, %f10916, %f10915, %f18876;
$L__BB0_1441:
	add.s32 	%r781, %r16, 18;
	setp.ge.s32 	%p702, %r781, %r137;
	@%p702 bra 	$L__BB0_1443;
	ld.shared.f32 	%f10918, [%r10+72];
	ld.shared.u16 	%rs569, [_ZZ24flash_attention_wmma_qktPK6__halfS1_S1_PS_iiiifE6V_smem+2320];
	// begin inline asm
	{  cvt.f32.f16 %f10917, %rs569;}

	// end inline asm
	fma.rn.f32 	%f18876, %f10918, %f10917, %f18876;
$L__BB0_1443:
	add.s32 	%r782, %r16, 19;
	setp.ge.s32 	%p703, %r782, %r137;
	@%p703 bra 	$L__BB0_1445;
	ld.shared.f32 	%f10920, [%r10+76];
	ld.shared.u16 	%rs570, [_ZZ24flash_attention_wmma_qktPK6__halfS1_S1_PS_iiiifE6V_smem+2448];
	// begin inline asm
	{  cvt.f32.f16 %f10919, %rs570;}

	// end inline asm
	fma.rn.f32 	%f18876, %f10920, %f10919, %f18876;
$L__BB0_1445:
	add.s32 	%r783, %r16, 20;
	setp.ge.s32 	%p704, %r783, %r137;
	@%p704 bra 	$L__BB0_1447;
	ld.shared.f32 	%f10922, [%r10+80];
	ld.shared.u16 	%rs571, [_ZZ24flash_attention_wmma_qktPK6__halfS1_S1_PS_iiiifE6V_smem+2576];
	// begin inline asm
	{  cvt.f32.f16 %f10921, %rs571;}

	// end inline asm
	fma.rn.f32 	%f18876, %f10922, %f10921, %f18876;
$L__BB0_1447:
	add.s32 	%r784, %r16, 21;
	setp.ge.s32 	%p705, %r784, %r137;
	@%p705 bra 	$L__BB0_1449;
	ld.shared.f32 	%f10924, [%r10+84];
	ld.shared.u16 	%rs572, [_ZZ24flash_attention_wmma_qktPK6__halfS1_S1_PS_iiiifE6V_smem+2704];
	// begin inline asm
	{  cvt.f32.f16 %f10923, %rs572;}

	// end inline asm
	fma.rn.f32 	%f18876, %f10924, %f10923, %f18876;
$L__BB0_1449:
	add.s32 	%r785, %r16, 22;
	setp.ge.s32 	%p706, %r785, %r137;
	@%p706 bra 	$L__BB0_1451;
	ld.shared.f32 	%f10926, [%r10+88];
	ld.shared.u16 	%rs573, [_ZZ24flash_attention_wmma_qktPK6__halfS1_S1_PS_iiiifE6V_smem+2832];
	// begin inline asm
	{  cvt.f32.f16 %f10925, %rs573;}

	// end inline asm
	fma.rn.f32 	%f18876, %f10926, %f10925, %f18876;
$L__BB0_1451:
	setp.ge.s32 	%p707, %r99, %r137;
	@%p707 bra 	$L__BB0_1453;
	ld.shared.f32 	%f10928, [%r10+92];
	ld.shared.u16 	%rs574, [_ZZ24flash_attention_wmma_qktPK6__halfS1_S1_PS_iiiifE6V_smem+2960];
	// begin inline asm
	{  cvt.f32.f16 %f10927, %rs574;}

	// end inline asm
	fma.rn.f32 	%f18876, %f10928, %f10927, %f18876;
$L__BB0_1453:
	setp.ge.s32 	%p708, %r100, %r137;
	@%p708 bra 	$L__BB0_1455;
	ld.shared.f32 	%f10930, [%r10+96];
	ld.shared.u16 	%rs575, [_ZZ24flash_attention_wmma_qktPK6__halfS1_S1_PS_iiiifE6V_smem+3088];
	// begin inline asm
	{  cvt.f32.f16 %f10929, %rs575;}

	// end inline asm
	fma.rn.f32 	%f18876, %f10930, %f10929, %f18876;
$L__BB0_1455:
	setp.ge.s32 	%p709, %r101, %r137;
	@%p709 bra 	$L__BB0_1457;
	ld.shared.f32 	%f10932, [%r10+100];
	ld.shared.u16 	%rs576, [_ZZ24flash_attention_wmma_qktPK6__halfS1_S1_PS_iiiifE6V_smem+3216];
	// begin inline asm
	{  cvt.f32.f16 %f10931, %rs576;}

	// end inline asm
	fma.rn.f32 	%f18876, %f10932, %f10931, %f18876;
$L__BB0_1457:
	setp.ge.s32 	%p710, %r102, %r137;
	@%p710 bra 	$L__BB0_1459;
	ld.shared.f32 	%f10934, [%r10+104];
	ld.shared.u16 	%rs577, [_ZZ24flash_attention_wmma_qktPK6__halfS1_S1_PS_iiiifE6V_smem+3344];
	// begin inline asm
	{  cvt.f32.f16 %f10933, %rs577;}

	// end inline asm
	fma.rn.f32 	%f18876, %f10934, %f10933, %f18876;
$L__BB0_1459:
	setp.ge.s32 	%p711, %r103, %r137;
	@%p711 bra 	$L__BB0_1461;
	ld.shared.f32 	%f10936, [%r10+108];
	ld.shared.u16 	%rs578, [_ZZ24flash_attention_wmma_qktPK6__halfS1_S1_PS_iiiifE6V_smem+3472];
	// begin inline asm
	{  cvt.f32.f16 %f10935, %rs578;}

	// end inline asm
	fma.rn.f32 	%f18876, %f10936, %f10935, %f18876;
$L__BB0_1461:
	setp.ge.s32 	%p712, %r104, %r137;
	@%p712 bra 	$L__BB0_1463;
	ld.shared.f32 	%f10938, [%r10+112];
	ld.shared.u16 	%rs579, [_ZZ24flash_attention_wmma_qktPK6__halfS1_S1_PS_iiiifE6V_smem+3600];
	// begin inline asm
	{  cvt.f32.f16 %f10937, %rs579;}

	// end inline asm
	fma.rn.f32 	%f18876, %f10938, %f10937, %f18876;
$L__BB0_1463:
	setp.ge.s32 	%p713, %r105, %r137;
	@%p713 bra 	$L__BB0_1465;
	ld.shared.f32 	%f10940, [%r10+116];
	ld.shared.u16 	%rs580, [_ZZ24flash_attention_wmma_qktPK6__halfS1_S1_PS_iiiifE6V_smem+3728];
	// begin inline asm
	{  cvt.f32.f16 %f10939, %rs580;}

	// end inline asm
	fma.rn.f32 	%f18876, %f10940, %f10939, %f18876;
$L__BB0_1465:
	setp.ge.s32 	%p714, %r106, %r137;
	@%p714 bra 	$L__BB0_1467;
	ld.shared.f32 	%f10942, [%r10+120];
	ld.shared.u16 	%rs581, [_ZZ24flash_attention_wmma_qktPK6__halfS1_S1_PS_iiiifE6V_smem+3856];
	// begin inline asm
	{  cvt.f32.f16 %f10941, %rs581;}

	// end inline asm
	fma.rn.f32 	%f18876, %f10942, %f10941, %f18876;
$L__BB0_1467:
	setp.ge.s32 	%p715, %r107, %r137;
	@%p715 bra 	$L__BB0_1469;
	ld.shared.f32 	%f10944, [%r10+124];
	ld.shared.u16 	%rs582, [_ZZ24flash_attention_wmma_qktPK6__halfS1_S1_PS_iiiifE6V_smem+3984];
	// begin inline asm
	{  cvt.f32.f16 %f10943, %rs582;}

	// end inline asm
	fma.rn.f32 	%f18876, %f10944, %f10943, %f18876;
$L__BB0_1469:
	setp.ge.s32 	%p716, %r108, %r137;
	@%p716 bra 	$L__BB0_1471;
	ld.shared.f32 	%f10946, [%r10+128];
	ld.shared.u16 	%rs583, [_ZZ24flash_attention_wmma_qktPK6__halfS1_S1_PS_iiiifE6V_smem+4112];
	// begin inline asm
	{  cvt.f32.f16 %f10945, %rs583;}

	// end inline asm
	fma.rn.f32 	%f18876, %f10946, %f10945, %f18876;
$L__BB0_1471:
	setp.ge.s32 	%p717, %r109, %r137;
	@%p717 bra 	$L__BB0_1473;
	ld.shared.f32 	%f10948, [%r10+132];
	ld.shared.u16 	%rs584, [_ZZ24flash_attention_wmma_qktPK6__halfS1_S1_PS_iiiifE6V_smem+4240];
	// begin inline asm
	{  cvt.f32.f16 %f10947, %rs584;}

	// end inline asm
	fma.rn.f32 	%f18876, %f10948, %f10947, %f18876;
$L__BB0_1473:
	setp.ge.s32 	%p718, %r110, %r137;
	@%p718 bra 	$L__BB0_1475;
	ld.shared.f32 	%f10950, [%r10+136];
	ld.shared.u16 	%rs585, [_ZZ24flash_attention_wmma_qktPK6__halfS1_S1_PS_iiiifE6V_smem+4368];
	// begin inline asm
	{  cvt.f32.f16 %f10949, %rs585;}

	// end inline asm
	fma.rn.f32 	%f18876, %f10950, %f10949, %f18876;
$L__BB0_1475:
	setp.ge.s32 	%p719, %r111, %r137;
	@%p719 bra 	$L__BB0_1477;
	ld.shared.f32 	%f10952, [%r10+140];
	ld.shared.u16 	%rs586, [_ZZ24flash_attention_wmma_qktPK6__halfS1_S1_PS_iiiifE6V_smem+4496];
	// begin inline asm
	{  cvt.f32.f16 %f10951, %rs586;}

	// end inline asm
	fma.rn.f32 	%f18876, %f10952, %f10951, %f18876;
$L__BB0_1477:
	setp.ge.s32 	%p720, %r112, %r137;
	@%p720 bra 	$L__BB0_1479;
	ld.shared.f32 	%f10954, [%r10+144];
	ld.shared.u16 	%rs587, [_ZZ24flash_attention_wmma_qktPK6__halfS1_S1_PS_iiiifE6V_smem+4624];
	// begin inline asm
	{  cvt.f32.f16 %f10953, %rs587;}

	// end inline asm
	fma.rn.f32 	%f18876, %f10954, %f10953, %f18876;
$L__BB0_1479:
	setp.ge.s32 	%p721, %r113, %r137;
	@%p721 bra 	$L__BB0_1481;
	ld.shared.f32 	%f10956, [%r10+148];
	ld.shared.u16 	%rs588, [_ZZ24flash_attention_wmma_qktPK6__halfS1_S1_PS_iiiifE6V_smem+4752];
	// begin inline asm
	{  cvt.f32.f16 %f10955, %rs588;}

	// end inline asm
	fma.rn.f32 	%f18876, %f10956, %f10955, %f18876;
$L__BB0_1481:
	setp.ge.s32 	%p722, %r114, %r137;
	@%p722 bra 	$L__BB0_1483;
	ld.shared.f32 	%f10958, [%r10+152];
	ld.shared.u16 	%rs589, [_ZZ24flash_attention_wmma_qktPK6__halfS1_S1_PS_iiiifE6V_smem+4880];
	// begin inline asm
	{  cvt.f32.f16 %f10957, %rs589;}

	// end inline asm
	fma.rn.f32 	%f18876, %f10958, %f10957, %f18876;
$L__BB0_1483:
	add.s32 	%r786, %r16, 39;
	setp.ge.s32 	%p723, %r786, %r137;
	@%p723 bra 	$L__BB0_1485;
	ld.shared.f32 	%f10960, [%r10+156];
	ld.shared.u16 	%rs590, [_ZZ24flash_attention_wmma_qktPK6__halfS1_S1_PS_iiiifE6V_smem+5008];
	// begin inline asm
	{  cvt.f32.f16 %f10959, %rs590;}

	// end inline asm
	fma.rn.f32 	%f18876, %f10960, %f10959, %f18876;
$L__BB0_1485:
	setp.ge.s32 	%p724, %r115, %r137;
	@%p724 bra 	$L__BB0_1487;
	ld.shared.f32 	%f10962, [%r10+160];
	ld.shared.u16 	%rs591, [_ZZ24flash_attention_wmma_qktPK6__halfS1_S1_PS_iiiifE6V_smem+5136];
	// begin inline asm
	{  cvt.f32.f16 %f10961, %rs591;}

	// end inline asm
	fma.rn.f32 	%f18876, %f10962, %f10961, %f18876;
$L__BB0_1487:
	add.s32 	%r787, %r16, 41;
	setp.ge.s32 	%p725, %r787, %r137;
	@%p725 bra 	$L__BB0_1489;
	ld.shared.f32 	%f10964, [%r10+164];
	ld.shared.u16 	%rs592, [_ZZ24flash_attention_wmma_qktPK6__halfS1_S1_PS_iiiifE6V_smem+5264];
	// begin inline asm
	{  cvt.f32.f16 %f10963, %rs592;}

	// end inline asm
	fma.rn.f32 	%f18876, %f10964, %f10963, %f18876;
$L__BB0_1489:
	setp.ge.s32 	%p726, %r116, %r137;
	@%p726 bra 	$L__BB0_1491;
	ld.shared.f32 	%f10966, [%r10+168];
	ld.shared.u16 	%rs593, [_ZZ24flash_attention_wmma_qktPK6__halfS1_S1_PS_iiiifE6V_smem+5392];
	// begin inline asm
	{  cvt.f32.f16 %f10965, %rs593;}

	// end inline asm
	fma.rn.f32 	%f18876, %f10966, %f10965, %f18876;
$L__BB0_1491:
	add.s32 	%r788, %r16, 43;
	setp.ge.s32 	%p727, %r788, %r137;
	@%p727 bra 	$L__BB0_1493;
	ld.shared.f32 	%f10968, [%r10+172];
	ld.shared.u16 	%rs594, [_ZZ24flash_attention_wmma_qktPK6__halfS1_S1_PS_iiiifE6V_smem+5520];
	// begin inline asm
	{  cvt.f32.f16 %f10967, %rs594;}

	// end inline asm
	fma.rn.f32 	%f18876, %f10968, %f10967, %f18876;
$L__BB0_1493:
	add.s32 	%r789, %r16, 44;
	setp.ge.s32 	%p728, %r789, %r137;
	@%p728 bra 	$L__BB0_1495;
	ld.shared.f32 	%f10970, [%r10+176];
	ld.shared.u16 	%rs595, [_ZZ24flash_attention_wmma_qktPK6__halfS1_S1_PS_iiiifE6V_smem+5648];
	// begin inline asm
	{  cvt.f32.f16 %f10969, %rs595;}

	// end inline asm
	fma.rn.f32 	%f18876, %f10970, %f10969, %f18876;
$L__BB0_1495:
	add.s32 	%r790, %r16, 45;
	setp.ge.s32 	%p729, %r790, %r137;
	@%p729 bra 	$L__BB0_1497;
	ld.shared.f32 	%f10972, [%r10+180];
	ld.shared.u16 	%rs596, [_ZZ24flash_attention_wmma_qktPK6__halfS1_S1_PS_iiiifE6V_smem+5776];
	// begin inline asm
	{  cvt.f32.f16 %f10971, %rs596;}

	// end inline asm
	fma.rn.f32 	%f18876, %f10972, %f10971, %f18876;
$L__BB0_1497:
	add.s32 	%r791, %r16, 46;
	setp.ge.s32 	%p730, %r791, %r137;
	@%p730 bra 	$L__BB0_1499;
	ld.shared.f32 	%f10974, [%r10+184];
	ld.shared.u16 	%rs597, [_ZZ24flash_attention_wmma_qktPK6__halfS1_S1_PS_iiiifE6V_smem+5904];
	// begin inline asm
	{  cvt.f32.f16 %f10973, %rs597;}

	// end inline asm
	fma.rn.f32 	%f18876, %f10974, %f10973, %f18876;
$L__BB0_1499:
	setp.ge.s32 	%p731, %r117, %r137;
	@%p731 bra 	$L__BB0_1501;
	ld.shared.f32 	%f10976, [%r10+188];
	ld.shared.u16 	%rs598, [_ZZ24flash_attention_wmma_qktPK6__halfS1_S1_PS_iiiifE6V_smem+6032];
	// begin inline asm
	{  cvt.f32.f16 %f10975, %rs598;}

	// end inline asm
	fma.rn.f32 	%f18876, %f10976, %f10975, %f18876;
$L__BB0_1501:
	@%p668 bra 	$L__BB0_1503;
	ld.shared.f32 	%f10978, [%r10+192];
	ld.shared.u16 	%rs599, [_ZZ24flash_attention_wmma_qktPK6__halfS1_S1_PS_iiiifE6V_smem+6160];
	// begin inline asm
	{  cvt.f32.f16 %f10977, %rs599;}

	// end inline asm
	fma.rn.f32 	%f18876, %f10978, %f10977, %f18876;
$L__BB0_1503:
	@%p669 bra 	$L__BB0_1505;
	ld.shared.f32 	%f10980, [%r10+196];
	ld.shared.u16 	%rs600, [_ZZ24flash_attention_wmma_qktPK6__halfS1_S1_PS_iiiifE6V_smem+6288];
	// begin inline asm
	{  cvt.f32.f16 %f10979, %rs600;}

	// end inline asm
	fma.rn.f32 	%f18876, %f10980, %f10979, %f18876;
$L__BB0_1505:
	@%p670 bra 	$L__BB0_1507;
	ld.shared.f32 	%f10982, [%r10+200];
	ld.shared.u16 	%rs601, [_ZZ24flash_attention_wmma_qktPK6__halfS1_S1_PS_iiiifE6V_smem+6416];
	// begin inline asm
	{  cvt.f32.f16 %f10981, %rs601;}

	// end inline asm
	fma.rn.f32 	%f18876, %f10982, %f10981, %f18876;
$L__BB0_1507:
	@%p671 bra 	$L__BB0_1509;
	ld.shared.f32 	%f10984, [%r10+204];
	ld.shared.u16 	%rs602, [_ZZ24flash_attention_wmma_qktPK6__halfS1_S1_PS_iiiifE6V_smem+6544];
	// begin inline asm
	{  cvt.f32.f16 %f10983, %rs602;}

	// end inline asm
	fma.rn.f32 	%f18876, %f10984, %f10983, %f18876;
$L__BB0_1509:
	@%p672 bra 	$L__BB0_1511;
	ld.shared.f32 	%f10986, [%r10+208];
	ld.shared.u16 	%rs603, [_ZZ24flash_attention_wmma_qktPK6__halfS1_S1_PS_iiiifE6V_smem+6672];
	// begin inline asm
	{  cvt.f32.f16 %f10985, %rs603;}

	// end inline asm
	fma.rn.f32 	%f18876, %f10986, %f10985, %f18876;
$L__BB0_1511:
	setp.ge.s32 	%p737, %r123, %r137;
	@%p737 bra 	$L__BB0_1513;
	ld.shared.f32 	%f10988, [%r10+212];
	ld.shared.u16 	%rs604, [_ZZ24flash_attention_wmma_qktPK6__halfS1_S1_PS_iiiifE6V_smem+6800];
	// begin inline asm
	{  cvt.f32.f16 %f10987, %rs604;}

	// end inline asm
	fma.rn.f32 	%f18876, %f10988, %f10987, %f18876;
$L__BB0_1513:
	setp.ge.s32 	%p738, %r124, %r137;
	@%p738 bra 	$L__BB0_1515;
	ld.shared.f32 	%f10990, [%r10+216];
	ld.shared.u16 	%rs605, [_ZZ24flash_attention_wmma_qktPK6__halfS1_S1_PS_iiiifE6V_smem+6928];
	// begin inline asm
	{  cvt.f32.f16 %f10989, %rs605;}

	// end inline asm
	fma.rn.f32 	%f18876, %f10990, %f10989, %f18876;
$L__BB0_1515:
	setp.ge.s32 	%p739, %r125, %r137;
	@%p739 bra 	$L__BB0_1517;
	ld.shared.f32 	%f10992, [%r10+220];
	ld.shared.u16 	%rs606, [_ZZ24flash_attention_wmma_qktPK6__halfS1_S1_PS_iiiifE6V_smem+7056];
	// begin inline asm
	{  cvt.f32.f16 %f10991, %rs606;}

	// end inline asm
	fma.rn.f32 	%f18876, %f10992, %f10991, %f18876;
$L__BB0_1517:
	setp.ge.s32 	%p740, %r126, %r137;
	@%p740 bra 	$L__BB0_1519;
	ld.shared.f32 	%f10994, [%r10+224];
	ld.shared.u16 	%rs607, [_ZZ24flash_attention_wmma_qktPK6__halfS1_S1_PS_iiiifE6V_smem+7184];
	// begin inline asm
	{  cvt.f32.f16 %f10993, %rs607;}

	// end inline asm
	fma.rn.f32 	%f18876, %f10994, %f10993, %f18876;
$L__BB0_1519:
	setp.ge.s32 	%p741, %r127, %r137;
	@%p741 bra 	$L__BB0_1521;
	ld.shared.f32 	%f10996, [%r10+228];
	ld.shared.u16 	%rs608, [_ZZ24flash_attention_wmma_qktPK6__halfS1_S1_PS_iiiifE6V_smem+7312];
	// begin inline asm
	{  cvt.f32.f16 %f10995, %rs608;}

	// end inline asm
	fma.rn.f32 	%f18876, %f10996, %f10995, %f18876;
$L__BB0_1521:
	setp.ge.s32 	%p742, %r128, %r137;
	@%p742 bra 	$L__BB0_1523;
	ld.shared.f32 	%f10998, [%r10+232];
	ld.shared.u16 	%rs609, [_ZZ24flash_attention_wmma_qktPK6__halfS1_S1_PS_iiiifE6V_smem+7440];
	// begin inline asm
	{  cvt.f32.f16 %f10997, %rs609;}

	// end inline asm
	fma.rn.f32 	%f18876, %f10998, %f10997, %f18876;
$L__BB0_1523:
	setp.ge.s32 	%p743, %r129, %r137;
	@%p743 bra 	$L__BB0_1525;
	ld.shared.f32 	%f11000, [%r10+236];
	ld.shared.u16 	%rs610, [_ZZ24flash_attention_wmma_qktPK6__halfS1_S1_PS_iiiifE6V_smem+7568];
	// begin inline asm
	{  cvt.f32.f16 %f10999, %rs610;}

	// end inline asm
	fma.rn.f32 	%f18876, %f11000, %f10999, %f18876;
$L__BB0_1525:
	setp.ge.s32 	%p744, %r130, %r137;
	@%p744 bra 	$L__BB0_1527;
	ld.shared.f32 	%f11002, [%r10+240];
	ld.shared.u16 	%rs611, [_ZZ24flash_attention_wmma_qktPK6__halfS1_S1_PS_iiiifE6V_smem+7696];
	// begin inline asm
	{  cvt.f32.f16 %f11001, %rs611;}

	// end inline asm
	fma.rn.f32 	%f18876, %f11002, %f11001, %f18876;
$L__BB0_1527:
	setp.ge.s32 	%p745, %r131, %r137;
	@%p745 bra 	$L__BB0_1529;
	ld.shared.f32 	%f11004, [%r10+244];
	ld.shared.u16 	%rs612, [_ZZ24flash_attention_wmma_qktPK6__halfS1_S1_PS_iiiifE6V_smem+7824];
	// begin inline asm
	{  cvt.f32.f16 %f11003, %rs612;}

	// end inline asm
	fma.rn.f32 	%f18876, %f11004, %f11003, %f18876;
$L__BB0_1529:
	setp.ge.s32 	%p746, %r132, %r137;
	@%p746 bra 	$L__BB0_1531;
	ld.shared.f32 	%f11006, [%r10+248];
	ld.shared.u16 	%rs613, [_ZZ24flash_attention_wmma_qktPK6__halfS1_S1_PS_iiiifE6V_smem+7952];
	// begin inline asm
	{  cvt.f32.f16 %f11005, %rs613;}

	// end inline asm
	fma.rn.f32 	%f18876, %f11006, %f11005, %f18876;
$L__BB0_1531:
	setp.ge.s32 	%p747, %r133, %r137;
	@%p747 bra 	$L__BB0_1533;
	ld.shared.f32 	%f11008, [%r10+252];
	ld.shared.u16 	%rs614, [_ZZ24flash_attention_wmma_qktPK6__halfS1_S1_PS_iiiifE6V_smem+8080];
	// begin inline asm
	{  cvt.f32.f16 %f11007, %rs614;}

	// end inline asm
	fma.rn.f32 	%f18876, %f11008, %f11007, %f18876;
$L__BB0_1533:
	setp.ge.s32 	%p748, %r16, %r137;
	fma.rn.f32 	%f18224, %f392, %f18876, %f18224;
	mov.f32 	%f18940, 0f00000000;
	@%p748 bra 	$L__BB0_1535;
	ld.shared.f32 	%f11011, [%r10];
	ld.shared.u16 	%rs615, [_ZZ24flash_attention_wmma_qktPK6__halfS1_S1_PS_iiiifE6V_smem+18];
	// begin inline asm
	{  cvt.f32.f16 %f11010, %rs615;}

	// end inline asm
	fma.rn.f32 	%f18940, %f11011, %f11010, 0f00000000;
$L__BB0_1535:
	setp.ge.s32 	%p749, %r84, %r137;
	@%p749 bra 	$L__BB0_1537;
	ld.shared.f32 	%f11013, [%r10+4];
	ld.shared.u16 	%rs616, [_ZZ24flash_attention_wmma_qktPK6__halfS1_S1_PS_iiiifE6V_smem+146];
	// begin inline asm
	{  cvt.f32.f16 %f11012, %rs616;}

	// end inline asm
	fma.rn.f32 	%f18940, %f11013, %f11012, %f18940;
$L__BB0_1537:
	setp.ge.s32 	%p750, %r85, %r137;
	@%p750 bra 	$L__BB0_1539;
	ld.shared.f32 	%f11015, [%r10+8];
	ld.shared.u16 	%rs617, [_ZZ24flash_attention_wmma_qktPK6__halfS1_S1_PS_iiiifE6V_smem+274];
	// begin inline asm
	{  cvt.f32.f16 %f11014, %rs617;}

	// end inline asm
	fma.rn.f32 	%f18940, %f11015, %f11014, %f18940;
$L__BB0_1539:
	setp.ge.s32 	%p751, %r86, %r137;
	@%p751 bra 	$L__BB0_1541;
	ld.shared.f32 	%f11017, [%r10+12];
	ld.shared.u16 	%rs618, [_ZZ24flash_attention_wmma_qktPK6__halfS1_S1_PS_iiiifE6V_smem+402];
	// begin inline asm
	{  cvt.f32.f16 %f11016, %rs618;}

	// end inline asm
	fma.rn.f32 	%f18940, %f11017, %f11016, %f18940;
$L__BB0_1541:
	setp.ge.s32 	%p752, %r87, %r137;
	@%p752 bra 	$L__BB0_1543;
	ld.shared.f32 	%f11019, [%r10+16];
	ld.shared.u16 	%rs619, [_ZZ24flash_attention_wmma_qktPK6__halfS1_S1_PS_iiiifE6V_smem+530];
	// begin inline asm
	{  cvt.f32.f16 %f11018, %rs619;}

	// end inline asm
	fma.rn.f32 	%f18940, %f11019, %f11018, %f18940;
$L__BB0_1543:
	setp.ge.s32 	%p753, %r88, %r137;
	@%p753 bra 	$L__BB0_1545;
	ld.shared.f32 	%f11021, [%r10+20];
	ld.shared.u16 	%rs620, [_ZZ24flash_attention_wmma_qktPK6__halfS1_S1_PS_iiiifE6V_smem+658];
	// begin inline asm
	{  cvt.f32.f16 %f11020, %rs620;}

	// end inline asm
	fma.rn.f32 	%f18940, %f11021, %f11020, %f18940;
$L__BB0_1545:
	setp.ge.s32 	%p754, %r89, %r137;
	@%p754 bra 	$L__BB0_1547;
	ld.shared.f32 	%f11023, [%r10+24];
	ld.shared.u16 	%rs621, [_ZZ24flash_attention_wmma_qktPK6__halfS1_S1_PS_iiiifE6V_smem+786];
	// begin inline asm
	{  cvt.f32.f16 %f11022, %rs621;}

	// end inline asm
	fma.rn.f32 	%f18940, %f11023, %f11022, %f18940;
$L__BB0_1547:
	setp.ge.s32 	%p755, %r90, %r137;
	@%p755 bra 	$L__BB0_1549;
	ld.shared.f32 	%f11025, [%r10+28];
	ld.shared.u16 	%rs622, [_ZZ24flash_attention_wmma_qktPK6__halfS1_S1_PS_iiiifE6V_smem+914];
	// begin inline asm
	{  cvt.f32.f16 %f11024, %rs622;}

	// end inline asm
	fma.rn.f32 	%f18940, %f11025, %f11024, %f18940;
$L__BB0_1549:
	setp.ge.s32 	%p756, %r91, %r137;
	@%p756 bra 	$L__BB0_1551;
	ld.shared.f32 	%f11027, [%r10+32];
	ld.shared.u16 	%rs623, [_ZZ24flash_attention_wmma_qktPK6__halfS1_S1_PS_iiiifE6V_smem+1042];
	// begin inline asm
	{  cvt.f32.f16 %f11026, %rs623;}

	// end inline asm
	fma.rn.f32 	%f18940, %f11027, %f11026, %f18940;
$L__BB0_1551:
	setp.ge.s32 	%p757, %r92, %r137;
	@%p757 bra 	$L__BB0_1553;
	ld.shared.f32 	%f11029, [%r10+36];
	ld.shared.u16 	%rs624, [_ZZ24flash_attention_wmma_qktPK6__halfS1_S1_PS_iiiifE6V_smem+1170];
	// begin inline asm
	{  cvt.f32.f16 %f11028, %rs624;}

	// end inline asm
	fma.rn.f32 	%f18940, %f11029, %f11028, %f18940;
$L__BB0_1553:
	setp.ge.s32 	%p758, %r93, %r137;
	@%p758 bra 	$L__BB0_1555;
	ld.shared.f32 	%f11031, [%r10+40];
	ld.shared.u16 	%rs625, [_ZZ24flash_attention_wmma_qktPK6__halfS1_S1_PS_iiiifE6V_smem+1298];
	// begin inline asm
	{  cvt.f32.f16 %f11030, %rs625;}

	// end inline asm
	fma.rn.f32 	%f18940, %f11031, %f11030, %f18940;
$L__BB0_1555:
	setp.ge.s32 	%p759, %r94, %r137;
	@%p759 bra 	$L__BB0_1557;
	ld.shared.f32 	%f11033, [%r10+44];
	ld.shared.u16 	%rs626, [_ZZ24flash_attention_wmma_qktPK6__halfS1_S1_PS_iiiifE6V_smem+1426];
	// begin inline asm
	{  cvt.f32.f16 %f11032, %rs626;}

	// end inline asm
	fma.rn.f32 	%f18940, %f11033, %f11032, %f18940;
$L__BB0_1557:
	setp.ge.s32 	%p760, %r95, %r137;
	@%p760 bra 	$L__BB0_1559;
	ld.shared.f32 	%f11035, [%r10+48];
	ld.shared.u16 	%rs627, [_ZZ24flash_attention_wmma_qktPK6__halfS1_S1_PS_iiiifE6V_smem+1554];
	// begin inline asm
	{  cvt.f32.f16 %f11034, %rs627;}

	// end inline asm
	fma.rn.f32 	%f18940, %f11035, %f11034, %f18940;
$L__BB0_1559:
	setp.ge.s32 	%p761, %r96, %r137;
	@%p761 bra 	$L__BB0_1561;
	ld.shared.f32 	%f11037, [%r10+52];
	ld.shared.u16 	%rs628, [_ZZ24flash_attention_wmma_qktPK6__halfS1_S1_PS_iiiifE6V_smem+1682];
	// begin inline asm
	{  cvt.f32.f16 %f11036, %rs628;}

	// end inline asm
	fma.rn.f32 	%f18940, %f11037, %f11036, %f18940;
$L__BB0_1561:
	setp.ge.s32 	%p762, %r97, %r137;
	@%p762 bra 	$L__BB0_1563;
	ld.shared.f32 	%f11039, [%r10+56];
	ld.shared.u16 	%rs629, [_ZZ24flash_attention_wmma_qktPK6__halfS1_S1_PS_iiiifE6V_smem+1810];
	// begin inline asm
	{  cvt.f32.f16 %f11038, %rs629;}

	// end inline asm
	fma.rn.f32 	%f18940, %f11039, %f11038, %f18940;
$L__BB0_1563:
	setp.ge.s32 	%p763, %r98, %r137;
	@%p763 bra 	$L__BB0_1565;
	ld.shared.f32 	%f11041, [%r10+60];
	ld.shared.u16 	%rs630, [_ZZ24flash_attention_wmma_qktPK6__halfS1_S1_PS_iiiifE6V_smem+1938];
	// begin inline asm
	{  cvt.f32.f16 %f11040, %rs630;}

	// end inline asm
	fma.rn.f32 	%f18940, %f11041, %f11040, %f18940;
$L__BB0_1565:
	add.s32 	%r792, %r16, 16;
	setp.ge.s32 	%p764, %r792, %r137;
	@%p764 bra 	$L__BB0_1567;
	ld.shared.f32 	%f11043, [%r10+64];
	ld.shared.u16 	%rs631, [_ZZ24flash_attention_wmma_qktPK6__halfS1_S1_PS_iiiifE6V_smem+2066];
	// begin inline asm
	{  cvt.f32.f16 %f11042, %rs631;}

	// end inline asm
	fma.rn.f32 	%f18940, %f11043, %f11042, %f18940;
$L__BB0_1567:
	add.s32 	%r793, %r16, 17;
	setp.ge.s32 	%p765, %r793, %r137;
	@%p765 bra 	$L__BB0_1569;
	ld.shared.f32 	%f11045, [%r10+68];
	ld.shared.u16 	%rs632, [_ZZ24flash_attention_wmma_qktPK6__halfS1_S1_PS_iiiifE6V_smem+2194];
	// begin inline asm
	{  cvt.f32.f16 %f11044, %rs632;}

	// end inline asm
	fma.rn.f32 	%f18940, %f11045, %f11044, %f18940;
$L__BB0_1569:
	add.s32 	%r794, %r16, 18;
	setp.ge.s32 	%p766, %r794, %r137;
	@%p766 bra 	$L__BB0_1571;
	ld.shared.f32 	%f11047, [%r10+72];
	ld.shared.u16 	%rs633, [_ZZ24flash_attention_wmma_qktPK6__halfS1_S1_PS_iiiifE6V_smem+2322];
	// begin inline asm
	{  cvt.f32.f16 %f11046, %rs633;}

	// end inline asm
	fma.rn.f32 	%f18940, %f11047, %f11046, %f18940;
$L__BB0_1571:
	add.s32 	%r795, %r16, 19;
	setp.ge.s32 	%p767, %r795, %r137;
	@%p767 bra 	$L__BB0_1573;
	ld.shared.f32 	%f11049, [%r10+76];
	ld.shared.u16 	%rs634, [_ZZ24flash_attention_wmma_qktPK6__halfS1_S1_PS_iiiifE6V_smem+2450];
	// begin inline asm
	{  cvt.f32.f16 %f11048, %rs634;}

	// end inline asm
	fma.rn.f32 	%f18940, %f11049, %f11048, %f18940;
$L__BB0_1573:
	add.s32 	%r796, %r16, 20;
	setp.ge.s32 	%p768, %r796, %r137;
	@%p768 bra 	$L__BB0_1575;
	ld.shared.f32 	%f11051, [%r10+80];
	ld.shared.u16 	%rs635, [_ZZ24flash_attention_wmma_qktPK6__halfS1_S1_PS_iiiifE6V_smem+2578];
	// begin inline asm
	{  cvt.f32.f16 %f11050, %rs635;}

	// end inline asm
	fma.rn.f32 	%f18940, %f11051, %f11050, %f18940;
$L__BB0_1575:
	add.s32 	%r797, %r16, 21;
	setp.ge.s32 	%p769, %r797, %r137;
	@%p769 bra 	$L__BB0_1577;
	ld.shared.f32 	%f11053, [%r10+84];
	ld.shared.u16 	%rs636, [_ZZ24flash_attention_wmma_qktPK6__halfS1_S1_PS_iiiifE6V_smem+2706];
	// begin inline asm
	{  cvt.f32.f16 %f11052, %rs636;}

	// end inline asm
	fma.rn.f32 	%f18940, %f11053, %f11052, %f18940;
$L__BB0_1577:
	add.s32 	%r798, %r16, 22;
	setp.ge.s32 	%p770, %r798, %r137;
	@%p770 bra 	$L__BB0_1579;
	ld.shared.f32 	%f11055, [%r10+88];
	ld.shared.u16 	%rs637, [_ZZ24flash_attention_wmma_qktPK6__halfS1_S1_PS_iiiifE6V_smem+2834];
	// begin inline asm
	{  cvt.f32.f16 %f11054, %rs637;}

	// end inline asm
	fma.rn.f32 	%f18940, %f11055, %f11054, %f18940;
$L__BB0_1579:
	setp.ge.s32 	%p771, %r99, %r137;
	@%p771 bra 	$L__BB0_1581;
	ld.shared.f32 	%f11057, [%r10+92];
	ld.shared.u16 	%rs638, [_ZZ24flash_attention_wmma_qktPK6__halfS1_S1_PS_iiiifE6V_smem+2962];
	// begin inline asm
	{  cvt.f32.f16 %f11056, %rs638;}

	// end inline asm
	fma.rn.f32 	%f18940, %f11057, %f11056, %f18940;
$L__BB0_1581:
	setp.ge.s32 	%p772, %r100, %r137;
	@%p772 bra 	$L__BB0_1583;
	ld.shared.f32 	%f11059, [%r10+96];
	ld.shared.u16 	%rs639, [_ZZ24flash_attention_wmma_qktPK6__halfS1_S1_PS_iiiifE6V_smem+3090];
	// begin inline asm
	{  cvt.f32.f16 %f11058, %rs639;}

	// end inline asm
	fma.rn.f32 	%f18940, %f11059, %f11058, %f18940;
$L__BB0_1583:
	setp.ge.s32 	%p773, %r101, %r137;
	@%p773 bra 	$L__BB0_1585;
	ld.shared.f32 	%f11061, [%r10+100];
	ld.shared.u16 	%rs640, [_ZZ24flash_attention_wmma_qktPK6__halfS1_S1_PS_iiiifE6V_smem+3218];
	// begin inline asm
	{  cvt.f32.f16 %f11060, %rs640;}

	// end inline asm
	fma.rn.f32 	%f18940, %f11061, %f11060, %f18940;
$L__BB0_1585:
	setp.ge.s32 	%p774, %r102, %r137;
	@%p774 bra 	$L__BB0_1587;
	ld.shared.f32 	%f11063, [%r10+104];
	ld.shared.u16 	%rs641, [_ZZ24flash_attention_wmma_qktPK6__halfS1_S1_PS_iiiifE6V_smem+3346];
	// begin inline asm
	{  cvt.f32.f16 %f11062, %rs641;}

	// end inline asm
	fma.rn.f32 	%f18940, %f11063, %f11062, %f18940;
$L__BB0_1587:
	setp.ge.s32 	%p775, %r103, %r137;
	@%p775 bra 	$L__BB0_1589;
	ld.shared.f32 	%f11065, [%r10+108];
	ld.shared.u16 	%rs642, [_ZZ24flash_attention_wmma_qktPK6__halfS1_S1_PS_iiiifE6V_smem+3474];
	// begin inline asm
	{  cvt.f32.f16 %f11064, %rs642;}

	// end inline asm
	fma.rn.f32 	%f18940, %f11065, %f11064, %f18940;
$L__BB0_1589:
	setp.ge.s32 	%p776, %r104, %r137;
	@%p776 bra 	$L__BB0_1591;
	ld.shared.f32 	%f11067, [%r10+112];
	ld.shared.u16 	%rs643, [_ZZ24flash_attention_wmma_qktPK6__halfS1_S1_PS_iiiifE6V_smem+3602];
	// begin inline asm
	{  cvt.f32.f16 %f11066, %rs643;}

	// end inline asm
	fma.rn.f32 	%f18940, %f11067, %f11066, %f18940;
$L__BB0_1591:
	setp.ge.s32 	%p777, %r105, %r137;
	@%p777 bra 	$L__BB0_1593;
	ld.shared.f32 	%f11069, [%r10+116];
	ld.shared.u16 	%rs644, [_ZZ24flash_attention_wmma_qktPK6__halfS1_S1_PS_iiiifE6V_smem+3730];
	// begin inline asm
	{  cvt.f32.f16 %f11068, %rs644;}

	// end inline asm
	fma.rn.f32 	%f18940, %f11069, %f11068, %f18940;
$L__BB0_1593:
	setp.ge.s32 	%p778, %r106, %r137;
	@%p778 bra 	$L__BB0_1595;
	ld.shared.f32 	%f11071, [%r10+120];
	ld.shared.u16 	%rs645, [_ZZ24flash_attention_wmma_qktPK6__halfS1_S1_PS_iiiifE6V_smem+3858];
	// begin inline asm
	{  cvt.f32.f16 %f11070, %rs645;}

	// end inline asm
	fma.rn.f32 	%f18940, %f11071, %f11070, %f18940;
$L__BB0_1595:
	setp.ge.s32 	%p779, %r107, %r137;
	@%p779 bra 	$L__BB0_1597;
	ld.shared.f32 	%f11073, [%r10+124];
	ld.shared.u16 	%rs646, [_ZZ24flash_attention_wmma_qktPK6__halfS1_S1_PS_iiiifE6V_smem+3986];
	// begin inline asm
	{  cvt.f32.f16 %f11072, %rs646;}

	// end inline asm
	fma.rn.f32 	%f18940, %f11073, %f11072, %f18940;
$L__BB0_1597:
	setp.ge.s32 	%p780, %r108, %r137;
	@%p780 bra 	$L__BB0_1599;
	ld.shared.f32 	%f11075, [%r10+128];
	ld.shared.u16 	%rs647, [_ZZ24flash_attention_wmma_qktPK6__halfS1_S1_PS_iiiifE6V_smem+4114];
	// begin inline asm
	{  cvt.f32.f16 %f11074, %rs647;}

	// end inline asm
	fma.rn.f32 	%f18940, %f11075, %f11074, %f18940;
$L__BB0_1599:
	setp.ge.s32 	%p781, %r109, %r137;
	@%p781 bra 	$L__BB0_1601;
	ld.shared.f32 	%f11077, [%r10+132];
	ld.shared.u16 	%rs648, [_ZZ24flash_attention_wmma_qktPK6__halfS1_S1_PS_iiiifE6V_smem+4242];
	// begin inline asm
	{  cvt.f32.f16 %f11076, %rs648;}

	// end inline asm
	fma.rn.f32 	%f18940, %f11077, %f11076, %f18940;
$L__BB0_1601:
	setp.ge.s32 	%p782, %r110, %r137;
	@%p782 bra 	$L__BB0_1603;
	ld.shared.f32 	%f11079, [%r10+136];
	ld.shared.u16 	%rs649, [_ZZ24flash_attention_wmma_qktPK6__halfS1_S1_PS_iiiifE6V_smem+4370];
	// begin inline asm
	{  cvt.f32.f16 %f11078, %rs649;}

	// end inline asm
	fma.rn.f32 	%f18940, %f11079, %f11078, %f18940;
$L__BB0_1603:
	setp.ge.s32 	%p783, %r111, %r137;
	@%p783 bra 	$L__BB0_1605;
	ld.shared.f32 	%f11081, [%r10+140];
	ld.shared.u16 	%rs650, [_ZZ24flash_attention_wmma_qktPK6__halfS1_S1_PS_iiiifE6V_smem+4498];
	// begin inline asm
	{  cvt.f32.f16 %f11080, %rs650;}

	// end inline asm
	fma.rn.f32 	%f18940, %f11081, %f11080, %f18940;
$L__BB0_1605:
	setp.ge.s32 	%p784, %r112, %r137;
	@%p784 bra 	$L__BB0_1607;
	ld.shared.f32 	%f11083, [%r10+144];
	ld.shared.u16 	%rs651, [_ZZ24flash_attention_wmma_qktPK6__halfS1_S1_PS_iiiifE6V_smem+4626];
	// begin inline asm
	{  cvt.f32.f16 %f11082, %rs651;}

	// end inline asm
	fma.rn.f32 	%f18940, %f11083, %f11082, %f18940;
$L__BB0_1607:
	setp.ge.s32 	%p785, %r113, %r137;
	@%p785 bra 	$L__BB0_1609;
	ld.shared.f32 	%f11085, [%r10+148];
	ld.shared.u16 	%rs652, [_ZZ24flash_attention_wmma_qktPK6__halfS1_S1_PS_iiiifE6V_smem+4754];
	// begin inline asm
	{  cvt.f32.f16 %f11084, %rs652;}

	// end inline asm
	fma.rn.f32 	%f18940, %f11085, %f11084, %f18940;
$L__BB0_1609:
	setp.ge.s32 	%p786, %r114, %r137;
	@%p786 bra 	$L__BB0_1611;
	ld.shared.f32 	%f11087, [%r10+152];
	ld.shared.u16 	%rs653, [_ZZ24flash_attention_wmma_qktPK6__halfS1_S1_PS_iiiifE6V_smem+4882];
	// begin inline asm
	{  cvt.f32.f16 %f11086, %rs653;}

	// end inline asm
	fma.rn.f32 	%f18940, %f11087, %f11086, %f18940;
$L__BB0_1611:
	add.s32 	%r799, %r16, 39;
	setp.ge.s32 	%p787, %r799, %r137;
	@%p787 bra 	$L__BB0_1613;
	ld.shared.f32 	%f11089, [%r10+156];
	ld.shared.u16 	%rs654, [_ZZ24flash_attention_wmma_qktPK6__halfS1_S1_PS_iiiifE6V_smem+5010];
	// begin inline asm
	{  cvt.f32.f16 %f11088, %rs654;}

	// end inline asm
	fma.rn.f32 	%f18940, %f11089, %f11088, %f18940;
$L__BB0_1613:
	setp.ge.s32 	%p788, %r115, %r137;
	@%p788 bra 	$L__BB0_1615;
	ld.shared.f32 	%f11091, [%r10+160];
	ld.shared.u16 	%rs655, [_ZZ24flash_attention_wmma_qktPK6__halfS1_S1_PS_iiiifE6V_smem+5138];
	// begin inline asm
	{  cvt.f32.f16 %f11090, %rs655;}

	// end inline asm
	fma.rn.f32 	%f18940, %f11091, %f11090, %f18940;
$L__BB0_1615:
	add.s32 	%r800, %r16, 41;
	setp.ge.s32 	%p789, %r800, %r137;
	@%p789 bra 	$L__BB0_1617;
	ld.shared.f32 	%f11093, [%r10+164];
	ld.shared.u16 	%rs656, [_ZZ24flash_attention_wmma_qktPK6__halfS1_S1_PS_iiiifE6V_smem+5266];
	// begin inline asm
	{  cvt.f32.f16 %f11092, %rs656;}

	// end inline asm
	fma.rn.f32 	%f18940, %f11093, %f11092, %f18940;
$L__BB0_1617:
	setp.ge.s32 	%p790, %r116, %r137;
	@%p790 bra 	$L__BB0_1619;
	ld.shared.f32 	%f11095, [%r10+168];
	ld.shared.u16 	%rs657, [_ZZ24flash_attention_wmma_qktPK6__halfS1_S1_PS_iiiifE6V_smem+5394];
	// begin inline asm
	{  cvt.f32.f16 %f11094, %rs657;}

	// end inline asm
	fma.rn.f32 	%f18940, %f11095, %f11094, %f18940;
$L__BB0_1619:
	add.s32 	%r801, %r16, 43;
	setp.ge.s32 	%p791, %r801, %r137;
	@%p791 bra 	$L__BB0_1621;
	ld.shared.f32 	%f11097, [%r10+172];
	ld.shared.u16 	%rs658, [_ZZ24flash_attention_wmma_qktPK6__halfS1_S1_PS_iiiifE6V_smem+5522];
	// begin inline asm
	{  cvt.f32.f16 %f11096, %rs658;}

	// end inline asm
	fma.rn.f32 	%f18940, %f11097, %f11096, %f18940;
$L__BB0_1621:
	add.s32 	%r802, %r16, 44;
	setp.ge.s32 	%p792, %r802, %r137;
	@%p792 bra 	$L__BB0_1623;
	ld.shared.f32 	%f11099, [%r10+176];
	ld.shared.u16 	%rs659, [_ZZ24flash_attention_wmma_qktPK6__halfS1_S1_PS_iiiifE6V_smem+5650];
	// begin inline asm
	{  cvt.f32.f16 %f11098, %rs659;}

	// end inline asm
	fma.rn.f32 	%f18940, %f11099, %f11098, %f18940;
$L__BB0_1623:
	add.s32 	%r803, %r16, 45;
	setp.ge.s32 	%p793, %r803, %r137;
	@%p793 bra 	$L__BB0_1625;
	ld.shared.f32 	%f11101, [%r10+180];
	ld.shared.u16 	%rs660, [_ZZ24flash_attention_wmma_qktPK6__halfS1_S1_PS_iiiifE6V_smem+5778];
	// begin inline asm
	{  cvt.f32.f16 %f11100, %rs660;}

	// end inline asm
	fma.rn.f32 	%f18940, %f11101, %f11100, %f18940;
$L__BB0_1625:
	add.s32 	%r804, %r16, 46;
	setp.ge.s32 	%p794, %r804, %r137;
	@%p794 bra 	$L__BB0_1627;
	ld.shared.f32 	%f11103, [%r10+184];
	ld.shared.u16 	%rs661, [_ZZ24flash_attention_wmma_qktPK6__halfS1_S1_PS_iiiifE6V_smem+5906];
	// begin inline asm
	{  cvt.f32.f16 %f11102, %rs661;}

	// end inline asm
	fma.rn.f32 	%f18940, %f11103, %f11102, %f18940;
$L__BB0_1627:
	setp.ge.s32 	%p795, %r117, %r137;
	@%p795 bra 	$L__BB0_1629;
	ld.shared.f32 	%f11105, [%r10+188];
	ld.shared.u16 	%rs662, [_ZZ24flash_attention_wmma_qktPK6__halfS1_S1_PS_iiiifE6V_smem+6034];
	// begin inline asm
	{  cvt.f32.f16 %f11104, %rs662;}

	// end inline asm
	fma.rn.f32 	%f18940, %f11105, %f11104, %f18940;
$L__BB0_1629:
	setp.ge.s32 	%p796, %r118, %r137;
	@%p796 bra 	$L__BB0_1631;
	ld.shared.f32 	%f11107, [%r10+192];
	ld.shared.u16 	%rs663, [_ZZ24flash_attention_wmma_qktPK6__halfS1_S1_PS_iiiifE6V_smem+6162];
	// begin inline asm
	{  cvt.f32.f16 %f11106, %rs663;}

	// end inline asm
	fma.rn.f32 	%f18940, %f11107, %f11106, %f18940;
$L__BB0_1631:
	setp.ge.s32 	%p797, %r119, %r137;
	@%p797 bra 	$L__BB0_1633;
	ld.shared.f32 	%f11109, [%r10+196];
	ld.shared.u16 	%rs664, [_ZZ24flash_attention_wmma_qktPK6__halfS1_S1_PS_iiiifE6V_smem+6290];
	// begin inline asm
	{  cvt.f32.f16 %f11108, %rs664;}

	// end inline asm
	fma.rn.f32 	%f18940, %f11109, %f11108, %f18940;
$L__BB0_1633:
	setp.ge.s32 	%p798, %r120, %r137;
	@%p798 bra 	$L__BB0_1635;
	ld.shared.f32 	%f11111, [%r10+200];
	ld.shared.u16 	%rs665, [_ZZ24flash_attention_wmma_qktPK6__halfS1_S1_PS_iiiifE6V_smem+6418];
	// begin inline asm
	{  cvt.f32.f16 %f11110, %rs665;}

	// end inline asm
	fma.rn.f32 	%f18940, %f11111, %f11110, %f18940;
$L__BB0_1635:
	setp.ge.s32 	%p799, %r121, %r137;
	@%p799 bra 	$L__BB0_1637;
	ld.shared.f32 	%f11113, [%r10+204];
	ld.shared.u16 	%rs666, [_ZZ24flash_attention_wmma_qktPK6__halfS1_S1_PS_iiiifE6V_smem+6546];
	// begin inline asm
	{  cvt.f32.f16 %f11112, %rs666;}

	// end inline asm
	fma.rn.f32 	%f18940, %f11113, %f11112, %f18940;
$L__BB0_1637:
	setp.ge.s32 	%p800, %r122, %r137;
	@%p800 bra 	$L__BB0_1639;
	ld.shared.f32 	%f11115, [%r10+208];
	ld.shared.u16 	%rs667, [_ZZ24flash_attention_wmma_qktPK6__halfS1_S1_PS_iiiifE6V_smem+6674];
	// begin inline asm
	{  cvt.f32.f16 %f11114, %rs667;}

	// end inline asm
	fma.rn.f32 	%f18940, %f11115, %f11114, %f18940;
$L__BB0_1639:
	@%p737 bra 	$L__BB0_1641;
	ld.shared.f32 	%f11117, [%r10+212];
	ld.shared.u16 	%rs668, [_ZZ24flash_attention_wmma_qktPK6__halfS1_S1_PS_iiiifE6V_smem+6802];
	// begin inline asm
	{  cvt.f32.f16 %f11116, %rs668;}

	// end inline asm
	fma.rn.f32 	%f18940, %f11117, %f11116, %f18940;
$L__BB0_1641:
	@%p738 bra 	$L__BB0_1643;
	ld.shared.f32 	%f11119, [%r10+216];
	ld.shared.u16 	%rs669, [_ZZ24flash_attention_wmma_qktPK6__halfS1_S1_PS_iiiifE6V_smem+6930];
	// begin inline asm
	{  cvt.f32.f16 %f11118, %rs669;}

	// end inline asm
	fma.rn.f32 	%f18940, %f11119, %f11118, %f18940;
$L__BB0_1643:
	@%p739 bra 	$L__BB0_1645;
	ld.shared.f32 	%f11121, [%r10+220];
	ld.shared.u16 	%rs670, [_ZZ24flash_attention_wmma_qktPK6__halfS1_S1_PS_iiiifE6V_smem+7058];
	// begin inline asm
	{  cvt.f32.f16 %f11120, %rs670;}

	// end inline asm
	fma.rn.f32 	%f18940, %f11121, %f11120, %f18940;
$L__BB0_1645:
	@%p740 bra 	$L__BB0_1647;
	ld.shared.f32 	%f11123, [%r10+224];
	ld.shared.u16 	%rs671, [_ZZ24flash_attention_wmma_qktPK6__halfS1_S1_PS_iiiifE6V_smem+7186];
	// begin inline asm
	{  cvt.f32.f16 %f11122, %rs671;}

	// end inline asm
	fma.rn.f32 	%f18940, %f11123, %f11122, %f18940;
$L__BB0_1647:
	@%p741 bra 	$L__BB0_1649;
	ld.shared.f32 	%f11125, [%r10+228];
	ld.shared.u16 	%rs672, [_ZZ24flash_attention_wmma_qktPK6__halfS1_S1_PS_iiiifE6V_smem+7314];
	// begin inline asm
	{  cvt.f32.f16 %f11124, %rs672;}

	// end inline asm
	fma.rn.f32 	%f18940, %f11125, %f11124, %f18940;
$L__BB0_1649:
	setp.ge.s32 	%p806, %r128, %r137;
	@%p806 bra 	$L__BB0_1651;
	ld.shared.f32 	%f11127, [%r10+232];
	ld.shared.u16 	%rs673, [_ZZ24flash_attention_wmma_qktPK6__halfS1_S1_PS_iiiifE6V_smem+7442];
	// begin inline asm
	{  cvt.f32.f16 %f11126, %rs673;}

	// end inline asm
	fma.rn.f32 	%f18940, %f11127, %f11126, %f18940;
$L__BB0_1651:
	setp.ge.s32 	%p807, %r129, %r137;
	@%p807 bra 	$L__BB0_1653;
	ld.shared.f32 	%f11129, [%r10+236];
	ld.shared.u16 	%rs674, [_ZZ24flash_attention_wmma_qktPK6__halfS1_S1_PS_iiiifE6V_smem+7570];
	// begin inline asm
	{  cvt.f32.f16 %f11128, %rs674;}

	// end inline asm
	fma.rn.f32 	%f18940, %f11129, %f11128, %f18940;
$L__BB0_1653:
	setp.ge.s32 	%p808, %r130, %r137;
	@%p808 bra 	$L__BB0_1655;
	ld.shared.f32 	%f11131, [%r10+240];
	ld.shared.u16 	%rs675, [_ZZ24flash_attention_wmma_qktPK6__halfS1_S1_PS_iiiifE6V_smem+7698];
	// begin inline asm
	{  cvt.f32.f16 %f11130, %rs675;}

	// end inline asm
	fma.rn.f32 	%f18940, %f11131, %f11130, %f18940;
$L__BB0_1655:
	setp.ge.s32 	%p809, %r131, %r137;
	@%p809 bra 	$L__BB0_1657;
	ld.shared.f32 	%f11133, [%r10+244];
	ld.shared.u16 	%rs676, [_ZZ24flash_attention_wmma_qktPK6__halfS1_S1_PS_iiiifE6V_smem+7826];
	// begin inline asm
	{  cvt.f32.f16 %f11132, %rs676;}

	// end inline asm
	fma.rn.f32 	%f18940, %f11133, %f11132, %f18940;
$L__BB0_1657:
	setp.ge.s32 	%p810, %r132, %r137;
	@%p810 bra 	$L__BB0_1659;
	ld.shared.f32 	%f11135, [%r10+248];
	ld.shared.u16 	%rs677, [_ZZ24flash_attention_wmma_qktPK6__halfS1_S1_PS_iiiifE6V_smem+7954];
	// begin inline asm
	{  cvt.f32.f16 %f11134, %rs677;}

	// end inline asm
	fma.rn.f32 	%f18940, %f11135, %f11134, %f18940;
$L__BB0_1659:
	setp.ge.s32 	%p811, %r133, %r137;
	@%p811 bra 	$L__BB0_1661;
	ld.shared.f32 	%f11137, [%r10+252];
	ld.shared.u16 	%rs678, [_ZZ24flash_attention_wmma_qktPK6__halfS1_S1_PS_iiiifE6V_smem+8082];
	// begin inline asm
	{  cvt.f32.f16 %f11136, %rs678;}

	// end inline asm
	fma.rn.f32 	%f18940, %f11137, %f11136, %f18940;
$L__BB0_1661:
	setp.ge.s32 	%p812, %r16, %r137;
	fma.rn.f32 	%f18223, %f392, %f18940, %f18223;
	mov.f32 	%f19004, 0f00000000;
	@%p812 bra 	$L__BB0_1663;
	ld.shared.f32 	%f11140, [%r10];
	ld.shared.u16 	%rs679, [_ZZ24flash_attention_wmma_qktPK6__halfS1_S1_PS_iiiifE6V_smem+20];
	// begin inline asm
	{  cvt.f32.f16 %f11139, %rs679;}

	// end inline asm
	fma.rn.f32 	%f19004, %f11140, %f11139, 0f00000000;
$L__BB0_1663:
	setp.ge.s32 	%p813, %r84, %r137;
	@%p813 bra 	$L__BB0_1665;
	ld.shared.f32 	%f11142, [%r10+4];
	ld.shared.u16 	%rs680, [_ZZ24flash_attention_wmma_qktPK6__halfS1_S1_PS_iiiifE6V_smem+148];
	// begin inline asm
	{  cvt.f32.f16 %f11141, %rs680;}

	// end inline asm
	fma.rn.f32 	%f19004, %f11142, %f11141, %f19004;
$L__BB0_1665:
	setp.ge.s32 	%p814, %r85, %r137;
	@%p814 bra 	$L__BB0_1667;
	ld.shared.f32 	%f11144, [%r10+8];
	ld.shared.u16 	%rs681, [_ZZ24flash_attention_wmma_qktPK6__halfS1_S1_PS_iiiifE6V_smem+276];
	// begin inline asm
	{  cvt.f32.f16 %f11143, %rs681;}

	// end inline asm
	fma.rn.f32 	%f19004, %f11144, %f11143, %f19004;
$L__BB0_1667:
	setp.ge.s32 	%p815, %r86, %r137;
	@%p815 bra 	$L__BB0_1669;
	ld.shared.f32 	%f11146, [%r10+12];
	ld.shared.u16 	%rs682, [_ZZ24flash_attention_wmma_qktPK6__halfS1_S1_PS_iiiifE6V_smem+404];
	// begin inline asm
	{  cvt.f32.f16 %f11145, %rs682;}

	// end inline asm
	fma.rn.f32 	%f19004, %f11146, %f11145, %f19004;
$L__BB0_1669:
	setp.ge.s32 	%p816, %r87, %r137;
	@%p816 bra 	$L__BB0_1671;
	ld.shared.f32 	%f11148, [%r10+16];
	ld.shared.u16 	%rs683, [_ZZ24flash_attention_wmma_qktPK6__halfS1_S1_PS_iiiifE6V_smem+532];
	// begin inline asm
	{  cvt.f32.f16 %f11147, %rs683;}

	// end inline asm
	fma.rn.f32 	%f19004, %f11148, %f11147, %f19004;
$L__BB0_1671:
	setp.ge.s32 	%p817, %r88, %r137;
	@%p817 bra 	$L__BB0_1673;
	ld.shared.f32 	%f11150, [%r10+20];
	ld.shared.u16 	%rs684, [_ZZ24flash_attention_wmma_qktPK6__halfS1_S1_PS_iiiifE6V_smem+660];
	// begin inline asm
	{  cvt.f32.f16 %f11149, %rs684;}

	// end inline asm
	fma.rn.f32 	%f19004, %f11150, %f11149, %f19004;
$L__BB0_1673:
	setp.ge.s32 	%p818, %r89, %r137;
	@%p818 bra 	$L__BB0_1675;
	ld.shared.f32 	%f11152, [%r10+24];
	ld.shared.u16 	%rs685, [_ZZ24flash_attention_wmma_qktPK6__halfS1_S1_PS_iiiifE6V_smem+788];
	// begin inline asm
	{  cvt.f32.f16 %f11151, %rs685;}

	// end inline asm
	fma.rn.f32 	%f19004, %f11152, %f11151, %f19004;
$L__BB0_1675:
	setp.ge.s32 	%p819, %r90, %r137;
	@%p819 bra 	$L__BB0_1677;
	ld.shared.f32 	%f11154, [%r10+28];
	ld.shared.u16 	%rs686, [_ZZ24flash_attention_wmma_qktPK6__halfS1_S1_PS_iiiifE6V_smem+916];
	// begin inline asm
	{  cvt.f32.f16 %f11153, %rs686;}

	// end inline asm
	fma.rn.f32 	%f19004, %f11154, %f11153, %f19004;
$L__BB0_1677:
	setp.ge.s32 	%p820, %r91, %r137;
	@%p820 bra 	$L__BB0_1679;
	ld.shared.f32 	%f11156, [%r10+32];
	ld.shared.u16 	%rs687, [_ZZ24flash_attention_wmma_qktPK6__halfS1_S1_PS_iiiifE6V_smem+1044];
	// begin inline asm
	{  cvt.f32.f16 %f11155, %rs687;}

	// end inline asm
	fma.rn.f32 	%f19004, %f11156, %f11155, %f19004;
$L__BB0_1679:
	setp.ge.s32 	%p821, %r92, %r137;
	@%p821 bra 	$L__BB0_1681;
	ld.shared.f32 	%f11158, [%r10+36];
	ld.shared.u16 	%rs688, [_ZZ24flash_attention_wmma_qktPK6__halfS1_S1_PS_iiiifE6V_smem+1172];
	// begin inline asm
	{  cvt.f32.f16 %f11157, %rs688;}

	// end inline asm
	fma.rn.f32 	%f19004, %f11158, %f11157, %f19004;
$L__BB0_1681:
	setp.ge.s32 	%p822, %r93, %r137;
	@%p822 bra 	$L__BB0_1683;
	ld.shared.f32 	%f11160, [%r10+40];
	ld.shared.u16 	%rs689, [_ZZ24flash_attention_wmma_qktPK6__halfS1_S1_PS_iiiifE6V_smem+1300];
	// begin inline asm
	{  cvt.f32.f16 %f11159, %rs689;}

	// end inline asm
	fma.rn.f32 	%f19004, %f11160, %f11159, %f19004;
$L__BB0_1683:
	setp.ge.s32 	%p823, %r94, %r137;
	@%p823 bra 	$L__BB0_1685;
	ld.shared.f32 	%f11162, [%r10+44];
	ld.shared.u16 	%rs690, [_ZZ24flash_attention_wmma_qktPK6__halfS1_S1_PS_iiiifE6V_smem+1428];
	// begin inline asm
	{  cvt.f32.f16 %f11161, %rs690;}

	// end inline asm
	fma.rn.f32 	%f19004, %f11162, %f11161, %f19004;
$L__BB0_1685:
	setp.ge.s32 	%p824, %r95, %r137;
	@%p824 bra 	$L__BB0_1687;
	ld.shared.f32 	%f11164, [%r10+48];
	ld.shared.u16 	%rs691, [_ZZ24flash_attention_wmma_qktPK6__halfS1_S1_PS_iiiifE6V_smem+1556];
	// begin inline asm
	{  cvt.f32.f16 %f11163, %rs691;}

	// end inline asm
	fma.rn.f32 	%f19004, %f11164, %f11163, %f19004;
$L__BB0_1687:
	setp.ge.s32 	%p825, %r96, %r137;
	@%p825 bra 	$L__BB0_1689;
	ld.shared.f32 	%f11166, [%r10+52];
	ld.shared.u16 	%rs692, [_ZZ24flash_attention_wmma_qktPK6__halfS1_S1_PS_iiiifE6V_smem+1684];
	// begin inline asm
	{  cvt.f32.f16 %f11165, %rs692;}

	// end inline asm
	fma.rn.f32 	%f19004, %f11166, %f11165, %f19004;
$L__BB0_1689:
	setp.ge.s32 	%p826, %r97, %r137;
	@%p826 bra 	$L__BB0_1691;
	ld.shared.f32 	%f11168, [%r10+56];
	ld.shared.u16 	%rs693, [_ZZ24flash_attention_wmma_qktPK6__halfS1_S1_PS_iiiifE6V_smem+1812];
	// begin inline asm
	{  cvt.f32.f16 %f11167, %rs693;}

	// end inline asm
	fma.rn.f32 	%f19004, %f11168, %f11167, %f19004;
$L__BB0_1691:
	setp.ge.s32 	%p827, %r98, %r137;
	@%p827 bra 	$L__BB0_1693;
	ld.shared.f32 	%f11170, [%r10+60];
	ld.shared.u16 	%rs694, [_ZZ24flash_attention_wmma_qktPK6__halfS1_S1_PS_iiiifE6V_smem+1940];
	// begin inline asm
	{  cvt.f32.f16 %f11169, %rs694;}

	// end inline asm
	fma.rn.f32 	%f19004, %f11170, %f11169, %f19004;
$L__BB0_1693:
	add.s32 	%r805, %r16, 16;
	setp.ge.s32 	%p828, %r805, %r137;
	@%p828 bra 	$L__BB0_1695;
	ld.shared.f32 	%f11172, [%r10+64];
	ld.shared.u16 	%rs695, [_ZZ24flash_attention_wmma_qktPK6__halfS1_S1_PS_iiiifE6V_smem+2068];
	// begin inline asm
	{  cvt.f32.f16 %f11171, %rs695;}

	// end inline asm
	fma.rn.f32 	%f19004, %f11172, %f11171, %f19004;
$L__BB0_1695:
	add.s32 	%r806, %r16, 17;
	setp.ge.s32 	%p829, %r806, %r137;
	@%p829 bra 	$L__BB0_1697;
	ld.shared.f32 	%f11174, [%r10+68];
	ld.shared.u16 	%rs696, [_ZZ24flash_attention_wmma_qktPK6__halfS1_S1_PS_iiiifE6V_smem+2196];
	// begin inline asm
	{  cvt.f32.f16 %f11173, %rs696;}

	// end inline asm
	fma.rn.f32 	%f19004, %f11174, %f11173, %f19004;
$L__BB0_1697:
	add.s32 	%r807, %r16, 18;
	setp.ge.s32 	%p830, %r807, %r137;
	@%p830 bra 	$L__BB0_1699;
	ld.shared.f32 	%f11176, [%r10+72];
	ld.shared.u16 	%rs697, [_ZZ24flash_attention_wmma_qktPK6__halfS1_S1_PS_iiiifE6V_smem+2324];
	// begin inline asm
	{  cvt.f32.f16 %f11175, %rs697;}

	// end inline asm
	fma.rn.f32 	%f19004, %f11176, %f11175, %f19004;
$L__BB0_1699:
	add.s32 	%r808, %r16, 19;
	setp.ge.s32 	%p831, %r808, %r137;
	@%p831 bra 	$L__BB0_1701;
	ld.shared.f32 	%f11178, [%r10+76];
	ld.shared.u16 	%rs698, [_ZZ24flash_attention_wmma_qktPK6__halfS1_S1_PS_iiiifE6V_smem+2452];
	// begin inline asm
	{  cvt.f32.f16 %f11177, %rs698;}

	// end inline asm
	fma.rn.f32 	%f19004, %f11178, %f11177, %f19004;
$L__BB0_1701:
	add.s32 	%r809, %r16, 20;
	setp.ge.s32 	%p832, %r809, %r137;
	@%p832 bra 	$L__BB0_1703;
	ld.shared.f32 	%f11180, [%r10+80];
	ld.shared.u16 	%rs699, [_ZZ24flash_attention_wmma_qktPK6__halfS1_S1_PS_iiiifE6V_smem+2580];
	// begin inline asm
	{  cvt.f32.f16 %f11179, %rs699;}

	// end inline asm
	fma.rn.f32 	%f19004, %f11180, %f11179, %f19004;
$L__BB0_1703:
	add.s32 	%r810, %r16, 21;
	setp.ge.s32 	%p833, %r810, %r137;
	@%p833 bra 	$L__BB0_1705;
	ld.shared.f32 	%f11182, [%r10+84];
	ld.shared.u16 	%rs700, [_ZZ24flash_attention_wmma_qktPK6__halfS1_S1_PS_iiiifE6V_smem+2708];
	// begin inline asm
	{  cvt.f32.f16 %f11181, %rs700;}

	// end inline asm
	fma.rn.f32 	%f19004, %f11182, %f11181, %f19004;
$L__BB0_1705:
	add.s32 	%r811, %r16, 22;
	setp.ge.s32 	%p834, %r811, %r137;
	@%p834 bra 	$L__BB0_1707;
	ld.shared.f32 	%f11184, [%r10+88];
	ld.shared.u16 	%rs701, [_ZZ24flash_attention_wmma_qktPK6__halfS1_S1_PS_iiiifE6V_smem+2836];
	// begin inline asm
	{  cvt.f32.f16 %f11183, %rs701;}

	// end inline asm
	fma.rn.f32 	%f19004, %f11184, %f11183, %f19004;
$L__BB0_1707:
	setp.ge.s32 	%p835, %r99, %r137;
	@%p835 bra 	$L__BB0_1709;
	ld.shared.f32 	%f11186, [%r10+92];
	ld.shared.u16 	%rs702, [_ZZ24flash_attention_wmma_qktPK6__halfS1_S1_PS_iiiifE6V_smem+2964];
	// begin inline asm
	{  cvt.f32.f16 %f11185, %rs702;}

	// end inline asm
	fma.rn.f32 	%f19004, %f11186, %f11185, %f19004;
$L__BB0_1709:
	setp.ge.s32 	%p836, %r100, %r137;
	@%p836 bra 	$L__BB0_1711;
	ld.shared.f32 	%f11188, [%r10+96];
	ld.shared.u16 	%rs703, [_ZZ24flash_attention_wmma_qktPK6__halfS1_S1_PS_iiiifE6V_smem+3092];
	// begin inline asm
	{  cvt.f32.f16 %f11187, %rs703;}

	// end inline asm
	fma.rn.f32 	%f19004, %f11188, %f11187, %f19004;
$L__BB0_1711:
	setp.ge.s32 	%p837, %r101, %r137;
	@%p837 bra 	$L__BB0_1713;
	ld.shared.f32 	%f11190, [%r10+100];
	ld.shared.u16 	%rs704, [_ZZ24flash_attention_wmma_qktPK6__halfS1_S1_PS_iiiifE6V_smem+3220];
	// begin inline asm
	{  cvt.f32.f16 %f11189, %rs704;}

	// end inline asm
	fma.rn.f32 	%f19004, %f11190, %f11189, %f19004;
$L__BB0_1713:
	setp.ge.s32 	%p838, %r102, %r137;
	@%p838 bra 	$L__BB0_1715;
	ld.shared.f32 	%f11192, [%r10+104];
	ld.shared.u16 	%rs705, [_ZZ24flash_attention_wmma_qktPK6__halfS1_S1_PS_iiiifE6V_smem+3348];
	// begin inline asm
	{  cvt.f32.f16 %f11191, %rs705;}

	// end inline asm
	fma.rn.f32 	%f19004, %f11192, %f11191, %f19004;
$L__BB0_1715:
	setp.ge.s32 	%p839, %r103, %r137;
	@%p839 bra 	$L__BB0_1717;
	ld.shared.f32 	%f11194, [%r10+108];
	ld.shared.u16 	%rs706, [_ZZ24flash_attention_wmma_qktPK6__halfS1_S1_PS_iiiifE6V_smem+3476];
	// begin inline asm
	{  cvt.f32.f16 %f11193, %rs706;}

	// end inline asm
	fma.rn.f32 	%f19004, %f11194, %f11193, %f19004;
$L__BB0_1717:
	setp.ge.s32 	%p840, %r104, %r137;
	@%p840 bra 	$L__BB0_1719;
	ld.shared.f32 	%f11196, [%r10+112];
	ld.shared.u16 	%rs707, [_ZZ24flash_attention_wmma_qktPK6__halfS1_S1_PS_iiiifE6V_smem+3604];
	// begin inline asm
	{  cvt.f32.f16 %f11195, %rs707;}

	// end inline asm
	fma.rn.f32 	%f19004, %f11196, %f11195, %f19004;
$L__BB0_1719:
	setp.ge.s32 	%p841, %r105, %r137;
	@%p841 bra 	$L__BB0_1721;
	ld.shared.f32 	%f11198, [%r10+116];
	ld.shared.u16 	%rs708, [_ZZ24flash_attention_wmma_qktPK6__halfS1_S1_PS_iiiifE6V_smem+3732];
	// begin inline asm
	{  cvt.f32.f16 %f11197, %rs708;}

	// end inline asm
	fma.rn.f32 	%f19004, %f11198, %f11197, %f19004;
$L__BB0_1721:
	setp.ge.s32 	%p842, %r106, %r137;
	@%p842 bra 	$L__BB0_1723;
	ld.shared.f32 	%f11200, [%r10+120];
	ld.shared.u16 	%rs709, [_ZZ24flash_attention_wmma_qktPK6__halfS1_S1_PS_iiiifE6V_smem+3860];
	// begin inline asm
	{  cvt.f32.f16 %f11199, %rs709;}

	// end inline asm
	fma.rn.f32 	%f19004, %f11200, %f11199, %f19004;
$L__BB0_1723:
	setp.ge.s32 	%p843, %r107, %r137;
	@%p843 bra 	$L__BB0_1725;
	ld.shared.f32 	%f11202, [%r10+124];
	ld.shared.u16 	%rs710, [_ZZ24flash_attention_wmma_qktPK6__halfS1_S1_PS_iiiifE6V_smem+3988];
	// begin inline asm
	{  cvt.f32.f16 %f11201, %rs710;}

	// end inline asm
	fma.rn.f32 	%f19004, %f11202, %f11201, %f19004;
$L__BB0_1725:
	setp.ge.s32 	%p844, %r108, %r137;
	@%p844 bra 	$L__BB0_1727;
	ld.shared.f32 	%f11204, [%r10+128];
	ld.shared.u16 	%rs711, [_ZZ24flash_attention_wmma_qktPK6__halfS1_S1_PS_iiiifE6V_smem+4116];
	// begin inline asm
	{  cvt.f32.f16 %f11203, %rs711;}

	// end inline asm
	fma.rn.f32 	%f19004, %f11204, %f11203, %f19004;
$L__BB0_1727:
	setp.ge.s32 	%p845, %r109, %r137;
	@%p845 bra 	$L__BB0_1729;
	ld.shared.f32 	%f11206, [%r10+132];
	ld.shared.u16 	%rs712, [_ZZ24flash_attention_wmma_qktPK6__halfS1_S1_PS_iiiifE6V_smem+4244];
	// begin inline asm
	{  cvt.f32.f16 %f11205, %rs712;}

	// end inline asm
	fma.rn.f32 	%f19004, %f11206, %f11205, %f19004;
$L__BB0_1729:
	setp.ge.s32 	%p846, %r110, %r137;
	@%p846 bra 	$L__BB0_1731;
	ld.shared.f32 	%f11208, [%r10+136];
	ld.shared.u16 	%rs713, [_ZZ24flash_attention_wmma_qktPK6__halfS1_S1_PS_iiiifE6V_smem+4372];
	// begin inline asm
	{  cvt.f32.f16 %f11207, %rs713;}

	// end inline asm
	fma.rn.f32 	%f19004, %f11208, %f11207, %f19004;
$L__BB0_1731:
	setp.ge.s32 	%p847, %r111, %r137;
	@%p847 bra 	$L__BB0_1733;
	ld.shared.f32 	%f11210, [%r10+140];
	ld.shared.u16 	%rs714, [_ZZ24flash_attention_wmma_qktPK6__halfS1_S1_PS_iiiifE6V_smem+4500];
	// begin inline asm
	{  cvt.f32.f16 %f11209, %rs714;}

	// end inline asm
	fma.rn.f32 	%f19004, %f11210, %f11209, %f19004;
$L__BB0_1733:
	setp.ge.s32 	%p848, %r112, %r137;
	@%p848 bra 	$L__BB0_1735;
	ld.shared.f32 	%f11212, [%r10+144];
	ld.shared.u16 	%rs715, [_ZZ24flash_attention_wmma_qktPK6__halfS1_S1_PS_iiiifE6V_smem+4628];
	// begin inline asm
	{  cvt.f32.f16 %f11211, %rs715;}

	// end inline asm
	fma.rn.f32 	%f19004, %f11212, %f11211, %f19004;
$L__BB0_1735:
	setp.ge.s32 	%p849, %r113, %r137;
	@%p849 bra 	$L__BB0_1737;
	ld.shared.f32 	%f11214, [%r10+148];
	ld.shared.u16 	%rs716, [_ZZ24flash_attention_wmma_qktPK6__halfS1_S1_PS_iiiifE6V_smem+4756];
	// begin inline asm
	{  cvt.f32.f16 %f11213, %rs716;}

	// end inline asm
	fma.rn.f32 	%f19004, %f11214, %f11213, %f19004;
$L__BB0_1737:
	setp.ge.s32 	%p850, %r114, %r137;
	@%p850 bra 	$L__BB0_1739;
	ld.shared.f32 	%f11216, [%r10+152];
	ld.shared.u16 	%rs717, [_ZZ24flash_attention_wmma_qktPK6__halfS1_S1_PS_iiiifE6V_smem+4884];
	// begin inline asm
	{  cvt.f32.f16 %f11215, %rs717;}

	// end inline asm
	fma.rn.f32 	%f19004, %f11216, %f11215, %f19004;
$L__BB0_1739:
	add.s32 	%r812, %r16, 39;
	setp.ge.s32 	%p851, %r812, %r137;
	@%p851 bra 	$L__BB0_1741;
	ld.shared.f32 	%f11218, [%r10+156];
	ld.shared.u16 	%rs718, [_ZZ24flash_attention_wmma_qktPK6__halfS1_S1_PS_iiiifE6V_smem+5012];
	// begin inline asm
	{  cvt.f32.f16 %f11217, %rs718;}

	// end inline asm
	fma.rn.f32 	%f19004, %f11218, %f11217, %f19004;
$L__BB0_1741:
	setp.ge.s32 	%p852, %r115, %r137;
	@%p852 bra 	$L__BB0_1743;
	ld.shared.f32 	%f11220, [%r10+160];
	ld.shared.u16 	%rs719, [_ZZ24flash_attention_wmma_qktPK6__halfS1_S1_PS_iiiifE6V_smem+5140];
	// begin inline asm
	{  cvt.f32.f16 %f11219, %rs719;}

	// end inline asm
	fma.rn.f32 	%f19004, %f11220, %f11219, %f19004;
$L__BB0_1743:
	add.s32 	%r813, %r16, 41;
	setp.ge.s32 	%p853, %r813, %r137;
	@%p853 bra 	$L__BB0_1745;
	ld.shared.f32 	%f11222, [%r10+164];
	ld.shared.u16 	%rs720, [_ZZ24flash_attention_wmma_qktPK6__halfS1_S1_PS_iiiifE6V_smem+5268];
	// begin inline asm
	{  cvt.f32.f16 %f11221, %rs720;}

	// end inline asm
	fma.rn.f32 	%f19004, %f11222, %f11221, %f19004;
$L__BB0_1745:
	setp.ge.s32 	%p854, %r116, %r137;
	@%p854 bra 	$L__BB0_1747;
	ld.shared.f32 	%f11224, [%r10+168];
	ld.shared.u16 	%rs721, [_ZZ24flash_attention_wmma_qktPK6__halfS1_S1_PS_iiiifE6V_smem+5396];
	// begin inline asm
	{  cvt.f32.f16 %f11223, %rs721;}

	// end inline asm
	fma.rn.f32 	%f19004, %f11224, %f11223, %f19004;
$L__BB0_1747:
	add.s32 	%r814, %r16, 43;
	setp.ge.s32 	%p855, %r814, %r137;
	@%p855 bra 	$L__BB0_1749;
	ld.shared.f32 	%f11226, [%r10+172];
	ld.shared.u16 	%rs722, [_ZZ24flash_attention_wmma_qktPK6__halfS1_S1_PS_iiiifE6V_smem+5524];
	// begin inline asm
	{  cvt.f32.f16 %f11225, %rs722;}

	// end inline asm
	fma.rn.f32 	%f19004, %f11226, %f11225, %f19004;
$L__BB0_1749:
	add.s32 	%r815, %r16, 44;
	setp.ge.s32 	%p856, %r815, %r137;
	@%p856 bra 	$L__BB0_1751;
	ld.shared.f32 	%f11228, [%r10+176];
	ld.shared.u16 	%rs723, [_ZZ24flash_attention_wmma_qktPK6__halfS1_S1_PS_iiiifE6V_smem+5652];
	// begin inline asm
	{  cvt.f32.f16 %f11227, %rs723;}

	// end inline asm
	fma.rn.f32 	%f19004, %f11228, %f11227, %f19004;
$L__BB0_1751:
	add.s32 	%r816, %r16, 45;
	setp.ge.s32 	%p857, %r816, %r137;
	@%p857 bra 	$L__BB0_1753;
	ld.shared.f32 	%f11230, [%r10+180];
	ld.shared.u16 	%rs724, [_ZZ24flash_attention_wmma_qktPK6__halfS1_S1_PS_iiiifE6V_smem+5780];
	// begin inline asm
	{  cvt.f32.f16 %f11229, %rs724;}

	// end inline asm
	fma.rn.f32 	%f19004, %f11230, %f11229, %f19004;
$L__BB0_1753:
	add.s32 	%r817, %r16, 46;
	setp.ge.s32 	%p858, %r817, %r137;
	@%p858 bra 	$L__BB0_1755;
	ld.shared.f32 	%f11232, [%r10+184];
	ld.shared.u16 	%rs725, [_ZZ24flash_attention_wmma_qktPK6__halfS1_S1_PS_iiiifE6V_smem+5908];
	// begin inline asm
	{  cvt.f32.f16 %f11231, %rs725;}

	// end inline asm
	fma.rn.f32 	%f19004, %f11232, %f11231, %f19004;
$L__BB0_1755:
	setp.ge.s32 	%p859, %r117, %r137;
	@%p859 bra 	$L__BB0_1757;
	ld.shared.f32 	%f11234, [%r10+188];
	ld.shared.u16 	%rs726, [_ZZ24flash_attention_wmma_qktPK6__halfS1_S1_PS_iiiifE6V_smem+6036];
	// begin inline asm
	{  cvt.f32.f16 %f11233, %rs726;}

	// end inline asm
	fma.rn.f32 	%f19004, %f11234, %f11233, %f19004;
$L__BB0_1757:
	setp.ge.s32 	%p860, %r118, %r137;
	@%p860 bra 	$L__BB0_1759;
	ld.shared.f32 	%f11236, [%r10+192];
	ld.shared.u16 	%rs727, [_ZZ24flash_attention_wmma_qktPK6__halfS1_S1_PS_iiiifE6V_smem+6164];
	// begin inline asm
	{  cvt.f32.f16 %f11235, %rs727;}

	// end inline asm
	fma.rn.f32 	%f19004, %f11236, %f11235, %f19004;
$L__BB0_1759:
	setp.ge.s32 	%p861, %r119, %r137;
	@%p861 bra 	$L__BB0_1761;
	ld.shared.f32 	%f11238, [%r10+196];
	ld.shared.u16 	%rs728, [_ZZ24flash_attention_wmma_qktPK6__halfS1_S1_PS_iiiifE6V_smem+6292];
	// begin inline asm
	{  cvt.f32.f16 %f11237, %rs728;}

	// end inline asm
	fma.rn.f32 	%f19004, %f11238, %f11237, %f19004;
$L__BB0_1761:
	setp.ge.s32 	%p862, %r120, %r137;
	@%p862 bra 	$L__BB0_1763;
	ld.shared.f32 	%f11240, [%r10+200];
	ld.shared.u16 	%rs729, [_ZZ24flash_attention_wmma_qktPK6__halfS1_S1_PS_iiiifE6V_smem+6420];
	// begin inline asm
	{  cvt.f32.f16 %f11239, %rs729;}

	// end inline asm
	fma.rn.f32 	%f19004, %f11240, %f11239, %f19004;
$L__BB0_1763:
	setp.ge.s32 	%p863, %r121, %r137;
	@%p863 bra 	$L__BB0_1765;
	ld.shared.f32 	%f11242, [%r10+204];
	ld.shared.u16 	%rs730, [_ZZ24flash_attention_wmma_qktPK6__halfS1_S1_PS_iiiifE6V_smem+6548];
	// begin inline asm
	{  cvt.f32.f16 %f11241, %rs730;}

	// end inline asm
	fma.rn.f32 	%f19004, %f11242, %f11241, %f19004;
$L__BB0_1765:
	setp.ge.s32 	%p864, %r122, %r137;
	@%p864 bra 	$L__BB0_1767;
	ld.shared.f32 	%f11244, [%r10+208];
	ld.shared.u16 	%rs731, [_ZZ24flash_attention_wmma_qktPK6__halfS1_S1_PS_iiiifE6V_smem+6676];
	// begin inline asm
	{  cvt.f32.f16 %f11243, %rs731;}

	// end inline asm
	fma.rn.f32 	%f19004, %f11244, %f11243, %f19004;
$L__BB0_1767:
	setp.ge.s32 	%p865, %r123, %r137;
	@%p865 bra 	$L__BB0_1769;
	ld.shared.f32 	%f11246, [%r10+212];
	ld.shared.u16 	%rs732, [_ZZ24flash_attention_wmma_qktPK6__halfS1_S1_PS_iiiifE6V_smem+6804];
	// begin inline asm
	{  cvt.f32.f16 %f11245, %rs732;}

	// end inline asm
	fma.rn.f32 	%f19004, %f11246, %f11245, %f19004;
$L__BB0_1769:
	setp.ge.s32 	%p866, %r124, %r137;
	@%p866 bra 	$L__BB0_1771;
	ld.shared.f32 	%f11248, [%r10+216];
	ld.shared.u16 	%rs733, [_ZZ24flash_attention_wmma_qktPK6__halfS1_S1_PS_iiiifE6V_smem+6932];
	// begin inline asm
	{  cvt.f32.f16 %f11247, %rs733;}

	// end inline asm
	fma.rn.f32 	%f19004, %f11248, %f11247, %f19004;
$L__BB0_1771:
	setp.ge.s32 	%p867, %r125, %r137;
	@%p867 bra 	$L__BB0_1773;
	ld.shared.f32 	%f11250, [%r10+220];
	ld.shared.u16 	%rs734, [_ZZ24flash_attention_wmma_qktPK6__halfS1_S1_PS_iiiifE6V_smem+7060];
	// begin inline asm
	{  cvt.f32.f16 %f11249, %rs734;}

	// end inline asm
	fma.rn.f32 	%f19004, %f11250, %f11249, %f19004;
$L__BB0_1773:
	setp.ge.s32 	%p868, %r126, %r137;
	@%p868 bra 	$L__BB0_1775;
	ld.shared.f32 	%f11252, [%r10+224];
	ld.shared.u16 	%rs735, [_ZZ24flash_attention_wmma_qktPK6__halfS1_S1_PS_iiiifE6V_smem+7188];
	// begin inline asm
	{  cvt.f32.f16 %f11251, %rs735;}

	// end inline asm
	fma.rn.f32 	%f19004, %f11252, %f11251, %f19004;
$L__BB0_1775:
	setp.ge.s32 	%p869, %r127, %r137;
	@%p869 bra 	$L__BB0_1777;
	ld.shared.f32 	%f11254, [%r10+228];
	ld.shared.u16 	%rs736, [_ZZ24flash_attention_wmma_qktPK6__halfS1_S1_PS_iiiifE6V_smem+7316];
	// begin inline asm
	{  cvt.f32.f16 %f11253, %rs736;}

	// end inline asm
	fma.rn.f32 	%f19004, %f11254, %f11253, %f19004;
$L__BB0_1777:
	@%p806 bra 	$L__BB0_1779;
	ld.shared.f32 	%f11256, [%r10+232];
	ld.shared.u16 	%rs737, [_ZZ24flash_attention_wmma_qktPK6__halfS1_S1_PS_iiiifE6V_smem+7444];
	// begin inline asm
	{  cvt.f32.f16 %f11255, %rs737;}

	// end inline asm
	fma.rn.f32 	%f19004, %f11256, %f11255, %f19004;
$L__BB0_1779:
	@%p807 bra 	$L__BB0_1781;
	ld.shared.f32 	%f11258, [%r10+236];
	ld.shared.u16 	%rs738, [_ZZ24flash_attention_wmma_qktPK6__halfS1_S1_PS_iiiifE6V_smem+7572];
	// begin inline asm
	{  cvt.f32.f16 %f11257, %rs738;}

	// end inline asm
	fma.rn.f32 	%f19004, %f11258, %f11257, %f19004;
$L__BB0_1781:
	@%p808 bra 	$L__BB0_1783;
	ld.shared.f32 	%f11260, [%r10+240];
	ld.shared.u16 	%rs739, [_ZZ24flash_attention_wmma_qktPK6__halfS1_S1_PS_iiiifE6V_smem+7700];
	// begin inline asm
	{  cvt.f32.f16 %f11259, %rs739;}

	// end inline asm
	fma.rn.f32 	%f19004, %f11260, %f11259, %f19004;
$L__BB0_1783:
	@%p809 bra 	$L__BB0_1785;
	ld.shared.f32 	%f11262, [%r10+244];
	ld.shared.u16 	%rs740, [_ZZ24flash_attention_wmma_qktPK6__halfS1_S1_PS_iiiifE6V_smem+7828];
	// begin inline asm
	{  cvt.f32.f16 %f11261, %rs740;}

	// end inline asm
	fma.rn.f32 	%f19004, %f11262, %f11261, %f19004;
$L__BB0_1785:
	@%p810 bra 	$L__BB0_1787;
	ld.shared.f32 	%f11264, [%r10+248];
	ld.shared.u16 	%rs741, [_ZZ24flash_attention_wmma_qktPK6__halfS1_S1_PS_iiiifE6V_smem+7956];
	// begin inline asm
	{  cvt.f32.f16 %f11263, %rs741;}

	// end inline asm
	fma.rn.f32 	%f19004, %f11264, %f11263, %f19004;
$L__BB0_1787:
	setp.ge.s32 	%p875, %r133, %r137;
	@%p875 bra 	$L__BB0_1789;
	ld.shared.f32 	%f11266, [%r10+252];
	ld.shared.u16 	%rs742, [_ZZ24flash_attention_wmma_qktPK6__halfS1_S1_PS_iiiifE6V_smem+8084];
	// begin inline asm
	{  cvt.f32.f16 %f11265, %rs742;}

	// end inline asm
	fma.rn.f32 	%f19004, %f11266, %f11265, %f19004;
$L__BB0_1789:
	setp.ge.s32 	%p876, %r16, %r137;
	fma.rn.f32 	%f18222, %f392, %f19004, %f18222;
	mov.f32 	%f19068, 0f00000000;
	@%p876 bra 	$L__BB0_1791;
	ld.shared.f32 	%f11269, [%r10];
	ld.shared.u16 	%rs743, [_ZZ24flash_attention_wmma_qktPK6__halfS1_S1_PS_iiiifE6V_smem+22];
	// begin inline asm
	{  cvt.f32.f16 %f11268, %rs743;}

	// end inline asm
	fma.rn.f32 	%f19068, %f11269, %f11268, 0f00000000;
$L__BB0_1791:
	setp.ge.s32 	%p877, %r84, %r137;
	@%p877 bra 	$L__BB0_1793;
	ld.shared.f32 	%f11271, [%r10+4];
	ld.shared.u16 	%rs744, [_ZZ24flash_attention_wmma_qktPK6__halfS1_S1_PS_iiiifE6V_smem+150];
	// begin inline asm
	{  cvt.f32.f16 %f11270, %rs744;}

	// end inline asm
	fma.rn.f32 	%f19068, %f11271, %f11270, %f19068;
$L__BB0_1793:
	setp.ge.s32 	%p878, %r85, %r137;
	@%p878 bra 	$L__BB0_1795;
	ld.shared.f32 	%f11273, [%r10+8];
	ld.shared.u16 	%rs745, [_ZZ24flash_attention_wmma_qktPK6__halfS1_S1_PS_iiiifE6V_smem+278];
	// begin inline asm
	{  cvt.f32.f16 %f11272, %rs745;}

	// end inline asm
	fma.rn.f32 	%f19068, %f11273, %f11272, %f19068;
$L__BB0_1795:
	setp.ge.s32 	%p879, %r86, %r137;
	@%p879 bra 	$L__BB0_1797;
	ld.shared.f32 	%f11275, [%r10+12];
	ld.shared.u16 	%rs746, [_ZZ24flash_attention_wmma_qktPK6__halfS1_S1_PS_iiiifE6V_smem+406];
	// begin inline asm
	{  cvt.f32.f16 %f11274, %rs746;}

	// end inline asm
	fma.rn.f32 	%f19068, %f11275, %f11274, %f19068;
$L__BB0_1797:
	setp.ge.s32 	%p880, %r87, %r137;
	@%p880 bra 	$L__BB0_1799;
	ld.shared.f32 	%f11277, [%r10+16];
	ld.shared.u16 	%rs747, [_ZZ24flash_attention_wmma_qktPK6__halfS1_S1_PS_iiiifE6V_smem+534];
	// begin inline asm
	{  cvt.f32.f16 %f11276, %rs747;}

	// end inline asm
	fma.rn.f32 	%f19068, %f11277, %f11276, %f19068;
$L__BB0_1799:
	setp.ge.s32 	%p881, %r88, %r137;
	@%p881 bra 	$L__BB0_1801;
	ld.shared.f32 	%f11279, [%r10+20];
	ld.shared.u16 	%rs748, [_ZZ24flash_attention_wmma_qktPK6__halfS1_S1_PS_iiiifE6V_smem+662];
	// begin inline asm
	{  cvt.f32.f16 %f11278, %rs748;}

	// end inline asm
	fma.rn.f32 	%f19068, %f11279, %f11278, %f19068;
$L__BB0_1801:
	setp.ge.s32 	%p882, %r89, %r137;
	@%p882 bra 	$L__BB0_1803;
	ld.shared.f32 	%f11281, [%r10+24];
	ld.shared.u16 	%rs749, [_ZZ24flash_attention_wmma_qktPK6__halfS1_S1_PS_iiiifE6V_smem+790];
	// begin inline asm
	{  cvt.f32.f16 %f11280, %rs749;}

	// end inline asm
	fma.rn.f32 	%f19068, %f11281, %f11280, %f19068;
$L__BB0_1803:
	setp.ge.s32 	%p883, %r90, %r137;
	@%p883 bra 	$L__BB0_1805;
	ld.shared.f32 	%f11283, [%r10+28];
	ld.shared.u16 	%rs750, [_ZZ24flash_attention_wmma_qktPK6__halfS1_S1_PS_iiiifE6V_smem+918];
	// begin inline asm
	{  cvt.f32.f16 %f11282, %rs750;}

	// end inline asm
	fma.rn.f32 	%f19068, %f11283, %f11282, %f19068;
$L__BB0_1805:
	setp.ge.s32 	%p884, %r91, %r137;
	@%p884 bra 	$L__BB0_1807;
	ld.shared.f32 	%f11285, [%r10+32];
	ld.shared.u16 	%rs751, [_ZZ24flash_attention_wmma_qktPK6__halfS1_S1_PS_iiiifE6V_smem+1046];
	// begin inline asm
	{  cvt.f32.f16 %f11284, %rs751;}

	// end inline asm
	fma.rn.f32 	%f19068, %f11285, %f11284, %f19068;
$L__BB0_1807:
	setp.ge.s32 	%p885, %r92, %r137;
	@%p885 bra 	$L__BB0_1809;
	ld.shared.f32 	%f11287, [%r10+36];
	ld.shared.u16 	%rs752, [_ZZ24flash_attention_wmma_qktPK6__halfS1_S1_PS_iiiifE6V_smem+1174];
	// begin inline asm
	{  cvt.f32.f16 %f11286, %rs752;}

	// end inline asm
	fma.rn.f32 	%f19068, %f11287, %f11286, %f19068;
$L__BB0_1809:
	setp.ge.s32 	%p886, %r93, %r137;
	@%p886 bra 	$L__BB0_1811;
	ld.shared.f32 	%f11289, [%r10+40];
	ld.shared.u16 	%rs753, [_ZZ24flash_attention_wmma_qktPK6__halfS1_S1_PS_iiiifE6V_smem+1302];
	// begin inline asm
	{  cvt.f32.f16 %f11288, %rs753;}

	// end inline asm
	fma.rn.f32 	%f19068, %f11289, %f11288, %f19068;
$L__BB0_1811:
	setp.ge.s32 	%p887, %r94, %r137;
	@%p887 bra 	$L__BB0_1813;
	ld.shared.f32 	%f11291, [%r10+44];
	ld.shared.u16 	%rs754, [_ZZ24flash_attention_wmma_qktPK6__halfS1_S1_PS_iiiifE6V_smem+1430];
	// begin inline asm
	{  cvt.f32.f16 %f11290, %rs754;}

	// end inline asm
	fma.rn.f32 	%f19068, %f11291, %f11290, %f19068;
$L__BB0_1813:
	setp.ge.s32 	%p888, %r95, %r137;
	@%p888 bra 	$L__BB0_1815;
	ld.shared.f32 	%f11293, [%r10+48];
	ld.shared.u16 	%rs755, [_ZZ24flash_attention_wmma_qktPK6__halfS1_S1_PS_iiiifE6V_smem+1558];
	// begin inline asm
	{  cvt.f32.f16 %f11292, %rs755;}

	// end inline asm
	fma.rn.f32 	%f19068, %f11293, %f11292, %f19068;
$L__BB0_1815:
	setp.ge.s32 	%p889, %r96, %r137;
	@%p889 bra 	$L__BB0_1817;
	ld.shared.f32 	%f11295, [%r10+52];
	ld.shared.u16 	%rs756, [_ZZ24flash_attention_wmma_qktPK6__halfS1_S1_PS_iiiifE6V_smem+1686];
	// begin inline asm
	{  cvt.f32.f16 %f11294, %rs756;}

	// end inline asm
	fma.rn.f32 	%f19068, %f11295, %f11294, %f19068;
$L__BB0_1817:
	setp.ge.s32 	%p890, %r97, %r137;
	@%p890 bra 	$L__BB0_1819;
	ld.shared.f32 	%f11297, [%r10+56];
	ld.shared.u16 	%rs757, [_ZZ24flash_attention_wmma_qktPK6__halfS1_S1_PS_iiiifE6V_smem+1814];
	// begin inline asm
	{  cvt.f32.f16 %f11296, %rs757;}

	// end inline asm
	fma.rn.f32 	%f19068, %f11297, %f11296, %f19068;
$L__BB0_1819:
	setp.ge.s32 	%p891, %r98, %r137;
	@%p891 bra 	$L__BB0_1821;
	ld.shared.f32 	%f11299, [%r10+60];
	ld.shared.u16 	%rs758, [_ZZ24flash_attention_wmma_qktPK6__halfS1_S1_PS_iiiifE6V_smem+1942];
	// begin inline asm
	{  cvt.f32.f16 %f11298, %rs758;}

	// end inline asm
	fma.rn.f32 	%f19068, %f11299, %f11298, %f19068;
$L__BB0_1821:
	add.s32 	%r818, %r16, 16;
	setp.ge.s32 	%p892, %r818, %r137;
	@%p892 bra 	$L__BB0_1823;
	ld.shared.f32 	%f11301, [%r10+64];
	ld.shared.u16 	%rs759, [_ZZ24flash_attention_wmma_qktPK6__halfS1_S1_PS_iiiifE6V_smem+2070];
	// begin inline asm
	{  cvt.f32.f16 %f11300, %rs759;}

	// end inline asm
	fma.rn.f32 	%f19068, %f11301, %f11300, %f19068;
$L__BB0_1823:
	add.s32 	%r819, %r16, 17;
	setp.ge.s32 	%p893, %r819, %r137;
	@%p893 bra 	$L__BB0_1825;
	ld.shared.f32 	%f11303, [%r10+68];
	ld.shared.u16 	%rs760, [_ZZ24flash_attention_wmma_qktPK6__halfS1_S1_PS_iiiifE6V_smem+2198];
	// begin inline asm
	{  cvt.f32.f16 %f11302, %rs760;}

	// end inline asm
	fma.rn.f32 	%f19068, %f11303, %f11302, %f19068;
$L__BB0_1825:
	add.s32 	%r820, %r16, 18;
	setp.ge.s32 	%p894, %r820, %r137;
	@%p894 bra 	$L__BB0_1827;
	ld.shared.f32 	%f11305, [%r10+72];
	ld.shared.u16 	%rs761, [_ZZ24flash_attention_wmma_qktPK6__halfS1_S1_PS_iiiifE6V_smem+2326];
	// begin inline asm
	{  cvt.f32.f16 %f11304, %rs761;}

	// end inline asm
	fma.rn.f32 	%f19068, %f11305, %f11304, %f19068;
$L__BB0_1827:
	add.s32 	%r821, %r16, 19;
	setp.ge.s32 	%p895, %r821, %r137;
	@%p895 bra 	$L__BB0_1829;
	ld.shared.f32 	%f11307, [%r10+76];
	ld.shared.u16 	%rs762, [_ZZ24flash_attention_wmma_qktPK6__halfS1_S1_PS_iiiifE6V_smem+2454];
	// begin inline asm
	{  cvt.f32.f16 %f11306, %rs762;}

	// end inline asm
	fma.rn.f32 	%f19068, %f11307, %f11306, %f19068;
$L__BB0_1829:
	add.s32 	%r822, %r16, 20;
	setp.ge.s32 	%p896, %r822, %r137;
	@%p896 bra 	$L__BB0_1831;
	ld.shared.f32 	%f11309, [%r10+80];
	ld.shared.u16 	%rs763, [_ZZ24flash_attention_wmma_qktPK6__halfS1_S1_PS_iiiifE6V_smem+2582];
	// begin inline asm
	{  cvt.f32.f16 %f11308, %rs763;}

	// end inline asm
	fma.rn.f32 	%f19068, %f11309, %f11308, %f19068;
$L__BB0_1831:
	add.s32 	%r823, %r16, 21;
	setp.ge.s32 	%p897, %r823, %r137;
	@%p897 bra 	$L__BB0_1833;
	ld.shared.f32 	%f11311, [%r10+84];
	ld.shared.u16 	%rs764, [_ZZ24flash_attention_wmma_qktPK6__halfS1_S1_PS_iiiifE6V_smem+2710];
	// begin inline asm
	{  cvt.f32.f16 %f11310, %rs764;}

	// end inline asm
	fma.rn.f32 	%f19068, %f11311, %f11310, %f19068;
$L__BB0_1833:
	add.s32 	%r824, %r16, 22;
	setp.ge.s32 	%p898, %r824, %r137;
	@%p898 bra 	$L__BB0_1835;
	ld.shared.f32 	%f11313, [%r10+88];
	ld.shared.u16 	%rs765, [_ZZ24flash_attention_wmma_qktPK6__halfS1_S1_PS_iiiifE6V_smem+2838];
	// begin inline asm
	{  cvt.f32.f16 %f11312, %rs765;}

	// end inline asm
	fma.rn.f32 	%f19068, %f11313, %f11312, %f19068;
$L__BB0_1835:
	setp.ge.s32 	%p899, %r99, %r137;
	@%p899 bra 	$L__BB0_1837;
	ld.shared.f32 	%f11315, [%r10+92];
	ld.shared.u16 	%rs766, [_ZZ24flash_attention_wmma_qktPK6__halfS1_S1_PS_iiiifE6V_smem+2966];
	// begin inline asm
	{  cvt.f32.f16 %f11314, %rs766;}

	// end inline asm
	fma.rn.f32 	%f19068, %f11315, %f11314, %f19068;
$L__BB0_1837:
	setp.ge.s32 	%p900, %r100, %r137;
	@%p900 bra 	$L__BB0_1839;
	ld.shared.f32 	%f11317, [%r10+96];
	ld.shared.u16 	%rs767, [_ZZ24flash_attention_wmma_qktPK6__halfS1_S1_PS_iiiifE6V_smem+3094];
	// begin inline asm
	{  cvt.f32.f16 %f11316, %rs767;}

	// end inline asm
	fma.rn.f32 	%f19068, %f11317, %f11316, %f19068;
$L__BB0_1839:
	setp.ge.s32 	%p901, %r101, %r137;
	@%p901 bra 	$L__BB0_1841;
	ld.shared.f32 	%f11319, [%r10+100];
	ld.shared.u16 	%rs768, [_ZZ24flash_attention_wmma_qktPK6__halfS1_S1_PS_iiiifE6V_smem+3222];
	// begin inline asm
	{  cvt.f32.f16 %f11318, %rs768;}

	// end inline asm
	fma.rn.f32 	%f19068, %f11319, %f11318, %f19068;
$L__BB0_1841:
	setp.ge.s32 	%p902, %r102, %r137;
	@%p902 bra 	$L__BB0_1843;
	ld.shared.f32 	%f11321, [%r10+104];
	ld.shared.u16 	%rs769, [_ZZ24flash_attention_wmma_qktPK6__halfS1_S1_PS_iiiifE6V_smem+3350];
	// begin inline asm
	{  cvt.f32.f16 %f11320, %rs769;}

	// end inline asm
	fma.rn.f32 	%f19068, %f11321, %f11320, %f19068;
$L__BB0_1843:
	setp.ge.s32 	%p903, %r103, %r137;
	@%p903 bra 	$L__BB0_1845;
	ld.shared.f32 	%f11323, [%r10+108];
	ld.shared.u16 	%rs770, [_ZZ24flash_attention_wmma_qktPK6__halfS1_S1_PS_iiiifE6V_smem+3478];
	// begin inline asm
	{  cvt.f32.f16 %f11322, %rs770;}

	// end inline asm
	fma.rn.f32 	%f19068, %f11323, %f11322, %f19068;
$L__BB0_1845:
	setp.ge.s32 	%p904, %r104, %r137;
	@%p904 bra 	$L__BB0_1847;
	ld.shared.f32 	%f11325, [%r10+112];
	ld.shared.u16 	%rs771, [_ZZ24flash_attention_wmma_qktPK6__halfS1_S1_PS_iiiifE6V_smem+3606];
	// begin inline asm
	{  cvt.f32.f16 %f11324, %rs771;}

	// end inline asm
	fma.rn.f32 	%f19068, %f11325, %f11324, %f19068;
$L__BB0_1847:
	setp.ge.s32 	%p905, %r105, %r137;
	@%p905 bra 	$L__BB0_1849;
	ld.shared.f32 	%f11327, [%r10+116];
	ld.shared.u16 	%rs772, [_ZZ24flash_attention_wmma_qktPK6__halfS1_S1_PS_iiiifE6V_smem+3734];
	// begin inline asm
	{  cvt.f32.f16 %f11326, %rs772;}

	// end inline asm
	fma.rn.f32 	%f19068, %f11327, %f11326, %f19068;
$L__BB0_1849:
	setp.ge.s32 	%p906, %r106, %r137;
	@%p906 bra 	$L__BB0_1851;
	ld.shared.f32 	%f11329, [%r10+120];
	ld.shared.u16 	%rs773, [_ZZ24flash_attention_wmma_qktPK6__halfS1_S1_PS_iiiifE6V_smem+3862];
	// begin inline asm
	{  cvt.f32.f16 %f11328, %rs773;}

	// end inline asm
	fma.rn.f32 	%f19068, %f11329, %f11328, %f19068;
$L__BB0_1851:
	setp.ge.s32 	%p907, %r107, %r137;
	@%p907 bra 	$L__BB0_1853;
	ld.shared.f32 	%f11331, [%r10+124];
	ld.shared.u16 	%rs774, [_ZZ24flash_attention_wmma_qktPK6__halfS1_S1_PS_iiiifE6V_smem+3990];
	// begin inline asm
	{  cvt.f32.f16 %f11330, %rs774;}

	// end inline asm
	fma.rn.f32 	%f19068, %f11331, %f11330, %f19068;
$L__BB0_1853:
	setp.ge.s32 	%p908, %r108, %r137;
	@%p908 bra 	$L__BB0_1855;
	ld.shared.f32 	%f11333, [%r10+128];
	ld.shared.u16 	%rs775, [_ZZ24flash_attention_wmma_qktPK6__halfS1_S1_PS_iiiifE6V_smem+4118];
	// begin inline asm
	{  cvt.f32.f16 %f11332, %rs775;}

	// end inline asm
	fma.rn.f32 	%f19068, %f11333, %f11332, %f19068;
$L__BB0_1855:
	setp.ge.s32 	%p909, %r109, %r137;
	@%p909 bra 	$L__BB0_1857;
	ld.shared.f32 	%f11335, [%r10+132];
	ld.shared.u16 	%rs776, [_ZZ24flash_attention_wmma_qktPK6__halfS1_S1_PS_iiiifE6V_smem+4246];
	// begin inline asm
	{  cvt.f32.f16 %f11334, %rs776;}

	// end inline asm
	fma.rn.f32 	%f19068, %f11335, %f11334, %f19068;
$L__BB0_1857:
	setp.ge.s32 	%p910, %r110, %r137;
	@%p910 bra 	$L__BB0_1859;
	ld.shared.f32 	%f11337, [%r10+136];
	ld.shared.u16 	%rs777, [_ZZ24flash_attention_wmma_qktPK6__halfS1_S1_PS_iiiifE6V_smem+4374];
	// begin inline asm
	{  cvt.f32.f16 %f11336, %rs777;}

	// end inline asm
	fma.rn.f32 	%f19068, %f11337, %f11336, %f19068;
$L__BB0_1859:
	setp.ge.s32 	%p911, %r111, %r137;
	@%p911 bra 	$L__BB0_1861;
	ld.shared.f32 	%f11339, [%r10+140];
	ld.shared.u16 	%rs778, [_ZZ24flash_attention_wmma_qktPK6__halfS1_S1_PS_iiiifE6V_smem+4502];
	// begin inline asm
	{  cvt.f32.f16 %f11338, %rs778;}

	// end inline asm
	fma.rn.f32 	%f19068, %f11339, %f11338, %f19068;
$L__BB0_1861:
	setp.ge.s32 	%p912, %r112, %r137;
	@%p912 bra 	$L__BB0_1863;
	ld.shared.f32 	%f11341, [%r10+144];
	ld.shared.u16 	%rs779, [_ZZ24flash_attention_wmma_qktPK6__halfS1_S1_PS_iiiifE6V_smem+4630];
	// begin inline asm
	{  cvt.f32.f16 %f11340, %rs779;}

	// end inline asm
	fma.rn.f32 	%f19068, %f11341, %f11340, %f19068;
$L__BB0_1863:
	setp.ge.s32 	%p913, %r113, %r137;
	@%p913 bra 	$L__BB0_1865;
	ld.shared.f32 	%f11343, [%r10+148];
	ld.shared.u16 	%rs780, [_ZZ24flash_attention_wmma_qktPK6__halfS1_S1_PS_iiiifE6V_smem+4758];
	// begin inline asm
	{  cvt.f32.f16 %f11342, %rs780;}

	// end inline asm
	fma.rn.f32 	%f19068, %f11343, %f11342, %f19068;
$L__BB0_1865:
	setp.ge.s32 	%p914, %r114, %r137;
	@%p914 bra 	$L__BB0_1867;
	ld.shared.f32 	%f11345, [%r10+152];
	ld.shared.u16 	%rs781, [_ZZ24flash_attention_wmma_qktPK6__halfS1_S1_PS_iiiifE6V_smem+4886];
	// begin inline asm
	{  cvt.f32.f16 %f11344, %rs781;}

	// end inline asm
	fma.rn.f32 	%f19068, %f11345, %f11344, %f19068;
$L__BB0_1867:
	add.s32 	%r825, %r16, 39;
	setp.ge.s32 	%p915, %r825, %r137;
	@%p915 bra 	$L__BB0_1869;
	ld.shared.f32 	%f11347, [%r10+156];
	ld.shared.u16 	%rs782, [_ZZ24flash_attention_wmma_qktPK6__halfS1_S1_PS_iiiifE6V_smem+5014];
	// begin inline asm
	{  cvt.f32.f16 %f11346, %rs782;}

	// end inline asm
	fma.rn.f32 	%f19068, %f11347, %f11346, %f19068;
$L__BB0_1869:
	setp.ge.s32 	%p916, %r115, %r137;
	@%p916 bra 	$L__BB0_1871;
	ld.shared.f32 	%f11349, [%r10+160];
	ld.shared.u16 	%rs783, [_ZZ24flash_attention_wmma_qktPK6__halfS1_S1_PS_iiiifE6V_smem+5142];
	// begin inline asm
	{  cvt.f32.f16 %f11348, %rs783;}

	// end inline asm
	fma.rn.f32 	%f19068, %f11349, %f11348, %f19068;
$L__BB0_1871:
	add.s32 	%r826, %r16, 41;
	setp.ge.s32 	%p917, %r826, %r137;
	@%p917 bra 	$L__BB0_1873;
	ld.shared.f32 	%f11351, [%r10+164];
	ld.shared.u16 	%rs784, [_ZZ24flash_attention_wmma_qktPK6__halfS1_S1_PS_iiiifE6V_smem+5270];
	// begin inline asm
	{  cvt.f32.f16 %f11350, %rs784;}

	// end inline asm
	fma.rn.f32 	%f19068, %f11351, %f11350, %f19068;
$L__BB0_1873:
	setp.ge.s32 	%p918, %r116, %r137;
	@%p918 bra 	$L__BB0_1875;
	ld.shared.f32 	%f11353, [%r10+168];
	ld.shared.u16 	%rs785, [_ZZ24flash_attention_wmma_qktPK6__halfS1_S1_PS_iiiifE6V_smem+5398];
	// begin inline asm
	{  cvt.f32.f16 %f11352, %rs785;}

	// end inline asm
	fma.rn.f32 	%f19068, %f11353, %f11352, %f19068;
$L__BB0_1875:
	add.s32 	%r827, %r16, 43;
	setp.ge.s32 	%p919, %r827, %r137;
	@%p919 bra 	$L__BB0_1877;
	ld.shared.f32 	%f11355, [%r10+172];
	ld.shared.u16 	%rs786, [_ZZ24flash_attention_wmma_qktPK6__halfS1_S1_PS_iiiifE6V_smem+5526];
	// begin inline asm
	{  cvt.f32.f16 %f11354, %rs786;}

	// end inline asm
	fma.rn.f32 	%f19068, %f11355, %f11354, %f19068;
$L__BB0_1877:
	add.s32 	%r828, %r16, 44;
	setp.ge.s32 	%p920, %r828, %r137;
	@%p920 bra 	$L__BB0_1879;
	ld.shared.f32 	%f11357, [%r10+176];
	ld.shared.u16 	%rs787, [_ZZ24flash_attention_wmma_qktPK6__halfS1_S1_PS_iiiifE6V_smem+5654];
	// begin inline asm
	{  cvt.f32.f16 %f11356, %rs787;}

	// end inline asm
	fma.rn.f32 	%f19068, %f11357, %f11356, %f19068;
$L__BB0_1879:
	add.s32 	%r829, %r16, 45;
	setp.ge.s32 	%p921, %r829, %r137;
	@%p921 bra 	$L__BB0_1881;
	ld.shared.f32 	%f11359, [%r10+180];
	ld.shared.u16 	%rs788, [_ZZ24flash_attention_wmma_qktPK6__halfS1_S1_PS_iiiifE6V_smem+5782];
	// begin inline asm
	{  cvt.f32.f16 %f11358, %rs788;}

	// end inline asm
	fma.rn.f32 	%f19068, %f11359, %f11358, %f19068;
$L__BB0_1881:
	add.s32 	%r830, %r16, 46;
	setp.ge.s32 	%p922, %r830, %r137;
	@%p922 bra 	$L__BB0_1883;
	ld.shared.f32 	%f11361, [%r10+184];
	ld.shared.u16 	%rs789, [_ZZ24flash_attention_wmma_qktPK6__halfS1_S1_PS_iiiifE6V_smem+5910];
	// begin inline asm
	{  cvt.f32.f16 %f11360, %rs789;}

	// end inline asm
	fma.rn.f32 	%f19068, %f11361, %f11360, %f19068;
$L__BB0_1883:
	setp.ge.s32 	%p923, %r117, %r137;
	@%p923 bra 	$L__BB0_1885;
	ld.shared.f32 	%f11363, [%r10+188];
	ld.shared.u16 	%rs790, [_ZZ24flash_attention_wmma_qktPK6__halfS1_S1_PS_iiiifE6V_smem+6038];
	// begin inline asm
	{  cvt.f32.f16 %f11362, %rs790;}

	// end inline asm
	fma.rn.f32 	%f19068, %f11363, %f11362, %f19068;
$L__BB0_1885:
	setp.ge.s32 	%p924, %r118, %r137;
	@%p924 bra 	$L__BB0_1887;
	ld.shared.f32 	%f11365, [%r10+192];
	ld.shared.u16 	%rs791, [_ZZ24flash_attention_wmma_qktPK6__halfS1_S1_PS_iiiifE6V_smem+6166];
	// begin inline asm
	{  cvt.f32.f16 %f11364, %rs791;}

	// end inline asm
	fma.rn.f32 	%f19068, %f11365, %f11364, %f19068;
$L__BB0_1887:
	setp.ge.s32 	%p925, %r119, %r137;
	@%p925 bra 	$L__BB0_1889;
	ld.shared.f32 	%f11367, [%r10+196];
	ld.shared.u16 	%rs792, [_ZZ24flash_attention_wmma_qktPK6__halfS1_S1_PS_iiiifE6V_smem+6294];
	// begin inline asm
	{  cvt.f32.f16 %f11366, %rs792;}

	// end inline asm
	fma.rn.f32 	%f19068, %f11367, %f11366, %f19068;
$L__BB0_1889:
	setp.ge.s32 	%p926, %r120, %r137;
	@%p926 bra 	$L__BB0_1891;
	ld.shared.f32 	%f11369, [%r10+200];
	ld.shared.u16 	%rs793, [_ZZ24flash_attention_wmma_qktPK6__halfS1_S1_PS_iiiifE6V_smem+6422];
	// begin inline asm
	{  cvt.f32.f16 %f11368, %rs793;}

	// end inline asm
	fma.rn.f32 	%f19068, %f11369, %f11368, %f19068;
$L__BB0_1891:
	setp.ge.s32 	%p927, %r121, %r137;
	@%p927 bra 	$L__BB0_1893;
	ld.shared.f32 	%f11371, [%r10+204];
	ld.shared.u16 	%rs794, [_ZZ24flash_attention_wmma_qktPK6__halfS1_S1_PS_iiiifE6V_smem+6550];
	// begin inline asm
	{  cvt.f32.f16 %f11370, %rs794;}

	// end inline asm
	fma.rn.f32 	%f19068, %f11371, %f11370, %f19068;
$L__BB0_1893:
	setp.ge.s32 	%p928, %r122, %r137;
	@%p928 bra 	$L__BB0_1895;
	ld.shared.f32 	%f11373, [%r10+208];
	ld.shared.u16 	%rs795, [_ZZ24flash_attention_wmma_qktPK6__halfS1_S1_PS_iiiifE6V_smem+6678];
	// begin inline asm
	{  cvt.f32.f16 %f11372, %rs795;}

	// end inline asm
	fma.rn.f32 	%f19068, %f11373, %f11372, %f19068;
$L__BB0_1895:
	setp.ge.s32 	%p929, %r123, %r137;
	@%p929 bra 	$L__BB0_1897;
	ld.shared.f32 	%f11375, [%r10+212];
	ld.shared.u16 	%rs796, [_ZZ24flash_attention_wmma_qktPK6__halfS1_S1_PS_iiiifE6V_smem+6806];
	// begin inline asm
	{  cvt.f32.f16 %f11374, %rs796;}

	// end inline asm
	fma.rn.f32 	%f19068, %f11375, %f11374, %f19068;
$L__BB0_1897:
	setp.ge.s32 	%p930, %r124, %r137;
	@%p930 bra 	$L__BB0_1899;
	ld.shared.f32 	%f11377, [%r10+216];
	ld.shared.u16 	%rs797, [_ZZ24flash_attention_wmma_qktPK6__halfS1_S1_PS_iiiifE6V_smem+6934];
	// begin inline asm
	{  cvt.f32.f16 %f11376, %rs797;}

	// end inline asm
	fma.rn.f32 	%f19068, %f11377, %f11376, %f19068;
$L__BB0_1899:
	setp.ge.s32 	%p931, %r125, %r137;
	@%p931 bra 	$L__BB0_1901;
	ld.shared.f32 	%f11379, [%r10+220];
	ld.shared.u16 	%rs798, [_ZZ24flash_attention_wmma_qktPK6__halfS1_S1_PS_iiiifE6V_smem+7062];
	// begin inline asm
	{  cvt.f32.f16 %f11378, %rs798;}

	// end inline asm
	fma.rn.f32 	%f19068, %f11379, %f11378, %f19068;
$L__BB0_1901:
	setp.ge.s32 	%p932, %r126, %r137;
	@%p932 bra 	$L__BB0_1903;
	ld.shared.f32 	%f11381, [%r10+224];
	ld.shared.u16 	%rs799, [_ZZ24flash_attention_wmma_qktPK6__halfS1_S1_PS_iiiifE6V_smem+7190];
	// begin inline asm
	{  cvt.f32.f16 %f11380, %rs799;}

	// end inline asm
	fma.rn.f32 	%f19068, %f11381, %f11380, %f19068;
$L__BB0_1903:
	setp.ge.s32 	%p933, %r127, %r137;
	@%p933 bra 	$L__BB0_1905;
	ld.shared.f32 	%f11383, [%r10+228];
	ld.shared.u16 	%rs800, [_ZZ24flash_attention_wmma_qktPK6__halfS1_S1_PS_iiiifE6V_smem+7318];
	// begin inline asm
	{  cvt.f32.f16 %f11382, %rs800;}

	// end inline asm
	fma.rn.f32 	%f19068, %f11383, %f11382, %f19068;
$L__BB0_1905:
	setp.ge.s32 	%p934, %r128, %r137;
	@%p934 bra 	$L__BB0_1907;
	ld.shared.f32 	%f11385, [%r10+232];
	ld.shared.u16 	%rs801, [_ZZ24flash_attention_wmma_qktPK6__halfS1_S1_PS_iiiifE6V_smem+7446];
	// begin inline asm
	{  cvt.f32.f16 %f11384, %rs801;}

	// end inline asm
	fma.rn.f32 	%f19068, %f11385, %f11384, %f19068;
$L__BB0_1907:
	setp.ge.s32 	%p935, %r129, %r137;
	@%p935 bra 	$L__BB0_1909;
	ld.shared.f32 	%f11387, [%r10+236];
	ld.shared.u16 	%rs802, [_ZZ24flash_attention_wmma_qktPK6__halfS1_S1_PS_iiiifE6V_smem+7574];
	// begin inline asm
	{  cvt.f32.f16 %f11386, %rs802;}

	// end inline asm
	fma.rn.f32 	%f19068, %f11387, %f11386, %f19068;
$L__BB0_1909:
	setp.ge.s32 	%p936, %r130, %r137;
	@%p936 bra 	$L__BB0_1911;
	ld.shared.f32 	%f11389, [%r10+240];
	ld.shared.u16 	%rs803, [_ZZ24flash_attention_wmma_qktPK6__halfS1_S1_PS_iiiifE6V_smem+7702];
	// begin inline asm
	{  cvt.f32.f16 %f11388, %rs803;}

	// end inline asm
	fma.rn.f32 	%f19068, %f11389, %f11388, %f19068;
$L__BB0_1911:
	setp.ge.s32 	%p937, %r131, %r137;
	@%p937 bra 	$L__BB0_1913;
	ld.shared.f32 	%f11391, [%r10+244];
	ld.shared.u16 	%rs804, [_ZZ24flash_attention_wmma_qktPK6__halfS1_S1_PS_iiiifE6V_smem+7830];
	// begin inline asm
	{  cvt.f32.f16 %f11390, %rs804;}

	// end inline asm
	fma.rn.f32 	%f19068, %f11391, %f11390, %f19068;
$L__BB0_1913:
	setp.ge.s32 	%p938, %r132, %r137;
	@%p938 bra 	$L__BB0_1915;
	ld.shared.f32 	%f11393, [%r10+248];
	ld.shared.u16 	%rs805, [_ZZ24flash_attention_wmma_qktPK6__halfS1_S1_PS_iiiifE6V_smem+7958];
	// begin inline asm
	{  cvt.f32.f16 %f11392, %rs805;}

	// end inline asm
	fma.rn.f32 	%f19068, %f11393, %f11392, %f19068;
$L__BB0_1915:
	@%p875 bra 	$L__BB0_1917;
	ld.shared.f32 	%f11395, [%r10+252];
	ld.shared.u16 	%rs806, [_ZZ24flash_attention_wmma_qktPK6__halfS1_S1_PS_iiiifE6V_smem+8086];
	// begin inline asm
	{  cvt.f32.f16 %f11394, %rs806;}

	// end inline asm
	fma.rn.f32 	%f19068, %f11395, %f11394, %f19068;
$L__BB0_1917:
	fma.rn.f32 	%f18221, %f392, %f19068, %f18221;
	mov.f32 	%f19132, 0f00000000;
	@%p876 bra 	$L__BB0_1919;
	ld.shared.f32 	%f11398, [%r10];
	ld.shared.u16 	%rs807, [_ZZ24flash_attention_wmma_qktPK6__halfS1_S1_PS_iiiifE6V_smem+24];
	// begin inline asm
	{  cvt.f32.f16 %f11397, %rs807;}

	// end inline asm
	fma.rn.f32 	%f19132, %f11398, %f11397, 0f00000000;
$L__BB0_1919:
	@%p877 bra 	$L__BB0_1921;
	ld.shared.f32 	%f11400, [%r10+4];
	ld.shared.u16 	%rs808, [_ZZ24flash_attention_wmma_qktPK6__halfS1_S1_PS_iiiifE6V_smem+152];
	// begin inline asm
	{  cvt.f32.f16 %f11399, %rs808;}

	// end inline asm
	fma.rn.f32 	%f19132, %f11400, %f11399, %f19132;
$L__BB0_1921:
	@%p878 bra 	$L__BB0_1923;
	ld.shared.f32 	%f11402, [%r10+8];
	ld.shared.u16 	%rs809, [_ZZ24flash_attention_wmma_qktPK6__halfS1_S1_PS_iiiifE6V_smem+280];
	// begin inline asm
	{  cvt.f32.f16 %f11401, %rs809;}

	// end inline asm
	fma.rn.f32 	%f19132, %f11402, %f11401, %f19132;
$L__BB0_1923:
	@%p879 bra 	$L__BB0_1925;
	ld.shared.f32 	%f11404, [%r10+12];
	ld.shared.u16 	%rs810, [_ZZ24flash_attention_wmma_qktPK6__halfS1_S1_PS_iiiifE6V_smem+408];
	// begin inline asm
	{  cvt.f32.f16 %f11403, %rs810;}

	// end inline asm
	fma.rn.f32 	%f19132, %f11404, %f11403, %f19132;
$L__BB0_1925:
	setp.ge.s32 	%p944, %r87, %r137;
	@%p944 bra 	$L__BB0_1927;
	ld.shared.f32 	%f11406, [%r10+16];
	ld.shared.u16 	%rs811, [_ZZ24flash_attention_wmma_qktPK6__halfS1_S1_PS_iiiifE6V_smem+536];
	// begin inline asm
	{  cvt.f32.f16 %f11405, %rs811;}

	// end inline asm
	fma.rn.f32 	%f19132, %f11406, %f11405, %f19132;
$L__BB0_1927:
	setp.ge.s32 	%p945, %r88, %r137;
	@%p945 bra 	$L__BB0_1929;
	ld.shared.f32 	%f11408, [%r10+20];
	ld.shared.u16 	%rs812, [_ZZ24flash_attention_wmma_qktPK6__halfS1_S1_PS_iiiifE6V_smem+664];
	// begin inline asm
	{  cvt.f32.f16 %f11407, %rs812;}

	// end inline asm
	fma.rn.f32 	%f19132, %f11408, %f11407, %f19132;
$L__BB0_1929:
	setp.ge.s32 	%p946, %r89, %r137;
	@%p946 bra 	$L__BB0_1931;
	ld.shared.f32 	%f11410, [%r10+24];
	ld.shared.u16 	%rs813, [_ZZ24flash_attention_wmma_qktPK6__halfS1_S1_PS_iiiifE6V_smem+792];
	// begin inline asm
	{  cvt.f32.f16 %f11409, %rs813;}

	// end inline asm
	fma.rn.f32 	%f19132, %f11410, %f11409, %f19132;
$L__BB0_1931:
	setp.ge.s32 	%p947, %r90, %r137;
	@%p947 bra 	$L__BB0_1933;
	ld.shared.f32 	%f11412, [%r10+28];
	ld.shared.u16 	%rs814, [_ZZ24flash_attention_wmma_qktPK6__halfS1_S1_PS_iiiifE6V_smem+920];
	// begin inline asm
	{  cvt.f32.f16 %f11411, %rs814;}

	// end inline asm
	fma.rn.f32 	%f19132, %f11412, %f11411, %f19132;
$L__BB0_1933:
	setp.ge.s32 	%p948, %r91, %r137;
	@%p948 bra 	$L__BB0_1935;
	ld.shared.f32 	%f11414, [%r10+32];
	ld.shared.u16 	%rs815, [_ZZ24flash_attention_wmma_qktPK6__halfS1_S1_PS_iiiifE6V_smem+1048];
	// begin inline asm
	{  cvt.f32.f16 %f11413, %rs815;}

	// end inline asm
	fma.rn.f32 	%f19132, %f11414, %f11413, %f19132;
$L__BB0_1935:
	setp.ge.s32 	%p949, %r92, %r137;
	@%p949 bra 	$L__BB0_1937;
	ld.shared.f32 	%f11416, [%r10+36];
	ld.shared.u16 	%rs816, [_ZZ24flash_attention_wmma_qktPK6__halfS1_S1_PS_iiiifE6V_smem+1176];
	// begin inline asm
	{  cvt.f32.f16 %f11415, %rs816;}

	// end inline asm
	fma.rn.f32 	%f19132, %f11416, %f11415, %f19132;
$L__BB0_1937:
	setp.ge.s32 	%p950, %r93, %r137;
	@%p950 bra 	$L__BB0_1939;
	ld.shared.f32 	%f11418, [%r10+40];
	ld.shared.u16 	%rs817, [_ZZ24flash_attention_wmma_qktPK6__halfS1_S1_PS_iiiifE6V_smem+1304];
	// begin inline asm
	{  cvt.f32.f16 %f11417, %rs817;}

	// end inline asm
	fma.rn.f32 	%f19132, %f11418, %f11417, %f19132;
$L__BB0_1939:
	setp.ge.s32 	%p951, %r94, %r137;
	@%p951 bra 	$L__BB0_1941;
	ld.shared.f32 	%f11420, [%r10+44];
	ld.shared.u16 	%rs818, [_ZZ24flash_attention_wmma_qktPK6__halfS1_S1_PS_iiiifE6V_smem+1432];
	// begin inline asm
	{  cvt.f32.f16 %f11419, %rs818;}

	// end inline asm
	fma.rn.f32 	%f19132, %f11420, %f11419, %f19132;
$L__BB0_1941:
	setp.ge.s32 	%p952, %r95, %r137;
	@%p952 bra 	$L__BB0_1943;
	ld.shared.f32 	%f11422, [%r10+48];
	ld.shared.u16 	%rs819, [_ZZ24flash_attention_wmma_qktPK6__halfS1_S1_PS_iiiifE6V_smem+1560];
	// begin inline asm
	{  cvt.f32.f16 %f11421, %rs819;}

	// end inline asm
	fma.rn.f32 	%f19132, %f11422, %f11421, %f19132;
$L__BB0_1943:
	setp.ge.s32 	%p953, %r96, %r137;
	@%p953 bra 	$L__BB0_1945;
	ld.shared.f32 	%f11424, [%r10+52];
	ld.shared.u16 	%rs820, [_ZZ24flash_attention_wmma_qktPK6__halfS1_S1_PS_iiiifE6V_smem+1688];
	// begin inline asm
	{  cvt.f32.f16 %f11423, %rs820;}

	// end inline asm
	fma.rn.f32 	%f19132, %f11424, %f11423, %f19132;
$L__BB0_1945:
	setp.ge.s32 	%p954, %r97, %r137;
	@%p954 bra 	$L__BB0_1947;
	ld.shared.f32 	%f11426, [%r10+56];
	ld.shared.u16 	%rs821, [_ZZ24flash_attention_wmma_qktPK6__halfS1_S1_PS_iiiifE6V_smem+1816];
	// begin inline asm
	{  cvt.f32.f16 %f11425, %rs821;}

	// end inline asm
	fma.rn.f32 	%f19132, %f11426, %f11425, %f19132;
$L__BB0_1947:
	setp.ge.s32 	%p955, %r98, %r137;
	@%p955 bra 	$L__BB0_1949;
	ld.shared.f32 	%f11428, [%r10+60];
	ld.shared.u16 	%rs822, [_ZZ24flash_attention_wmma_qktPK6__halfS1_S1_PS_iiiifE6V_smem+1944];
	// begin inline asm
	{  cvt.f32.f16 %f11427, %rs822;}

	// end inline asm
	fma.rn.f32 	%f19132, %f11428, %f11427, %f19132;
$L__BB0_1949:
	add.s32 	%r831, %r16, 16;
	setp.ge.s32 	%p956, %r831, %r137;
	@%p956 bra 	$L__BB0_1951;
	ld.shared.f32 	%f11430, [%r10+64];
	ld.shared.u16 	%rs823, [_ZZ24flash_attention_wmma_qktPK6__halfS1_S1_PS_iiiifE6V_smem+2072];
	// begin inline asm
	{  cvt.f32.f16 %f11429, %rs823;}

	// end inline asm
	fma.rn.f32 	%f19132, %f11430, %f11429, %f19132;
$L__BB0_1951:
	add.s32 	%r832, %r16, 17;
	setp.ge.s32 	%p957, %r832, %r137;
	@%p957 bra 	$L__BB0_1953;
	ld.shared.f32 	%f11432, [%r10+68];
	ld.shared.u16 	%rs824, [_ZZ24flash_attention_wmma_qktPK6__halfS1_S1_PS_iiiifE6V_smem+2200];
	// begin inline asm
	{  cvt.f32.f16 %f11431, %rs824;}

	// end inline asm
	fma.rn.f32 	%f19132, %f11432, %f11431, %f19132;
$L__BB0_1953:
	add.s32 	%r833, %r16, 18;
	setp.ge.s32 	%p958, %r833, %r137;
	@%p958 bra 	$L__BB0_1955;
	ld.shared.f32 	%f11434, [%r10+72];
	ld.shared.u16 	%rs825, [_ZZ24flash_attention_wmma_qktPK6__halfS1_S1_PS_iiiifE6V_smem+2328];
	// begin inline asm
	{  cvt.f32.f16 %f11433, %rs825;}

	// end inline asm
	fma.rn.f32 	%f19132, %f11434, %f11433, %f19132;
$L__BB0_1955:
	add.s32 	%r834, %r16, 19;
	setp.ge.s32 	%p959, %r834, %r137;
	@%p959 bra 	$L__BB0_1957;
	ld.shared.f32 	%f11436, [%r10+76];
	ld.shared.u16 	%rs826, [_ZZ24flash_attention_wmma_qktPK6__halfS1_S1_PS_iiiifE6V_smem+2456];
	// begin inline asm
	{  cvt.f32.f16 %f11435, %rs826;}

	// end inline asm
	fma.rn.f32 	%f19132, %f11436, %f11435, %f19132;
$L__BB0_1957:
	add.s32 	%r835, %r16, 20;
	setp.ge.s32 	%p960, %r835, %r137;
	@%p960 bra 	$L__BB0_1959;
	ld.shared.f32 	%f11438, [%r10+80];
	ld.shared.u16 	%rs827, [_ZZ24flash_attention_wmma_qktPK6__halfS1_S1_PS_iiiifE6V_smem+2584];
	// begin inline asm
	{  cvt.f32.f16 %f11437, %rs827;}

	// end inline asm
	fma.rn.f32 	%f19132, %f11438, %f11437, %f19132;
$L__BB0_1959:
	add.s32 	%r836, %r16, 21;
	setp.ge.s32 	%p961, %r836, %r137;
	@%p961 bra 	$L__BB0_1961;
	ld.shared.f32 	%f11440, [%r10+84];
	ld.shared.u16 	%rs828, [_ZZ24flash_attention_wmma_qktPK6__halfS1_S1_PS_iiiifE6V_smem+2712];
	// begin inline asm
	{  cvt.f32.f16 %f11439, %rs828;}

	// end inline asm
	fma.rn.f32 	%f19132, %f11440, %f11439, %f19132;
$L__BB0_1961:
	add.s32 	%r837, %r16, 22;
	setp.ge.s32 	%p962, %r837, %r137;
	@%p962 bra 	$L__BB0_1963;
	ld.shared.f32 	%f11442, [%r10+88];
	ld.shared.u16 	%rs829, [_ZZ24flash_attention_wmma_qktPK6__halfS1_S1_PS_iiiifE6V_smem+2840];
	// begin inline asm
	{  cvt.f32.f16 %f11441, %rs829;}

	// end inline asm
	fma.rn.f32 	%f19132, %f11442, %f11441, %f19132;
$L__BB0_1963:
	setp.ge.s32 	%p963, %r99, %r137;
	@%p963 bra 	$L__BB0_1965;
	ld.shared.f32 	%f11444, [%r10+92];
	ld.shared.u16 	%rs830, [_ZZ24flash_attention_wmma_qktPK6__halfS1_S1_PS_iiiifE6V_smem+2968];
	// begin inline asm
	{  cvt.f32.f16 %f11443, %rs830;}

	// end inline asm
	fma.rn.f32 	%f19132, %f11444, %f11443, %f19132;
$L__BB0_1965:
	setp.ge.s32 	%p964, %r100, %r137;
	@%p964 bra 	$L__BB0_1967;
	ld.shared.f32 	%f11446, [%r10+96];
	ld.shared.u16 	%rs831, [_ZZ24flash_attention_wmma_qktPK6__halfS1_S1_PS_iiiifE6V_smem+3096];
	// begin inline asm
	{  cvt.f32.f16 %f11445, %rs831;}

	// end inline asm
	fma.rn.f32 	%f19132, %f11446, %f11445, %f19132;
$L__BB0_1967:
	setp.ge.s32 	%p965, %r101, %r137;
	@%p965 bra 	$L__BB0_1969;
	ld.shared.f32 	%f11448, [%r10+100];
	ld.shared.u16 	%rs832, [_ZZ24flash_attention_wmma_qktPK6__halfS1_S1_PS_iiiifE6V_smem+3224];
	// begin inline asm
	{  cvt.f32.f16 %f11447, %rs832;}

	// end inline asm
	fma.rn.f32 	%f19132, %f11448, %f11447, %f19132;
$L__BB0_1969:
	setp.ge.s32 	%p966, %r102, %r137;
	@%p966 bra 	$L__BB0_1971;
	ld.shared.f32 	%f11450, [%r10+104];
	ld.shared.u16 	%rs833, [_ZZ24flash_attention_wmma_qktPK6__halfS1_S1_PS_iiiifE6V_smem+3352];
	// begin inline asm
	{  cvt.f32.f16 %f11449, %rs833;}

	// end inline asm
	fma.rn.f32 	%f19132, %f11450, %f11449, %f19132;
$L__BB0_1971:
	setp.ge.s32 	%p967, %r103, %r137;
	@%p967 bra 	$L__BB0_1973;
	ld.shared.f32 	%f11452, [%r10+108];
	ld.shared.u16 	%rs834, [_ZZ24flash_attention_wmma_qktPK6__halfS1_S1_PS_iiiifE6V_smem+3480];
	// begin inline asm
	{  cvt.f32.f16 %f11451, %rs834;}

	// end inline asm
	fma.rn.f32 	%f19132, %f11452, %f11451, %f19132;
$L__BB0_1973:
	setp.ge.s32 	%p968, %r104, %r137;
	@%p968 bra 	$L__BB0_1975;
	ld.shared.f32 	%f11454, [%r10+112];
	ld.shared.u16 	%rs835, [_ZZ24flash_attention_wmma_qktPK6__halfS1_S1_PS_iiiifE6V_smem+3608];
	// begin inline asm
	{  cvt.f32.f16 %f11453, %rs835;}

	// end inline asm
	fma.rn.f32 	%f19132, %f11454, %f11453, %f19132;
$L__BB0_1975:
	setp.ge.s32 	%p969, %r105, %r137;
	@%p969 bra 	$L__BB0_1977;
	ld.shared.f32 	%f11456, [%r10+116];
	ld.shared.u16 	%rs836, [_ZZ24flash_attention_wmma_qktPK6__halfS1_S1_PS_iiiifE6V_smem+3736];
	// begin inline asm
	{  cvt.f32.f16 %f11455, %rs836;}

	// end inline asm
	fma.rn.f32 	%f19132, %f11456, %f11455, %f19132;
$L__BB0_1977:
	setp.ge.s32 	%p970, %r106, %r137;
	@%p970 bra 	$L__BB0_1979;
	ld.shared.f32 	%f11458, [%r10+120];
	ld.shared.u16 	%rs837, [_ZZ24flash_attention_wmma_qktPK6__halfS1_S1_PS_iiiifE6V_smem+3864];
	// begin inline asm
	{  cvt.f32.f16 %f11457, %rs837;}

	// end inline asm
	fma.rn.f32 	%f19132, %f11458, %f11457, %f19132;
$L__BB0_1979:
	setp.ge.s32 	%p971, %r107, %r137;
	@%p971 bra 	$L__BB0_1981;
	ld.shared.f32 	%f11460, [%r10+124];
	ld.shared.u16 	%rs838, [_ZZ24flash_attention_wmma_qktPK6__halfS1_S1_PS_iiiifE6V_smem+3992];
	// begin inline asm
	{  cvt.f32.f16 %f11459, %rs838;}

	// end inline asm
	fma.rn.f32 	%f19132, %f11460, %f11459, %f19132;
$L__BB0_1981:
	setp.ge.s32 	%p972, %r108, %r137;
	@%p972 bra 	$L__BB0_1983;
	ld.shared.f32 	%f11462, [%r10+128];
	ld.shared.u16 	%rs839, [_ZZ24flash_attention_wmma_qktPK6__halfS1_S1_PS_iiiifE6V_smem+4120];
	// begin inline asm
	{  cvt.f32.f16 %f11461, %rs839;}

	// end inline asm
	fma.rn.f32 	%f19132, %f11462, %f11461, %f19132;
$L__BB0_1983:
	setp.ge.s32 	%p973, %r109, %r137;
	@%p973 bra 	$L__BB0_1985;
	ld.shared.f32 	%f11464, [%r10+132];
	ld.shared.u16 	%rs840, [_ZZ24flash_attention_wmma_qktPK6__halfS1_S1_PS_iiiifE6V_smem+4248];
	// begin inline asm
	{  cvt.f32.f16 %f11463, %rs840;}

	// end inline asm
	fma.rn.f32 	%f19132, %f11464, %f11463, %f19132;
$L__BB0_1985:
	setp.ge.s32 	%p974, %r110, %r137;
	@%p974 bra 	$L__BB0_1987;
	ld.shared.f32 	%f11466, [%r10+136];
	ld.shared.u16 	%rs841, [_ZZ24flash_attention_wmma_qktPK6__halfS1_S1_PS_iiiifE6V_smem+4376];
	// begin inline asm
	{  cvt.f32.f16 %f11465, %rs841;}

	// end inline asm
	fma.rn.f32 	%f19132, %f11466, %f11465, %f19132;
$L__BB0_1987:
	setp.ge.s32 	%p975, %r111, %r137;
	@%p975 bra 	$L__BB0_1989;
	ld.shared.f32 	%f11468, [%r10+140];
	ld.shared.u16 	%rs842, [_ZZ24flash_attention_wmma_qktPK6__halfS1_S1_PS_iiiifE6V_smem+4504];
	// begin inline asm
	{  cvt.f32.f16 %f11467, %rs842;}

	// end inline asm
	fma.rn.f32 	%f19132, %f11468, %f11467, %f19132;
$L__BB0_1989:
	setp.ge.s32 	%p976, %r112, %r137;
	@%p976 bra 	$L__BB0_1991;
	ld.shared.f32 	%f11470, [%r10+144];
	ld.shared.u16 	%rs843, [_ZZ24flash_attention_wmma_qktPK6__halfS1_S1_PS_iiiifE6V_smem+4632];
	// begin inline asm
	{  cvt.f32.f16 %f11469, %rs843;}

	// end inline asm
	fma.rn.f32 	%f19132, %f11470, %f11469, %f19132;
$L__BB0_1991:
	setp.ge.s32 	%p977, %r113, %r137;
	@%p977 bra 	$L__BB0_1993;
	ld.shared.f32 	%f11472, [%r10+148];
	ld.shared.u16 	%rs844, [_ZZ24flash_attention_wmma_qktPK6__halfS1_S1_PS_iiiifE6V_smem+4760];
	// begin inline asm
	{  cvt.f32.f16 %f11471, %rs844;}

	// end inline asm
	fma.rn.f32 	%f19132, %f11472, %f11471, %f19132;
$L__BB0_1993:
	setp.ge.s32 	%p978, %r114, %r137;
	@%p978 bra 	$L__BB0_1995;
	ld.shared.f32 	%f11474, [%r10+152];
	ld.shared.u16 	%rs845, [_ZZ24flash_attention_wmma_qktPK6__halfS1_S1_PS_iiiifE6V_smem+4888];
	// begin inline asm
	{  cvt.f32.f16 %f11473, %rs845;}

	// end inline asm
	fma.rn.f32 	%f19132, %f11474, %f11473, %f19132;
$L__BB0_1995:
	add.s32 	%r838, %r16, 39;
	setp.ge.s32 	%p979, %r838, %r137;
	@%p979 bra 	$L__BB0_1997;
	ld.shared.f32 	%f11476, [%r10+156];
	ld.shared.u16 	%rs846, [_ZZ24flash_attention_wmma_qktPK6__halfS1_S1_PS_iiiifE6V_smem+5016];
	// begin inline asm
	{  cvt.f32.f16 %f11475, %rs846;}

	// end inline asm
	fma.rn.f32 	%f19132, %f11476, %f11475, %f19132;
$L__BB0_1997:
	setp.ge.s32 	%p980, %r115, %r137;
	@%p980 bra 	$L__BB0_1999;
	ld.shared.f32 	%f11478, [%r10+160];
	ld.shared.u16 	%rs847, [_ZZ24flash_attention_wmma_qktPK6__halfS1_S1_PS_iiiifE6V_smem+5144];
	// begin inline asm
	{  cvt.f32.f16 %f11477, %rs847;}

	// end inline asm
	fma.rn.f32 	%f19132, %f11478, %f11477, %f19132;
$L__BB0_1999:
	add.s32 	%r839, %r16, 41;
	setp.ge.s32 	%p981, %r839, %r137;
	@%p981 bra 	$L__BB0_2001;
	ld.shared.f32 	%f11480, [%r10+164];
	ld.shared.u16 	%rs848, [_ZZ24flash_attention_wmma_qktPK6__halfS1_S1_PS_iiiifE6V_smem+5272];
	// begin inline asm
	{  cvt.f32.f16 %f11479, %rs848;}

	// end inline asm
	fma.rn.f32 	%f19132, %f11480, %f11479, %f19132;
$L__BB0_2001:
	setp.ge.s32 	%p982, %r116, %r137;
	@%p982 bra 	$L__BB0_2003;
	ld.shared.f32 	%f11482, [%r10+168];
	ld.shared.u16 	%rs849, [_ZZ24flash_attention_wmma_qktPK6__halfS1_S1_PS_iiiifE6V_smem+5400];
	// begin inline asm
	{  cvt.f32.f16 %f11481, %rs849;}

	// end inline asm
	fma.rn.f32 	%f19132, %f11482, %f11481, %f19132;
$L__BB0_2003:
	add.s32 	%r840, %r16, 43;
	setp.ge.s32 	%p983, %r840, %r137;
	@%p983 bra 	$L__BB0_2005;
	ld.shared.f32 	%f11484, [%r10+172];
	ld.shared.u16 	%rs850, [_ZZ24flash_attention_wmma_qktPK6__halfS1_S1_PS_iiiifE6V_smem+5528];
	// begin inline asm
	{  cvt.f32.f16 %f11483, %rs850;}

	// end inline asm
	fma.rn.f32 	%f19132, %f11484, %f11483, %f19132;
$L__BB0_2005:
	add.s32 	%r841, %r16, 44;
	setp.ge.s32 	%p984, %r841, %r137;
	@%p984 bra 	$L__BB0_2007;
	ld.shared.f32 	%f11486, [%r10+176];
	ld.shared.u16 	%rs851, [_ZZ24flash_attention_wmma_qktPK6__halfS1_S1_PS_iiiifE6V_smem+5656];
	// begin inline asm
	{  cvt.f32.f16 %f11485, %rs851;}

	// end inline asm
	fma.rn.f32 	%f19132, %f11486, %f11485, %f19132;
$L__BB0_2007:
	add.s32 	%r842, %r16, 45;
	setp.ge.s32 	%p985, %r842, %r137;
	@%p985 bra 	$L__BB0_2009;
	ld.shared.f32 	%f11488, [%r10+180];
	ld.shared.u16 	%rs852, [_ZZ24flash_attention_wmma_qktPK6__halfS1_S1_PS_iiiifE6V_smem+5784];
	// begin inline asm
	{  cvt.f32.f16 %f11487, %rs852;}

	// end inline asm
	fma.rn.f32 	%f19132, %f11488, %f11487, %f19132;
$L__BB0_2009:
	add.s32 	%r843, %r16, 46;
	setp.ge.s32 	%p986, %r843, %r137;
	@%p986 bra 	$L__BB0_2011;
	ld.shared.f32 	%f11490, [%r10+184];
	ld.shared.u16 	%rs853, [_ZZ24flash_attention_wmma_qktPK6__halfS1_S1_PS_iiiifE6V_smem+5912];
	// begin inline asm
	{  cvt.f32.f16 %f11489, %rs853;}

	// end inline asm
	fma.rn.f32 	%f19132, %f11490, %f11489, %f19132;
$L__BB0_2011:
	setp.ge.s32 	%p987, %r117, %r137;
	@%p987 bra 	$L__BB0_2013;
	ld.shared.f32 	%f11492, [%r10+188];
	ld.shared.u16 	%rs854, [_ZZ24flash_attention_wmma_qktPK6__halfS1_S1_PS_iiiifE6V_smem+6040];
	// begin inline asm
	{  cvt.f32.f16 %f11491, %rs854;}

	// end inline asm
	fma.rn.f32 	%f19132, %f11492, %f11491, %f19132;
$L__BB0_2013:
	setp.ge.s32 	%p988, %r118, %r137;
	@%p988 bra 	$L__BB0_2015;
	ld.shared.f32 	%f11494, [%r10+192];
	ld.shared.u16 	%rs855, [_ZZ24flash_attention_wmma_qktPK6__halfS1_S1_PS_iiiifE6V_smem+6168];
	// begin inline asm
	{  cvt.f32.f16 %f11493, %rs855;}

	// end inline asm
	fma.rn.f32 	%f19132, %f11494, %f11493, %f19132;
$L__BB0_2015:
	setp.ge.s32 	%p989, %r119, %r137;
	@%p989 bra 	$L__BB0_2017;
	ld.shared.f32 	%f11496, [%r10+196];
	ld.shared.u16 	%rs856, [_ZZ24flash_attention_wmma_qktPK6__halfS1_S1_PS_iiiifE6V_smem+6296];
	// begin inline asm
	{  cvt.f32.f16 %f11495, %rs856;}

	// end inline asm
	fma.rn.f32 	%f19132, %f11496, %f11495, %f19132;
$L__BB0_2017:
	setp.ge.s32 	%p990, %r120, %r137;
	@%p990 bra 	$L__BB0_2019;
	ld.shared.f32 	%f11498, [%r10+200];
	ld.shared.u16 	%rs857, [_ZZ24flash_attention_wmma_qktPK6__halfS1_S1_PS_iiiifE6V_smem+6424];
	// begin inline asm
	{  cvt.f32.f16 %f11497, %rs857;}

	// end inline asm
	fma.rn.f32 	%f19132, %f11498, %f11497, %f19132;
$L__BB0_2019:
	setp.ge.s32 	%p991, %r121, %r137;
	@%p991 bra 	$L__BB0_2021;
	ld.shared.f32 	%f11500, [%r10+204];
	ld.shared.u16 	%rs858, [_ZZ24flash_attention_wmma_qktPK6__halfS1_S1_PS_iiiifE6V_smem+6552];
	// begin inline asm
	{  cvt.f32.f16 %f11499, %rs858;}

	// end inline asm
	fma.rn.f32 	%f19132, %f11500, %f11499, %f19132;
$L__BB0_2021:
	setp.ge.s32 	%p992, %r122, %r137;
	@%p992 bra 	$L__BB0_2023;
	ld.shared.f32 	%f11502, [%r10+208];
	ld.shared.u16 	%rs859, [_ZZ24flash_attention_wmma_qktPK6__halfS1_S1_PS_iiiifE6V_smem+6680];
	// begin inline asm
	{  cvt.f32.f16 %f11501, %rs859;}

	// end inline asm
	fma.rn.f32 	%f19132, %f11502, %f11501, %f19132;
$L__BB0_2023:
	setp.ge.s32 	%p993, %r123, %r137;
	@%p993 bra 	$L__BB0_2025;
	ld.shared.f32 	%f11504, [%r10+212];
	ld.shared.u16 	%rs860, [_ZZ24flash_attention_wmma_qktPK6__halfS1_S1_PS_iiiifE6V_smem+6808];
	// begin inline asm
	{  cvt.f32.f16 %f11503, %rs860;}

	// end inline asm
	fma.rn.f32 	%f19132, %f11504, %f11503, %f19132;
$L__BB0_2025:
	setp.ge.s32 	%p994, %r124, %r137;
	@%p994 bra 	$L__BB0_2027;
	ld.shared.f32 	%f11506, [%r10+216];
	ld.shared.u16 	%rs861, [_ZZ24flash_attention_wmma_qktPK6__halfS1_S1_PS_iiiifE6V_smem+6936];
	// begin inline asm
	{  cvt.f32.f16 %f11505, %rs861;}

	// end inline asm
	fma.rn.f32 	%f19132, %f11506, %f11505, %f19132;
$L__BB0_2027:
	setp.ge.s32 	%p995, %r125, %r137;
	@%p995 bra 	$L__BB0_2029;
	ld.shared.f32 	%f11508, [%r10+220];
	ld.shared.u16 	%rs862, [_ZZ24flash_attention_wmma_qktPK6__halfS1_S1_PS_iiiifE6V_smem+7064];
	// begin inline asm
	{  cvt.f32.f16 %f11507, %rs862;}

	// end inline asm
	fma.rn.f32 	%f19132, %f11508, %f11507, %f19132;
$L__BB0_2029:
	setp.ge.s32 	%p996, %r126, %r137;
	@%p996 bra 	$L__BB0_2031;
	ld.shared.f32 	%f11510, [%r10+224];
	ld.shared.u16 	%rs863, [_ZZ24flash_attention_wmma_qktPK6__halfS1_S1_PS_iiiifE6V_smem+7192];
	// begin inline asm
	{  cvt.f32.f16 %f11509, %rs863;}

	// end inline asm
	fma.rn.f32 	%f19132, %f11510, %f11509, %f19132;
$L__BB0_2031:
	setp.ge.s32 	%p997, %r127, %r137;
	@%p997 bra 	$L__BB0_2033;
	ld.shared.f32 	%f11512, [%r10+228];
	ld.shared.u16 	%rs864, [_ZZ24flash_attention_wmma_qktPK6__halfS1_S1_PS_iiiifE6V_smem+7320];
	// begin inline asm
	{  cvt.f32.f16 %f11511, %rs864;}

	// end inline asm
	fma.rn.f32 	%f19132, %f11512, %f11511, %f19132;
$L__BB0_2033:
	setp.ge.s32 	%p998, %r128, %r137;
	@%p998 bra 	$L__BB0_2035;
	ld.shared.f32 	%f11514, [%r10+232];
	ld.shared.u16 	%rs865, [_ZZ24flash_attention_wmma_qktPK6__halfS1_S1_PS_iiiifE6V_smem+7448];
	// begin inline asm
	{  cvt.f32.f16 %f11513, %rs865;}

	// end inline asm
	fma.rn.f32 	%f19132, %f11514, %f11513, %f19132;
$L__BB0_2035:
	setp.ge.s32 	%p999, %r129, %r137;
	@%p999 bra 	$L__BB0_2037;
	ld.shared.f32 	%f11516, [%r10+236];
	ld.shared.u16 	%rs866, [_ZZ24flash_attention_wmma_qktPK6__halfS1_S1_PS_iiiifE6V_smem+7576];
	// begin inline asm
	{  cvt.f32.f16 %f11515, %rs866;}

	// end inline asm
	fma.rn.f32 	%f19132, %f11516, %f11515, %f19132;
$L__BB0_2037:
	setp.ge.s32 	%p1000, %r130, %r137;
	@%p1000 bra 	$L__BB0_2039;
	ld.shared.f32 	%f11518, [%r10+240];
	ld.shared.u16 	%rs867, [_ZZ24flash_attention_wmma_qktPK6__halfS1_S1_PS_iiiifE6V_smem+7704];
	// begin inline asm
	{  cvt.f32.f16 %f11517, %rs867;}

	// end inline asm
	fma.rn.f32 	%f19132, %f11518, %f11517, %f19132;
$L__BB0_2039:
	setp.ge.s32 	%p1001, %r131, %r137;
	@%p1001 bra 	$L__BB0_2041;
	ld.shared.f32 	%f11520, [%r10+244];
	ld.shared.u16 	%rs868, [_ZZ24flash_attention_wmma_qktPK6__halfS1_S1_PS_iiiifE6V_smem+7832];
	// begin inline asm
	{  cvt.f32.f16 %f11519, %rs868;}

	// end inline asm
	fma.rn.f32 	%f19132, %f11520, %f11519, %f19132;
$L__BB0_2041:
	setp.ge.s32 	%p1002, %r132, %r137;
	@%p1002 bra 	$L__BB0_2043;
	ld.shared.f32 	%f11522, [%r10+248];
	ld.shared.u16 	%rs869, [_ZZ24flash_attention_wmma_qktPK6__halfS1_S1_PS_iiiifE6V_smem+7960];
	// begin inline asm
	{  cvt.f32.f16 %f11521, %rs869;}

	// end inline asm
	fma.rn.f32 	%f19132, %f11522, %f11521, %f19132;
$L__BB0_2043:
	setp.ge.s32 	%p1003, %r133, %r137;
	@%p1003 bra 	$L__BB0_2045;
	ld.shared.f32 	%f11524, [%r10+252];
	ld.shared.u16 	%rs870, [_ZZ24flash_attention_wmma_qktPK6__halfS1_S1_PS_iiiifE6V_smem+8088];
	// begin inline asm
	{  cvt.f32.f16 %f11523, %rs870;}

	// end inline asm
	fma.rn.f32 	%f19132, %f11524, %f11523, %f19132;
$L__BB0_2045:
	setp.ge.s32 	%p1004, %r16, %r137;
	fma.rn.f32 	%f18220, %f392, %f19132, %f18220;
	mov.f32 	%f19196, 0f00000000;
	@%p1004 bra 	$L__BB0_2047;
	ld.shared.f32 	%f11527, [%r10];
	ld.shared.u16 	%rs871, [_ZZ24flash_attention_wmma_qktPK6__halfS1_S1_PS_iiiifE6V_smem+26];
	// begin inline asm
	{  cvt.f32.f16 %f11526, %rs871;}

	// end inline asm
	fma.rn.f32 	%f19196, %f11527, %f11526, 0f00000000;
$L__BB0_2047:
	setp.ge.s32 	%p1005, %r84, %r137;
	@%p1005 bra 	$L__BB0_2049;
	ld.shared.f32 	%f11529, [%r10+4];
	ld.shared.u16 	%rs872, [_ZZ24flash_attention_wmma_qktPK6__halfS1_S1_PS_iiiifE6V_smem+154];
	// begin inline asm
	{  cvt.f32.f16 %f11528, %rs872;}

	// end inline asm
	fma.rn.f32 	%f19196, %f11529, %f11528, %f19196;
$L__BB0_2049:
	setp.ge.s32 	%p1006, %r85, %r137;
	@%p1006 bra 	$L__BB0_2051;
	ld.shared.f32 	%f11531, [%r10+8];
	ld.shared.u16 	%rs873, [_ZZ24flash_attention_wmma_qktPK6__halfS1_S1_PS_iiiifE6V_smem+282];
	// begin inline asm
	{  cvt.f32.f16 %f11530, %rs873;}

	// end inline asm
	fma.rn.f32 	%f19196, %f11531, %f11530, %f19196;
$L__BB0_2051:
	setp.ge.s32 	%p1007, %r86, %r137;
	@%p1007 bra 	$L__BB0_2053;
	ld.shared.f32 	%f11533, [%r10+12];
	ld.shared.u16 	%rs874, [_ZZ24flash_attention_wmma_qktPK6__halfS1_S1_PS_iiiifE6V_smem+410];
	// begin inline asm
	{  cvt.f32.f16 %f11532, %rs874;}

	// end inline asm
	fma.rn.f32 	%f19196, %f11533, %f11532, %f19196;
$L__BB0_2053:
	@%p944 bra 	$L__BB0_2055;
	ld.shared.f32 	%f11535, [%r10+16];
	ld.shared.u16 	%rs875, [_ZZ24flash_attention_wmma_qktPK6__halfS1_S1_PS_iiiifE6V_smem+538];
	// begin inline asm
	{  cvt.f32.f16 %f11534, %rs875;}

	// end inline asm
	fma.rn.f32 	%f19196, %f11535, %f11534, %f19196;
$L__BB0_2055:
	@%p945 bra 	$L__BB0_2057;
	ld.shared.f32 	%f11537, [%r10+20];
	ld.shared.u16 	%rs876, [_ZZ24flash_attention_wmma_qktPK6__halfS1_S1_PS_iiiifE6V_smem+666];
	// begin inline asm
	{  cvt.f32.f16 %f11536, %rs876;}

	// end inline asm
	fma.rn.f32 	%f19196, %f11537, %f11536, %f19196;
$L__BB0_2057:
	@%p946 bra 	$L__BB0_2059;
	ld.shared.f32 	%f11539, [%r10+24];
	ld.shared.u16 	%rs877, [_ZZ24flash_attention_wmma_qktPK6__halfS1_S1_PS_iiiifE6V_smem+794];
	// begin inline asm
	{  cvt.f32.f16 %f11538, %rs877;}

	// end inline asm
	fma.rn.f32 	%f19196, %f11539, %f11538, %f19196;
$L__BB0_2059:
	@%p947 bra 	$L__BB0_2061;
	ld.shared.f32 	%f11541, [%r10+28];
	ld.shared.u16 	%rs878, [_ZZ24flash_attention_wmma_qktPK6__halfS1_S1_PS_iiiifE6V_smem+922];
	// begin inline asm
	{  cvt.f32.f16 %f11540, %rs878;}

	// end inline asm
	fma.rn.f32 	%f19196, %f11541, %f11540, %f19196;
$L__BB0_2061:
	@%p948 bra 	$L__BB0_2063;
	ld.shared.f32 	%f11543, [%r10+32];
	ld.shared.u16 	%rs879, [_ZZ24flash_attention_wmma_qktPK6__halfS1_S1_PS_iiiifE6V_smem+1050];
	// begin inline asm
	{  cvt.f32.f16 %f11542, %rs879;}

	// end inline asm
	fma.rn.f32 	%f19196, %f11543, %f11542, %f19196;
$L__BB0_2063:
	setp.ge.s32 	%p1013, %r92, %r137;
	@%p1013 bra 	$L__BB0_2065;
	ld.shared.f32 	%f11545, [%r10+36];
	ld.shared.u16 	%rs880, [_ZZ24flash_attention_wmma_qktPK6__halfS1_S1_PS_iiiifE6V_smem+1178];
	// begin inline asm
	{  cvt.f32.f16 %f11544, %rs880;}

	// end inline asm
	fma.rn.f32 	%f19196, %f11545, %f11544, %f19196;
$L__BB0_2065:
	setp.ge.s32 	%p1014, %r93, %r137;
	@%p1014 bra 	$L__BB0_2067;
	ld.shared.f32 	%f11547, [%r10+40];
	ld.shared.u16 	%rs881, [_ZZ24flash_attention_wmma_qktPK6__halfS1_S1_PS_iiiifE6V_smem+1306];
	// begin inline asm
	{  cvt.f32.f16 %f11546, %rs881;}

	// end inline asm
	fma.rn.f32 	%f19196, %f11547, %f11546, %f19196;
$L__BB0_2067:
	setp.ge.s32 	%p1015, %r94, %r137;
	@%p1015 bra 	$L__BB0_2069;
	ld.shared.f32 	%f11549, [%r10+44];
	ld.shared.u16 	%rs882, [_ZZ24flash_attention_wmma_qktPK6__halfS1_S1_PS_iiiifE6V_smem+1434];
	// begin inline asm
	{  cvt.f32.f16 %f11548, %rs882;}

	// end inline asm
	fma.rn.f32 	%f19196, %f11549, %f11548, %f19196;
$L__BB0_2069:
	setp.ge.s32 	%p1016, %r95, %r137;
	@%p1016 bra 	$L__BB0_2071;
	ld.shared.f32 	%f11551, [%r10+48];
	ld.shared.u16 	%rs883, [_ZZ24flash_attention_wmma_qktPK6__halfS1_S1_PS_iiiifE6V_smem+1562];
	// begin inline asm
	{  cvt.f32.f16 %f11550, %rs883;}

	// end inline asm
	fma.rn.f32 	%f19196, %f11551, %f11550, %f19196;
$L__BB0_2071:
	setp.ge.s32 	%p1017, %r96, %r137;
	@%p1017 bra 	$L__BB0_2073;
	ld.shared.f32 	%f11553, [%r10+52];
	ld.shared.u16 	%rs884, [_ZZ24flash_attention_wmma_qktPK6__halfS1_S1_PS_iiiifE6V_smem+1690];
	// begin inline asm
	{  cvt.f32.f16 %f11552, %rs884;}

	// end inline asm
	fma.rn.f32 	%f19196, %f11553, %f11552, %f19196;
$L__BB0_2073:
	setp.ge.s32 	%p1018, %r97, %r137;
	@%p1018 bra 	$L__BB0_2075;
	ld.shared.f32 	%f11555, [%r10+56];
	ld.shared.u16 	%rs885, [_ZZ24flash_attention_wmma_qktPK6__halfS1_S1_PS_iiiifE6V_smem+1818];
	// begin inline asm
	{  cvt.f32.f16 %f11554, %rs885;}

	// end inline asm
	fma.rn.f32 	%f19196, %f11555, %f11554, %f19196;
$L__BB0_2075:
	setp.ge.s32 	%p1019, %r98, %r137;
	@%p1019 bra 	$L__BB0_2077;
	ld.shared.f32 	%f11557, [%r10+60];
	ld.shared.u16 	%rs886, [_ZZ24flash_attention_wmma_qktPK6__halfS1_S1_PS_iiiifE6V_smem+1946];
	// begin inline asm
	{  cvt.f32.f16 %f11556, %rs886;}

	// end inline asm
	fma.rn.f32 	%f19196, %f11557, %f11556, %f19196;
$L__BB0_2077:
	add.s32 	%r844, %r16, 16;
	setp.ge.s32 	%p1020, %r844, %r137;
	@%p1020 bra 	$L__BB0_2079;
	ld.shared.f32 	%f11559, [%r10+64];
	ld.shared.u16 	%rs887, [_ZZ24flash_attention_wmma_qktPK6__halfS1_S1_PS_iiiifE6V_smem+2074];
	// begin inline asm
	{  cvt.f32.f16 %f11558, %rs887;}

	// end inline asm
	fma.rn.f32 	%f19196, %f11559, %f11558, %f19196;
$L__BB0_2079:
	add.s32 	%r845, %r16, 17;
	setp.ge.s32 	%p1021, %r845, %r137;
	@%p1021 bra 	$L__BB0_2081;
	ld.shared.f32 	%f11561, [%r10+68];
	ld.shared.u16 	%rs888, [_ZZ24flash_attention_wmma_qktPK6__halfS1_S1_PS_iiiifE6V_smem+2202];
	// begin inline asm
	{  cvt.f32.f16 %f11560, %rs888;}

	// end inline asm
	fma.rn.f32 	%f19196, %f11561, %f11560, %f19196;
$L__BB0_2081:
	add.s32 	%r846, %r16, 18;
	setp.ge.s32 	%p1022, %r846, %r137;
	@%p1022 bra 	$L__BB0_2083;
	ld.shared.f32 	%f11563, [%r10+72];
	ld.shared.u16 	%rs889, [_ZZ24flash_attention_wmma_qktPK6__halfS1_S1_PS_iiiifE6V_smem+2330];
	// begin inline asm
	{  cvt.f32.f16 %f11562, %rs889;}

	// end inline asm
	fma.rn.f32 	%f19196, %f11563, %f11562, %f19196;
$L__BB0_2083:
	add.s32 	%r847, %r16, 19;
	setp.ge.s32 	%p1023, %r847, %r137;
	@%p1023 bra 	$L__BB0_2085;
	ld.shared.f32 	%f11565, [%r10+76];
	ld.shared.u16 	%rs890, [_ZZ24flash_attention_wmma_qktPK6__halfS1_S1_PS_iiiifE6V_smem+2458];
	// begin inline asm
	{  cvt.f32.f16 %f11564, %rs890;}

	// end inline asm
	fma.rn.f32 	%f19196, %f11565, %f11564, %f19196;
$L__BB0_2085:
	add.s32 	%r848, %r16, 20;
	setp.ge.s32 	%p1024, %r848, %r137;
	@%p1024 bra 	$L__BB0_2087;
	ld.shared.f32 	%f11567, [%r10+80];
	ld.shared.u16 	%rs891, [_ZZ24flash_attention_wmma_qktPK6__halfS1_S1_PS_iiiifE6V_smem+2586];
	// begin inline asm
	{  cvt.f32.f16 %f11566, %rs891;}

	// end inline asm
	fma.rn.f32 	%f19196, %f11567, %f11566, %f19196;
$L__BB0_2087:
	add.s32 	%r849, %r16, 21;
	setp.ge.s32 	%p1025, %r849, %r137;
	@%p1025 bra 	$L__BB0_2089;
	ld.shared.f32 	%f11569, [%r10+84];
	ld.shared.u16 	%rs892, [_ZZ24flash_attention_wmma_qktPK6__halfS1_S1_PS_iiiifE6V_smem+2714];
	// begin inline asm
	{  cvt.f32.f16 %f11568, %rs892;}

	// end inline asm
	fma.rn.f32 	%f19196, %f11569, %f11568, %f19196;
$L__BB0_2089:
	add.s32 	%r850, %r16, 22;
	setp.ge.s32 	%p1026, %r850, %r137;
	@%p1026 bra 	$L__BB0_2091;
	ld.shared.f32 	%f11571, [%r10+88];
	ld.shared.u16 	%rs893, [_ZZ24flash_attention_wmma_qktPK6__halfS1_S1_PS_iiiifE6V_smem+2842];
	// begin inline asm
	{  cvt.f32.f16 %f11570, %rs893;}

	// end inline asm
	fma.rn.f32 	%f19196, %f11571, %f11570, %f19196;
$L__BB0_2091:
	setp.ge.s32 	%p1027, %r99, %r137;
	@%p1027 bra 	$L__BB0_2093;
	ld.shared.f32 	%f11573, [%r10+92];
	ld.shared.u16 	%rs894, [_ZZ24flash_attention_wmma_qktPK6__halfS1_S1_PS_iiiifE6V_smem+2970];
	// begin inline asm
	{  cvt.f32.f16 %f11572, %rs894;}

	// end inline asm
	fma.rn.f32 	%f19196, %f11573, %f11572, %f19196;
$L__BB0_2093:
	setp.ge.s32 	%p1028, %r100, %r137;
	@%p1028 bra 	$L__BB0_2095;
	ld.shared.f32 	%f11575, [%r10+96];
	ld.shared.u16 	%rs895, [_ZZ24flash_attention_wmma_qktPK6__halfS1_S1_PS_iiiifE6V_smem+3098];
	// begin inline asm
	{  cvt.f32.f16 %f11574, %rs895;}

	// end inline asm
	fma.rn.f32 	%f19196, %f11575, %f11574, %f19196;
$L__BB0_2095:
	setp.ge.s32 	%p1029, %r101, %r137;
	@%p1029 bra 	$L__BB0_2097;
	ld.shared.f32 	%f11577, [%r10+100];
	ld.shared.u16 	%rs896, [_ZZ24flash_attention_wmma_qktPK6__halfS1_S1_PS_iiiifE6V_smem+3226];
	// begin inline asm
	{  cvt.f32.f16 %f11576, %rs896;}

	// end inline asm
	fma.rn.f32 	%f19196, %f11577, %f11576, %f19196;
$L__BB0_2097:
	setp.ge.s32 	%p1030, %r102, %r137;
	@%p1030 bra 	$L__BB0_2099;
	ld.shared.f32 	%f11579, [%r10+104];
	ld.shared.u16 	%rs897, [_ZZ24flash_attention_wmma_qktPK6__halfS1_S1_PS_iiiifE6V_smem+3354];
	// begin inline asm
	{  cvt.f32.f16 %f11578, %rs897;}

	// end inline asm
	fma.rn.f32 	%f19196, %f11579, %f11578, %f19196;
$L__BB0_2099:
	setp.ge.s32 	%p1031, %r103, %r137;
	@%p1031 bra 	$L__BB0_2101;
	ld.shared.f32 	%f11581, [%r10+108];
	ld.shared.u16 	%rs898, [_ZZ24flash_attention_wmma_qktPK6__halfS1_S1_PS_iiiifE6V_smem+3482];
	// begin inline asm
	{  cvt.f32.f16 %f11580, %rs898;}

	// end inline asm
	fma.rn.f32 	%f19196, %f11581, %f11580, %f19196;
$L__BB0_2101:
	setp.ge.s32 	%p1032, %r104, %r137;
	@%p1032 bra 	$L__BB0_2103;
	ld.shared.f32 	%f11583, [%r10+112];
	ld.shared.u16 	%rs899, [_ZZ24flash_attention_wmma_qktPK6__halfS1_S1_PS_iiiifE6V_smem+3610];
	// begin inline asm
	{  cvt.f32.f16 %f11582, %rs899;}

	// end inline asm
	fma.rn.f32 	%f19196, %f11583, %f11582, %f19196;
$L__BB0_2103:
	setp.ge.s32 	%p1033, %r105, %r137;
	@%p1033 bra 	$L__BB0_2105;
	ld.shared.f32 	%f11585, [%r10+116];
	ld.shared.u16 	%rs900, [_ZZ24flash_attention_wmma_qktPK6__halfS1_S1_PS_iiiifE6V_smem+3738];
	// begin inline asm
	{  cvt.f32.f16 %f11584, %rs900;}

	// end inline asm
	fma.rn.f32 	%f19196, %f11585, %f11584, %f19196;
$L__BB0_2105:
	setp.ge.s32 	%p1034, %r106, %r137;
	@%p1034 bra 	$L__BB0_2107;
	ld.shared.f32 	%f11587, [%r10+120];
	ld.shared.u16 	%rs901, [_ZZ24flash_attention_wmma_qktPK6__halfS1_S1_PS_iiiifE6V_smem+3866];
	// begin inline asm
	{  cvt.f32.f16 %f11586, %rs901;}

	// end inline asm
	fma.rn.f32 	%f19196, %f11587, %f11586, %f19196;
$L__BB0_2107:
	setp.ge.s32 	%p1035, %r107, %r137;
	@%p1035 bra 	$L__BB0_2109;
	ld.shared.f32 	%f11589, [%r10+124];
	ld.shared.u16 	%rs902, [_ZZ24flash_attention_wmma_qktPK6__halfS1_S1_PS_iiiifE6V_smem+3994];
	// begin inline asm
	{  cvt.f32.f16 %f11588, %rs902;}

	// end inline asm
	fma.rn.f32 	%f19196, %f11589, %f11588, %f19196;
$L__BB0_2109:
	setp.ge.s32 	%p1036, %r108, %r137;
	@%p1036 bra 	$L__BB0_2111;
	ld.shared.f32 	%f11591, [%r10+128];
	ld.shared.u16 	%rs903, [_ZZ24flash_attention_wmma_qktPK6__halfS1_S1_PS_iiiifE6V_smem+4122];
	// begin inline asm
	{  cvt.f32.f16 %f11590, %rs903;}

	// end inline asm
	fma.rn.f32 	%f19196, %f11591, %f11590, %f19196;
$L__BB0_2111:
	setp.ge.s32 	%p1037, %r109, %r137;
	@%p1037 bra 	$L__BB0_2113;
	ld.shared.f32 	%f11593, [%r10+132];
	ld.shared.u16 	%rs904, [_ZZ24flash_attention_wmma_qktPK6__halfS1_S1_PS_iiiifE6V_smem+4250];
	// begin inline asm
	{  cvt.f32.f16 %f11592, %rs904;}

	// end inline asm
	fma.rn.f32 	%f19196, %f11593, %f11592, %f19196;
$L__BB0_2113:
	setp.ge.s32 	%p1038, %r110, %r137;
	@%p1038 bra 	$L__BB0_2115;
	ld.shared.f32 	%f11595, [%r10+136];
	ld.shared.u16 	%rs905, [_ZZ24flash_attention_wmma_qktPK6__halfS1_S1_PS_iiiifE6V_smem+4378];
	// begin inline asm
	{  cvt.f32.f16 %f11594, %rs905;}

	// end inline asm
	fma.rn.f32 	%f19196, %f11595, %f11594, %f19196;
$L__BB0_2115:
	setp.ge.s32 	%p1039, %r111, %r137;
	@%p1039 bra 	$L__BB0_2117;
	ld.shared.f32 	%f11597, [%r10+140];
	ld.shared.u16 	%rs906, [_ZZ24flash_attention_wmma_qktPK6__halfS1_S1_PS_iiiifE6V_smem+4506];
	// begin inline asm
	{  cvt.f32.f16 %f11596, %rs906;}

	// end inline asm
	fma.rn.f32 	%f19196, %f11597, %f11596, %f19196;
$L__BB0_2117:
	setp.ge.s32 	%p1040, %r112, %r137;
	@%p1040 bra 	$L__BB0_2119;
	ld.shared.f32 	%f11599, [%r10+144];
	ld.shared.u16 	%rs907, [_ZZ24flash_attention_wmma_qktPK6__halfS1_S1_PS_iiiifE6V_smem+4634];
	// begin inline asm
	{  cvt.f32.f16 %f11598, %rs907;}

	// end inline asm
	fma.rn.f32 	%f19196, %f11599, %f11598, %f19196;
$L__BB0_2119:
	setp.ge.s32 	%p1041, %r113, %r137;
	@%p1041 bra 	$L__BB0_2121;
	ld.shared.f32 	%f11601, [%r10+148];
	ld.shared.u16 	%rs908, [_ZZ24flash_attention_wmma_qktPK6__halfS1_S1_PS_iiiifE6V_smem+4762];
	// begin inline asm
	{  cvt.f32.f16 %f11600, %rs908;}

	// end inline asm
	fma.rn.f32 	%f19196, %f11601, %f11600, %f19196;
$L__BB0_2121:
	setp.ge.s32 	%p1042, %r114, %r137;
	@%p1042 bra 	$L__BB0_2123;
	ld.shared.f32 	%f11603, [%r10+152];
	ld.shared.u16 	%rs909, [_ZZ24flash_attention_wmma_qktPK6__halfS1_S1_PS_iiiifE6V_smem+4890];
	// begin inline asm
	{  cvt.f32.f16 %f11602, %rs909;}

	// end inline asm
	fma.rn.f32 	%f19196, %f11603, %f11602, %f19196;
$L__BB0_2123:
	add.s32 	%r851, %r16, 39;
	setp.ge.s32 	%p1043, %r851, %r137;
	@%p1043 bra 	$L__BB0_2125;
	ld.shared.f32 	%f11605, [%r10+156];
	ld.shared.u16 	%rs910, [_ZZ24flash_attention_wmma_qktPK6__halfS1_S1_PS_iiiifE6V_smem+5018];
	// begin inline asm
	{  cvt.f32.f16 %f11604, %rs910;}

	// end inline asm
	fma.rn.f32 	%f19196, %f11605, %f11604, %f19196;
$L__BB0_2125:
	setp.ge.s32 	%p1044, %r115, %r137;
	@%p1044 bra 	$L__BB0_2127;
	ld.shared.f32 	%f11607, [%r10+160];
	ld.shared.u16 	%rs911, [_ZZ24flash_attention_wmma_qktPK6__halfS1_S1_PS_iiiifE6V_smem+5146];
	// begin inline asm
	{  cvt.f32.f16 %f11606, %rs911;}

	// end inline asm
	fma.rn.f32 	%f19196, %f11607, %f11606, %f19196;
$L__BB0_2127:
	add.s32 	%r852, %r16, 41;
	setp.ge.s32 	%p1045, %r852, %r137;
	@%p1045 bra 	$L__BB0_2129;
	ld.shared.f32 	%f11609, [%r10+164];
	ld.shared.u16 	%rs912, [_ZZ24flash_attention_wmma_qktPK6__halfS1_S1_PS_iiiifE6V_smem+5274];
	// begin inline asm
	{  cvt.f32.f16 %f11608, %rs912;}

	// end inline asm
	fma.rn.f32 	%f19196, %f11609, %f11608, %f19196;
$L__BB0_2129:
	setp.ge.s32 	%p1046, %r116, %r137;
	@%p1046 bra 	$L__BB0_2131;
	ld.shared.f32 	%f11611, [%r10+168];
	ld.shared.u16 	%rs913, [_ZZ24flash_attention_wmma_qktPK6__halfS1_S1_PS_iiiifE6V_smem+5402];
	// begin inline asm
	{  cvt.f32.f16 %f11610, %rs913;}

	// end inline asm
	fma.rn.f32 	%f19196, %f11611, %f11610, %f19196;
$L__BB0_2131:
	add.s32 	%r853, %r16, 43;
	setp.ge.s32 	%p1047, %r853, %r137;
	@%p1047 bra 	$L__BB0_2133;
	ld.shared.f32 	%f11613, [%r10+172];
	ld.shared.u16 	%rs914, [_ZZ24flash_attention_wmma_qktPK6__halfS1_S1_PS_iiiifE6V_smem+5530];
	// begin inline asm
	{  cvt.f32.f16 %f11612, %rs914;}

	// end inline asm
	fma.rn.f32 	%f19196, %f11613, %f11612, %f19196;
$L__BB0_2133:
	add.s32 	%r854, %r16, 44;
	setp.ge.s32 	%p1048, %r854, %r137;
	@%p1048 bra 	$L__BB0_2135;
	ld.shared.f32 	%f11615, [%r10+176];
	ld.shared.u16 	%rs915, [_ZZ24flash_attention_wmma_qktPK6__halfS1_S1_PS_iiiifE6V_smem+5658];
	// begin inline asm
	{  cvt.f32.f16 %f11614, %rs915;}

	// end inline asm
	fma.rn.f32 	%f19196, %f11615, %f11614, %f19196;
$L__BB0_2135:
	add.s32 	%r855, %r16, 45;
	setp.ge.s32 	%p1049, %r855, %r137;
	@%p1049 bra 	$L__BB0_2137;
	ld.shared.f32 	%f11617, [%r10+180];
	ld.shared.u16 	%rs916, [_ZZ24flash_attention_wmma_qktPK6__halfS1_S1_PS_iiiifE6V_smem+5786];
	// begin inline asm
	{  cvt.f32.f16 %f11616, %rs916;}

	// end inline asm
	fma.rn.f32 	%f19196, %f11617, %f11616, %f19196;
$L__BB0_2137:
	add.s32 	%r856, %r16, 46;
	setp.ge.s32 	%p1050, %r856, %r137;
	@%p1050 bra 	$L__BB0_2139;
	ld.shared.f32 	%f11619, [%r10+184];
	ld.shared.u16 	%rs917, [_ZZ24flash_attention_wmma_qktPK6__halfS1_S1_PS_iiiifE6V_smem+5914];
	// begin inline asm
	{  cvt.f32.f16 %f11618, %rs917;}

	// end inline asm
	fma.rn.f32 	%f19196, %f11619, %f11618, %f19196;
$L__BB0_2139:
	setp.ge.s32 	%p1051, %r117, %r137;
	@%p1051 bra 	$L__BB0_2141;
	ld.shared.f32 	%f11621, [%r10+188];
	ld.shared.u16 	%rs918, [_ZZ24flash_attention_wmma_qktPK6__halfS1_S1_PS_iiiifE6V_smem+6042];
	// begin inline asm
	{  cvt.f32.f16 %f11620, %rs918;}

	// end inline asm
	fma.rn.f32 	%f19196, %f11621, %f11620, %f19196;
$L__BB0_2141:
	setp.ge.s32 	%p1052, %r118, %r137;
	@%p1052 bra 	$L__BB0_2143;
	ld.shared.f32 	%f11623, [%r10+192];
	ld.shared.u16 	%rs919, [_ZZ24flash_attention_wmma_qktPK6__halfS1_S1_PS_iiiifE6V_smem+6170];
	// begin inline asm
	{  cvt.f32.f16 %f11622, %rs919;}

	// end inline asm
	fma.rn.f32 	%f19196, %f11623, %f11622, %f19196;
$L__BB0_2143:
	setp.ge.s32 	%p1053, %r119, %r137;
	@%p1053 bra 	$L__BB0_2145;
	ld.shared.f32 	%f11625, [%r10+196];
	ld.shared.u16 	%rs920, [_ZZ24flash_attention_wmma_qktPK6__halfS1_S1_PS_iiiifE6V_smem+6298];
	// begin inline asm
	{  cvt.f32.f16 %f11624, %rs920;}

	// end inline asm
	fma.rn.f32 	%f19196, %f11625, %f11624, %f19196;
$L__BB0_2145:
	setp.ge.s32 	%p1054, %r120, %r137;
	@%p1054 bra 	$L__BB0_2147;
	ld.shared.f32 	%f11627, [%r10+200];
	ld.shared.u16 	%rs921, [_ZZ24flash_attention_wmma_qktPK6__halfS1_S1_PS_iiiifE6V_smem+6426];
	// begin inline asm
	{  cvt.f32.f16 %f11626, %rs921;}

	// end inline asm
	fma.rn.f32 	%f19196, %f11627, %f11626, %f19196;
$L__BB0_2147:
	setp.ge.s32 	%p1055, %r121, %r137;
	@%p1055 bra 	$L__BB0_2149;
	ld.shared.f32 	%f11629, [%r10+204];
	ld.shared.u16 	%rs922, [_ZZ24flash_attention_wmma_qktPK6__halfS1_S1_PS_iiiifE6V_smem+6554];
	// begin inline asm
	{  cvt.f32.f16 %f11628, %rs922;}

	// end inline asm
	fma.rn.f32 	%f19196, %f11629, %f11628, %f19196;
$L__BB0_2149:
	setp.ge.s32 	%p1056, %r122, %r137;
	@%p1056 bra 	$L__BB0_2151;
	ld.shared.f32 	%f11631, [%r10+208];
	ld.shared.u16 	%rs923, [_ZZ24flash_attention_wmma_qktPK6__halfS1_S1_PS_iiiifE6V_smem+6682];
	// begin inline asm
	{  cvt.f32.f16 %f11630, %rs923;}

	// end inline asm
	fma.rn.f32 	%f19196, %f11631, %f11630, %f19196;
$L__BB0_2151:
	setp.ge.s32 	%p1057, %r123, %r137;
	@%p1057 bra 	$L__BB0_2153;
	ld.shared.f32 	%f11633, [%r10+212];
	ld.shared.u16 	%rs924, [_ZZ24flash_attention_wmma_qktPK6__halfS1_S1_PS_iiiifE6V_smem+6810];
	// begin inline asm
	{  cvt.f32.f16 %f11632, %rs924;}

	// end inline asm
	fma.rn.f32 	%f19196, %f11633, %f11632, %f19196;
$L__BB0_2153:
	setp.ge.s32 	%p1058, %r124, %r137;
	@%p1058 bra 	$L__BB0_2155;
	ld.shared.f32 	%f11635, [%r10+216];
	ld.shared.u16 	%rs925, [_ZZ24flash_attention_wmma_qktPK6__halfS1_S1_PS_iiiifE6V_smem+6938];
	// begin inline asm
	{  cvt.f32.f16 %f11634, %rs925;}

	// end inline asm
	fma.rn.f32 	%f19196, %f11635, %f11634, %f19196;
$L__BB0_2155:
	setp.ge.s32 	%p1059, %r125, %r137;
	@%p1059 bra 	$L__BB0_2157;
	ld.shared.f32 	%f11637, [%r10+220];
	ld.shared.u16 	%rs926, [_ZZ24flash_attention_wmma_qktPK6__halfS1_S1_PS_iiiifE6V_smem+7066];
	// begin inline asm
	{  cvt.f32.f16 %f11636, %rs926;}

	// end inline asm
	fma.rn.f32 	%f19196, %f11637, %f11636, %f19196;
$L__BB0_2157:
	setp.ge.s32 	%p1060, %r126, %r137;
	@%p1060 bra 	$L__BB0_2159;
	ld.shared.f32 	%f11639, [%r10+224];
	ld.shared.u16 	%rs927, [_ZZ24flash_attention_wmma_qktPK6__halfS1_S1_PS_iiiifE6V_smem+7194];
	// begin inline asm
	{  cvt.f32.f16 %f11638, %rs927;}

	// end inline asm
	fma.rn.f32 	%f19196, %f11639, %f11638, %f19196;
$L__BB0_2159:
	setp.ge.s32 	%p1061, %r127, %r137;
	@%p1061 bra 	$L__BB0_2161;
	ld.shared.f32 	%f11641, [%r10+228];
	ld.shared.u16 	%rs928, [_ZZ24flash_attention_wmma_qktPK6__halfS1_S1_PS_iiiifE6V_smem+7322];
	// begin inline asm
	{  cvt.f32.f16 %f11640, %rs928;}

	// end inline asm
	fma.rn.f32 	%f19196, %f11641, %f11640, %f19196;
$L__BB0_2161:
	setp.ge.s32 	%p1062, %r128, %r137;
	@%p1062 bra 	$L__BB0_2163;
	ld.shared.f32 	%f11643, [%r10+232];
	ld.shared.u16 	%rs929, [_ZZ24flash_attention_wmma_qktPK6__halfS1_S1_PS_iiiifE6V_smem+7450];
	// begin inline asm
	{  cvt.f32.f16 %f11642, %rs929;}

	// end inline asm
	fma.rn.f32 	%f19196, %f11643, %f11642, %f19196;
$L__BB0_2163:
	setp.ge.s32 	%p1063, %r129, %r137;
	@%p1063 bra 	$L__BB0_2165;
	ld.shared.f32 	%f11645, [%r10+236];
	ld.shared.u16 	%rs930, [_ZZ24flash_attention_wmma_qktPK6__halfS1_S1_PS_iiiifE6V_smem+7578];
	// begin inline asm
	{  cvt.f32.f16 %f11644, %rs930;}

	// end inline asm
	fma.rn.f32 	%f19196, %f11645, %f11644, %f19196;
$L__BB0_2165:
	setp.ge.s32 	%p1064, %r130, %r137;
	@%p1064 bra 	$L__BB0_2167;
	ld.shared.f32 	%f11647, [%r10+240];
	ld.shared.u16 	%rs931, [_ZZ24flash_attention_wmma_qktPK6__halfS1_S1_PS_iiiifE6V_smem+7706];
	// begin inline asm
	{  cvt.f32.f16 %f11646, %rs931;}

	// end inline asm
	fma.rn.f32 	%f19196, %f11647, %f11646, %f19196;
$L__BB0_2167:
	setp.ge.s32 	%p1065, %r131, %r137;
	@%p1065 bra 	$L__BB0_2169;
	ld.shared.f32 	%f11649, [%r10+244];
	ld.shared.u16 	%rs932, [_ZZ24flash_attention_wmma_qktPK6__halfS1_S1_PS_iiiifE6V_smem+7834];
	// begin inline asm
	{  cvt.f32.f16 %f11648, %rs932;}

	// end inline asm
	fma.rn.f32 	%f19196, %f11649, %f11648, %f19196;
$L__BB0_2169:
	setp.ge.s32 	%p1066, %r132, %r137;
	@%p1066 bra 	$L__BB0_2171;
	ld.shared.f32 	%f11651, [%r10+248];
	ld.shared.u16 	%rs933, [_ZZ24flash_attention_wmma_qktPK6__halfS1_S1_PS_iiiifE6V_smem+7962];
	// begin inline asm
	{  cvt.f32.f16 %f11650, %rs933;}

	// end inline asm
	fma.rn.f32 	%f19196, %f11651, %f11650, %f19196;
$L__BB0_2171:
	setp.ge.s32 	%p1067, %r133, %r137;
	@%p1067 bra 	$L__BB0_2173;
	ld.shared.f32 	%f11653, [%r10+252];
	ld.shared.u16 	%rs934, [_ZZ24flash_attention_wmma_qktPK6__halfS1_S1_PS_iiiifE6V_smem+8090];
	// begin inline asm
	{  cvt.f32.f16 %f11652, %rs934;}

	// end inline asm
	fma.rn.f32 	%f19196, %f11653, %f11652, %f19196;
$L__BB0_2173:
	setp.ge.s32 	%p1068, %r16, %r137;
	fma.rn.f32 	%f18219, %f392, %f19196, %f18219;
	mov.f32 	%f19260, 0f00000000;
	@%p1068 bra 	$L__BB0_2175;
	ld.shared.f32 	%f11656, [%r10];
	ld.shared.u16 	%rs935, [_ZZ24flash_attention_wmma_qktPK6__halfS1_S1_PS_iiiifE6V_smem+28];
	// begin inline asm
	{  cvt.f32.f16 %f11655, %rs935;}

	// end inline asm
	fma.rn.f32 	%f19260, %f11656, %f11655, 0f00000000;
$L__BB0_2175:
	setp.ge.s32 	%p1069, %r84, %r137;
	@%p1069 bra 	$L__BB0_2177;
	ld.shared.f32 	%f11658, [%r10+4];
	ld.shared.u16 	%rs936, [_ZZ24flash_attention_wmma_qktPK6__halfS1_S1_PS_iiiifE6V_smem+156];
	// begin inline asm
	{  cvt.f32.f16 %f11657, %rs936;}

	// end inline asm
	fma.rn.f32 	%f19260, %f11658, %f11657, %f19260;
$L__BB0_2177:
	setp.ge.s32 	%p1070, %r85, %r137;
	@%p1070 bra 	$L__BB0_2179;
	ld.shared.f32 	%f11660, [%r10+8];
	ld.shared.u16 	%rs937, [_ZZ24flash_attention_wmma_qktPK6__halfS1_S1_PS_iiiifE6V_smem+284];
	// begin inline asm
	{  cvt.f32.f16 %f11659, %rs937;}

	// end inline asm
	fma.rn.f32 	%f19260, %f11660, %f11659, %f19260;
$L__BB0_2179:
	setp.ge.s32 	%p1071, %r86, %r137;
	@%p1071 bra 	$L__BB0_2181;
	ld.shared.f32 	%f11662, [%r10+12];
	ld.shared.u16 	%rs938, [_ZZ24flash_attention_wmma_qktPK6__halfS1_S1_PS_iiiifE6V_smem+412];
	// begin inline asm
	{  cvt.f32.f16 %f11661, %rs938;}

	// end inline asm
	fma.rn.f32 	%f19260, %f11662, %f11661, %f19260;
$L__BB0_2181:
	setp.ge.s32 	%p1072, %r87, %r137;
	@%p1072 bra 	$L__BB0_2183;
	ld.shared.f32 	%f11664, [%r10+16];
	ld.shared.u16 	%rs939, [_ZZ24flash_attention_wmma_qktPK6__halfS1_S1_PS_iiiifE6V_smem+540];
	// begin inline asm
	{  cvt.f32.f16 %f11663, %rs939;}

	// end inline asm
	fma.rn.f32 	%f19260, %f11664, %f11663, %f19260;
$L__BB0_2183:
	setp.ge.s32 	%p1073, %r88, %r137;
	@%p1073 bra 	$L__BB0_2185;
	ld.shared.f32 	%f11666, [%r10+20];
	ld.shared.u16 	%rs940, [_ZZ24flash_attention_wmma_qktPK6__halfS1_S1_PS_iiiifE6V_smem+668];
	// begin inline asm
	{  cvt.f32.f16 %f11665, %rs940;}

	// end inline asm
	fma.rn.f32 	%f19260, %f11666, %f11665, %f19260;
$L__BB0_2185:
	setp.ge.s32 	%p1074, %r89, %r137;
	@%p1074 bra 	$L__BB0_2187;
	ld.shared.f32 	%f11668, [%r10+24];
	ld.shared.u16 	%rs941, [_ZZ24flash_attention_wmma_qktPK6__halfS1_S1_PS_iiiifE6V_smem+796];
	// begin inline asm
	{  cvt.f32.f16 %f11667, %rs941;}

	// end inline asm
	fma.rn.f32 	%f19260, %f11668, %f11667, %f19260;
$L__BB0_2187:
	setp.ge.s32 	%p1075, %r90, %r137;
	@%p1075 bra 	$L__BB0_2189;
	ld.shared.f32 	%f11670, [%r10+28];
	ld.shared.u16 	%rs942, [_ZZ24flash_attention_wmma_qktPK6__halfS1_S1_PS_iiiifE6V_smem+924];
	// begin inline asm
	{  cvt.f32.f16 %f11669, %rs942;}

	// end inline asm
	fma.rn.f32 	%f19260, %f11670, %f11669, %f19260;
$L__BB0_2189:
	setp.ge.s32 	%p1076, %r91, %r137;
	@%p1076 bra 	$L__BB0_2191;
	ld.shared.f32 	%f11672, [%r10+32];
	ld.shared.u16 	%rs943, [_ZZ24flash_attention_wmma_qktPK6__halfS1_S1_PS_iiiifE6V_smem+1052];
	// begin inline asm
	{  cvt.f32.f16 %f11671, %rs943;}

	// end inline asm
	fma.rn.f32 	%f19260, %f11672, %f11671, %f19260;
$L__BB0_2191:
	@%p1013 bra 	$L__BB0_2193;
	ld.shared.f32 	%f11674, [%r10+36];
	ld.shared.u16 	%rs944, [_ZZ24flash_attention_wmma_qktPK6__halfS1_S1_PS_iiiifE6V_smem+1180];
	// begin inline asm
	{  cvt.f32.f16 %f11673, %rs944;}

	// end inline asm
	fma.rn.f32 	%f19260, %f11674, %f11673, %f19260;
$L__BB0_2193:
	@%p1014 bra 	$L__BB0_2195;
	ld.shared.f32 	%f11676, [%r10+40];
	ld.shared.u16 	%rs945, [_ZZ24flash_attention_wmma_qktPK6__halfS1_S1_PS_iiiifE6V_smem+1308];
	// begin inline asm
	{  cvt.f32.f16 %f11675, %rs945;}

	// end inline asm
	fma.rn.f32 	%f19260, %f11676, %f11675, %f19260;
$L__BB0_2195:
	@%p1015 bra 	$L__BB0_2197;
	ld.shared.f32 	%f11678, [%r10+44];
	ld.shared.u16 	%rs946, [_ZZ24flash_attention_wmma_qktPK6__halfS1_S1_PS_iiiifE6V_smem+1436];
	// begin inline asm
	{  cvt.f32.f16 %f11677, %rs946;}

	// end inline asm
	fma.rn.f32 	%f19260, %f11678, %f11677, %f19260;
$L__BB0_2197:
	@%p1016 bra 	$L__BB0_2199;
	ld.shared.f32 	%f11680, [%r10+48];
	ld.shared.u16 	%rs947, [_ZZ24flash_attention_wmma_qktPK6__halfS1_S1_PS_iiiifE6V_smem+1564];
	// begin inline asm
	{  cvt.f32.f16 %f11679, %rs947;}

	// end inline asm
	fma.rn.f32 	%f19260, %f11680, %f11679, %f19260;
$L__BB0_2199:
	@%p1017 bra 	$L__BB0_2201;
	ld.shared.f32 	%f11682, [%r10+52];
	ld.shared.u16 	%rs948, [_ZZ24flash_attention_wmma_qktPK6__halfS1_S1_PS_iiiifE6V_smem+1692];
	// begin inline asm
	{  cvt.f32.f16 %f11681, %rs948;}

	// end inline asm
	fma.rn.f32 	%f19260, %f11682, %f11681, %f19260;
$L__BB0_2201:
	setp.ge.s32 	%p1082, %r97, %r137;
	@%p1082 bra 	$L__BB0_2203;
	ld.shared.f32 	%f11684, [%r10+56];
	ld.shared.u16 	%rs949, [_ZZ24flash_attention_wmma_qktPK6__halfS1_S1_PS_iiiifE6V_smem+1820];
	// begin inline asm
	{  cvt.f32.f16 %f11683, %rs949;}

	// end inline asm
	fma.rn.f32 	%f19260, %f11684, %f11683, %f19260;
$L__BB0_2203:
	setp.ge.s32 	%p1083, %r98, %r137;
	@%p1083 bra 	$L__BB0_2205;
	ld.shared.f32 	%f11686, [%r10+60];
	ld.shared.u16 	%rs950, [_ZZ24flash_attention_wmma_qktPK6__halfS1_S1_PS_iiiifE6V_smem+1948];
	// begin inline asm
	{  cvt.f32.f16 %f11685, %rs950;}

	// end inline asm
	fma.rn.f32 	%f19260, %f11686, %f11685, %f19260;
$L__BB0_2205:
	add.s32 	%r857, %r16, 16;
	setp.ge.s32 	%p1084, %r857, %r137;
	@%p1084 bra 	$L__BB0_2207;
	ld.shared.f32 	%f11688, [%r10+64];
	ld.shared.u16 	%rs951, [_ZZ24flash_attention_wmma_qktPK6__halfS1_S1_PS_iiiifE6V_smem+2076];
	// begin inline asm
	{  cvt.f32.f16 %f11687, %rs951;}

	// end inline asm
	fma.rn.f32 	%f19260, %f11688, %f11687, %f19260;
$L__BB0_2207:
	add.s32 	%r858, %r16, 17;
	setp.ge.s32 	%p1085, %r858, %r137;
	@%p1085 bra 	$L__BB0_2209;
	ld.shared.f32 	%f11690, [%r10+68];
	ld.shared.u16 	%rs952, [_ZZ24flash_attention_wmma_qktPK6__halfS1_S1_PS_iiiifE6V_smem+2204];
	// begin inline asm
	{  cvt.f32.f16 %f11689, %rs952;}

	// end inline asm
	fma.rn.f32 	%f19260, %f11690, %f11689, %f19260;
$L__BB0_2209:
	add.s32 	%r859, %r16, 18;
	setp.ge.s32 	%p1086, %r859, %r137;
	@%p1086 bra 	$L__BB0_2211;
	ld.shared.f32 	%f11692, [%r10+72];
	ld.shared.u16 	%rs953, [_ZZ24flash_attention_wmma_qktPK6__halfS1_S1_PS_iiiifE6V_smem+2332];
	// begin inline asm
	{  cvt.f32.f16 %f11691, %rs953;}

	// end inline asm
	fma.rn.f32 	%f19260, %f11692, %f11691, %f19260;
$L__BB0_2211:
	add.s32 	%r860, %r16, 19;
	setp.ge.s32 	%p1087, %r860, %r137;
	@%p1087 bra 	$L__BB0_2213;
	ld.shared.f32 	%f11694, [%r10+76];
	ld.shared.u16 	%rs954, [_ZZ24flash_attention_wmma_qktPK6__halfS1_S1_PS_iiiifE6V_smem+2460];
	// begin inline asm
	{  cvt.f32.f16 %f11693, %rs954;}

	// end inline asm
	fma.rn.f32 	%f19260, %f11694, %f11693, %f19260;
$L__BB0_2213:
	add.s32 	%r861, %r16, 20;
	setp.ge.s32 	%p1088, %r861, %r137;
	@%p1088 bra 	$L__BB0_2215;
	ld.shared.f32 	%f11696, [%r10+80];
	ld.shared.u16 	%rs955, [_ZZ24flash_attention_wmma_qktPK6__halfS1_S1_PS_iiiifE6V_smem+2588];
	// begin inline asm
	{  cvt.f32.f16 %f11695, %rs955;}

	// end inline asm
	fma.rn.f32 	%f19260, %f11696, %f11695, %f19260;
$L__BB0_2215:
	add.s32 	%r862, %r16, 21;
	setp.ge.s32 	%p1089, %r862, %r137;
	@%p1089 bra 	$L__BB0_2217;
	ld.shared.f32 	%f11698, [%r10+84];
	ld.shared.u16 	%rs956, [_ZZ24flash_attention_wmma_qktPK6__halfS1_S1_PS_iiiifE6V_smem+2716];
	// begin inline asm
	{  cvt.f32.f16 %f11697, %rs956;}

	// end inline asm
	fma.rn.f32 	%f19260, %f11698, %f11697, %f19260;
$L__BB0_2217:
	add.s32 	%r863, %r16, 22;
	setp.ge.s32 	%p1090, %r863, %r137;
	@%p1090 bra 	$L__BB0_2219;
	ld.shared.f32 	%f11700, [%r10+88];
	ld.shared.u16 	%rs957, [_ZZ24flash_attention_wmma_qktPK6__halfS1_S1_PS_iiiifE6V_smem+2844];
	// begin inline asm
	{  cvt.f32.f16 %f11699, %rs957;}

	// end inline asm
	fma.rn.f32 	%f19260, %f11700, %f11699, %f19260;
$L__BB0_2219:
	setp.ge.s32 	%p1091, %r99, %r137;
	@%p1091 bra 	$L__BB0_2221;
	ld.shared.f32 	%f11702, [%r10+92];
	ld.shared.u16 	%rs958, [_ZZ24flash_attention_wmma_qktPK6__halfS1_S1_PS_iiiifE6V_smem+2972];
	// begin inline asm
	{  cvt.f32.f16 %f11701, %rs958;}

	// end inline asm
	fma.rn.f32 	%f19260, %f11702, %f11701, %f19260;
$L__BB0_2221:
	setp.ge.s32 	%p1092, %r100, %r137;
	@%p1092 bra 	$L__BB0_2223;
	ld.shared.f32 	%f11704, [%r10+96];
	ld.shared.u16 	%rs959, [_ZZ24flash_attention_wmma_qktPK6__halfS1_S1_PS_iiiifE6V_smem+3100];
	// begin inline asm
	{  cvt.f32.f16 %f11703, %rs959;}

	// end inline asm
	fma.rn.f32 	%f19260, %f11704, %f11703, %f19260;
$L__BB0_2223:
	setp.ge.s32 	%p1093, %r101, %r137;
	@%p1093 bra 	$L__BB0_2225;
	ld.shared.f32 	%f11706, [%r10+100];
	ld.shared.u16 	%rs960, [_ZZ24flash_attention_wmma_qktPK6__halfS1_S1_PS_iiiifE6V_smem+3228];
	// begin inline asm
	{  cvt.f32.f16 %f11705, %rs960;}

	// end inline asm
	fma.rn.f32 	%f19260, %f11706, %f11705, %f19260;
$L__BB0_2225:
	setp.ge.s32 	%p1094, %r102, %r137;
	@%p1094 bra 	$L__BB0_2227;
	ld.shared.f32 	%f11708, [%r10+104];
	ld.shared.u16 	%rs961, [_ZZ24flash_attention_wmma_qktPK6__halfS1_S1_PS_iiiifE6V_smem+3356];
	// begin inline asm
	{  cvt.f32.f16 %f11707, %rs961;}

	// end inline asm
	fma.rn.f32 	%f19260, %f11708, %f11707, %f19260;
$L__BB0_2227:
	setp.ge.s32 	%p1095, %r103, %r137;
	@%p1095 bra 	$L__BB0_2229;
	ld.shared.f32 	%f11710, [%r10+108];
	ld.shared.u16 	%rs962, [_ZZ24flash_attention_wmma_qktPK6__halfS1_S1_PS_iiiifE6V_smem+3484];
	// begin inline asm
	{  cvt.f32.f16 %f11709, %rs962;}

	// end inline asm
	fma.rn.f32 	%f19260, %f11710, %f11709, %f19260;
$L__BB0_2229:
	setp.ge.s32 	%p1096, %r104, %r137;
	@%p1096 bra 	$L__BB0_2231;
	ld.shared.f32 	%f11712, [%r10+112];
	ld.shared.u16 	%rs963, [_ZZ24flash_attention_wmma_qktPK6__halfS1_S1_PS_iiiifE6V_smem+3612];
	// begin inline asm
	{  cvt.f32.f16 %f11711, %rs963;}

	// end inline asm
	fma.rn.f32 	%f19260, %f11712, %f11711, %f19260;
$L__BB0_2231:
	setp.ge.s32 	%p1097, %r105, %r137;
	@%p1097 bra 	$L__BB0_2233;
	ld.shared.f32 	%f11714, [%r10+116];
	ld.shared.u16 	%rs964, [_ZZ24flash_attention_wmma_qktPK6__halfS1_S1_PS_iiiifE6V_smem+3740];
	// begin inline asm
	{  cvt.f32.f16 %f11713, %rs964;}

	// end inline asm
	fma.rn.f32 	%f19260, %f11714, %f11713, %f19260;
$L__BB0_2233:
	setp.ge.s32 	%p1098, %r106, %r137;
	@%p1098 bra 	$L__BB0_2235;
	ld.shared.f32 	%f11716, [%r10+120];
	ld.shared.u16 	%rs965, [_ZZ24flash_attention_wmma_qktPK6__halfS1_S1_PS_iiiifE6V_smem+3868];
	// begin inline asm
	{  cvt.f32.f16 %f11715, %rs965;}

	// end inline asm
	fma.rn.f32 	%f19260, %f11716, %f11715, %f19260;
$L__BB0_2235:
	setp.ge.s32 	%p1099, %r107, %r137;
	@%p1099 bra 	$L__BB0_2237;
	ld.shared.f32 	%f11718, [%r10+124];
	ld.shared.u16 	%rs966, [_ZZ24flash_attention_wmma_qktPK6__halfS1_S1_PS_iiiifE6V_smem+3996];
	// begin inline asm
	{  cvt.f32.f16 %f11717, %rs966;}

	// end inline asm
	fma.rn.f32 	%f19260, %f11718, %f11717, %f19260;
$L__BB0_2237:
	setp.ge.s32 	%p1100, %r108, %r137;
	@%p1100 bra 	$L__BB0_2239;
	ld.shared.f32 	%f11720, [%r10+128];
	ld.shared.u16 	%rs967, [_ZZ24flash_attention_wmma_qktPK6__halfS1_S1_PS_iiiifE6V_smem+4124];
	// begin inline asm
	{  cvt.f32.f16 %f11719, %rs967;}

	// end inline asm
	fma.rn.f32 	%f19260, %f11720, %f11719, %f19260;
$L__BB0_2239:
	setp.ge.s32 	%p1101, %r109, %r137;
	@%p1101 bra 	$L__BB0_2241;
	ld.shared.f32 	%f11722, [%r10+132];
	ld.shared.u16 	%rs968, [_ZZ24flash_attention_wmma_qktPK6__halfS1_S1_PS_iiiifE6V_smem+4252];
	// begin inline asm
	{  cvt.f32.f16 %f11721, %rs968;}

	// end inline asm
	fma.rn.f32 	%f19260, %f11722, %f11721, %f19260;
$L__BB0_2241:
	setp.ge.s32 	%p1102, %r110, %r137;
	@%p1102 bra 	$L__BB0_2243;
	ld.shared.f32 	%f11724, [%r10+136];
	ld.shared.u16 	%rs969, [_ZZ24flash_attention_wmma_qktPK6__halfS1_S1_PS_iiiifE6V_smem+4380];
	// begin inline asm
	{  cvt.f32.f16 %f11723, %rs969;}

	// end inline asm
	fma.rn.f32 	%f19260, %f11724, %f11723, %f19260;
$L__BB0_2243:
	setp.ge.s32 	%p1103, %r111, %r137;
	@%p1103 bra 	$L__BB0_2245;
	ld.shared.f32 	%f11726, [%r10+140];
	ld.shared.u16 	%rs970, [_ZZ24flash_attention_wmma_qktPK6__halfS1_S1_PS_iiiifE6V_smem+4508];
	// begin inline asm
	{  cvt.f32.f16 %f11725, %rs970;}

	// end inline asm
	fma.rn.f32 	%f19260, %f11726, %f11725, %f19260;
$L__BB0_2245:
	setp.ge.s32 	%p1104, %r112, %r137;
	@%p1104 bra 	$L__BB0_2247;
	ld.shared.f32 	%f11728, [%r10+144];
	ld.shared.u16 	%rs971, [_ZZ24flash_attention_wmma_qktPK6__halfS1_S1_PS_iiiifE6V_smem+4636];
	// begin inline asm
	{  cvt.f32.f16 %f11727, %rs971;}

	// end inline asm
	fma.rn.f32 	%f19260, %f11728, %f11727, %f19260;
$L__BB0_2247:
	setp.ge.s32 	%p1105, %r113, %r137;
	@%p1105 bra 	$L__BB0_2249;
	ld.shared.f32 	%f11730, [%r10+148];
	ld.shared.u16 	%rs972, [_ZZ24flash_attention_wmma_qktPK6__halfS1_S1_PS_iiiifE6V_smem+4764];
	// begin inline asm
	{  cvt.f32.f16 %f11729, %rs972;}

	// end inline asm
	fma.rn.f32 	%f19260, %f11730, %f11729, %f19260;
$L__BB0_2249:
	setp.ge.s32 	%p1106, %r114, %r137;
	@%p1106 bra 	$L__BB0_2251;
	ld.shared.f32 	%f11732, [%r10+152];
	ld.shared.u16 	%rs973, [_ZZ24flash_attention_wmma_qktPK6__halfS1_S1_PS_iiiifE6V_smem+4892];
	// begin inline asm
	{  cvt.f32.f16 %f11731, %rs973;}

	// end inline asm
	fma.rn.f32 	%f19260, %f11732, %f11731, %f19260;
$L__BB0_2251:
	add.s32 	%r864, %r16, 39;
	setp.ge.s32 	%p1107, %r864, %r137;
	@%p1107 bra 	$L__BB0_2253;
	ld.shared.f32 	%f11734, [%r10+156];
	ld.shared.u16 	%rs974, [_ZZ24flash_attention_wmma_qktPK6__halfS1_S1_PS_iiiifE6V_smem+5020];
	// begin inline asm
	{  cvt.f32.f16 %f11733, %rs974;}

	// end inline asm
	fma.rn.f32 	%f19260, %f11734, %f11733, %f19260;
$L__BB0_2253:
	setp.ge.s32 	%p1108, %r115, %r137;
	@%p1108 bra 	$L__BB0_2255;
	ld.shared.f32 	%f11736, [%r10+160];
	ld.shared.u16 	%rs975, [_ZZ24flash_attention_wmma_qktPK6__halfS1_S1_PS_iiiifE6V_smem+5148];
	// begin inline asm
	{  cvt.f32.f16 %f11735, %rs975;}

	// end inline asm
	fma.rn.f32 	%f19260, %f11736, %f11735, %f19260;
$L__BB0_2255:
	add.s32 	%r865, %r16, 41;
	setp.ge.s32 	%p1109, %r865, %r137;
	@%p1109 bra 	$L__BB0_2257;
	ld.shared.f32 	%f11738, [%r10+164];
	ld.shared.u16 	%rs976, [_ZZ24flash_attention_wmma_qktPK6__halfS1_S1_PS_iiiifE6V_smem+5276];
	// begin inline asm
	{  cvt.f32.f16 %f11737, %rs976;}

	// end inline asm
	fma.rn.f32 	%f19260, %f11738, %f11737, %f19260;
$L__BB0_2257:
	setp.ge.s32 	%p1110, %r116, %r137;
	@%p1110 bra 	$L__BB0_2259;
	ld.shared.f32 	%f11740, [%r10+168];
	ld.shared.u16 	%rs977, [_ZZ24flash_attention_wmma_qktPK6__halfS1_S1_PS_iiiifE6V_smem+5404];
	// begin inline asm
	{  cvt.f32.f16 %f11739, %rs977;}

	// end inline asm
	fma.rn.f32 	%f19260, %f11740, %f11739, %f19260;
$L__BB0_2259:
	add.s32 	%r866, %r16, 43;
	setp.ge.s32 	%p1111, %r866, %r137;
	@%p1111 bra 	$L__BB0_2261;
	ld.shared.f32 	%f11742, [%r10+172];
	ld.shared.u16 	%rs978, [_ZZ24flash_attention_wmma_qktPK6__halfS1_S1_PS_iiiifE6V_smem+5532];
	// begin inline asm
	{  cvt.f32.f16 %f11741, %rs978;}

	// end inline asm
	fma.rn.f32 	%f19260, %f11742, %f11741, %f19260;
$L__BB0_2261:
	add.s32 	%r867, %r16, 44;
	setp.ge.s32 	%p1112, %r867, %r137;
	@%p1112 bra 	$L__BB0_2263;
	ld.shared.f32 	%f11744, [%r10+176];
	ld.shared.u16 	%rs979, [_ZZ24flash_attention_wmma_qktPK6__halfS1_S1_PS_iiiifE6V_smem+5660];
	// begin inline asm
	{  cvt.f32.f16 %f11743, %rs979;}

	// end inline asm
	fma.rn.f32 	%f19260, %f11744, %f11743, %f19260;
$L__BB0_2263:
	add.s32 	%r868, %r16, 45;
	setp.ge.s32 	%p1113, %r868, %r137;
	@%p1113 bra 	$L__BB0_2265;
	ld.shared.f32 	%f11746, [%r10+180];
	ld.shared.u16 	%rs980, [_ZZ24flash_attention_wmma_qktPK6__halfS1_S1_PS_iiiifE6V_smem+5788];
	// begin inline asm
	{  cvt.f32.f16 %f11745, %rs980;}

	// end inline asm
	fma.rn.f32 	%f19260, %f11746, %f11745, %f19260;
$L__BB0_2265:
	add.s32 	%r869, %r16, 46;
	setp.ge.s32 	%p1114, %r869, %r137;
	@%p1114 bra 	$L__BB0_2267;
	ld.shared.f32 	%f11748, [%r10+184];
	ld.shared.u16 	%rs981, [_ZZ24flash_attention_wmma_qktPK6__halfS1_S1_PS_iiiifE6V_smem+5916];
	// begin inline asm
	{  cvt.f32.f16 %f11747, %rs981;}

	// end inline asm
	fma.rn.f32 	%f19260, %f11748, %f11747, %f19260;
$L__BB0_2267:
	setp.ge.s32 	%p1115, %r117, %r137;
	@%p1115 bra 	$L__BB0_2269;
	ld.shared.f32 	%f11750, [%r10+188];
	ld.shared.u16 	%rs982, [_ZZ24flash_attention_wmma_qktPK6__halfS1_S1_PS_iiiifE6V_smem+6044];
	// begin inline asm
	{  cvt.f32.f16 %f11749, %rs982;}

	// end inline asm
	fma.rn.f32 	%f19260, %f11750, %f11749, %f19260;
$L__BB0_2269:
	setp.ge.s32 	%p1116, %r118, %r137;
	@%p1116 bra 	$L__BB0_2271;
	ld.shared.f32 	%f11752, [%r10+192];
	ld.shared.u16 	%rs983, [_ZZ24flash_attention_wmma_qktPK6__halfS1_S1_PS_iiiifE6V_smem+6172];
	// begin inline asm
	{  cvt.f32.f16 %f11751, %rs983;}

	// end inline asm
	fma.rn.f32 	%f19260, %f11752, %f11751, %f19260;
$L__BB0_2271:
	setp.ge.s32 	%p1117, %r119, %r137;
	@%p1117 bra 	$L__BB0_2273;
	ld.shared.f32 	%f11754, [%r10+196];
	ld.shared.u16 	%rs984, [_ZZ24flash_attention_wmma_qktPK6__halfS1_S1_PS_iiiifE6V_smem+6300];
	// begin inline asm
	{  cvt.f32.f16 %f11753, %rs984;}

	// end inline asm
	fma.rn.f32 	%f19260, %f11754, %f11753, %f19260;
$L__BB0_2273:
	setp.ge.s32 	%p1118, %r120, %r137;
	@%p1118 bra 	$L__BB0_2275;
	ld.shared.f32 	%f11756, [%r10+200];
	ld.shared.u16 	%rs985, [_ZZ24flash_attention_wmma_qktPK6__halfS1_S1_PS_iiiifE6V_smem+6428];
	// begin inline asm
	{  cvt.f32.f16 %f11755, %rs985;}

	// end inline asm
	fma.rn.f32 	%f19260, %f11756, %f11755, %f19260;
$L__BB0_2275:
	setp.ge.s32 	%p1119, %r121, %r137;
	@%p1119 bra 	$L__BB0_2277;
	ld.shared.f32 	%f11758, [%r10+204];
	ld.shared.u16 	%rs986, [_ZZ24flash_attention_wmma_qktPK6__halfS1_S1_PS_iiiifE6V_smem+6556];
	// begin inline asm
	{  cvt.f32.f16 %f11757, %rs986;}

	// end inline asm
	fma.rn.f32 	%f19260, %f11758, %f11757, %f19260;
$L__BB0_2277:
	setp.ge.s32 	%p1120, %r122, %r137;
	@%p1120 bra 	$L__BB0_2279;
	ld.shared.f32 	%f11760, [%r10+208];
	ld.shared.u16 	%rs987, [_ZZ24flash_attention_wmma_qktPK6__halfS1_S1_PS_iiiifE6V_smem+6684];
	// begin inline asm
	{  cvt.f32.f16 %f11759, %rs987;}

	// end inline asm
	fma.rn.f32 	%f19260, %f11760, %f11759, %f19260;
$L__BB0_2279:
	setp.ge.s32 	%p1121, %r123, %r137;
	@%p1121 bra 	$L__BB0_2281;
	ld.shared.f32 	%f11762, [%r10+212];
	ld.shared.u16 	%rs988, [_ZZ24flash_attention_wmma_qktPK6__halfS1_S1_PS_iiiifE6V_smem+6812];
	// begin inline asm
	{  cvt.f32.f16 %f11761, %rs988;}

	// end inline asm
	fma.rn.f32 	%f19260, %f11762, %f11761, %f19260;
$L__BB0_2281:
	setp.ge.s32 	%p1122, %r124, %r137;
	@%p1122 bra 	$L__BB0_2283;
	ld.shared.f32 	%f11764, [%r10+216];
	ld.shared.u16 	%rs989, [_ZZ24flash_attention_wmma_qktPK6__halfS1_S1_PS_iiiifE6V_smem+6940];
	// begin inline asm
	{  cvt.f32.f16 %f11763, %rs989;}

	// end inline asm
	fma.rn.f32 	%f19260, %f11764, %f11763, %f19260;
$L__BB0_2283:
	setp.ge.s32 	%p1123, %r125, %r137;
	@%p1123 bra 	$L__BB0_2285;
	ld.shared.f32 	%f11766, [%r10+220];
	ld.shared.u16 	%rs990, [_ZZ24flash_attention_wmma_qktPK6__halfS1_S1_PS_iiiifE6V_smem+7068];
	// begin inline asm
	{  cvt.f32.f16 %f11765, %rs990;}

	// end inline asm
	fma.rn.f32 	%f19260, %f11766, %f11765, %f19260;
$L__BB0_2285:
	setp.ge.s32 	%p1124, %r126, %r137;
	@%p1124 bra 	$L__BB0_2287;
	ld.shared.f32 	%f11768, [%r10+224];
	ld.shared.u16 	%rs991, [_ZZ24flash_attention_wmma_qktPK6__halfS1_S1_PS_iiiifE6V_smem+7196];
	// begin inline asm
	{  cvt.f32.f16 %f11767, %rs991;}

	// end inline asm
	fma.rn.f32 	%f19260, %f11768, %f11767, %f19260;
$L__BB0_2287:
	setp.ge.s32 	%p1125, %r127, %r137;
	@%p1125 bra 	$L__BB0_2289;
	ld.shared.f32 	%f11770, [%r10+228];
	ld.shared.u16 	%rs992, [_ZZ24flash_attention_wmma_qktPK6__halfS1_S1_PS_iiiifE6V_smem+7324];
	// begin inline asm
	{  cvt.f32.f16 %f11769, %rs992;}

	// end inline asm
	fma.rn.f32 	%f19260, %f11770, %f11769, %f19260;
$L__BB0_2289:
	setp.ge.s32 	%p1126, %r128, %r137;
	@%p1126 bra 	$L__BB0_2291;
	ld.shared.f32 	%f11772, [%r10+232];
	ld.shared.u16 	%rs993, [_ZZ24flash_attention_wmma_qktPK6__halfS1_S1_PS_iiiifE6V_smem+7452];
	// begin inline asm
	{  cvt.f32.f16 %f11771, %rs993;}

	// end inline asm
	fma.rn.f32 	%f19260, %f11772, %f11771, %f19260;
$L__BB0_2291:
	setp.ge.s32 	%p1127, %r129, %r137;
	@%p1127 bra 	$L__BB0_2293;
	ld.shared.f32 	%f11774, [%r10+236];
	ld.shared.u16 	%rs994, [_ZZ24flash_attention_wmma_qktPK6__halfS1_S1_PS_iiiifE6V_smem+7580];
	// begin inline asm
	{  cvt.f32.f16 %f11773, %rs994;}

	// end inline asm
	fma.rn.f32 	%f19260, %f11774, %f11773, %f19260;
$L__BB0_2293:
	setp.ge.s32 	%p1128, %r130, %r137;
	@%p1128 bra 	$L__BB0_2295;
	ld.shared.f32 	%f11776, [%r10+240];
	ld.shared.u16 	%rs995, [_ZZ24flash_attention_wmma_qktPK6__halfS1_S1_PS_iiiifE6V_smem+7708];
	// begin inline asm
	{  cvt.f32.f16 %f11775, %rs995;}

	// end inline asm
	fma.rn.f32 	%f19260, %f11776, %f11775, %f19260;
$L__BB0_2295:
	setp.ge.s32 	%p1129, %r131, %r137;
	@%p1129 bra 	$L__BB0_2297;
	ld.shared.f32 	%f11778, [%r10+244];
	ld.shared.u16 	%rs996, [_ZZ24flash_attention_wmma_qktPK6__halfS1_S1_PS_iiiifE6V_smem+7836];
	// begin inline asm
	{  cvt.f32.f16 %f11777, %rs996;}

	// end inline asm
	fma.rn.f32 	%f19260, %f11778, %f11777, %f19260;
$L__BB0_2297:
	setp.ge.s32 	%p1130, %r132, %r137;
	@%p1130 bra 	$L__BB0_2299;
	ld.shared.f32 	%f11780, [%r10+248];
	ld.shared.u16 	%rs997, [_ZZ24flash_attention_wmma_qktPK6__halfS1_S1_PS_iiiifE6V_smem+7964];
	// begin inline asm
	{  cvt.f32.f16 %f11779, %rs997;}

	// end inline asm
	fma.rn.f32 	%f19260, %f11780, %f11779, %f19260;
$L__BB0_2299:
	setp.ge.s32 	%p1131, %r133, %r137;
	@%p1131 bra 	$L__BB0_2301;
	ld.shared.f32 	%f11782, [%r10+252];
	ld.shared.u16 	%rs998, [_ZZ24flash_attention_wmma_qktPK6__halfS1_S1_PS_iiiifE6V_smem+8092];
	// begin inline asm
	{  cvt.f32.f16 %f11781, %rs998;}

	// end inline asm
	fma.rn.f32 	%f19260, %f11782, %f11781, %f19260;
$L__BB0_2301:
	setp.ge.s32 	%p1132, %r16, %r137;
	fma.rn.f32 	%f18218, %f392, %f19260, %f18218;
	mov.f32 	%f19324, 0f00000000;
	@%p1132 bra 	$L__BB0_2303;
	ld.shared.f32 	%f11785, [%r10];
	ld.shared.u16 	%rs999, [_ZZ24flash_attention_wmma_qktPK6__halfS1_S1_PS_iiiifE6V_smem+30];
	// begin inline asm
	{  cvt.f32.f16 %f11784, %rs999;}

	// end inline asm
	fma.rn.f32 	%f19324, %f11785, %f11784, 0f00000000;
$L__BB0_2303:
	setp.ge.s32 	%p1133, %r84, %r137;
	@%p1133 bra 	$L__BB0_2305;
	ld.shared.f32 	%f11787, [%r10+4];
	ld.shared.u16 	%rs1000, [_ZZ24flash_attention_wmma_qktPK6__halfS1_S1_PS_iiiifE6V_smem+158];
	// begin inline asm
	{  cvt.f32.f16 %f11786, %rs1000;}

	// end inline asm
	fma.rn.f32 	%f19324, %f11787, %f11786, %f19324;
$L__BB0_2305:
	setp.ge.s32 	%p1134, %r85, %r137;
	@%p1134 bra 	$L__BB0_2307;
	ld.shared.f32 	%f11789, [%r10+8];
	ld.shared.u16 	%rs1001, [_ZZ24flash_attention_wmma_qktPK6__halfS1_S1_PS_iiiifE6V_smem+286];
	// begin inline asm
	{  cvt.f32.f16 %f11788, %rs1001;}

	// end inline asm
	fma.rn.f32 	%f19324, %f11789, %f11788, %f19324;
$L__BB0_2307:
	setp.ge.s32 	%p1135, %r86, %r137;
	@%p1135 bra 	$L__BB0_2309;
	ld.shared.f32 	%f11791, [%r10+12];
	ld.shared.u16 	%rs1002, [_ZZ24flash_attention_wmma_qktPK6__halfS1_S1_PS_iiiifE6V_smem+414];
	// begin inline asm
	{  cvt.f32.f16 %f11790, %rs1002;}

	// end inline asm
	fma.rn.f32 	%f19324, %f11791, %f11790, %f19324;
$L__BB0_2309:
	setp.ge.s32 	%p1136, %r87, %r137;
	@%p1136 bra 	$L__BB0_2311;
	ld.shared.f32 	%f11793, [%r10+16];
	ld.shared.u16 	%rs1003, [_ZZ24flash_attention_wmma_qktPK6__halfS1_S1_PS_iiiifE6V_smem+542];
	// begin inline asm
	{  cvt.f32.f16 %f11792, %rs1003;}

	// end inline asm
	fma.rn.f32 	%f19324, %f11793, %f11792, %f19324;
$L__BB0_2311:
	setp.ge.s32 	%p1137, %r88, %r137;
	@%p1137 bra 	$L__BB0_2313;
	ld.shared.f32 	%f11795, [%r10+20];
	ld.shared.u16 	%rs1004, [_ZZ24flash_attention_wmma_qktPK6__halfS1_S1_PS_iiiifE6V_smem+670];
	// begin inline asm
	{  cvt.f32.f16 %f11794, %rs1004;}

	// end inline asm
	fma.rn.f32 	%f19324, %f11795, %f11794, %f19324;
$L__BB0_2313:
	setp.ge.s32 	%p1138, %r89, %r137;
	@%p1138 bra 	$L__BB0_2315;
	ld.shared.f32 	%f11797, [%r10+24];
	ld.shared.u16 	%rs1005, [_ZZ24flash_attention_wmma_qktPK6__halfS1_S1_PS_iiiifE6V_smem+798];
	// begin inline asm
	{  cvt.f32.f16 %f11796, %rs1005;}

	// end inline asm
	fma.rn.f32 	%f19324, %f11797, %f11796, %f19324;
$L__BB0_2315:
	setp.ge.s32 	%p1139, %r90, %r137;
	@%p1139 bra 	$L__BB0_2317;
	ld.shared.f32 	%f11799, [%r10+28];
	ld.shared.u16 	%rs1006, [_ZZ24flash_attention_wmma_qktPK6__halfS1_S1_PS_iiiifE6V_smem+926];
	// begin inline asm
	{  cvt.f32.f16 %f11798, %rs1006;}

	// end inline asm
	fma.rn.f32 	%f19324, %f11799, %f11798, %f19324;
$L__BB0_2317:
	setp.ge.s32 	%p1140, %r91, %r137;
	@%p1140 bra 	$L__BB0_2319;
	ld.shared.f32 	%f11801, [%r10+32];
	ld.shared.u16 	%rs1007, [_ZZ24flash_attention_wmma_qktPK6__halfS1_S1_PS_iiiifE6V_smem+1054];
	// begin inline asm
	{  cvt.f32.f16 %f11800, %rs1007;}

	// end inline asm
	fma.rn.f32 	%f19324, %f11801, %f11800, %f19324;
$L__BB0_2319:
	setp.ge.s32 	%p1141, %r92, %r137;
	@%p1141 bra 	$L__BB0_2321;
	ld.shared.f32 	%f11803, [%r10+36];
	ld.shared.u16 	%rs1008, [_ZZ24flash_attention_wmma_qktPK6__halfS1_S1_PS_iiiifE6V_smem+1182];
	// begin inline asm
	{  cvt.f32.f16 %f11802, %rs1008;}

	// end inline asm
	fma.rn.f32 	%f19324, %f11803, %f11802, %f19324;
$L__BB0_2321:
	setp.ge.s32 	%p1142, %r93, %r137;
	@%p1142 bra 	$L__BB0_2323;
	ld.shared.f32 	%f11805, [%r10+40];
	ld.shared.u16 	%rs1009, [_ZZ24flash_attention_wmma_qktPK6__halfS1_S1_PS_iiiifE6V_smem+1310];
	// begin inline asm
	{  cvt.f32.f16 %f11804, %rs1009;}

	// end inline asm
	fma.rn.f32 	%f19324, %f11805, %f11804, %f19324;
$L__BB0_2323:
	setp.ge.s32 	%p1143, %r94, %r137;
	@%p1143 bra 	$L__BB0_2325;
	ld.shared.f32 	%f11807, [%r10+44];
	ld.shared.u16 	%rs1010, [_ZZ24flash_attention_wmma_qktPK6__halfS1_S1_PS_iiiifE6V_smem+1438];
	// begin inline asm
	{  cvt.f32.f16 %f11806, %rs1010;}

	// end inline asm
	fma.rn.f32 	%f19324, %f11807, %f11806, %f19324;
$L__BB0_2325:
	setp.ge.s32 	%p1144, %r95, %r137;
	@%p1144 bra 	$L__BB0_2327;
	ld.shared.f32 	%f11809, [%r10+48];
	ld.shared.u16 	%rs1011, [_ZZ24flash_attention_wmma_qktPK6__halfS1_S1_PS_iiiifE6V_smem+1566];
	// begin inline asm
	{  cvt.f32.f16 %f11808, %rs1011;}

	// end inline asm
	fma.rn.f32 	%f19324, %f11809, %f11808, %f19324;
$L__BB0_2327:
	setp.ge.s32 	%p1145, %r96, %r137;
	@%p1145 bra 	$L__BB0_2329;
	ld.shared.f32 	%f11811, [%r10+52];
	ld.shared.u16 	%rs1012, [_ZZ24flash_attention_wmma_qktPK6__halfS1_S1_PS_iiiifE6V_smem+1694];
	// begin inline asm
	{  cvt.f32.f16 %f11810, %rs1012;}

	// end inline asm
	fma.rn.f32 	%f19324, %f11811, %f11810, %f19324;
$L__BB0_2329:
	@%p1082 bra 	$L__BB0_2331;
	ld.shared.f32 	%f11813, [%r10+56];
	ld.shared.u16 	%rs1013, [_ZZ24flash_attention_wmma_qktPK6__halfS1_S1_PS_iiiifE6V_smem+1822];
	// begin inline asm
	{  cvt.f32.f16 %f11812, %rs1013;}

	// end inline asm
	fma.rn.f32 	%f19324, %f11813, %f11812, %f19324;
$L__BB0_2331:
	@%p1083 bra 	$L__BB0_2333;
	ld.shared.f32 	%f11815, [%r10+60];
	ld.shared.u16 	%rs1014, [_ZZ24flash_attention_wmma_qktPK6__halfS1_S1_PS_iiiifE6V_smem+1950];
	// begin inline asm
	{  cvt.f32.f16 %f11814, %rs1014;}

	// end inline asm
	fma.rn.f32 	%f19324, %f11815, %f11814, %f19324;
$L__BB0_2333:
	add.s32 	%r870, %r16, 16;
	setp.ge.s32 	%p1148, %r870, %r137;
	@%p1148 bra 	$L__BB0_2335;
	ld.shared.f32 	%f11817, [%r10+64];
	ld.shared.u16 	%rs1015, [_ZZ24flash_attention_wmma_qktPK6__halfS1_S1_PS_iiiifE6V_smem+2078];
	// begin inline asm
	{  cvt.f32.f16 %f11816, %rs1015;}

	// end inline asm
	fma.rn.f32 	%f19324, %f11817, %f11816, %f19324;
$L__BB0_2335:
	add.s32 	%r871, %r16, 17;
	setp.ge.s32 	%p1149, %r871, %r137;
	@%p1149 bra 	$L__BB0_2337;
	ld.shared.f32 	%f11819, [%r10+68];
	ld.shared.u16 	%rs1016, [_ZZ24flash_attention_wmma_qktPK6__halfS1_S1_PS_iiiifE6V_smem+2206];
	// begin inline asm
	{  cvt.f32.f16 %f11818, %rs1016;}

	// end inline asm
	fma.rn.f32 	%f19324, %f11819, %f11818, %f19324;
$L__BB0_2337:
	add.s32 	%r872, %r16, 18;
	setp.ge.s32 	%p1150, %r872, %r137;
	@%p1150 bra 	$L__BB0_2339;
	ld.shared.f32 	%f11821, [%r10+72];
	ld.shared.u16 	%rs1017, [_ZZ24flash_attention_wmma_qktPK6__halfS1_S1_PS_iiiifE6V_smem+2334];
	// begin inline asm
	{  cvt.f32.f16 %f11820, %rs1017;}

	// end inline asm
	fma.rn.f32 	%f19324, %f11821, %f11820, %f19324;
$L__BB0_2339:
	add.s32 	%r873, %r16, 19;
	setp.ge.s32 	%p1151, %r873, %r137;
	@%p1151 bra 	$L__BB0_2341;
	ld.shared.f32 	%f11823, [%r10+76];
	ld.shared.u16 	%rs1018, [_ZZ24flash_attention_wmma_qktPK6__halfS1_S1_PS_iiiifE6V_smem+2462];
	// begin inline asm
	{  cvt.f32.f16 %f11822, %rs1018;}

	// end inline asm
	fma.rn.f32 	%f19324, %f11823, %f11822, %f19324;
$L__BB0_2341:
	add.s32 	%r874, %r16, 20;
	setp.ge.s32 	%p1152, %r874, %r137;
	@%p1152 bra 	$L__BB0_2343;
	ld.shared.f32 	%f11825, [%r10+80];
	ld.shared.u16 	%rs1019, [_ZZ24flash_attention_wmma_qktPK6__halfS1_S1_PS_iiiifE6V_smem+2590];
	// begin inline asm
	{  cvt.f32.f16 %f11824, %rs1019;}

	// end inline asm
	fma.rn.f32 	%f19324, %f11825, %f11824, %f19324;
$L__BB0_2343:
	add.s32 	%r875, %r16, 21;
	setp.ge.s32 	%p1153, %r875, %r137;
	@%p1153 bra 	$L__BB0_2345;
	ld.shared.f32 	%f11827, [%r10+84];
	ld.shared.u16 	%rs1020, [_ZZ24flash_attention_wmma_qktPK6__halfS1_S1_PS_iiiifE6V_smem+2718];
	// begin inline asm
	{  cvt.f32.f16 %f11826, %rs1020;}

	// end inline asm
	fma.rn.f32 	%f19324, %f11827, %f11826, %f19324;
$L__BB0_2345:
	add.s32 	%r876, %r16, 22;
	setp.ge.s32 	%p1154, %r876, %r137;
	@%p1154 bra 	$L__BB0_2347;
	ld.shared.f32 	%f11829, [%r10+88];
	ld.shared.u16 	%rs1021, [_ZZ24flash_attention_wmma_qktPK6__halfS1_S1_PS_iiiifE6V_smem+2846];
	// begin inline asm
	{  cvt.f32.f16 %f11828, %rs1021;}

	// end inline asm
	fma.rn.f32 	%f19324, %f11829, %f11828, %f19324;
$L__BB0_2347:
	@%p1091 bra 	$L__BB0_2349;
	ld.shared.f32 	%f11831, [%r10+92];
	ld.shared.u16 	%rs1022, [_ZZ24flash_attention_wmma_qktPK6__halfS1_S1_PS_iiiifE6V_smem+2974];
	// begin inline asm
	{  cvt.f32.f16 %f11830, %rs1022;}

	// end inline asm
	fma.rn.f32 	%f19324, %f11831, %f11830, %f19324;
$L__BB0_2349:
	@%p1092 bra 	$L__BB0_2351;
	ld.shared.f32 	%f11833, [%r10+96];
	ld.shared.u16 	%rs1023, [_ZZ24flash_attention_wmma_qktPK6__halfS1_S1_PS_iiiifE6V_smem+3102];
	// begin inline asm
	{  cvt.f32.f16 %f11832, %rs1023;}

	// end inline asm
	fma.rn.f32 	%f19324, %f11833, %f11832, %f19324;
$L__BB0_2351:
	@%p1093 bra 	$L__BB0_2353;
	ld.shared.f32 	%f11835, [%r10+100];
	ld.shared.u16 	%rs1024, [_ZZ24flash_attention_wmma_qktPK6__halfS1_S1_PS_iiiifE6V_smem+3230];
	// begin inline asm
	{  cvt.f32.f16 %f11834, %rs1024;}

	// end inline asm
	fma.rn.f32 	%f19324, %f11835, %f11834, %f19324;
$L__BB0_2353:
	setp.ge.s32 	%p1158, %r102, %r137;
	@%p1158 bra 	$L__BB0_2355;
	ld.shared.f32 	%f11837, [%r10+104];
	ld.shared.u16 	%rs1025, [_ZZ24flash_attention_wmma_qktPK6__halfS1_S1_PS_iiiifE6V_smem+3358];
	// begin inline asm
	{  cvt.f32.f16 %f11836, %rs1025;}

	// end inline asm
	fma.rn.f32 	%f19324, %f11837, %f11836, %f19324;
$L__BB0_2355:
	setp.ge.s32 	%p1159, %r103, %r137;
	@%p1159 bra 	$L__BB0_2357;
	ld.shared.f32 	%f11839, [%r10+108];
	ld.shared.u16 	%rs1026, [_ZZ24flash_attention_wmma_qktPK6__halfS1_S1_PS_iiiifE6V_smem+3486];
	// begin inline asm
	{  cvt.f32.f16 %f11838, %rs1026;}

	// end inline asm
	fma.rn.f32 	%f19324, %f11839, %f11838, %f19324;
$L__BB0_2357:
	setp.ge.s32 	%p1160, %r104, %r137;
	@%p1160 bra 	$L__BB0_2359;
	ld.shared.f32 	%f11841, [%r10+112];
	ld.shared.u16 	%rs1027, [_ZZ24flash_attention_wmma_qktPK6__halfS1_S1_PS_iiiifE6V_smem+3614];
	// begin inline asm
	{  cvt.f32.f16 %f11840, %rs1027;}

	// end inline asm
	fma.rn.f32 	%f19324, %f11841, %f11840, %f19324;
$L__BB0_2359:
	setp.ge.s32 	%p1161, %r105, %r137;
	@%p1161 bra 	$L__BB0_2361;
	ld.shared.f32 	%f11843, [%r10+116];
	ld.shared.u16 	%rs1028, [_ZZ24flash_attention_wmma_qktPK6__halfS1_S1_PS_iiiifE6V_smem+3742];
	// begin inline asm
	{  cvt.f32.f16 %f11842, %rs1028;}

	// end inline asm
	fma.rn.f32 	%f19324, %f11843, %f11842, %f19324;
$L__BB0_2361:
	setp.ge.s32 	%p1162, %r106, %r137;
	@%p1162 bra 	$L__BB0_2363;
	ld.shared.f32 	%f11845, [%r10+120];
	ld.shared.u16 	%rs1029, [_ZZ24flash_attention_wmma_qktPK6__halfS1_S1_PS_iiiifE6V_smem+3870];
	// begin inline asm
	{  cvt.f32.f16 %f11844, %rs1029;}

	// end inline asm
	fma.rn.f32 	%f19324, %f11845, %f11844, %f19324;
$L__BB0_2363:
	setp.ge.s32 	%p1163, %r107, %r137;
	@%p1163 bra 	$L__BB0_2365;
	ld.shared.f32 	%f11847, [%r10+124];
	ld.shared.u16 	%rs1030, [_ZZ24flash_attention_wmma_qktPK6__halfS1_S1_PS_iiiifE6V_smem+3998];
	// begin inline asm
	{  cvt.f32.f16 %f11846, %rs1030;}

	// end inline asm
	fma.rn.f32 	%f19324, %f11847, %f11846, %f19324;
$L__BB0_2365:
	setp.ge.s32 	%p1164, %r108, %r137;
	@%p1164 bra 	$L__BB0_2367;
	ld.shared.f32 	%f11849, [%r10+128];
	ld.shared.u16 	%rs1031, [_ZZ24flash_attention_wmma_qktPK6__halfS1_S1_PS_iiiifE6V_smem+4126];
	// begin inline asm
	{  cvt.f32.f16 %f11848, %rs1031;}

	// end inline asm
	fma.rn.f32 	%f19324, %f11849, %f11848, %f19324;
$L__BB0_2367:
	setp.ge.s32 	%p1165, %r109, %r137;
	@%p1165 bra 	$L__BB0_2369;
	ld.shared.f32 	%f11851, [%r10+132];
	ld.shared.u16 	%rs1032, [_ZZ24flash_attention_wmma_qktPK6__halfS1_S1_PS_iiiifE6V_smem+4254];
	// begin inline asm
	{  cvt.f32.f16 %f11850, %rs1032;}

	// end inline asm
	fma.rn.f32 	%f19324, %f11851, %f11850, %f19324;
$L__BB0_2369:
	setp.ge.s32 	%p1166, %r110, %r137;
	@%p1166 bra 	$L__BB0_2371;
	ld.shared.f32 	%f11853, [%r10+136];
	ld.shared.u16 	%rs1033, [_ZZ24flash_attention_wmma_qktPK6__halfS1_S1_PS_iiiifE6V_smem+4382];
	// begin inline asm
	{  cvt.f32.f16 %f11852, %rs1033;}

	// end inline asm
	fma.rn.f32 	%f19324, %f11853, %f11852, %f19324;
$L__BB0_2371:
	setp.ge.s32 	%p1167, %r111, %r137;
	@%p1167 bra 	$L__BB0_2373;
	ld.shared.f32 	%f11855, [%r10+140];
	ld.shared.u16 	%rs1034, [_ZZ24flash_attention_wmma_qktPK6__halfS1_S1_PS_iiiifE6V_smem+4510];
	// begin inline asm
	{  cvt.f32.f16 %f11854, %rs1034;}

	// end inline asm
	fma.rn.f32 	%f19324, %f11855, %f11854, %f19324;
$L__BB0_2373:
	setp.ge.s32 	%p1168, %r112, %r137;
	@%p1168 bra 	$L__BB0_2375;
	ld.shared.f32 	%f11857, [%r10+144];
	ld.shared.u16 	%rs1035, [_ZZ24flash_attention_wmma_qktPK6__halfS1_S1_PS_iiiifE6V_smem+4638];
	// begin inline asm
	{  cvt.f32.f16 %f11856, %rs1035;}

	// end inline asm
	fma.rn.f32 	%f19324, %f11857, %f11856, %f19324;
$L__BB0_2375:
	setp.ge.s32 	%p1169, %r113, %r137;
	@%p1169 bra 	$L__BB0_2377;
	ld.shared.f32 	%f11859, [%r10+148];
	ld.shared.u16 	%rs1036, [_ZZ24flash_attention_wmma_qktPK6__halfS1_S1_PS_iiiifE6V_smem+4766];
	// begin inline asm
	{  cvt.f32.f16 %f11858, %rs1036;}

	// end inline asm
	fma.rn.f32 	%f19324, %f11859, %f11858, %f19324;
$L__BB0_2377:
	setp.ge.s32 	%p1170, %r114, %r137;
	@%p1170 bra 	$L__BB0_2379;
	ld.shared.f32 	%f11861, [%r10+152];
	ld.shared.u16 	%rs1037, [_ZZ24flash_attention_wmma_qktPK6__halfS1_S1_PS_iiiifE6V_smem+4894];
	// begin inline asm
	{  cvt.f32.f16 %f11860, %rs1037;}

	// end inline asm
	fma.rn.f32 	%f19324, %f11861, %f11860, %f19324;
$L__BB0_2379:
	add.s32 	%r877, %r16, 39;
	setp.ge.s32 	%p1171, %r877, %r137;
	@%p1171 bra 	$L__BB0_2381;
	ld.shared.f32 	%f11863, [%r10+156];
	ld.shared.u16 	%rs1038, [_ZZ24flash_attention_wmma_qktPK6__halfS1_S1_PS_iiiifE6V_smem+5022];
	// begin inline asm
	{  cvt.f32.f16 %f11862, %rs1038;}

	// end inline asm
	fma.rn.f32 	%f19324, %f11863, %f11862, %f19324;
$L__BB0_2381:
	setp.ge.s32 	%p1172, %r115, %r137;
	@%p1172 bra 	$L__BB0_2383;
	ld.shared.f32 	%f11865, [%r10+160];
	ld.shared.u16 	%rs1039, [_ZZ24flash_attention_wmma_qktPK6__halfS1_S1_PS_iiiifE6V_smem+5150];
	// begin inline asm
	{  cvt.f32.f16 %f11864, %rs1039;}

	// end inline asm
	fma.rn.f32 	%f19324, %f11865, %f11864, %f19324;
$L__BB0_2383:
	add.s32 	%r878, %r16, 41;
	setp.ge.s32 	%p1173, %r878, %r137;
	@%p1173 bra 	$L__BB0_2385;
	ld.shared.f32 	%f11867, [%r10+164];
	ld.shared.u16 	%rs1040, [_ZZ24flash_attention_wmma_qktPK6__halfS1_S1_PS_iiiifE6V_smem+5278];
	// begin inline asm
	{  cvt.f32.f16 %f11866, %rs1040;}

	// end inline asm
	fma.rn.f32 	%f19324, %f11867, %f11866, %f19324;
$L__BB0_2385:
	setp.ge.s32 	%p1174, %r116, %r137;
	@%p1174 bra 	$L__BB0_2387;
	ld.shared.f32 	%f11869, [%r10+168];
	ld.shared.u16 	%rs1041, [_ZZ24flash_attention_wmma_qktPK6__halfS1_S1_PS_iiiifE6V_smem+5406];
	// begin inline asm
	{  cvt.f32.f16 %f11868, %rs1041;}

	// end inline asm
	fma.rn.f32 	%f19324, %f11869, %f11868, %f19324;
$L__BB0_2387:
	add.s32 	%r879, %r16, 43;
	setp.ge.s32 	%p1175, %r879, %r137;
	@%p1175 bra 	$L__BB0_2389;
	ld.shared.f32 	%f11871, [%r10+172];
	ld.shared.u16 	%rs1042, [_ZZ24flash_attention_wmma_qktPK6__halfS1_S1_PS_iiiifE6V_smem+5534];
	// begin inline asm
	{  cvt.f32.f16 %f11870, %rs1042;}

	// end inline asm
	fma.rn.f32 	%f19324, %f11871, %f11870, %f19324;
$L__BB0_2389:
	add.s32 	%r880, %r16, 44;
	setp.ge.s32 	%p1176, %r880, %r137;
	@%p1176 bra 	$L__BB0_2391;
	ld.shared.f32 	%f11873, [%r10+176];
	ld.shared.u16 	%rs1043, [_ZZ24flash_attention_wmma_qktPK6__halfS1_S1_PS_iiiifE6V_smem+5662];
	// begin inline asm
	{  cvt.f32.f16 %f11872, %rs1043;}

	// end inline asm
	fma.rn.f32 	%f19324, %f11873, %f11872, %f19324;
$L__BB0_2391:
	add.s32 	%r881, %r16, 45;
	setp.ge.s32 	%p1177, %r881, %r137;
	@%p1177 bra 	$L__BB0_2393;
	ld.shared.f32 	%f11875, [%r10+180];
	ld.shared.u16 	%rs1044, [_ZZ24flash_attention_wmma_qktPK6__halfS1_S1_PS_iiiifE6V_smem+5790];
	// begin inline asm
	{  cvt.f32.f16 %f11874, %rs1044;}

	// end inline asm
	fma.rn.f32 	%f19324, %f11875, %f11874, %f19324;
$L__BB0_2393:
	add.s32 	%r882, %r16, 46;
	setp.ge.s32 	%p1178, %r882, %r137;
	@%p1178 bra 	$L__BB0_2395;
	ld.shared.f32 	%f11877, [%r10+184];
	ld.shared.u16 	%rs1045, [_ZZ24flash_attention_wmma_qktPK6__halfS1_S1_PS_iiiifE6V_smem+5918];
	// begin inline asm
	{  cvt.f32.f16 %f11876, %rs1045;}

	// end inline asm
	fma.rn.f32 	%f19324, %f11877, %f11876, %f19324;
$L__BB0_2395:
	setp.ge.s32 	%p1179, %r117, %r137;
	@%p1179 bra 	$L__BB0_2397;
	ld.shared.f32 	%f11879, [%r10+188];
	ld.shared.u16 	%rs1046, [_ZZ24flash_attention_wmma_qktPK6__halfS1_S1_PS_iiiifE6V_smem+6046];
	// begin inline asm
	{  cvt.f32.f16 %f11878, %rs1046;}

	// end inline asm
	fma.rn.f32 	%f19324, %f11879, %f11878, %f19324;
$L__BB0_2397:
	setp.ge.s32 	%p1180, %r118, %r137;
	@%p1180 bra 	$L__BB0_2399;
	ld.shared.f32 	%f11881, [%r10+192];
	ld.shared.u16 	%rs1047, [_ZZ24flash_attention_wmma_qktPK6__halfS1_S1_PS_iiiifE6V_smem+6174];
	// begin inline asm
	{  cvt.f32.f16 %f11880, %rs1047;}

	// end inline asm
	fma.rn.f32 	%f19324, %f11881, %f11880, %f19324;
$L__BB0_2399:
	setp.ge.s32 	%p1181, %r119, %r137;
	@%p1181 bra 	$L__BB0_2401;
	ld.shared.f32 	%f11883, [%r10+196];
	ld.shared.u16 	%rs1048, [_ZZ24flash_attention_wmma_qktPK6__halfS1_S1_PS_iiiifE6V_smem+6302];
	// begin inline asm
	{  cvt.f32.f16 %f11882, %rs1048;}

	// end inline asm
	fma.rn.f32 	%f19324, %f11883, %f11882, %f19324;
$L__BB0_2401:
	setp.ge.s32 	%p1182, %r120, %r137;
	@%p1182 bra 	$L__BB0_2403;
	ld.shared.f32 	%f11885, [%r10+200];
	ld.shared.u16 	%rs1049, [_ZZ24flash_attention_wmma_qktPK6__halfS1_S1_PS_iiiifE6V_smem+6430];
	// begin inline asm
	{  cvt.f32.f16 %f11884, %rs1049;}

	// end inline asm
	fma.rn.f32 	%f19324, %f11885, %f11884, %f19324;
$L__BB0_2403:
	setp.ge.s32 	%p1183, %r121, %r137;
	@%p1183 bra 	$L__BB0_2405;
	ld.shared.f32 	%f11887, [%r10+204];
	ld.shared.u16 	%rs1050, [_ZZ24flash_attention_wmma_qktPK6__halfS1_S1_PS_iiiifE6V_smem+6558];
	// begin inline asm
	{  cvt.f32.f16 %f11886, %rs1050;}

	// end inline asm
	fma.rn.f32 	%f19324, %f11887, %f11886, %f19324;
$L__BB0_2405:
	setp.ge.s32 	%p1184, %r122, %r137;
	@%p1184 bra 	$L__BB0_2407;
	ld.shared.f32 	%f11889, [%r10+208];
	ld.shared.u16 	%rs1051, [_ZZ24flash_attention_wmma_qktPK6__halfS1_S1_PS_iiiifE6V_smem+6686];
	// begin inline asm
	{  cvt.f32.f16 %f11888, %rs1051;}

	// end inline asm
	fma.rn.f32 	%f19324, %f11889, %f11888, %f19324;
$L__BB0_2407:
	setp.ge.s32 	%p1185, %r123, %r137;
	@%p1185 bra 	$L__BB0_2409;
	ld.shared.f32 	%f11891, [%r10+212];
	ld.shared.u16 	%rs1052, [_ZZ24flash_attention_wmma_qktPK6__halfS1_S1_PS_iiiifE6V_smem+6814];
	// begin inline asm
	{  cvt.f32.f16 %f11890, %rs1052;}

	// end inline asm
	fma.rn.f32 	%f19324, %f11891, %f11890, %f19324;
$L__BB0_2409:
	setp.ge.s32 	%p1186, %r124, %r137;
	@%p1186 bra 	$L__BB0_2411;
	ld.shared.f32 	%f11893, [%r10+216];
	ld.shared.u16 	%rs1053, [_ZZ24flash_attention_wmma_qktPK6__halfS1_S1_PS_iiiifE6V_smem+6942];
	// begin inline asm
	{  cvt.f32.f16 %f11892, %rs1053;}

	// end inline asm
	fma.rn.f32 	%f19324, %f11893, %f11892, %f19324;
$L__BB0_2411:
	setp.ge.s32 	%p1187, %r125, %r137;
	@%p1187 bra 	$L__BB0_2413;
	ld.shared.f32 	%f11895, [%r10+220];
	ld.shared.u16 	%rs1054, [_ZZ24flash_attention_wmma_qktPK6__halfS1_S1_PS_iiiifE6V_smem+7070];
	// begin inline asm
	{  cvt.f32.f16 %f11894, %rs1054;}

	// end inline asm
	fma.rn.f32 	%f19324, %f11895, %f11894, %f19324;
$L__BB0_2413:
	setp.ge.s32 	%p1188, %r126, %r137;
	@%p1188 bra 	$L__BB0_2415;
	ld.shared.f32 	%f11897, [%r10+224];
	ld.shared.u16 	%rs1055, [_ZZ24flash_attention_wmma_qktPK6__halfS1_S1_PS_iiiifE6V_smem+7198];
	// begin inline asm
	{  cvt.f32.f16 %f11896, %rs1055;}

	// end inline asm
	fma.rn.f32 	%f19324, %f11897, %f11896, %f19324;
$L__BB0_2415:
	setp.ge.s32 	%p1189, %r127, %r137;
	@%p1189 bra 	$L__BB0_2417;
	ld.shared.f32 	%f11899, [%r10+228];
	ld.shared.u16 	%rs1056, [_ZZ24flash_attention_wmma_qktPK6__halfS1_S1_PS_iiiifE6V_smem+7326];
	// begin inline asm
	{  cvt.f32.f16 %f11898, %rs1056;}

	// end inline asm
	fma.rn.f32 	%f19324, %f11899, %f11898, %f19324;
$L__BB0_2417:
	setp.ge.s32 	%p1190, %r128, %r137;
	@%p1190 bra 	$L__BB0_2419;
	ld.shared.f32 	%f11901, [%r10+232];
	ld.shared.u16 	%rs1057, [_ZZ24flash_attention_wmma_qktPK6__halfS1_S1_PS_iiiifE6V_smem+7454];
	// begin inline asm
	{  cvt.f32.f16 %f11900, %rs1057;}

	// end inline asm
	fma.rn.f32 	%f19324, %f11901, %f11900, %f19324;
$L__BB0_2419:
	setp.ge.s32 	%p1191, %r129, %r137;
	@%p1191 bra 	$L__BB0_2421;
	ld.shared.f32 	%f11903, [%r10+236];
	ld.shared.u16 	%rs1058, [_ZZ24flash_attention_wmma_qktPK6__halfS1_S1_PS_iiiifE6V_smem+7582];
	// begin inline asm
	{  cvt.f32.f16 %f11902, %rs1058;}

	// end inline asm
	fma.rn.f32 	%f19324, %f11903, %f11902, %f19324;
$L__BB0_2421:
	setp.ge.s32 	%p1192, %r130, %r137;
	@%p1192 bra 	$L__BB0_2423;
	ld.shared.f32 	%f11905, [%r10+240];
	ld.shared.u16 	%rs1059, [_ZZ24flash_attention_wmma_qktPK6__halfS1_S1_PS_iiiifE6V_smem+7710];
	// begin inline asm
	{  cvt.f32.f16 %f11904, %rs1059;}

	// end inline asm
	fma.rn.f32 	%f19324, %f11905, %f11904, %f19324;
$L__BB0_2423:
	setp.ge.s32 	%p1193, %r131, %r137;
	@%p1193 bra 	$L__BB0_2425;
	ld.shared.f32 	%f11907, [%r10+244];
	ld.shared.u16 	%rs1060, [_ZZ24flash_attention_wmma_qktPK6__halfS1_S1_PS_iiiifE6V_smem+7838];
	// begin inline asm
	{  cvt.f32.f16 %f11906, %rs1060;}

	// end inline asm
	fma.rn.f32 	%f19324, %f11907, %f11906, %f19324;
$L__BB0_2425:
	setp.ge.s32 	%p1194, %r132, %r137;
	@%p1194 bra 	$L__BB0_2427;
	ld.shared.f32 	%f11909, [%r10+248];
	ld.shared.u16 	%rs1061, [_ZZ24flash_attention_wmma_qktPK6__halfS1_S1_PS_iiiifE6V_smem+7966];
	// begin inline asm
	{  cvt.f32.f16 %f11908, %rs1061;}

	// end inline asm
	fma.rn.f32 	%f19324, %f11909, %f11908, %f19324;
$L__BB0_2427:
	setp.ge.s32 	%p1195, %r133, %r137;
	@%p1195 bra 	$L__BB0_2429;
	ld.shared.f32 	%f11911, [%r10+252];
	ld.shared.u16 	%rs1062, [_ZZ24flash_attention_wmma_qktPK6__halfS1_S1_PS_iiiifE6V_smem+8094];
	// begin inline asm
	{  cvt.f32.f16 %f11910, %rs1062;}

	// end inline asm
	fma.rn.f32 	%f19324, %f11911, %f11910, %f19324;
$L__BB0_2429:
	setp.ge.s32 	%p1196, %r16, %r137;
	fma.rn.f32 	%f18217, %f392, %f19324, %f18217;
	mov.f32 	%f19388, 0f00000000;
	@%p1196 bra 	$L__BB0_2431;
	ld.shared.f32 	%f11914, [%r10];
	ld.shared.u16 	%rs1063, [_ZZ24flash_attention_wmma_qktPK6__halfS1_S1_PS_iiiifE6V_smem+32];
	// begin inline asm
	{  cvt.f32.f16 %f11913, %rs1063;}

	// end inline asm
	fma.rn.f32 	%f19388, %f11914, %f11913, 0f00000000;
$L__BB0_2431:
	setp.ge.s32 	%p1197, %r84, %r137;
	@%p1197 bra 	$L__BB0_2433;
	ld.shared.f32 	%f11916, [%r10+4];
	ld.shared.u16 	%rs1064, [_ZZ24flash_attention_wmma_qktPK6__halfS1_S1_PS_iiiifE6V_smem+160];
	// begin inline asm
	{  cvt.f32.f16 %f11915, %rs1064;}

	// end inline asm
	fma.rn.f32 	%f19388, %f11916, %f11915, %f19388;
$L__BB0_2433:
	setp.ge.s32 	%p1198, %r85, %r137;
	@%p1198 bra 	$L__BB0_2435;
	ld.shared.f32 	%f11918, [%r10+8];
	ld.shared.u16 	%rs1065, [_ZZ24flash_attention_wmma_qktPK6__halfS1_S1_PS_iiiifE6V_smem+288];
	// begin inline asm
	{  cvt.f32.f16 %f11917, %rs1065;}

	// end inline asm
	fma.rn.f32 	%f19388, %f11918, %f11917, %f19388;
$L__BB0_2435:
	setp.ge.s32 	%p1199, %r86, %r137;
	@%p1199 bra 	$L__BB0_2437;
	ld.shared.f32 	%f11920, [%r10+12];
	ld.shared.u16 	%rs1066, [_ZZ24flash_attention_wmma_qktPK6__halfS1_S1_PS_iiiifE6V_smem+416];
	// begin inline asm
	{  cvt.f32.f16 %f11919, %rs1066;}

	// end inline asm
	fma.rn.f32 	%f19388, %f11920, %f11919, %f19388;
$L__BB0_2437:
	setp.ge.s32 	%p1200, %r87, %r137;
	@%p1200 bra 	$L__BB0_2439;
	ld.shared.f32 	%f11922, [%r10+16];
	ld.shared.u16 	%rs1067, [_ZZ24flash_attention_wmma_qktPK6__halfS1_S1_PS_iiiifE6V_smem+544];
	// begin inline asm
	{  cvt.f32.f16 %f11921, %rs1067;}

	// end inline asm
	fma.rn.f32 	%f19388, %f11922, %f11921, %f19388;
$L__BB0_2439:
	setp.ge.s32 	%p1201, %r88, %r137;
	@%p1201 bra 	$L__BB0_2441;
	ld.shared.f32 	%f11924, [%r10+20];
	ld.shared.u16 	%rs1068, [_ZZ24flash_attention_wmma_qktPK6__halfS1_S1_PS_iiiifE6V_smem+672];
	// begin inline asm
	{  cvt.f32.f16 %f11923, %rs1068;}

	// end inline asm
	fma.rn.f32 	%f19388, %f11924, %f11923, %f19388;
$L__BB0_2441:
	setp.ge.s32 	%p1202, %r89, %r137;
	@%p1202 bra 	$L__BB0_2443;
	ld.shared.f32 	%f11926, [%r10+24];
	ld.shared.u16 	%rs1069, [_ZZ24flash_attention_wmma_qktPK6__halfS1_S1_PS_iiiifE6V_smem+800];
	// begin inline asm
	{  cvt.f32.f16 %f11925, %rs1069;}

	// end inline asm
	fma.rn.f32 	%f19388, %f11926, %f11925, %f19388;
$L__BB0_2443:
	setp.ge.s32 	%p1203, %r90, %r137;
	@%p1203 bra 	$L__BB0_2445;
	ld.shared.f32 	%f11928, [%r10+28];
	ld.shared.u16 	%rs1070, [_ZZ24flash_attention_wmma_qktPK6__halfS1_S1_PS_iiiifE6V_smem+928];
	// begin inline asm
	{  cvt.f32.f16 %f11927, %rs1070;}

	// end inline asm
	fma.rn.f32 	%f19388, %f11928, %f11927, %f19388;
$L__BB0_2445:
	setp.ge.s32 	%p1204, %r91, %r137;
	@%p1204 bra 	$L__BB0_2447;
	ld.shared.f32 	%f11930, [%r10+32];
	ld.shared.u16 	%rs1071, [_ZZ24flash_attention_wmma_qktPK6__halfS1_S1_PS_iiiifE6V_smem+1056];
	// begin inline asm
	{  cvt.f32.f16 %f11929, %rs1071;}

	// end inline asm
	fma.rn.f32 	%f19388, %f11930, %f11929, %f19388;
$L__BB0_2447:
	setp.ge.s32 	%p1205, %r92, %r137;
	@%p1205 bra 	$L__BB0_2449;
	ld.shared.f32 	%f11932, [%r10+36];
	ld.shared.u16 	%rs1072, [_ZZ24flash_attention_wmma_qktPK6__halfS1_S1_PS_iiiifE6V_smem+1184];
	// begin inline asm
	{  cvt.f32.f16 %f11931, %rs1072;}

	// end inline asm
	fma.rn.f32 	%f19388, %f11932, %f11931, %f19388;
$L__BB0_2449:
	setp.ge.s32 	%p1206, %r93, %r137;
	@%p1206 bra 	$L__BB0_2451;
	ld.shared.f32 	%f11934, [%r10+40];
	ld.shared.u16 	%rs1073, [_ZZ24flash_attention_wmma_qktPK6__halfS1_S1_PS_iiiifE6V_smem+1312];
	// begin inline asm
	{  cvt.f32.f16 %f11933, %rs1073;}

	// end inline asm
	fma.rn.f32 	%f19388, %f11934, %f11933, %f19388;
$L__BB0_2451:
	setp.ge.s32 	%p1207, %r94, %r137;
	@%p1207 bra 	$L__BB0_2453;
	ld.shared.f32 	%f11936, [%r10+44];
	ld.shared.u16 	%rs1074, [_ZZ24flash_attention_wmma_qktPK6__halfS1_S1_PS_iiiifE6V_smem+1440];
	// begin inline asm
	{  cvt.f32.f16 %f11935, %rs1074;}

	// end inline asm
	fma.rn.f32 	%f19388, %f11936, %f11935, %f19388;
$L__BB0_2453:
	setp.ge.s32 	%p1208, %r95, %r137;
	@%p1208 bra 	$L__BB0_2455;
	ld.shared.f32 	%f11938, [%r10+48];
	ld.shared.u16 	%rs1075, [_ZZ24flash_attention_wmma_qktPK6__halfS1_S1_PS_iiiifE6V_smem+1568];
	// begin inline asm
	{  cvt.f32.f16 %f11937, %rs1075;}

	// end inline asm
	fma.rn.f32 	%f19388, %f11938, %f11937, %f19388;
$L__BB0_2455:
	setp.ge.s32 	%p1209, %r96, %r137;
	@%p1209 bra 	$L__BB0_2457;
	ld.shared.f32 	%f11940, [%r10+52];
	ld.shared.u16 	%rs1076, [_ZZ24flash_attention_wmma_qktPK6__halfS1_S1_PS_iiiifE6V_smem+1696];
	// begin inline asm
	{  cvt.f32.f16 %f11939, %rs1076;}

	// end inline asm
	fma.rn.f32 	%f19388, %f11940, %f11939, %f19388;
$L__BB0_2457:
	setp.ge.s32 	%p1210, %r97, %r137;
	@%p1210 bra 	$L__BB0_2459;
	ld.shared.f32 	%f11942, [%r10+56];
	ld.shared.u16 	%rs1077, [_ZZ24flash_attention_wmma_qktPK6__halfS1_S1_PS_iiiifE6V_smem+1824];
	// begin inline asm
	{  cvt.f32.f16 %f11941, %rs1077;}

	// end inline asm
	fma.rn.f32 	%f19388, %f11942, %f11941, %f19388;
$L__BB0_2459:
	setp.ge.s32 	%p1211, %r98, %r137;
	@%p1211 bra 	$L__BB0_2461;
	ld.shared.f32 	%f11944, [%r10+60];
	ld.shared.u16 	%rs1078, [_ZZ24flash_attention_wmma_qktPK6__halfS1_S1_PS_iiiifE6V_smem+1952];
	// begin inline asm
	{  cvt.f32.f16 %f11943, %rs1078;}

	// end inline asm
	fma.rn.f32 	%f19388, %f11944, %f11943, %f19388;
$L__BB0_2461:
	add.s32 	%r883, %r16, 16;
	setp.ge.s32 	%p1212, %r883, %r137;
	@%p1212 bra 	$L__BB0_2463;
	ld.shared.f32 	%f11946, [%r10+64];
	ld.shared.u16 	%rs1079, [_ZZ24flash_attention_wmma_qktPK6__halfS1_S1_PS_iiiifE6V_smem+2080];
	// begin inline asm
	{  cvt.f32.f16 %f11945, %rs1079;}

	// end inline asm
	fma.rn.f32 	%f19388, %f11946, %f11945, %f19388;
$L__BB0_2463:
	add.s32 	%r884, %r16, 17;
	setp.ge.s32 	%p1213, %r884, %r137;
	@%p1213 bra 	$L__BB0_2465;
	ld.shared.f32 	%f11948, [%r10+68];
	ld.shared.u16 	%rs1080, [_ZZ24flash_attention_wmma_qktPK6__halfS1_S1_PS_iiiifE6V_smem+2208];
	// begin inline asm
	{  cvt.f32.f16 %f11947, %rs1080;}

	// end inline asm
	fma.rn.f32 	%f19388, %f11948, %f11947, %f19388;
$L__BB0_2465:
	add.s32 	%r885, %r16, 18;
	setp.ge.s32 	%p1214, %r885, %r137;
	@%p1214 bra 	$L__BB0_2467;
	ld.shared.f32 	%f11950, [%r10+72];
	ld.shared.u16 	%rs1081, [_ZZ24flash_attention_wmma_qktPK6__halfS1_S1_PS_iiiifE6V_smem+2336];
	// begin inline asm
	{  cvt.f32.f16 %f11949, %rs1081;}

	// end inline asm
	fma.rn.f32 	%f19388, %f11950, %f11949, %f19388;
$L__BB0_2467:
	add.s32 	%r886, %r16, 19;
	setp.ge.s32 	%p1215, %r886, %r137;
	@%p1215 bra 	$L__BB0_2469;
	ld.shared.f32 	%f11952, [%r10+76];
	ld.shared.u16 	%rs1082, [_ZZ24flash_attention_wmma_qktPK6__halfS1_S1_PS_iiiifE6V_smem+2464];
	// begin inline asm
	{  cvt.f32.f16 %f11951, %rs1082;}

	// end inline asm
	fma.rn.f32 	%f19388, %f11952, %f11951, %f19388;
$L__BB0_2469:
	add.s32 	%r887, %r16, 20;
	setp.ge.s32 	%p1216, %r887, %r137;
	@%p1216 bra 	$L__BB0_2471;
	ld.shared.f32 	%f11954, [%r10+80];
	ld.shared.u16 	%rs1083, [_ZZ24flash_attention_wmma_qktPK6__halfS1_S1_PS_iiiifE6V_smem+2592];
	// begin inline asm
	{  cvt.f32.f16 %f11953, %rs1083;}

	// end inline asm
	fma.rn.f32 	%f19388, %f11954, %f11953, %f19388;
$L__BB0_2471:
	add.s32 	%r888, %r16, 21;
	setp.ge.s32 	%p1217, %r888, %r137;
	@%p1217 bra 	$L__BB0_2473;
	ld.shared.f32 	%f11956, [%r10+84];
	ld.shared.u16 	%rs1084, [_ZZ24flash_attention_wmma_qktPK6__halfS1_S1_PS_iiiifE6V_smem+2720];
	// begin inline asm
	{  cvt.f32.f16 %f11955, %rs1084;}

	// end inline asm
	fma.rn.f32 	%f19388, %f11956, %f11955, %f19388;
$L__BB0_2473:
	add.s32 	%r889, %r16, 22;
	setp.ge.s32 	%p1218, %r889, %r137;
	@%p1218 bra 	$L__BB0_2475;
	ld.shared.f32 	%f11958, [%r10+88];
	ld.shared.u16 	%rs1085, [_ZZ24flash_attention_wmma_qktPK6__halfS1_S1_PS_iiiifE6V_smem+2848];
	// begin inline asm
	{  cvt.f32.f16 %f11957, %rs1085;}

	// end inline asm
	fma.rn.f32 	%f19388, %f11958, %f11957, %f19388;
$L__BB0_2475:
	setp.ge.s32 	%p1219, %r99, %r137;
	@%p1219 bra 	$L__BB0_2477;
	ld.shared.f32 	%f11960, [%r10+92];
	ld.shared.u16 	%rs1086, [_ZZ24flash_attention_wmma_qktPK6__halfS1_S1_PS_iiiifE6V_smem+2976];
	// begin inline asm
	{  cvt.f32.f16 %f11959, %rs1086;}

	// end inline asm
	fma.rn.f32 	%f19388, %f11960, %f11959, %f19388;
$L__BB0_2477:
	setp.ge.s32 	%p1220, %r100, %r137;
	@%p1220 bra 	$L__BB0_2479;
	ld.shared.f32 	%f11962, [%r10+96];
	ld.shared.u16 	%rs1087, [_ZZ24flash_attention_wmma_qktPK6__halfS1_S1_PS_iiiifE6V_smem+3104];
	// begin inline asm
	{  cvt.f32.f16 %f11961, %rs1087;}

	// end inline asm
	fma.rn.f32 	%f19388, %f11962, %f11961, %f19388;
$L__BB0_2479:
	setp.ge.s32 	%p1221, %r101, %r137;
	@%p1221 bra 	$L__BB0_2481;
	ld.shared.f32 	%f11964, [%r10+100];
	ld.shared.u16 	%rs1088, [_ZZ24flash_attention_wmma_qktPK6__halfS1_S1_PS_iiiifE6V_smem+3232];
	// begin inline asm
	{  cvt.f32.f16 %f11963, %rs1088;}

	// end inline asm
	fma.rn.f32 	%f19388, %f11964, %f11963, %f19388;
$L__BB0_2481:
	@%p1158 bra 	$L__BB0_2483;
	ld.shared.f32 	%f11966, [%r10+104];
	ld.shared.u16 	%rs1089, [_ZZ24flash_attention_wmma_qktPK6__halfS1_S1_PS_iiiifE6V_smem+3360];
	// begin inline asm
	{  cvt.f32.f16 %f11965, %rs1089;}

	// end inline asm
	fma.rn.f32 	%f19388, %f11966, %f11965, %f19388;
$L__BB0_2483:
	@%p1159 bra 	$L__BB0_2485;
	ld.shared.f32 	%f11968, [%r10+108];
	ld.shared.u16 	%rs1090, [_ZZ24flash_attention_wmma_qktPK6__halfS1_S1_PS_iiiifE6V_smem+3488];
	// begin inline asm
	{  cvt.f32.f16 %f11967, %rs1090;}

	// end inline asm
	fma.rn.f32 	%f19388, %f11968, %f11967, %f19388;
$L__BB0_2485:
	@%p1160 bra 	$L__BB0_2487;
	ld.shared.f32 	%f11970, [%r10+112];
	ld.shared.u16 	%rs1091, [_ZZ24flash_attention_wmma_qktPK6__halfS1_S1_PS_iiiifE6V_smem+3616];
	// begin inline asm
	{  cvt.f32.f16 %f11969, %rs1091;}

	// end inline asm
	fma.rn.f32 	%f19388, %f11970, %f11969, %f19388;
$L__BB0_2487:
	@%p1161 bra 	$L__BB0_2489;
	ld.shared.f32 	%f11972, [%r10+116];
	ld.shared.u16 	%rs1092, [_ZZ24flash_attention_wmma_qktPK6__halfS1_S1_PS_iiiifE6V_smem+3744];
	// begin inline asm
	{  cvt.f32.f16 %f11971, %rs1092;}

	// end inline asm
	fma.rn.f32 	%f19388, %f11972, %f11971, %f19388;
$L__BB0_2489:
	@%p1162 bra 	$L__BB0_2491;
	ld.shared.f32 	%f11974, [%r10+120];
	ld.shared.u16 	%rs1093, [_ZZ24flash_attention_wmma_qktPK6__halfS1_S1_PS_iiiifE6V_smem+3872];
	// begin inline asm
	{  cvt.f32.f16 %f11973, %rs1093;}

	// end inline asm
	fma.rn.f32 	%f19388, %f11974, %f11973, %f19388;
$L__BB0_2491:
	setp.ge.s32 	%p1227, %r107, %r137;
	@%p1227 bra 	$L__BB0_2493;
	ld.shared.f32 	%f11976, [%r10+124];
	ld.shared.u16 	%rs1094, [_ZZ24flash_attention_wmma_qktPK6__halfS1_S1_PS_iiiifE6V_smem+4000];
	// begin inline asm
	{  cvt.f32.f16 %f11975, %rs1094;}

	// end inline asm
	fma.rn.f32 	%f19388, %f11976, %f11975, %f19388;
$L__BB0_2493:
	setp.ge.s32 	%p1228, %r108, %r137;
	@%p1228 bra 	$L__BB0_2495;
	ld.shared.f32 	%f11978, [%r10+128];
	ld.shared.u16 	%rs1095, [_ZZ24flash_attention_wmma_qktPK6__halfS1_S1_PS_iiiifE6V_smem+4128];
	// begin inline asm
	{  cvt.f32.f16 %f11977, %rs1095;}

	// end inline asm
	fma.rn.f32 	%f19388, %f11978, %f11977, %f19388;
$L__BB0_2495:
	setp.ge.s32 	%p1229, %r109, %r137;
	@%p1229 bra 	$L__BB0_2497;
	ld.shared.f32 	%f11980, [%r10+132];
	ld.shared.u16 	%rs1096, [_ZZ24flash_attention_wmma_qktPK6__halfS1_S1_PS_iiiifE6V_smem+4256];
	// begin inline asm
	{  cvt.f32.f16 %f11979, %rs1096;}

	// end inline asm
	fma.rn.f32 	%f19388, %f11980, %f11979, %f19388;
$L__BB0_2497:
	setp.ge.s32 	%p1230, %r110, %r137;
	@%p1230 bra 	$L__BB0_2499;
	ld.shared.f32 	%f11982, [%r10+136];
	ld.shared.u16 	%rs1097, [_ZZ24flash_attention_wmma_qktPK6__halfS1_S1_PS_iiiifE6V_smem+4384];
	// begin inline asm
	{  cvt.f32.f16 %f11981, %rs1097;}

	// end inline asm
	fma.rn.f32 	%f19388, %f11982, %f11981, %f19388;
$L__BB0_2499:
	setp.ge.s32 	%p1231, %r111, %r137;
	@%p1231 bra 	$L__BB0_2501;
	ld.shared.f32 	%f11984, [%r10+140];
	ld.shared.u16 	%rs1098, [_ZZ24flash_attention_wmma_qktPK6__halfS1_S1_PS_iiiifE6V_smem+4512];
	// begin inline asm
	{  cvt.f32.f16 %f11983, %rs1098;}

	// end inline asm
	fma.rn.f32 	%f19388, %f11984, %f11983, %f19388;
$L__BB0_2501:
	setp.ge.s32 	%p1232, %r112, %r137;
	@%p1232 bra 	$L__BB0_2503;
	ld.shared.f32 	%f11986, [%r10+144];
	ld.shared.u16 	%rs1099, [_ZZ24flash_attention_wmma_qktPK6__halfS1_S1_PS_iiiifE6V_smem+4640];
	// begin inline asm
	{  cvt.f32.f16 %f11985, %rs1099;}

	// end inline asm
	fma.rn.f32 	%f19388, %f11986, %f11985, %f19388;
$L__BB0_2503:
	setp.ge.s32 	%p1233, %r113, %r137;
	@%p1233 bra 	$L__BB0_2505;
	ld.shared.f32 	%f11988, [%r10+148];
	ld.shared.u16 	%rs1100, [_ZZ24flash_attention_wmma_qktPK6__halfS1_S1_PS_iiiifE6V_smem+4768];
	// begin inline asm
	{  cvt.f32.f16 %f11987, %rs1100;}

	// end inline asm
	fma.rn.f32 	%f19388, %f11988, %f11987, %f19388;
$L__BB0_2505:
	setp.ge.s32 	%p1234, %r114, %r137;
	@%p1234 bra 	$L__BB0_2507;
	ld.shared.f32 	%f11990, [%r10+152];
	ld.shared.u16 	%rs1101, [_ZZ24flash_attention_wmma_qktPK6__halfS1_S1_PS_iiiifE6V_smem+4896];
	// begin inline asm
	{  cvt.f32.f16 %f11989, %rs1101;}

	// end inline asm
	fma.rn.f32 	%f19388, %f11990, %f11989, %f19388;
$L__BB0_2507:
	add.s32 	%r890, %r16, 39;
	setp.ge.s32 	%p1235, %r890, %r137;
	@%p1235 bra 	$L__BB0_2509;
	ld.shared.f32 	%f11992, [%r10+156];
	ld.shared.u16 	%rs1102, [_ZZ24flash_attention_wmma_qktPK6__halfS1_S1_PS_iiiifE6V_smem+5024];
	// begin inline asm
	{  cvt.f32.f16 %f11991, %rs1102;}

	// end inline asm
	fma.rn.f32 	%f19388, %f11992, %f11991, %f19388;
$L__BB0_2509:
	setp.ge.s32 	%p1236, %r115, %r137;
	@%p1236 bra 	$L__BB0_2511;
	ld.shared.f32 	%f11994, [%r10+160];
	ld.shared.u16 	%rs1103, [_ZZ24flash_attention_wmma_qktPK6__halfS1_S1_PS_iiiifE6V_smem+5152];
	// begin inline asm
	{  cvt.f32.f16 %f11993, %rs1103;}

	// end inline asm
	fma.rn.f32 	%f19388, %f11994, %f11993, %f19388;
$L__BB0_2511:
	add.s32 	%r891, %r16, 41;
	setp.ge.s32 	%p1237, %r891, %r137;
	@%p1237 bra 	$L__BB0_2513;
	ld.shared.f32 	%f11996, [%r10+164];
	ld.shared.u16 	%rs1104, [_ZZ24flash_attention_wmma_qktPK6__halfS1_S1_PS_iiiifE6V_smem+5280];
	// begin inline asm
	{  cvt.f32.f16 %f11995, %rs1104;}

	// end inline asm
	fma.rn.f32 	%f19388, %f11996, %f11995, %f19388;
$L__BB0_2513:
	setp.ge.s32 	%p1238, %r116, %r137;
	@%p1238 bra 	$L__BB0_2515;
	ld.shared.f32 	%f11998, [%r10+168];
	ld.shared.u16 	%rs1105, [_ZZ24flash_attention_wmma_qktPK6__halfS1_S1_PS_iiiifE6V_smem+5408];
	// begin inline asm
	{  cvt.f32.f16 %f11997, %rs1105;}

	// end inline asm
	fma.rn.f32 	%f19388, %f11998, %f11997, %f19388;
$L__BB0_2515:
	add.s32 	%r892, %r16, 43;
	setp.ge.s32 	%p1239, %r892, %r137;
	@%p1239 bra 	$L__BB0_2517;
	ld.shared.f32 	%f12000, [%r10+172];
	ld.shared.u16 	%rs1106, [_ZZ24flash_attention_wmma_qktPK6__halfS1_S1_PS_iiiifE6V_smem+5536];
	// begin inline asm
	{  cvt.f32.f16 %f11999, %rs1106;}

	// end inline asm
	fma.rn.f32 	%f19388, %f12000, %f11999, %f19388;
$L__BB0_2517:
	add.s32 	%r893, %r16, 44;
	setp.ge.s32 	%p1240, %r893, %r137;
	@%p1240 bra 	$L__BB0_2519;
	ld.shared.f32 	%f12002, [%r10+176];
	ld.shared.u16 	%rs1107, [_ZZ24flash_attention_wmma_qktPK6__halfS1_S1_PS_iiiifE6V_smem+5664];
	// begin inline asm
	{  cvt.f32.f16 %f12001, %rs1107;}

	// end inline asm
	fma.rn.f32 	%f19388, %f12002, %f12001, %f19388;
$L__BB0_2519:
	add.s32 	%r894, %r16, 45;
	setp.ge.s32 	%p1241, %r894, %r137;
	@%p1241 bra 	$L__BB0_2521;
	ld.shared.f32 	%f12004, [%r10+180];
	ld.shared.u16 	%rs1108, [_ZZ24flash_attention_wmma_qktPK6__halfS1_S1_PS_iiiifE6V_smem+5792];
	// begin inline asm
	{  cvt.f32.f16 %f12003, %rs1108;}

	// end inline asm
	fma.rn.f32 	%f19388, %f12004, %f12003, %f19388;
$L__BB0_2521:
	add.s32 	%r895, %r16, 46;
	setp.ge.s32 	%p1242, %r895, %r137;
	@%p1242 bra 	$L__BB0_2523;
	ld.shared.f32 	%f12006, [%r10+184];
	ld.shared.u16 	%rs1109, [_ZZ24flash_attention_wmma_qktPK6__halfS1_S1_PS_iiiifE6V_smem+5920];
	// begin inline asm
	{  cvt.f32.f16 %f12005, %rs1109;}

	// end inline asm
	fma.rn.f32 	%f19388, %f12006, %f12005, %f19388;
$L__BB0_2523:
	setp.ge.s32 	%p1243, %r117, %r137;
	@%p1243 bra 	$L__BB0_2525;
	ld.shared.f32 	%f12008, [%r10+188];
	ld.shared.u16 	%rs1110, [_ZZ24flash_attention_wmma_qktPK6__halfS1_S1_PS_iiiifE6V_smem+6048];
	// begin inline asm
	{  cvt.f32.f16 %f12007, %rs1110;}

	// end inline asm
	fma.rn.f32 	%f19388, %f12008, %f12007, %f19388;
$L__BB0_2525:
	setp.ge.s32 	%p1244, %r118, %r137;
	@%p1244 bra 	$L__BB0_2527;
	ld.shared.f32 	%f12010, [%r10+192];
	ld.shared.u16 	%rs1111, [_ZZ24flash_attention_wmma_qktPK6__halfS1_S1_PS_iiiifE6V_smem+6176];
	// begin inline asm
	{  cvt.f32.f16 %f12009, %rs1111;}

	// end inline asm
	fma.rn.f32 	%f19388, %f12010, %f12009, %f19388;
$L__BB0_2527:
	setp.ge.s32 	%p1245, %r119, %r137;
	@%p1245 bra 	$L__BB0_2529;
	ld.shared.f32 	%f12012, [%r10+196];
	ld.shared.u16 	%rs1112, [_ZZ24flash_attention_wmma_qktPK6__halfS1_S1_PS_iiiifE6V_smem+6304];
	// begin inline asm
	{  cvt.f32.f16 %f12011, %rs1112;}

	// end inline asm
	fma.rn.f32 	%f19388, %f12012, %f12011, %f19388;
$L__BB0_2529:
	setp.ge.s32 	%p1246, %r120, %r137;
	@%p1246 bra 	$L__BB0_2531;
	ld.shared.f32 	%f12014, [%r10+200];
	ld.shared.u16 	%rs1113, [_ZZ24flash_attention_wmma_qktPK6__halfS1_S1_PS_iiiifE6V_smem+6432];
	// begin inline asm
	{  cvt.f32.f16 %f12013, %rs1113;}

	// end inline asm
	fma.rn.f32 	%f19388, %f12014, %f12013, %f19388;
$L__BB0_2531:
	setp.ge.s32 	%p1247, %r121, %r137;
	@%p1247 bra 	$L__BB0_2533;
	ld.shared.f32 	%f12016, [%r10+204];
	ld.shared.u16 	%rs1114, [_ZZ24flash_attention_wmma_qktPK6__halfS1_S1_PS_iiiifE6V_smem+6560];
	// begin inline asm
	{  cvt.f32.f16 %f12015, %rs1114;}

	// end inline asm
	fma.rn.f32 	%f19388, %f12016, %f12015, %f19388;
$L__BB0_2533:
	setp.ge.s32 	%p1248, %r122, %r137;
	@%p1248 bra 	$L__BB0_2535;
	ld.shared.f32 	%f12018, [%r10+208];
	ld.shared.u16 	%rs1115, [_ZZ24flash_attention_wmma_qktPK6__halfS1_S1_PS_iiiifE6V_smem+6688];
	// begin inline asm
	{  cvt.f32.f16 %f12017, %rs1115;}

	// end inline asm
	fma.rn.f32 	%f19388, %f12018, %f12017, %f19388;
$L__BB0_2535:
	setp.ge.s32 	%p1249, %r123, %r137;
	@%p1249 bra 	$L__BB0_2537;
	ld.shared.f32 	%f12020, [%r10+212];
	ld.shared.u16 	%rs1116, [_ZZ24flash_attention_wmma_qktPK6__halfS1_S1_PS_iiiifE6V_smem+6816];
	// begin inline asm
	{  cvt.f32.f16 %f12019, %rs1116;}

	// end inline asm
	fma.rn.f32 	%f19388, %f12020, %f12019, %f19388;
$L__BB0_2537:
	setp.ge.s32 	%p1250, %r124, %r137;
	@%p1250 bra 	$L__BB0_2539;
	ld.shared.f32 	%f12022, [%r10+216];
	ld.shared.u16 	%rs1117, [_ZZ24flash_attention_wmma_qktPK6__halfS1_S1_PS_iiiifE6V_smem+6944];
	// begin inline asm
	{  cvt.f32.f16 %f12021, %rs1117;}

	// end inline asm
	fma.rn.f32 	%f19388, %f12022, %f12021, %f19388;
$L__BB0_2539:
	setp.ge.s32 	%p1251, %r125, %r137;
	@%p1251 bra 	$L__BB0_2541;
	ld.shared.f32 	%f12024, [%r10+220];
	ld.shared.u16 	%rs1118, [_ZZ24flash_attention_wmma_qktPK6__halfS1_S1_PS_iiiifE6V_smem+7072];
	// begin inline asm
	{  cvt.f32.f16 %f12023, %rs1118;}

	// end inline asm
	fma.rn.f32 	%f19388, %f12024, %f12023, %f19388;
$L__BB0_2541:
	setp.ge.s32 	%p1252, %r126, %r137;
	@%p1252 bra 	$L__BB0_2543;
	ld.shared.f32 	%f12026, [%r10+224];
	ld.shared.u16 	%rs1119, [_ZZ24flash_attention_wmma_qktPK6__halfS1_S1_PS_iiiifE6V_smem+7200];
	// begin inline asm
	{  cvt.f32.f16 %f12025, %rs1119;}

	// end inline asm
	fma.rn.f32 	%f19388, %f12026, %f12025, %f19388;
$L__BB0_2543:
	setp.ge.s32 	%p1253, %r127, %r137;
	@%p1253 bra 	$L__BB0_2545;
	ld.shared.f32 	%f12028, [%r10+228];
	ld.shared.u16 	%rs1120, [_ZZ24flash_attention_wmma_qktPK6__halfS1_S1_PS_iiiifE6V_smem+7328];
	// begin inline asm
	{  cvt.f32.f16 %f12027, %rs1120;}

	// end inline asm
	fma.rn.f32 	%f19388, %f12028, %f12027, %f19388;
$L__BB0_2545:
	setp.ge.s32 	%p1254, %r128, %r137;
	@%p1254 bra 	$L__BB0_2547;
	ld.shared.f32 	%f12030, [%r10+232];
	ld.shared.u16 	%rs1121, [_ZZ24flash_attention_wmma_qktPK6__halfS1_S1_PS_iiiifE6V_smem+7456];
	// begin inline asm
	{  cvt.f32.f16 %f12029, %rs1121;}

	// end inline asm
	fma.rn.f32 	%f19388, %f12030, %f12029, %f19388;
$L__BB0_2547:
	setp.ge.s32 	%p1255, %r129, %r137;
	@%p1255 bra 	$L__BB0_2549;
	ld.shared.f32 	%f12032, [%r10+236];
	ld.shared.u16 	%rs1122, [_ZZ24flash_attention_wmma_qktPK6__halfS1_S1_PS_iiiifE6V_smem+7584];
	// begin inline asm
	{  cvt.f32.f16 %f12031, %rs1122;}

	// end inline asm
	fma.rn.f32 	%f19388, %f12032, %f12031, %f19388;
$L__BB0_2549:
	setp.ge.s32 	%p1256, %r130, %r137;
	@%p1256 bra 	$L__BB0_2551;
	ld.shared.f32 	%f12034, [%r10+240];
	ld.shared.u16 	%rs1123, [_ZZ24flash_attention_wmma_qktPK6__halfS1_S1_PS_iiiifE6V_smem+7712];
	// begin inline asm
	{  cvt.f32.f16 %f12033, %rs1123;}

	// end inline asm
	fma.rn.f32 	%f19388, %f12034, %f12033, %f19388;
$L__BB0_2551:
	setp.ge.s32 	%p1257, %r131, %r137;
	@%p1257 bra 	$L__BB0_2553;
	ld.shared.f32 	%f12036, [%r10+244];
	ld.shared.u16 	%rs1124, [_ZZ24flash_attention_wmma_qktPK6__halfS1_S1_PS_iiiifE6V_smem+7840];
	// begin inline asm
	{  cvt.f32.f16 %f12035, %rs1124;}

	// end inline asm
	fma.rn.f32 	%f19388, %f12036, %f12035, %f19388;
$L__BB0_2553:
	setp.ge.s32 	%p1258, %r132, %r137;
	@%p1258 bra 	$L__BB0_2555;
	ld.shared.f32 	%f12038, [%r10+248];
	ld.shared.u16 	%rs1125, [_ZZ24flash_attention_wmma_qktPK6__halfS1_S1_PS_iiiifE6V_smem+7968];
	// begin inline asm
	{  cvt.f32.f16 %f12037, %rs1125;}

	// end inline asm
	fma.rn.f32 	%f19388, %f12038, %f12037, %f19388;
$L__BB0_2555:
	setp.ge.s32 	%p1259, %r133, %r137;
	@%p1259 bra 	$L__BB0_2557;
	ld.shared.f32 	%f12040, [%r10+252];
	ld.shared.u16 	%rs1126, [_ZZ24flash_attention_wmma_qktPK6__halfS1_S1_PS_iiiifE6V_smem+8096];
	// begin inline asm
	{  cvt.f32.f16 %f12039, %rs1126;}

	// end inline asm
	fma.rn.f32 	%f19388, %f12040, %f12039, %f19388;
$L__BB0_2557:
	setp.ge.s32 	%p1260, %r16, %r137;
	fma.rn.f32 	%f18216, %f392, %f19388, %f18216;
	mov.f32 	%f19452, 0f00000000;
	@%p1260 bra 	$L__BB0_2559;
	ld.shared.f32 	%f12043, [%r10];
	ld.shared.u16 	%rs1127, [_ZZ24flash_attention_wmma_qktPK6__halfS1_S1_PS_iiiifE6V_smem+34];
	// begin inline asm
	{  cvt.f32.f16 %f12042, %rs1127;}

	// end inline asm
	fma.rn.f32 	%f19452, %f12043, %f12042, 0f00000000;
$L__BB0_2559:
	setp.ge.s32 	%p1261, %r84, %r137;
	@%p1261 bra 	$L__BB0_2561;
	ld.shared.f32 	%f12045, [%r10+4];
	ld.shared.u16 	%rs1128, [_ZZ24flash_attention_wmma_qktPK6__halfS1_S1_PS_iiiifE6V_smem+162];
	// begin inline asm
	{  cvt.f32.f16 %f12044, %rs1128;}

	// end inline asm
	fma.rn.f32 	%f19452, %f12045, %f12044, %f19452;
$L__BB0_2561:
	setp.ge.s32 	%p1262, %r85, %r137;
	@%p1262 bra 	$L__BB0_2563;
	ld.shared.f32 	%f12047, [%r10+8];
	ld.shared.u16 	%rs1129, [_ZZ24flash_attention_wmma_qktPK6__halfS1_S1_PS_iiiifE6V_smem+290];
	// begin inline asm
	{  cvt.f32.f16 %f12046, %rs1129;}

	// end inline asm
	fma.rn.f32 	%f19452, %f12047, %f12046, %f19452;
$L__BB0_2563:
	setp.ge.s32 	%p1263, %r86, %r137;
	@%p1263 bra 	$L__BB0_2565;
	ld.shared.f32 	%f12049, [%r10+12];
	ld.shared.u16 	%rs1130, [_ZZ24flash_attention_wmma_qktPK6__halfS1_S1_PS_iiiifE6V_smem+418];
	// begin inline asm
	{  cvt.f32.f16 %f12048, %rs1130;}

	// end inline asm
	fma.rn.f32 	%f19452, %f12049, %f12048, %f19452;
$L__BB0_2565:
	setp.ge.s32 	%p1264, %r87, %r137;
	@%p1264 bra 	$L__BB0_2567;
	ld.shared.f32 	%f12051, [%r10+16];
	ld.shared.u16 	%rs1131, [_ZZ24flash_attention_wmma_qktPK6__halfS1_S1_PS_iiiifE6V_smem+546];
	// begin inline asm
	{  cvt.f32.f16 %f12050, %rs1131;}

	// end inline asm
	fma.rn.f32 	%f19452, %f12051, %f12050, %f19452;
$L__BB0_2567:
	setp.ge.s32 	%p1265, %r88, %r137;
	@%p1265 bra 	$L__BB0_2569;
	ld.shared.f32 	%f12053, [%r10+20];
	ld.shared.u16 	%rs1132, [_ZZ24flash_attention_wmma_qktPK6__halfS1_S1_PS_iiiifE6V_smem+674];
	// begin inline asm
	{  cvt.f32.f16 %f12052, %rs1132;}

	// end inline asm
	fma.rn.f32 	%f19452, %f12053, %f12052, %f19452;
$L__BB0_2569:
	setp.ge.s32 	%p1266, %r89, %r137;
	@%p1266 bra 	$L__BB0_2571;
	ld.shared.f32 	%f12055, [%r10+24];
	ld.shared.u16 	%rs1133, [_ZZ24flash_attention_wmma_qktPK6__halfS1_S1_PS_iiiifE6V_smem+802];
	// begin inline asm
	{  cvt.f32.f16 %f12054, %rs1133;}

	// end inline asm
	fma.rn.f32 	%f19452, %f12055, %f12054, %f19452;
$L__BB0_2571:
	setp.ge.s32 	%p1267, %r90, %r137;
	@%p1267 bra 	$L__BB0_2573;
	ld.shared.f32 	%f12057, [%r10+28];
	ld.shared.u16 	%rs1134, [_ZZ24flash_attention_wmma_qktPK6__halfS1_S1_PS_iiiifE6V_smem+930];
	// begin inline asm
	{  cvt.f32.f16 %f12056, %rs1134;}

	// end inline asm
	fma.rn.f32 	%f19452, %f12057, %f12056, %f19452;
$L__BB0_2573:
	setp.ge.s32 	%p1268, %r91, %r137;
	@%p1268 bra 	$L__BB0_2575;
	ld.shared.f32 	%f12059, [%r10+32];
	ld.shared.u16 	%rs1135, [_ZZ24flash_attention_wmma_qktPK6__halfS1_S1_PS_iiiifE6V_smem+1058];
	// begin inline asm
	{  cvt.f32.f16 %f12058, %rs1135;}

	// end inline asm
	fma.rn.f32 	%f19452, %f12059, %f12058, %f19452;
$L__BB0_2575:
	setp.ge.s32 	%p1269, %r92, %r137;
	@%p1269 bra 	$L__BB0_2577;
	ld.shared.f32 	%f12061, [%r10+36];
	ld.shared.u16 	%rs1136, [_ZZ24flash_attention_wmma_qktPK6__halfS1_S1_PS_iiiifE6V_smem+1186];
	// begin inline asm
	{  cvt.f32.f16 %f12060, %rs1136;}

	// end inline asm
	fma.rn.f32 	%f19452, %f12061, %f12060, %f19452;
$L__BB0_2577:
	setp.ge.s32 	%p1270, %r93, %r137;
	@%p1270 bra 	$L__BB0_2579;
	ld.shared.f32 	%f12063, [%r10+40];
	ld.shared.u16 	%rs1137, [_ZZ24flash_attention_wmma_qktPK6__halfS1_S1_PS_iiiifE6V_smem+1314];
	// begin inline asm
	{  cvt.f32.f16 %f12062, %rs1137;}

	// end inline asm
	fma.rn.f32 	%f19452, %f12063, %f12062, %f19452;
$L__BB0_2579:
	setp.ge.s32 	%p1271, %r94, %r137;
	@%p1271 bra 	$L__BB0_2581;
	ld.shared.f32 	%f12065, [%r10+44];
	ld.shared.u16 	%rs1138, [_ZZ24flash_attention_wmma_qktPK6__halfS1_S1_PS_iiiifE6V_smem+1442];
	// begin inline asm
	{  cvt.f32.f16 %f12064, %rs1138;}

	// end inline asm
	fma.rn.f32 	%f19452, %f12065, %f12064, %f19452;
$L__BB0_2581:
	setp.ge.s32 	%p1272, %r95, %r137;
	@%p1272 bra 	$L__BB0_2583;
	ld.shared.f32 	%f12067, [%r10+48];
	ld.shared.u16 	%rs1139, [_ZZ24flash_attention_wmma_qktPK6__halfS1_S1_PS_iiiifE6V_smem+1570];
	// begin inline asm
	{  cvt.f32.f16 %f12066, %rs1139;}

	// end inline asm
	fma.rn.f32 	%f19452, %f12067, %f12066, %f19452;
$L__BB0_2583:
	setp.ge.s32 	%p1273, %r96, %r137;
	@%p1273 bra 	$L__BB0_2585;
	ld.shared.f32 	%f12069, [%r10+52];
	ld.shared.u16 	%rs1140, [_ZZ24flash_attention_wmma_qktPK6__halfS1_S1_PS_iiiifE6V_smem+1698];
	// begin inline asm
	{  cvt.f32.f16 %f12068, %rs1140;}

	// end inline asm
	fma.rn.f32 	%f19452, %f12069, %f12068, %f19452;
$L__BB0_2585:
	setp.ge.s32 	%p1274, %r97, %r137;
	@%p1274 bra 	$L__BB0_2587;
	ld.shared.f32 	%f12071, [%r10+56];
	ld.shared.u16 	%rs1141, [_ZZ24flash_attention_wmma_qktPK6__halfS1_S1_PS_iiiifE6V_smem+1826];
	// begin inline asm
	{  cvt.f32.f16 %f12070, %rs1141;}

	// end inline asm
	fma.rn.f32 	%f19452, %f12071, %f12070, %f19452;
$L__BB0_2587:
	setp.ge.s32 	%p1275, %r98, %r137;
	@%p1275 bra 	$L__BB0_2589;
	ld.shared.f32 	%f12073, [%r10+60];
	ld.shared.u16 	%rs1142, [_ZZ24flash_attention_wmma_qktPK6__halfS1_S1_PS_iiiifE6V_smem+1954];
	// begin inline asm
	{  cvt.f32.f16 %f12072, %rs1142;}

	// end inline asm
	fma.rn.f32 	%f19452, %f12073, %f12072, %f19452;
$L__BB0_2589:
	add.s32 	%r896, %r16, 16;
	setp.ge.s32 	%p1276, %r896, %r137;
	@%p1276 bra 	$L__BB0_2591;
	ld.shared.f32 	%f12075, [%r10+64];
	ld.shared.u16 	%rs1143, [_ZZ24flash_attention_wmma_qktPK6__halfS1_S1_PS_iiiifE6V_smem+2082];
	// begin inline asm
	{  cvt.f32.f16 %f12074, %rs1143;}

	// end inline asm
	fma.rn.f32 	%f19452, %f12075, %f12074, %f19452;
$L__BB0_2591:
	add.s32 	%r897, %r16, 17;
	setp.ge.s32 	%p1277, %r897, %r137;
	@%p1277 bra 	$L__BB0_2593;
	ld.shared.f32 	%f12077, [%r10+68];
	ld.shared.u16 	%rs1144, [_ZZ24flash_attention_wmma_qktPK6__halfS1_S1_PS_iiiifE6V_smem+2210];
	// begin inline asm
	{  cvt.f32.f16 %f12076, %rs1144;}

	// end inline asm
	fma.rn.f32 	%f19452, %f12077, %f12076, %f19452;
$L__BB0_2593:
	add.s32 	%r898, %r16, 18;
	setp.ge.s32 	%p1278, %r898, %r137;
	@%p1278 bra 	$L__BB0_2595;
	ld.shared.f32 	%f12079, [%r10+72];
	ld.shared.u16 	%rs1145, [_ZZ24flash_attention_wmma_qktPK6__halfS1_S1_PS_iiiifE6V_smem+2338];
	// begin inline asm
	{  cvt.f32.f16 %f12078, %rs1145;}

	// end inline asm
	fma.rn.f32 	%f19452, %f12079, %f12078, %f19452;
$L__BB0_2595:
	add.s32 	%r899, %r16, 19;
	setp.ge.s32 	%p1279, %r899, %r137;
	@%p1279 bra 	$L__BB0_2597;
	ld.shared.f32 	%f12081, [%r10+76];
	ld.shared.u16 	%rs1146, [_ZZ24flash_attention_wmma_qktPK6__halfS1_S1_PS_iiiifE6V_smem+2466];
	// begin inline asm
	{  cvt.f32.f16 %f12080, %rs1146;}

	// end inline asm
	fma.rn.f32 	%f19452, %f12081, %f12080, %f19452;
$L__BB0_2597:
	add.s32 	%r900, %r16, 20;
	setp.ge.s32 	%p1280, %r900, %r137;
	@%p1280 bra 	$L__BB0_2599;
	ld.shared.f32 	%f12083, [%r10+80];
	ld.shared.u16 	%rs1147, [_ZZ24flash_attention_wmma_qktPK6__halfS1_S1_PS_iiiifE6V_smem+2594];
	// begin inline asm
	{  cvt.f32.f16 %f12082, %rs1147;}

	// end inline asm
	fma.rn.f32 	%f19452, %f12083, %f12082, %f19452;
$L__BB0_2599:
	add.s32 	%r901, %r16, 21;
	setp.ge.s32 	%p1281, %r901, %r137;
	@%p1281 bra 	$L__BB0_2601;
	ld.shared.f32 	%f12085, [%r10+84];
	ld.shared.u16 	%rs1148, [_ZZ24flash_attention_wmma_qktPK6__halfS1_S1_PS_iiiifE6V_smem+2722];
	// begin inline asm
	{  cvt.f32.f16 %f12084, %rs1148;}

	// end inline asm
	fma.rn.f32 	%f19452, %f12085, %f12084, %f19452;
$L__BB0_2601:
	add.s32 	%r902, %r16, 22;
	setp.ge.s32 	%p1282, %r902, %r137;
	@%p1282 bra 	$L__BB0_2603;
	ld.shared.f32 	%f12087, [%r10+88];
	ld.shared.u16 	%rs1149, [_ZZ24flash_attention_wmma_qktPK6__halfS1_S1_PS_iiiifE6V_smem+2850];
	// begin inline asm
	{  cvt.f32.f16 %f12086, %rs1149;}

	// end inline asm
	fma.rn.f32 	%f19452, %f12087, %f12086, %f19452;
$L__BB0_2603:
	setp.ge.s32 	%p1283, %r99, %r137;
	@%p1283 bra 	$L__BB0_2605;
	ld.shared.f32 	%f12089, [%r10+92];
	ld.shared.u16 	%rs1150, [_ZZ24flash_attention_wmma_qktPK6__halfS1_S1_PS_iiiifE6V_smem+2978];
	// begin inline asm
	{  cvt.f32.f16 %f12088, %rs1150;}

	// end inline asm
	fma.rn.f32 	%f19452, %f12089, %f12088, %f19452;
$L__BB0_2605:
	setp.ge.s32 	%p1284, %r100, %r137;
	@%p1284 bra 	$L__BB0_2607;
	ld.shared.f32 	%f12091, [%r10+96];
	ld.shared.u16 	%rs1151, [_ZZ24flash_attention_wmma_qktPK6__halfS1_S1_PS_iiiifE6V_smem+3106];
	// begin inline asm
	{  cvt.f32.f16 %f12090, %rs1151;}

	// end inline asm
	fma.rn.f32 	%f19452, %f12091, %f12090, %f19452;
$L__BB0_2607:
	setp.ge.s32 	%p1285, %r101, %r137;
	@%p1285 bra 	$L__BB0_2609;
	ld.shared.f32 	%f12093, [%r10+100];
	ld.shared.u16 	%rs1152, [_ZZ24flash_attention_wmma_qktPK6__halfS1_S1_PS_iiiifE6V_smem+3234];
	// begin inline asm
	{  cvt.f32.f16 %f12092, %rs1152;}

	// end inline asm
	fma.rn.f32 	%f19452, %f12093, %f12092, %f19452;
$L__BB0_2609:
	setp.ge.s32 	%p1286, %r102, %r137;
	@%p1286 bra 	$L__BB0_2611;
	ld.shared.f32 	%f12095, [%r10+104];
	ld.shared.u16 	%rs1153, [_ZZ24flash_attention_wmma_qktPK6__halfS1_S1_PS_iiiifE6V_smem+3362];
	// begin inline asm
	{  cvt.f32.f16 %f12094, %rs1153;}

	// end inline asm
	fma.rn.f32 	%f19452, %f12095, %f12094, %f19452;
$L__BB0_2611:
	setp.ge.s32 	%p1287, %r103, %r137;
	@%p1287 bra 	$L__BB0_2613;
	ld.shared.f32 	%f12097, [%r10+108];
	ld.shared.u16 	%rs1154, [_ZZ24flash_attention_wmma_qktPK6__halfS1_S1_PS_iiiifE6V_smem+3490];
	// begin inline asm
	{  cvt.f32.f16 %f12096, %rs1154;}

	// end inline asm
	fma.rn.f32 	%f19452, %f12097, %f12096, %f19452;
$L__BB0_2613:
	setp.ge.s32 	%p1288, %r104, %r137;
	@%p1288 bra 	$L__BB0_2615;
	ld.shared.f32 	%f12099, [%r10+112];
	ld.shared.u16 	%rs1155, [_ZZ24flash_attention_wmma_qktPK6__halfS1_S1_PS_iiiifE6V_smem+3618];
	// begin inline asm
	{  cvt.f32.f16 %f12098, %rs1155;}

	// end inline asm
	fma.rn.f32 	%f19452, %f12099, %f12098, %f19452;
$L__BB0_2615:
	setp.ge.s32 	%p1289, %r105, %r137;
	@%p1289 bra 	$L__BB0_2617;
	ld.shared.f32 	%f12101, [%r10+116];
	ld.shared.u16 	%rs1156, [_ZZ24flash_attention_wmma_qktPK6__halfS1_S1_PS_iiiifE6V_smem+3746];
	// begin inline asm
	{  cvt.f32.f16 %f12100, %rs1156;}

	// end inline asm
	fma.rn.f32 	%f19452, %f12101, %f12100, %f19452;
$L__BB0_2617:
	setp.ge.s32 	%p1290, %r106, %r137;
	@%p1290 bra 	$L__BB0_2619;
	ld.shared.f32 	%f12103, [%r10+120];
	ld.shared.u16 	%rs1157, [_ZZ24flash_attention_wmma_qktPK6__halfS1_S1_PS_iiiifE6V_smem+3874];
	// begin inline asm
	{  cvt.f32.f16 %f12102, %rs1157;}

	// end inline asm
	fma.rn.f32 	%f19452, %f12103, %f12102, %f19452;
$L__BB0_2619:
	@%p1227 bra 	$L__BB0_2621;
	ld.shared.f32 	%f12105, [%r10+124];
	ld.shared.u16 	%rs1158, [_ZZ24flash_attention_wmma_qktPK6__halfS1_S1_PS_iiiifE6V_smem+4002];
	// begin inline asm
	{  cvt.f32.f16 %f12104, %rs1158;}

	// end inline asm
	fma.rn.f32 	%f19452, %f12105, %f12104, %f19452;
$L__BB0_2621:
	@%p1228 bra 	$L__BB0_2623;
	ld.shared.f32 	%f12107, [%r10+128];
	ld.shared.u16 	%rs1159, [_ZZ24flash_attention_wmma_qktPK6__halfS1_S1_PS_iiiifE6V_smem+4130];
	// begin inline asm
	{  cvt.f32.f16 %f12106, %rs1159;}

	// end inline asm
	fma.rn.f32 	%f19452, %f12107, %f12106, %f19452;
$L__BB0_2623:
	@%p1229 bra 	$L__BB0_2625;
	ld.shared.f32 	%f12109, [%r10+132];
	ld.shared.u16 	%rs1160, [_ZZ24flash_attention_wmma_qktPK6__halfS1_S1_PS_iiiifE6V_smem+4258];
	// begin inline asm
	{  cvt.f32.f16 %f12108, %rs1160;}

	// end inline asm
	fma.rn.f32 	%f19452, %f12109, %f12108, %f19452;
$L__BB0_2625:
	@%p1230 bra 	$L__BB0_2627;
	ld.shared.f32 	%f12111, [%r10+136];
	ld.shared.u16 	%rs1161, [_ZZ24flash_attention_wmma_qktPK6__halfS1_S1_PS_iiiifE6V_smem+4386];
	// begin inline asm
	{  cvt.f32.f16 %f12110, %rs1161;}

	// end inline asm
	fma.rn.f32 	%f19452, %f12111, %f12110, %f19452;
$L__BB0_2627:
	@%p1231 bra 	$L__BB0_2629;
	ld.shared.f32 	%f12113, [%r10+140];
	ld.shared.u16 	%rs1162, [_ZZ24flash_attention_wmma_qktPK6__halfS1_S1_PS_iiiifE6V_smem+4514];
	// begin inline asm
	{  cvt.f32.f16 %f12112, %rs1162;}

	// end inline asm
	fma.rn.f32 	%f19452, %f12113, %f12112, %f19452;
$L__BB0_2629:
	setp.ge.s32 	%p1296, %r112, %r137;
	@%p1296 bra 	$L__BB0_2631;
	ld.shared.f32 	%f12115, [%r10+144];
	ld.shared.u16 	%rs1163, [_ZZ24flash_attention_wmma_qktPK6__halfS1_S1_PS_iiiifE6V_smem+4642];
	// begin inline asm
	{  cvt.f32.f16 %f12114, %rs1163;}

	// end inline asm
	fma.rn.f32 	%f19452, %f12115, %f12114, %f19452;
$L__BB0_2631:
	setp.ge.s32 	%p1297, %r113, %r137;
	@%p1297 bra 	$L__BB0_2633;
	ld.shared.f32 	%f12117, [%r10+148];
	ld.shared.u16 	%rs1164, [_ZZ24flash_attention_wmma_qktPK6__halfS1_S1_PS_iiiifE6V_smem+4770];
	// begin inline asm
	{  cvt.f32.f16 %f12116, %rs1164;}

	// end inline asm
	fma.rn.f32 	%f19452, %f12117, %f12116, %f19452;
$L__BB0_2633:
	setp.ge.s32 	%p1298, %r114, %r137;
	@%p1298 bra 	$L__BB0_2635;
	ld.shared.f32 	%f12119, [%r10+152];
	ld.shared.u16 	%rs1165, [_ZZ24flash_attention_wmma_qktPK6__halfS1_S1_PS_iiiifE6V_smem+4898];
	// begin inline asm
	{  cvt.f32.f16 %f12118, %rs1165;}

	// end inline asm
	fma.rn.f32 	%f19452, %f12119, %f12118, %f19452;
$L__BB0_2635:
	add.s32 	%r903, %r16, 39;
	setp.ge.s32 	%p1299, %r903, %r137;
	@%p1299 bra 	$L__BB0_2637;
	ld.shared.f32 	%f12121, [%r10+156];
	ld.shared.u16 	%rs1166, [_ZZ24flash_attention_wmma_qktPK6__halfS1_S1_PS_iiiifE6V_smem+5026];
	// begin inline asm
	{  cvt.f32.f16 %f12120, %rs1166;}

	// end inline asm
	fma.rn.f32 	%f19452, %f12121, %f12120, %f19452;
$L__BB0_2637:
	setp.ge.s32 	%p1300, %r115, %r137;
	@%p1300 bra 	$L__BB0_2639;
	ld.shared.f32 	%f12123, [%r10+160];
	ld.shared.u16 	%rs1167, [_ZZ24flash_attention_wmma_qktPK6__halfS1_S1_PS_iiiifE6V_smem+5154];
	// begin inline asm
	{  cvt.f32.f16 %f12122, %rs1167;}

	// end inline asm
	fma.rn.f32 	%f19452, %f12123, %f12122, %f19452;
$L__BB0_2639:
	add.s32 	%r904, %r16, 41;
	setp.ge.s32 	%p1301, %r904, %r137;
	@%p1301 bra 	$L__BB0_2641;
	ld.shared.f32 	%f12125, [%r10+164];
	ld.shared.u16 	%rs1168, [_ZZ24flash_attention_wmma_qktPK6__halfS1_S1_PS_iiiifE6V_smem+5282];
	// begin inline asm
	{  cvt.f32.f16 %f12124, %rs1168;}

	// end inline asm
	fma.rn.f32 	%f19452, %f12125, %f12124, %f19452;
$L__BB0_2641:
	setp.ge.s32 	%p1302, %r116, %r137;
	@%p1302 bra 	$L__BB0_2643;
	ld.shared.f32 	%f12127, [%r10+168];
	ld.shared.u16 	%rs1169, [_ZZ24flash_attention_wmma_qktPK6__halfS1_S1_PS_iiiifE6V_smem+5410];
	// begin inline asm
	{  cvt.f32.f16 %f12126, %rs1169;}

	// end inline asm
	fma.rn.f32 	%f19452, %f12127, %f12126, %f19452;
$L__BB0_2643:
	add.s32 	%r905, %r16, 43;
	setp.ge.s32 	%p1303, %r905, %r137;
	@%p1303 bra 	$L__BB0_2645;
	ld.shared.f32 	%f12129, [%r10+172];
	ld.shared.u16 	%rs1170, [_ZZ24flash_attention_wmma_qktPK6__halfS1_S1_PS_iiiifE6V_smem+5538];
	// begin inline asm
	{  cvt.f32.f16 %f12128, %rs1170;}

	// end inline asm
	fma.rn.f32 	%f19452, %f12129, %f12128, %f19452;
$L__BB0_2645:
	add.s32 	%r906, %r16, 44;
	setp.ge.s32 	%p1304, %r906, %r137;
	@%p1304 bra 	$L__BB0_2647;
	ld.shared.f32 	%f12131, [%r10+176];
	ld.shared.u16 	%rs1171, [_ZZ24flash_attention_wmma_qktPK6__halfS1_S1_PS_iiiifE6V_smem+5666];
	// begin inline asm
	{  cvt.f32.f16 %f12130, %rs1171;}

	// end inline asm
	fma.rn.f32 	%f19452, %f12131, %f12130, %f19452;
$L__BB0_2647:
	add.s32 	%r907, %r16, 45;
	setp.ge.s32 	%p1305, %r907, %r137;
	@%p1305 bra 	$L__BB0_2649;
	ld.shared.f32 	%f12133, [%r10+180];
	ld.shared.u16 	%rs1172, [_ZZ24flash_attention_wmma_qktPK6__halfS1_S1_PS_iiiifE6V_smem+5794];
	// begin inline asm
	{  cvt.f32.f16 %f12132, %rs1172;}

	// end inline asm
	fma.rn.f32 	%f19452, %f12133, %f12132, %f19452;
$L__BB0_2649:
	add.s32 	%r908, %r16, 46;
	setp.ge.s32 	%p1306, %r908, %r137;
	@%p1306 bra 	$L__BB0_2651;
	ld.shared.f32 	%f12135, [%r10+184];
	ld.shared.u16 	%rs1173, [_ZZ24flash_attention_wmma_qktPK6__halfS1_S1_PS_iiiifE6V_smem+5922];
	// begin inline asm
	{  cvt.f32.f16 %f12134, %rs1173;}

	// end inline asm
	fma.rn.f32 	%f19452, %f12135, %f12134, %f19452;
$L__BB0_2651:
	setp.ge.s32 	%p1307, %r117, %r137;
	@%p1307 bra 	$L__BB0_2653;
	ld.shared.f32 	%f12137, [%r10+188];
	ld.shared.u16 	%rs1174, [_ZZ24flash_attention_wmma_qktPK6__halfS1_S1_PS_iiiifE6V_smem+6050];
	// begin inline asm
	{  cvt.f32.f16 %f12136, %rs1174;}

	// end inline asm
	fma.rn.f32 	%f19452, %f12137, %f12136, %f19452;
$L__BB0_2653:
	setp.ge.s32 	%p1308, %r118, %r137;
	@%p1308 bra 	$L__BB0_2655;
	ld.shared.f32 	%f12139, [%r10+192];
	ld.shared.u16 	%rs1175, [_ZZ24flash_attention_wmma_qktPK6__halfS1_S1_PS_iiiifE6V_smem+6178];
	// begin inline asm
	{  cvt.f32.f16 %f12138, %rs1175;}

	// end inline asm
	fma.rn.f32 	%f19452, %f12139, %f12138, %f19452;
$L__BB0_2655:
	setp.ge.s32 	%p1309, %r119, %r137;
	@%p1309 bra 	$L__BB0_2657;
	ld.shared.f32 	%f12141, [%r10+196];
	ld.shared.u16 	%rs1176, [_ZZ24flash_attention_wmma_qktPK6__halfS1_S1_PS_iiiifE6V_smem+6306];
	// begin inline asm
	{  cvt.f32.f16 %f12140, %rs1176;}

	// end inline asm
	fma.rn.f32 	%f19452, %f12141, %f12140, %f19452;
$L__BB0_2657:
	setp.ge.s32 	%p1310, %r120, %r137;
	@%p1310 bra 	$L__BB0_2659;
	ld.shared.f32 	%f12143, [%r10+200];
	ld.shared.u16 	%rs1177, [_ZZ24flash_attention_wmma_qktPK6__halfS1_S1_PS_iiiifE6V_smem+6434];
	// begin inline asm
	{  cvt.f32.f16 %f12142, %rs1177;}

	// end inline asm
	fma.rn.f32 	%f19452, %f12143, %f12142, %f19452;
$L__BB0_2659:
	setp.ge.s32 	%p1311, %r121, %r137;
	@%p1311 bra 	$L__BB0_2661;
	ld.shared.f32 	%f12145, [%r10+204];
	ld.shared.u16 	%rs1178, [_ZZ24flash_attention_wmma_qktPK6__halfS1_S1_PS_iiiifE6V_smem+6562];
	// begin inline asm
	{  cvt.f32.f16 %f12144, %rs1178;}

	// end inline asm
	fma.rn.f32 	%f19452, %f12145, %f12144, %f19452;
$L__BB0_2661:
	setp.ge.s32 	%p1312, %r122, %r137;
	@%p1312 bra 	$L__BB0_2663;
	ld.shared.f32 	%f12147, [%r10+208];
	ld.shared.u16 	%rs1179, [_ZZ24flash_attention_wmma_qktPK6__halfS1_S1_PS_iiiifE6V_smem+6690];
	// begin inline asm
	{  cvt.f32.f16 %f12146, %rs1179;}

	// end inline asm
	fma.rn.f32 	%f19452, %f12147, %f12146, %f19452;
$L__BB0_2663:
	setp.ge.s32 	%p1313, %r123, %r137;
	@%p1313 bra 	$L__BB0_2665;
	ld.shared.f32 	%f12149, [%r10+212];
	ld.shared.u16 	%rs1180, [_ZZ24flash_attention_wmma_qktPK6__halfS1_S1_PS_iiiifE6V_smem+6818];
	// begin inline asm
	{  cvt.f32.f16 %f12148, %rs1180;}

	// end inline asm
	fma.rn.f32 	%f19452, %f12149, %f12148, %f19452;
$L__BB0_2665:
	setp.ge.s32 	%p1314, %r124, %r137;
	@%p1314 bra 	$L__BB0_2667;
	ld.shared.f32 	%f12151, [%r10+216];
	ld.shared.u16 	%rs1181, [_ZZ24flash_attention_wmma_qktPK6__halfS1_S1_PS_iiiifE6V_smem+6946];
	// begin inline asm
	{  cvt.f32.f16 %f12150, %rs1181;}

	// end inline asm
	fma.rn.f32 	%f19452, %f12151, %f12150, %f19452;
$L__BB0_2667:
	setp.ge.s32 	%p1315, %r125, %r137;
	@%p1315 bra 	$L__BB0_2669;
	ld.shared.f32 	%f12153, [%r10+220];
	ld.shared.u16 	%rs1182, [_ZZ24flash_attention_wmma_qktPK6__halfS1_S1_PS_iiiifE6V_smem+7074];
	// begin inline asm
	{  cvt.f32.f16 %f12152, %rs1182;}

	// end inline asm
	fma.rn.f32 	%f19452, %f12153, %f12152, %f19452;
$L__BB0_2669:
	setp.ge.s32 	%p1316, %r126, %r137;
	@%p1316 bra 	$L__BB0_2671;
	ld.shared.f32 	%f12155, [%r10+224];
	ld.shared.u16 	%rs1183, [_ZZ24flash_attention_wmma_qktPK6__halfS1_S1_PS_iiiifE6V_smem+7202];
	// begin inline asm
	{  cvt.f32.f16 %f12154, %rs1183;}

	// end inline asm
	fma.rn.f32 	%f19452, %f12155, %f12154, %f19452;
$L__BB0_2671:
	setp.ge.s32 	%p1317, %r127, %r137;
	@%p1317 bra 	$L__BB0_2673;
	ld.shared.f32 	%f12157, [%r10+228];
	ld.shared.u16 	%rs1184, [_ZZ24flash_attention_wmma_qktPK6__halfS1_S1_PS_iiiifE6V_smem+7330];
	// begin inline asm
	{  cvt.f32.f16 %f12156, %rs1184;}

	// end inline asm
	fma.rn.f32 	%f19452, %f12157, %f12156, %f19452;
$L__BB0_2673:
	setp.ge.s32 	%p1318, %r128, %r137;
	@%p1318 bra 	$L__BB0_2675;
	ld.shared.f32 	%f12159, [%r10+232];
	ld.shared.u16 	%rs1185, [_ZZ24flash_attention_wmma_qktPK6__halfS1_S1_PS_iiiifE6V_smem+7458];
	// begin inline asm
	{  cvt.f32.f16 %f12158, %rs1185;}

	// end inline asm
	fma.rn.f32 	%f19452, %f12159, %f12158, %f19452;
$L__BB0_2675:
	setp.ge.s32 	%p1319, %r129, %r137;
	@%p1319 bra 	$L__BB0_2677;
	ld.shared.f32 	%f12161, [%r10+236];
	ld.shared.u16 	%rs1186, [_ZZ24flash_attention_wmma_qktPK6__halfS1_S1_PS_iiiifE6V_smem+7586];
	// begin inline asm
	{  cvt.f32.f16 %f12160, %rs1186;}

	// end inline asm
	fma.rn.f32 	%f19452, %f12161, %f12160, %f19452;
$L__BB0_2677:
	setp.ge.s32 	%p1320, %r130, %r137;
	@%p1320 bra 	$L__BB0_2679;
	ld.shared.f32 	%f12163, [%r10+240];
	ld.shared.u16 	%rs1187, [_ZZ24flash_attention_wmma_qktPK6__halfS1_S1_PS_iiiifE6V_smem+7714];
	// begin inline asm
	{  cvt.f32.f16 %f12162, %rs1187;}

	// end inline asm
	fma.rn.f32 	%f19452, %f12163, %f12162, %f19452;
$L__BB0_2679:
	setp.ge.s32 	%p1321, %r131, %r137;
	@%p1321 bra 	$L__BB0_2681;
	ld.shared.f32 	%f12165, [%r10+244];
	ld.shared.u16 	%rs1188, [_ZZ24flash_attention_wmma_qktPK6__halfS1_S1_PS_iiiifE6V_smem+7842];
	// begin inline asm
	{  cvt.f32.f16 %f12164, %rs1188;}

	// end inline asm
	fma.rn.f32 	%f19452, %f12165, %f12164, %f19452;
$L__BB0_2681:
	setp.ge.s32 	%p1322, %r132, %r137;
	@%p1322 bra 	$L__BB0_2683;
	ld.shared.f32 	%f12167, [%r10+248];
	ld.shared.u16 	%rs1189, [_ZZ24flash_attention_wmma_qktPK6__halfS1_S1_PS_iiiifE6V_smem+7970];
	// begin inline asm
	{  cvt.f32.f16 %f12166, %rs1189;}

	// end inline asm
	fma.rn.f32 	%f19452, %f12167, %f12166, %f19452;
$L__BB0_2683:
	setp.ge.s32 	%p1323, %r133, %r137;
	@%p1323 bra 	$L__BB0_2685;
	ld.shared.f32 	%f12169, [%r10+252];
	ld.shared.u16 	%rs1190, [_ZZ24flash_attention_wmma_qktPK6__halfS1_S1_PS_iiiifE6V_smem+8098];
	// begin inline asm
	{  cvt.f32.f16 %f12168, %rs1190;}

	// end inline asm
	fma.rn.f32 	%f19452, %f12169, %f12168, %f19452;
$L__BB0_2685:
	setp.ge.s32 	%p1324, %r16, %r137;
	fma.rn.f32 	%f18215, %f392, %f19452, %f18215;
	mov.f32 	%f19516, 0f00000000;
	@%p1324 bra 	$L__BB0_2687;
	ld.shared.f32 	%f12172, [%r10];
	ld.shared.u16 	%rs1191, [_ZZ24flash_attention_wmma_qktPK6__halfS1_S1_PS_iiiifE6V_smem+36];
	// begin inline asm
	{  cvt.f32.f16 %f12171, %rs1191;}

	// end inline asm
	fma.rn.f32 	%f19516, %f12172, %f12171, 0f00000000;
$L__BB0_2687:
	setp.ge.s32 	%p1325, %r84, %r137;
	@%p1325 bra 	$L__BB0_2689;
	ld.shared.f32 	%f12174, [%r10+4];
	ld.shared.u16 	%rs1192, [_ZZ24flash_attention_wmma_qktPK6__halfS1_S1_PS_iiiifE6V_smem+164];
	// begin inline asm
	{  cvt.f32.f16 %f12173, %rs1192;}

	// end inline asm
	fma.rn.f32 	%f19516, %f12174, %f12173, %f19516;
$L__BB0_2689:
	setp.ge.s32 	%p1326, %r85, %r137;
	@%p1326 bra 	$L__BB0_2691;
	ld.shared.f32 	%f12176, [%r10+8];
	ld.shared.u16 	%rs1193, [_ZZ24flash_attention_wmma_qktPK6__halfS1_S1_PS_iiiifE6V_smem+292];
	// begin inline asm
	{  cvt.f32.f16 %f12175, %rs1193;}

	// end inline asm
	fma.rn.f32 	%f19516, %f12176, %f12175, %f19516;
$L__BB0_2691:
	setp.ge.s32 	%p1327, %r86, %r137;
	@%p1327 bra 	$L__BB0_2693;
	ld.shared.f32 	%f12178, [%r10+12];
	ld.shared.u16 	%rs1194, [_ZZ24flash_attention_wmma_qktPK6__halfS1_S1_PS_iiiifE6V_smem+420];
	// begin inline asm
	{  cvt.f32.f16 %f12177, %rs1194;}

	// end inline asm
	fma.rn.f32 	%f19516, %f12178, %f12177, %f19516;
$L__BB0_2693:
	setp.ge.s32 	%p1328, %r87, %r137;
	@%p1328 bra 	$L__BB0_2695;
	ld.shared.f32 	%f12180, [%r10+16];
	ld.shared.u16 	%rs1195, [_ZZ24flash_attention_wmma_qktPK6__halfS1_S1_PS_iiiifE6V_smem+548];
	// begin inline asm
	{  cvt.f32.f16 %f12179, %rs1195;}

	// end inline asm
	fma.rn.f32 	%f19516, %f12180, %f12179, %f19516;
$L__BB0_2695:
	setp.ge.s32 	%p1329, %r88, %r137;
	@%p1329 bra 	$L__BB0_2697;
	ld.shared.f32 	%f12182, [%r10+20];
	ld.shared.u16 	%rs1196, [_ZZ24flash_attention_wmma_qktPK6__halfS1_S1_PS_iiiifE6V_smem+676];
	// begin inline asm
	{  cvt.f32.f16 %f12181, %rs1196;}

	// end inline asm
	fma.rn.f32 	%f19516, %f12182, %f12181, %f19516;
$L__BB0_2697:
	setp.ge.s32 	%p1330, %r89, %r137;
	@%p1330 bra 	$L__BB0_2699;
	ld.shared.f32 	%f12184, [%r10+24];
	ld.shared.u16 	%rs1197, [_ZZ24flash_attention_wmma_qktPK6__halfS1_S1_PS_iiiifE6V_smem+804];
	// begin inline asm
	{  cvt.f32.f16 %f12183, %rs1197;}

	// end inline asm
	fma.rn.f32 	%f19516, %f12184, %f12183, %f19516;
$L__BB0_2699:
	setp.ge.s32 	%p1331, %r90, %r137;
	@%p1331 bra 	$L__BB0_2701;
	ld.shared.f32 	%f12186, [%r10+28];
	ld.shared.u16 	%rs1198, [_ZZ24flash_attention_wmma_qktPK6__halfS1_S1_PS_iiiifE6V_smem+932];
	// begin inline asm
	{  cvt.f32.f16 %f12185, %rs1198;}

	// end inline asm
	fma.rn.f32 	%f19516, %f12186, %f12185, %f19516;
$L__BB0_2701:
	setp.ge.s32 	%p1332, %r91, %r137;
	@%p1332 bra 	$L__BB0_2703;
	ld.shared.f32 	%f12188, [%r10+32];
	ld.shared.u16 	%rs1199, [_ZZ24flash_attention_wmma_qktPK6__halfS1_S1_PS_iiiifE6V_smem+1060];
	// begin inline asm
	{  cvt.f32.f16 %f12187, %rs1199;}

	// end inline asm
	fma.rn.f32 	%f19516, %f12188, %f12187, %f19516;
$L__BB0_2703:
	setp.ge.s32 	%p1333, %r92, %r137;
	@%p1333 bra 	$L__BB0_2705;
	ld.shared.f32 	%f12190, [%r10+36];
	ld.shared.u16 	%rs1200, [_ZZ24flash_attention_wmma_qktPK6__halfS1_S1_PS_iiiifE6V_smem+1188];
	// begin inline asm
	{  cvt.f32.f16 %f12189, %rs1200;}

	// end inline asm
	fma.rn.f32 	%f19516, %f12190, %f12189, %f19516;
$L__BB0_2705:
	setp.ge.s32 	%p1334, %r93, %r137;
	@%p1334 bra 	$L__BB0_2707;
	ld.shared.f32 	%f12192, [%r10+40];
	ld.shared.u16 	%rs1201, [_ZZ24flash_attention_wmma_qktPK6__halfS1_S1_PS_iiiifE6V_smem+1316];
	// begin inline asm
	{  cvt.f32.f16 %f12191, %rs1201;}

	// end inline asm
	fma.rn.f32 	%f19516, %f12192, %f12191, %f19516;
$L__BB0_2707:
	setp.ge.s32 	%p1335, %r94, %r137;
	@%p1335 bra 	$L__BB0_2709;
	ld.shared.f32 	%f12194, [%r10+44];
	ld.shared.u16 	%rs1202, [_ZZ24flash_attention_wmma_qktPK6__halfS1_S1_PS_iiiifE6V_smem+1444];
	// begin inline asm
	{  cvt.f32.f16 %f12193, %rs1202;}

	// end inline asm
	fma.rn.f32 	%f19516, %f12194, %f12193, %f19516;
$L__BB0_2709:
	setp.ge.s32 	%p1336, %r95, %r137;
	@%p1336 bra 	$L__BB0_2711;
	ld.shared.f32 	%f12196, [%r10+48];
	ld.shared.u16 	%rs1203, [_ZZ24flash_attention_wmma_qktPK6__halfS1_S1_PS_iiiifE6V_smem+1572];
	// begin inline asm
	{  cvt.f32.f16 %f12195, %rs1203;}

	// end inline asm
	fma.rn.f32 	%f19516, %f12196, %f12195, %f19516;
$L__BB0_2711:
	setp.ge.s32 	%p1337, %r96, %r137;
	@%p1337 bra 	$L__BB0_2713;
	ld.shared.f32 	%f12198, [%r10+52];
	ld.shared.u16 	%rs1204, [_ZZ24flash_attention_wmma_qktPK6__halfS1_S1_PS_iiiifE6V_smem+1700];
	// begin inline asm
	{  cvt.f32.f16 %f12197, %rs1204;}

	// end inline asm
	fma.rn.f32 	%f19516, %f12198, %f12197, %f19516;
$L__BB0_2713:
	setp.ge.s32 	%p1338, %r97, %r137;
	@%p1338 bra 	$L__BB0_2715;
	ld.shared.f32 	%f12200, [%r10+56];
	ld.shared.u16 	%rs1205, [_ZZ24flash_attention_wmma_qktPK6__halfS1_S1_PS_iiiifE6V_smem+1828];
	// begin inline asm
	{  cvt.f32.f16 %f12199, %rs1205;}

	// end inline asm
	fma.rn.f32 	%f19516, %f12200, %f12199, %f19516;
$L__BB0_2715:
	setp.ge.s32 	%p1339, %r98, %r137;
	@%p1339 bra 	$L__BB0_2717;
	ld.shared.f32 	%f12202, [%r10+60];
	ld.shared.u16 	%rs1206, [_ZZ24flash_attention_wmma_qktPK6__halfS1_S1_PS_iiiifE6V_smem+1956];
	// begin inline asm
	{  cvt.f32.f16 %f12201, %rs1206;}

	// end inline asm
	fma.rn.f32 	%f19516, %f12202, %f12201, %f19516;
$L__BB0_2717:
	add.s32 	%r909, %r16, 16;
	setp.ge.s32 	%p1340, %r909, %r137;
	@%p1340 bra 	$L__BB0_2719;
	ld.shared.f32 	%f12204, [%r10+64];
	ld.shared.u16 	%rs1207, [_ZZ24flash_attention_wmma_qktPK6__halfS1_S1_PS_iiiifE6V_smem+2084];
	// begin inline asm
	{  cvt.f32.f16 %f12203, %rs1207;}

	// end inline asm
	fma.rn.f32 	%f19516, %f12204, %f12203, %f19516;
$L__BB0_2719:
	add.s32 	%r910, %r16, 17;
	setp.ge.s32 	%p1341, %r910, %r137;
	@%p1341 bra 	$L__BB0_2721;
	ld.shared.f32 	%f12206, [%r10+68];
	ld.shared.u16 	%rs1208, [_ZZ24flash_attention_wmma_qktPK6__halfS1_S1_PS_iiiifE6V_smem+2212];
	// begin inline asm
	{  cvt.f32.f16 %f12205, %rs1208;}

	// end inline asm
	fma.rn.f32 	%f19516, %f12206, %f12205, %f19516;
$L__BB0_2721:
	add.s32 	%r911, %r16, 18;
	setp.ge.s32 	%p1342, %r911, %r137;
	@%p1342 bra 	$L__BB0_2723;
	ld.shared.f32 	%f12208, [%r10+72];
	ld.shared.u16 	%rs1209, [_ZZ24flash_attention_wmma_qktPK6__halfS1_S1_PS_iiiifE6V_smem+2340];
	// begin inline asm
	{  cvt.f32.f16 %f12207, %rs1209;}

	// end inline asm
	fma.rn.f32 	%f19516, %f12208, %f12207, %f19516;
$L__BB0_2723:
	add.s32 	%r912, %r16, 19;
	setp.ge.s32 	%p1343, %r912, %r137;
	@%p1343 bra 	$L__BB0_2725;
	ld.shared.f32 	%f12210, [%r10+76];
	ld.shared.u16 	%rs1210, [_ZZ24flash_attention_wmma_qktPK6__halfS1_S1_PS_iiiifE6V_smem+2468];
	// begin inline asm
	{  cvt.f32.f16 %f12209, %rs1210;}

	// end inline asm
	fma.rn.f32 	%f19516, %f12210, %f12209, %f19516;
$L__BB0_2725:
	add.s32 	%r913, %r16, 20;
	setp.ge.s32 	%p1344, %r913, %r137;
	@%p1344 bra 	$L__BB0_2727;
	ld.shared.f32 	%f12212, [%r10+80];
	ld.shared.u16 	%rs1211, [_ZZ24flash_attention_wmma_qktPK6__halfS1_S1_PS_iiiifE6V_smem+2596];
	// begin inline asm
	{  cvt.f32.f16 %f12211, %rs1211;}

	// end inline asm
	fma.rn.f32 	%f19516, %f12212, %f12211, %f19516;
$L__BB0_2727:
	add.s32 	%r914, %r16, 21;
	setp.ge.s32 	%p1345, %r914, %r137;
	@%p1345 bra 	$L__BB0_2729;
	ld.shared.f32 	%f12214, [%r10+84];
	ld.shared.u16 	%rs1212, [_ZZ24flash_attention_wmma_qktPK6__halfS1_S1_PS_iiiifE6V_smem+2724];
	// begin inline asm
	{  cvt.f32.f16 %f12213, %rs1212;}

	// end inline asm
	fma.rn.f32 	%f19516, %f12214, %f12213, %f19516;
$L__BB0_2729:
	add.s32 	%r915, %r16, 22;
	setp.ge.s32 	%p1346, %r915, %r137;
	@%p1346 bra 	$L__BB0_2731;
	ld.shared.f32 	%f12216, [%r10+88];
	ld.shared.u16 	%rs1213, [_ZZ24flash_attention_wmma_qktPK6__halfS1_S1_PS_iiiifE6V_smem+2852];
	// begin inline asm
	{  cvt.f32.f16 %f12215, %rs1213;}

	// end inline asm
	fma.rn.f32 	%f19516, %f12216, %f12215, %f19516;
$L__BB0_2731:
	setp.ge.s32 	%p1347, %r99, %r137;
	@%p1347 bra 	$L__BB0_2733;
	ld.shared.f32 	%f12218, [%r10+92];
	ld.shared.u16 	%rs1214, [_ZZ24flash_attention_wmma_qktPK6__halfS1_S1_PS_iiiifE6V_smem+2980];
	// begin inline asm
	{  cvt.f32.f16 %f12217, %rs1214;}

	// end inline asm
	fma.rn.f32 	%f19516, %f12218, %f12217, %f19516;
$L__BB0_2733:
	setp.ge.s32 	%p1348, %r100, %r137;
	@%p1348 bra 	$L__BB0_2735;
	ld.shared.f32 	%f12220, [%r10+96];
	ld.shared.u16 	%rs1215, [_ZZ24flash_attention_wmma_qktPK6__halfS1_S1_PS_iiiifE6V_smem+3108];
	// begin inline asm
	{  cvt.f32.f16 %f12219, %rs1215;}

	// end inline asm
	fma.rn.f32 	%f19516, %f12220, %f12219, %f19516;
$L__BB0_2735:
	setp.ge.s32 	%p1349, %r101, %r137;
	@%p1349 bra 	$L__BB0_2737;
	ld.shared.f32 	%f12222, [%r10+100];
	ld.shared.u16 	%rs1216, [_ZZ24flash_attention_wmma_qktPK6__halfS1_S1_PS_iiiifE6V_smem+3236];
	// begin inline asm
	{  cvt.f32.f16 %f12221, %rs1216;}

	// end inline asm
	fma.rn.f32 	%f19516, %f12222, %f12221, %f19516;
$L__BB0_2737:
	setp.ge.s32 	%p1350, %r102, %r137;
	@%p1350 bra 	$L__BB0_2739;
	ld.shared.f32 	%f12224, [%r10+104];
	ld.shared.u16 	%rs1217, [_ZZ24flash_attention_wmma_qktPK6__halfS1_S1_PS_iiiifE6V_smem+3364];
	// begin inline asm
	{  cvt.f32.f16 %f12223, %rs1217;}

	// end inline asm
	fma.rn.f32 	%f19516, %f12224, %f12223, %f19516;
$L__BB0_2739:
	setp.ge.s32 	%p1351, %r103, %r137;
	@%p1351 bra 	$L__BB0_2741;
	ld.shared.f32 	%f12226, [%r10+108];
	ld.shared.u16 	%rs1218, [_ZZ24flash_attention_wmma_qktPK6__halfS1_S1_PS_iiiifE6V_smem+3492];
	// begin inline asm
	{  cvt.f32.f16 %f12225, %rs1218;}

	// end inline asm
	fma.rn.f32 	%f19516, %f12226, %f12225, %f19516;
$L__BB0_2741:
	setp.ge.s32 	%p1352, %r104, %r137;
	@%p1352 bra 	$L__BB0_2743;
	ld.shared.f32 	%f12228, [%r10+112];
	ld.shared.u16 	%rs1219, [_ZZ24flash_attention_wmma_qktPK6__halfS1_S1_PS_iiiifE6V_smem+3620];
	// begin inline asm
	{  cvt.f32.f16 %f12227, %rs1219;}

	// end inline asm
	fma.rn.f32 	%f19516, %f12228, %f12227, %f19516;
$L__BB0_2743:
	setp.ge.s32 	%p1353, %r105, %r137;
	@%p1353 bra 	$L__BB0_2745;
	ld.shared.f32 	%f12230, [%r10+116];
	ld.shared.u16 	%rs1220, [_ZZ24flash_attention_wmma_qktPK6__halfS1_S1_PS_iiiifE6V_smem+3748];
	// begin inline asm
	{  cvt.f32.f16 %f12229, %rs1220;}

	// end inline asm
	fma.rn.f32 	%f19516, %f12230, %f12229, %f19516;
$L__BB0_2745:
	setp.ge.s32 	%p1354, %r106, %r137;
	@%p1354 bra 	$L__BB0_2747;
	ld.shared.f32 	%f12232, [%r10+120];
	ld.shared.u16 	%rs1221, [_ZZ24flash_attention_wmma_qktPK6__halfS1_S1_PS_iiiifE6V_smem+3876];
	// begin inline asm
	{  cvt.f32.f16 %f12231, %rs1221;}

	// end inline asm
	fma.rn.f32 	%f19516, %f12232, %f12231, %f19516;
$L__BB0_2747:
	setp.ge.s32 	%p1355, %r107, %r137;
	@%p1355 bra 	$L__BB0_2749;
	ld.shared.f32 	%f12234, [%r10+124];
	ld.shared.u16 	%rs1222, [_ZZ24flash_attention_wmma_qktPK6__halfS1_S1_PS_iiiifE6V_smem+4004];
	// begin inline asm
	{  cvt.f32.f16 %f12233, %rs1222;}

	// end inline asm
	fma.rn.f32 	%f19516, %f12234, %f12233, %f19516;
$L__BB0_2749:
	setp.ge.s32 	%p1356, %r108, %r137;
	@%p1356 bra 	$L__BB0_2751;
	ld.shared.f32 	%f12236, [%r10+128];
	ld.shared.u16 	%rs1223, [_ZZ24flash_attention_wmma_qktPK6__halfS1_S1_PS_iiiifE6V_smem+4132];
	// begin inline asm
	{  cvt.f32.f16 %f12235, %rs1223;}

	// end inline asm
	fma.rn.f32 	%f19516, %f12236, %f12235, %f19516;
$L__BB0_2751:
	setp.ge.s32 	%p1357, %r109, %r137;
	@%p1357 bra 	$L__BB0_2753;
	ld.shared.f32 	%f12238, [%r10+132];
	ld.shared.u16 	%rs1224, [_ZZ24flash_attention_wmma_qktPK6__halfS1_S1_PS_iiiifE6V_smem+4260];
	// begin inline asm
	{  cvt.f32.f16 %f12237, %rs1224;}

	// end inline asm
	fma.rn.f32 	%f19516, %f12238, %f12237, %f19516;
$L__BB0_2753:
	setp.ge.s32 	%p1358, %r110, %r137;
	@%p1358 bra 	$L__BB0_2755;
	ld.shared.f32 	%f12240, [%r10+136];
	ld.shared.u16 	%rs1225, [_ZZ24flash_attention_wmma_qktPK6__halfS1_S1_PS_iiiifE6V_smem+4388];
	// begin inline asm
	{  cvt.f32.f16 %f12239, %rs1225;}

	// end inline asm
	fma.rn.f32 	%f19516, %f12240, %f12239, %f19516;
$L__BB0_2755:
	setp.ge.s32 	%p1359, %r111, %r137;
	@%p1359 bra 	$L__BB0_2757;
	ld.shared.f32 	%f12242, [%r10+140];
	ld.shared.u16 	%rs1226, [_ZZ24flash_attention_wmma_qktPK6__halfS1_S1_PS_iiiifE6V_smem+4516];
	// begin inline asm
	{  cvt.f32.f16 %f12241, %rs1226;}

	// end inline asm
	fma.rn.f32 	%f19516, %f12242, %f12241, %f19516;
$L__BB0_2757:
	@%p1296 bra 	$L__BB0_2759;
	ld.shared.f32 	%f12244, [%r10+144];
	ld.shared.u16 	%rs1227, [_ZZ24flash_attention_wmma_qktPK6__halfS1_S1_PS_iiiifE6V_smem+4644];
	// begin inline asm
	{  cvt.f32.f16 %f12243, %rs1227;}

	// end inline asm
	fma.rn.f32 	%f19516, %f12244, %f12243, %f19516;
$L__BB0_2759:
	@%p1297 bra 	$L__BB0_2761;
	ld.shared.f32 	%f12246, [%r10+148];
	ld.shared.u16 	%rs1228, [_ZZ24flash_attention_wmma_qktPK6__halfS1_S1_PS_iiiifE6V_smem+4772];
	// begin inline asm
	{  cvt.f32.f16 %f12245, %rs1228;}

	// end inline asm
	fma.rn.f32 	%f19516, %f12246, %f12245, %f19516;
$L__BB0_2761:
	@%p1298 bra 	$L__BB0_2763;
	ld.shared.f32 	%f12248, [%r10+152];
	ld.shared.u16 	%rs1229, [_ZZ24flash_attention_wmma_qktPK6__halfS1_S1_PS_iiiifE6V_smem+4900];
	// begin inline asm
	{  cvt.f32.f16 %f12247, %rs1229;}

	// end inline asm
	fma.rn.f32 	%f19516, %f12248, %f12247, %f19516;
$L__BB0_2763:
	add.s32 	%r916, %r16, 39;
	setp.ge.s32 	%p1363, %r916, %r137;
	@%p1363 bra 	$L__BB0_2765;
	ld.shared.f32 	%f12250, [%r10+156];
	ld.shared.u16 	%rs1230, [_ZZ24flash_attention_wmma_qktPK6__halfS1_S1_PS_iiiifE6V_smem+5028];
	// begin inline asm
	{  cvt.f32.f16 %f12249, %rs1230;}

	// end inline asm
	fma.rn.f32 	%f19516, %f12250, %f12249, %f19516;
$L__BB0_2765:
	@%p1300 bra 	$L__BB0_2767;
	ld.shared.f32 	%f12252, [%r10+160];
	ld.shared.u16 	%rs1231, [_ZZ24flash_attention_wmma_qktPK6__halfS1_S1_PS_iiiifE6V_smem+5156];
	// begin inline asm
	{  cvt.f32.f16 %f12251, %rs1231;}

	// end inline asm
	fma.rn.f32 	%f19516, %f12252, %f12251, %f19516;
$L__BB0_2767:
	add.s32 	%r917, %r16, 41;
	setp.ge.s32 	%p1365, %r917, %r137;
	@%p1365 bra 	$L__BB0_2769;
	ld.shared.f32 	%f12254, [%r10+164];
	ld.shared.u16 	%rs1232, [_ZZ24flash_attention_wmma_qktPK6__halfS1_S1_PS_iiiifE6V_smem+5284];
	// begin inline asm
	{  cvt.f32.f16 %f12253, %rs1232;}

	// end inline asm
	fma.rn.f32 	%f19516, %f12254, %f12253, %f19516;
$L__BB0_2769:
	@%p1302 bra 	$L__BB0_2771;
	ld.shared.f32 	%f12256, [%r10+168];
	ld.shared.u16 	%rs1233, [_ZZ24flash_attention_wmma_qktPK6__halfS1_S1_PS_iiiifE6V_smem+5412];
	// begin inline asm
	{  cvt.f32.f16 %f12255, %rs1233;}

	// end inline asm
	fma.rn.f32 	%f19516, %f12256, %f12255, %f19516;
$L__BB0_2771:
	add.s32 	%r918, %r16, 43;
	setp.ge.s32 	%p1367, %r918, %r137;
	@%p1367 bra 	$L__BB0_2773;
	ld.shared.f32 	%f12258, [%r10+172];
	ld.shared.u16 	%rs1234, [_ZZ24flash_attention_wmma_qktPK6__halfS1_S1_PS_iiiifE6V_smem+5540];
	// begin inline asm
	{  cvt.f32.f16 %f12257, %rs1234;}

	// end inline asm
	fma.rn.f32 	%f19516, %f12258, %f12257, %f19516;
$L__BB0_2773:
	add.s32 	%r919, %r16, 44;
	setp.ge.s32 	%p1368, %r919, %r137;
	@%p1368 bra 	$L__BB0_2775;
	ld.shared.f32 	%f12260, [%r10+176];
	ld.shared.u16 	%rs1235, [_ZZ24flash_attention_wmma_qktPK6__halfS1_S1_PS_iiiifE6V_smem+5668];
	// begin inline asm
	{  cvt.f32.f16 %f12259, %rs1235;}

	// end inline asm
	fma.rn.f32 	%f19516, %f12260, %f12259, %f19516;
$L__BB0_2775:
	add.s32 	%r920, %r16, 45;
	setp.ge.s32 	%p1369, %r920, %r137;
	@%p1369 bra 	$L__BB0_2777;
	ld.shared.f32 	%f12262, [%r10+180];
	ld.shared.u16 	%rs1236, [_ZZ24flash_attention_wmma_qktPK6__halfS1_S1_PS_iiiifE6V_smem+5796];
	// begin inline asm
	{  cvt.f32.f16 %f12261, %rs1236;}

	// end inline asm
	fma.rn.f32 	%f19516, %f12262, %f12261, %f19516;
$L__BB0_2777:
	add.s32 	%r921, %r16, 46;
	setp.ge.s32 	%p1370, %r921, %r137;
	@%p1370 bra 	$L__BB0_2779;
	ld.shared.f32 	%f12264, [%r10+184];
	ld.shared.u16 	%rs1237, [_ZZ24flash_attention_wmma_qktPK6__halfS1_S1_PS_iiiifE6V_smem+5924];
	// begin inline asm
	{  cvt.f32.f16 %f12263, %rs1237;}

	// end inline asm
	fma.rn.f32 	%f19516, %f12264, %f12263, %f19516;
$L__BB0_2779:
	setp.ge.s32 	%p1371, %r117, %r137;
	@%p1371 bra 	$L__BB0_2781;
	ld.shared.f32 	%f12266, [%r10+188];
	ld.shared.u16 	%rs1238, [_ZZ24flash_attention_wmma_qktPK6__halfS1_S1_PS_iiiifE6V_smem+6052];
	// begin inline asm
	{  cvt.f32.f16 %f12265, %rs1238;}

	// end inline asm
	fma.rn.f32 	%f19516, %f12266, %f12265, %f19516;
$L__BB0_2781:
	setp.ge.s32 	%p1372, %r118, %r137;
	@%p1372 bra 	$L__BB0_2783;
	ld.shared.f32 	%f12268, [%r10+192];
	ld.shared.u16 	%rs1239, [_ZZ24flash_attention_wmma_qktPK6__halfS1_S1_PS_iiiifE6V_smem+6180];
	// begin inline asm
	{  cvt.f32.f16 %f12267, %rs1239;}

	// end inline asm
	fma.rn.f32 	%f19516, %f12268, %f12267, %f19516;
$L__BB0_2783:
	setp.ge.s32 	%p1373, %r119, %r137;
	@%p1373 bra 	$L__BB0_2785;
	ld.shared.f32 	%f12270, [%r10+196];
	ld.shared.u16 	%rs1240, [_ZZ24flash_attention_wmma_qktPK6__halfS1_S1_PS_iiiifE6V_smem+6308];
	// begin inline asm
	{  cvt.f32.f16 %f12269, %rs1240;}

	// end inline asm
	fma.rn.f32 	%f19516, %f12270, %f12269, %f19516;
$L__BB0_2785:
	setp.ge.s32 	%p1374, %r120, %r137;
	@%p1374 bra 	$L__BB0_2787;
	ld.shared.f32 	%f12272, [%r10+200];
	ld.shared.u16 	%rs1241, [_ZZ24flash_attention_wmma_qktPK6__halfS1_S1_PS_iiiifE6V_smem+6436];
	// begin inline asm
	{  cvt.f32.f16 %f12271, %rs1241;}

	// end inline asm
	fma.rn.f32 	%f19516, %f12272, %f12271, %f19516;
$L__BB0_2787:
	setp.ge.s32 	%p1375, %r121, %r137;
	@%p1375 bra 	$L__BB0_2789;
	ld.shared.f32 	%f12274, [%r10+204];
	ld.shared.u16 	%rs1242, [_ZZ24flash_attention_wmma_qktPK6__halfS1_S1_PS_iiiifE6V_smem+6564];
	// begin inline asm
	{  cvt.f32.f16 %f12273, %rs1242;}

	// end inline asm
	fma.rn.f32 	%f19516, %f12274, %f12273, %f19516;
$L__BB0_2789:
	setp.ge.s32 	%p1376, %r122, %r137;
	@%p1376 bra 	$L__BB0_2791;
	ld.shared.f32 	%f12276, [%r10+208];
	ld.shared.u16 	%rs1243, [_ZZ24flash_attention_wmma_qktPK6__halfS1_S1_PS_iiiifE6V_smem+6692];
	// begin inline asm
	{  cvt.f32.f16 %f12275, %rs1243;}

	// end inline asm
	fma.rn.f32 	%f19516, %f12276, %f12275, %f19516;
$L__BB0_2791:
	setp.ge.s32 	%p1377, %r123, %r137;
	@%p1377 bra 	$L__BB0_2793;
	ld.shared.f32 	%f12278, [%r10+212];
	ld.shared.u16 	%rs1244, [_ZZ24flash_attention_wmma_qktPK6__halfS1_S1_PS_iiiifE6V_smem+6820];
	// begin inline asm
	{  cvt.f32.f16 %f12277, %rs1244;}

	// end inline asm
	fma.rn.f32 	%f19516, %f12278, %f12277, %f19516;
$L__BB0_2793:
	setp.ge.s32 	%p1378, %r124, %r137;
	@%p1378 bra 	$L__BB0_2795;
	ld.shared.f32 	%f12280, [%r10+216];
	ld.shared.u16 	%rs1245, [_ZZ24flash_attention_wmma_qktPK6__halfS1_S1_PS_iiiifE6V_smem+6948];
	// begin inline asm
	{  cvt.f32.f16 %f12279, %rs1245;}

	// end inline asm
	fma.rn.f32 	%f19516, %f12280, %f12279, %f19516;
$L__BB0_2795:
	setp.ge.s32 	%p1379, %r125, %r137;
	@%p1379 bra 	$L__BB0_2797;
	ld.shared.f32 	%f12282, [%r10+220];
	ld.shared.u16 	%rs1246, [_ZZ24flash_attention_wmma_qktPK6__halfS1_S1_PS_iiiifE6V_smem+7076];
	// begin inline asm
	{  cvt.f32.f16 %f12281, %rs1246;}

	// end inline asm
	fma.rn.f32 	%f19516, %f12282, %f12281, %f19516;
$L__BB0_2797:
	setp.ge.s32 	%p1380, %r126, %r137;
	@%p1380 bra 	$L__BB0_2799;
	ld.shared.f32 	%f12284, [%r10+224];
	ld.shared.u16 	%rs1247, [_ZZ24flash_attention_wmma_qktPK6__halfS1_S1_PS_iiiifE6V_smem+7204];
	// begin inline asm
	{  cvt.f32.f16 %f12283, %rs1247;}

	// end inline asm
	fma.rn.f32 	%f19516, %f12284, %f12283, %f19516;
$L__BB0_2799:
	setp.ge.s32 	%p1381, %r127, %r137;
	@%p1381 bra 	$L__BB0_2801;
	ld.shared.f32 	%f12286, [%r10+228];
	ld.shared.u16 	%rs1248, [_ZZ24flash_attention_wmma_qktPK6__halfS1_S1_PS_iiiifE6V_smem+7332];
	// begin inline asm
	{  cvt.f32.f16 %f12285, %rs1248;}

	// end inline asm
	fma.rn.f32 	%f19516, %f12286, %f12285, %f19516;
$L__BB0_2801:
	setp.ge.s32 	%p1382, %r128, %r137;
	@%p1382 bra 	$L__BB0_2803;
	ld.shared.f32 	%f12288, [%r10+232];
	ld.shared.u16 	%rs1249, [_ZZ24flash_attention_wmma_qktPK6__halfS1_S1_PS_iiiifE6V_smem+7460];
	// begin inline asm
	{  cvt.f32.f16 %f12287, %rs1249;}

	// end inline asm
	fma.rn.f32 	%f19516, %f12288, %f12287, %f19516;
$L__BB0_2803:
	setp.ge.s32 	%p1383, %r129, %r137;
	@%p1383 bra 	$L__BB0_2805;
	ld.shared.f32 	%f12290, [%r10+236];
	ld.shared.u16 	%rs1250, [_ZZ24flash_attention_wmma_qktPK6__halfS1_S1_PS_iiiifE6V_smem+7588];
	// begin inline asm
	{  cvt.f32.f16 %f12289, %rs1250;}

	// end inline asm
	fma.rn.f32 	%f19516, %f12290, %f12289, %f19516;
$L__BB0_2805:
	setp.ge.s32 	%p1384, %r130, %r137;
	@%p1384 bra 	$L__BB0_2807;
	ld.shared.f32 	%f12292, [%r10+240];
	ld.shared.u16 	%rs1251, [_ZZ24flash_attention_wmma_qktPK6__halfS1_S1_PS_iiiifE6V_smem+7716];
	// begin inline asm
	{  cvt.f32.f16 %f12291, %rs1251;}

	// end inline asm
	fma.rn.f32 	%f19516, %f12292, %f12291, %f19516;
$L__BB0_2807:
	setp.ge.s32 	%p1385, %r131, %r137;
	@%p1385 bra 	$L__BB0_2809;
	ld.shared.f32 	%f12294, [%r10+244];
	ld.shared.u16 	%rs1252, [_ZZ24flash_attention_wmma_qktPK6__halfS1_S1_PS_iiiifE6V_smem+7844];
	// begin inline asm
	{  cvt.f32.f16 %f12293, %rs1252;}

	// end inline asm
	fma.rn.f32 	%f19516, %f12294, %f12293, %f19516;
$L__BB0_2809:
	setp.ge.s32 	%p1386, %r132, %r137;
	@%p1386 bra 	$L__BB0_2811;
	ld.shared.f32 	%f12296, [%r10+248];
	ld.shared.u16 	%rs1253, [_ZZ24flash_attention_wmma_qktPK6__halfS1_S1_PS_iiiifE6V_smem+7972];
	// begin inline asm
	{  cvt.f32.f16 %f12295, %rs1253;}

	// end inline asm
	fma.rn.f32 	%f19516, %f12296, %f12295, %f19516;
$L__BB0_2811:
	setp.ge.s32 	%p1387, %r133, %r137;
	@%p1387 bra 	$L__BB0_2813;
	ld.shared.f32 	%f12298, [%r10+252];
	ld.shared.u16 	%rs1254, [_ZZ24flash_attention_wmma_qktPK6__halfS1_S1_PS_iiiifE6V_smem+8100];
	// begin inline asm
	{  cvt.f32.f16 %f12297, %rs1254;}

	// end inline asm
	fma.rn.f32 	%f19516, %f12298, %f12297, %f19516;
$L__BB0_2813:
	setp.ge.s32 	%p1388, %r16, %r137;
	fma.rn.f32 	%f18214, %f392, %f19516, %f18214;
	mov.f32 	%f19580, 0f00000000;
	@%p1388 bra 	$L__BB0_2815;
	ld.shared.f32 	%f12301, [%r10];
	ld.shared.u16 	%rs1255, [_ZZ24flash_attention_wmma_qktPK6__halfS1_S1_PS_iiiifE6V_smem+38];
	// begin inline asm
	{  cvt.f32.f16 %f12300, %rs1255;}

	// end inline asm
	fma.rn.f32 	%f19580, %f12301, %f12300, 0f00000000;
$L__BB0_2815:
	setp.ge.s32 	%p1389, %r84, %r137;
	@%p1389 bra 	$L__BB0_2817;
	ld.shared.f32 	%f12303, [%r10+4];
	ld.shared.u16 	%rs1256, [_ZZ24flash_attention_wmma_qktPK6__halfS1_S1_PS_iiiifE6V_smem+166];
	// begin inline asm
	{  cvt.f32.f16 %f12302, %rs1256;}

	// end inline asm
	fma.rn.f32 	%f19580, %f12303, %f12302, %f19580;
$L__BB0_2817:
	setp.ge.s32 	%p1390, %r85, %r137;
	@%p1390 bra 	$L__BB0_2819;
	ld.shared.f32 	%f12305, [%r10+8];
	ld.shared.u16 	%rs1257, [_ZZ24flash_attention_wmma_qktPK6__halfS1_S1_PS_iiiifE6V_smem+294];
	// begin inline asm
	{  cvt.f32.f16 %f12304, %rs1257;}

	// end inline asm
	fma.rn.f32 	%f19580, %f12305, %f12304, %f19580;
$L__BB0_2819:
	setp.ge.s32 	%p1391, %r86, %r137;
	@%p1391 bra 	$L__BB0_2821;
	ld.shared.f32 	%f12307, [%r10+12];
	ld.shared.u16 	%rs1258, [_ZZ24flash_attention_wmma_qktPK6__halfS1_S1_PS_iiiifE6V_smem+422];
	// begin inline asm
	{  cvt.f32.f16 %f12306, %rs1258;}

	// end inline asm
	fma.rn.f32 	%f19580, %f12307, %f12306, %f19580;
$L__BB0_2821:
	setp.ge.s32 	%p1392, %r87, %r137;
	@%p1392 bra 	$L__BB0_2823;
	ld.shared.f32 	%f12309, [%r10+16];
	ld.shared.u16 	%rs1259, [_ZZ24flash_attention_wmma_qktPK6__halfS1_S1_PS_iiiifE6V_smem+550];
	// begin inline asm
	{  cvt.f32.f16 %f12308, %rs1259;}

	// end inline asm
	fma.rn.f32 	%f19580, %f12309, %f12308, %f19580;
$L__BB0_2823:
	setp.ge.s32 	%p1393, %r88, %r137;
	@%p1393 bra 	$L__BB0_2825;
	ld.shared.f32 	%f12311, [%r10+20];
	ld.shared.u16 	%rs1260, [_ZZ24flash_attention_wmma_qktPK6__halfS1_S1_PS_iiiifE6V_smem+678];
	// begin inline asm
	{  cvt.f32.f16 %f12310, %rs1260;}

	// end inline asm
	fma.rn.f32 	%f19580, %f12311, %f12310, %f19580;
$L__BB0_2825:
	setp.ge.s32 	%p1394, %r89, %r137;
	@%p1394 bra 	$L__BB0_2827;
	ld.shared.f32 	%f12313, [%r10+24];
	ld.shared.u16 	%rs1261, [_ZZ24flash_attention_wmma_qktPK6__halfS1_S1_PS_iiiifE6V_smem+806];
	// begin inline asm
	{  cvt.f32.f16 %f12312, %rs1261;}

	// end inline asm
	fma.rn.f32 	%f19580, %f12313, %f12312, %f19580;
$L__BB0_2827:
	setp.ge.s32 	%p1395, %r90, %r137;
	@%p1395 bra 	$L__BB0_2829;
	ld.shared.f32 	%f12315, [%r10+28];
	ld.shared.u16 	%rs1262, [_ZZ24flash_attention_wmma_qktPK6__halfS1_S1_PS_iiiifE6V_smem+934];
	// begin inline asm
	{  cvt.f32.f16 %f12314, %rs1262;}

	// end inline asm
	fma.rn.f32 	%f19580, %f12315, %f12314, %f19580;
$L__BB0_2829:
	setp.ge.s32 	%p1396, %r91, %r137;
	@%p1396 bra 	$L__BB0_2831;
	ld.shared.f32 	%f12317, [%r10+32];
	ld.shared.u16 	%rs1263, [_ZZ24flash_attention_wmma_qktPK6__halfS1_S1_PS_iiiifE6V_smem+1062];
	// begin inline asm
	{  cvt.f32.f16 %f12316, %rs1263;}

	// end inline asm
	fma.rn.f32 	%f19580, %f12317, %f12316, %f19580;
$L__BB0_2831:
	setp.ge.s32 	%p1397, %r92, %r137;
	@%p1397 bra 	$L__BB0_2833;
	ld.shared.f32 	%f12319, [%r10+36];
	ld.shared.u16 	%rs1264, [_ZZ24flash_attention_wmma_qktPK6__halfS1_S1_PS_iiiifE6V_smem+1190];
	// begin inline asm
	{  cvt.f32.f16 %f12318, %rs1264;}

	// end inline asm
	fma.rn.f32 	%f19580, %f12319, %f12318, %f19580;
$L__BB0_2833:
	setp.ge.s32 	%p1398, %r93, %r137;
	@%p1398 bra 	$L__BB0_2835;
	ld.shared.f32 	%f12321, [%r10+40];
	ld.shared.u16 	%rs1265, [_ZZ24flash_attention_wmma_qktPK6__halfS1_S1_PS_iiiifE6V_smem+1318];
	// begin inline asm
	{  cvt.f32.f16 %f12320, %rs1265;}

	// end inline asm
	fma.rn.f32 	%f19580, %f12321, %f12320, %f19580;
$L__BB0_2835:
	setp.ge.s32 	%p1399, %r94, %r137;
	@%p1399 bra 	$L__BB0_2837;
	ld.shared.f32 	%f12323, [%r10+44];
	ld.shared.u16 	%rs1266, [_ZZ24flash_attention_wmma_qktPK6__halfS1_S1_PS_iiiifE6V_smem+1446];
	// begin inline asm
	{  cvt.f32.f16 %f12322, %rs1266;}

	// end inline asm
	fma.rn.f32 	%f19580, %f12323, %f12322, %f19580;
$L__BB0_2837:
	setp.ge.s32 	%p1400, %r95, %r137;
	@%p1400 bra 	$L__BB0_2839;
	ld.shared.f32 	%f12325, [%r10+48];
	ld.shared.u16 	%rs1267, [_ZZ24flash_attention_wmma_qktPK6__halfS1_S1_PS_iiiifE6V_smem+1574];
	// begin inline asm
	{  cvt.f32.f16 %f12324, %rs1267;}

	// end inline asm
	fma.rn.f32 	%f19580, %f12325, %f12324, %f19580;
$L__BB0_2839:
	setp.ge.s32 	%p1401, %r96, %r137;
	@%p1401 bra 	$L__BB0_2841;
	ld.shared.f32 	%f12327, [%r10+52];
	ld.shared.u16 	%rs1268, [_ZZ24flash_attention_wmma_qktPK6__halfS1_S1_PS_iiiifE6V_smem+1702];
	// begin inline asm
	{  cvt.f32.f16 %f12326, %rs1268;}

	// end inline asm
	fma.rn.f32 	%f19580, %f12327, %f12326, %f19580;
$L__BB0_2841:
	setp.ge.s32 	%p1402, %r97, %r137;
	@%p1402 bra 	$L__BB0_2843;
	ld.shared.f32 	%f12329, [%r10+56];
	ld.shared.u16 	%rs1269, [_ZZ24flash_attention_wmma_qktPK6__halfS1_S1_PS_iiiifE6V_smem+1830];
	// begin inline asm
	{  cvt.f32.f16 %f12328, %rs1269;}

	// end inline asm
	fma.rn.f32 	%f19580, %f12329, %f12328, %f19580;
$L__BB0_2843:
	setp.ge.s32 	%p1403, %r98, %r137;
	@%p1403 bra 	$L__BB0_2845;
	ld.shared.f32 	%f12331, [%r10+60];
	ld.shared.u16 	%rs1270, [_ZZ24flash_attention_wmma_qktPK6__halfS1_S1_PS_iiiifE6V_smem+1958];
	// begin inline asm
	{  cvt.f32.f16 %f12330, %rs1270;}

	// end inline asm
	fma.rn.f32 	%f19580, %f12331, %f12330, %f19580;
$L__BB0_2845:
	add.s32 	%r922, %r16, 16;
	setp.ge.s32 	%p1404, %r922, %r137;
	@%p1404 bra 	$L__BB0_2847;
	ld.shared.f32 	%f12333, [%r10+64];
	ld.shared.u16 	%rs1271, [_ZZ24flash_attention_wmma_qktPK6__halfS1_S1_PS_iiiifE6V_smem+2086];
	// begin inline asm
	{  cvt.f32.f16 %f12332, %rs1271;}

	// end inline asm
	fma.rn.f32 	%f19580, %f12333, %f12332, %f19580;
$L__BB0_2847:
	add.s32 	%r923, %r16, 17;
	setp.ge.s32 	%p1405, %r923, %r137;
	@%p1405 bra 	$L__BB0_2849;
	ld.shared.f32 	%f12335, [%r10+68];
	ld.shared.u16 	%rs1272, [_ZZ24flash_attention_wmma_qktPK6__halfS1_S1_PS_iiiifE6V_smem+2214];
	// begin inline asm
	{  cvt.f32.f16 %f12334, %rs1272;}

	// end inline asm
	fma.rn.f32 	%f19580, %f12335, %f12334, %f19580;
$L__BB0_2849:
	add.s32 	%r924, %r16, 18;
	setp.ge.s32 	%p1406, %r924, %r137;
	@%p1406 bra 	$L__BB0_2851;
	ld.shared.f32 	%f12337, [%r10+72];
	ld.shared.u16 	%rs1273, [_ZZ24flash_attention_wmma_qktPK6__halfS1_S1_PS_iiiifE6V_smem+2342];
	// begin inline asm
	{  cvt.f32.f16 %f12336, %rs1273;}

	// end inline asm
	fma.rn.f32 	%f19580, %f12337, %f12336, %f19580;
$L__BB0_2851:
	add.s32 	%r925, %r16, 19;
	setp.ge.s32 	%p1407, %r925, %r137;
	@%p1407 bra 	$L__BB0_2853;
	ld.shared.f32 	%f12339, [%r10+76];
	ld.shared.u16 	%rs1274, [_ZZ24flash_attention_wmma_qktPK6__halfS1_S1_PS_iiiifE6V_smem+2470];
	// begin inline asm
	{  cvt.f32.f16 %f12338, %rs1274;}

	// end inline asm
	fma.rn.f32 	%f19580, %f12339, %f12338, %f19580;
$L__BB0_2853:
	add.s32 	%r926, %r16, 20;
	setp.ge.s32 	%p1408, %r926, %r137;
	@%p1408 bra 	$L__BB0_2855;
	ld.shared.f32 	%f12341, [%r10+80];
	ld.shared.u16 	%rs1275, [_ZZ24flash_attention_wmma_qktPK6__halfS1_S1_PS_iiiifE6V_smem+2598];
	// begin inline asm
	{  cvt.f32.f16 %f12340, %rs1275;}

	// end inline asm
	fma.rn.f32 	%f19580, %f12341, %f12340, %f19580;
$L__BB0_2855:
	add.s32 	%r927, %r16, 21;
	setp.ge.s32 	%p1409, %r927, %r137;
	@%p1409 bra 	$L__BB0_2857;
	ld.shared.f32 	%f12343, [%r10+84];
	ld.shared.u16 	%rs1276, [_ZZ24flash_attention_wmma_qktPK6__halfS1_S1_PS_iiiifE6V_smem+2726];
	// begin inline asm
	{  cvt.f32.f16 %f12342, %rs1276;}

	// end inline asm
	fma.rn.f32 	%f19580, %f12343, %f12342, %f19580;
$L__BB0_2857:
	add.s32 	%r928, %r16, 22;
	setp.ge.s32 	%p1410, %r928, %r137;
	@%p1410 bra 	$L__BB0_2859;
	ld.shared.f32 	%f12345, [%r10+88];
	ld.shared.u16 	%rs1277, [_ZZ24flash_attention_wmma_qktPK6__halfS1_S1_PS_iiiifE6V_smem+2854];
	// begin inline asm
	{  cvt.f32.f16 %f12344, %rs1277;}

	// end inline asm
	fma.rn.f32 	%f19580, %f12345, %f12344, %f19580;
$L__BB0_2859:
	setp.ge.s32 	%p1411, %r99, %r137;
	@%p1411 bra 	$L__BB0_2861;
	ld.shared.f32 	%f12347, [%r10+92];
	ld.shared.u16 	%rs1278, [_ZZ24flash_attention_wmma_qktPK6__halfS1_S1_PS_iiiifE6V_smem+2982];
	// begin inline asm
	{  cvt.f32.f16 %f12346, %rs1278;}

	// end inline asm
	fma.rn.f32 	%f19580, %f12347, %f12346, %f19580;
$L__BB0_2861:
	setp.ge.s32 	%p1412, %r100, %r137;
	@%p1412 bra 	$L__BB0_2863;
	ld.shared.f32 	%f12349, [%r10+96];
	ld.shared.u16 	%rs1279, [_ZZ24flash_attention_wmma_qktPK6__halfS1_S1_PS_iiiifE6V_smem+3110];
	// begin inline asm
	{  cvt.f32.f16 %f12348, %rs1279;}

	// end inline asm
	fma.rn.f32 	%f19580, %f12349, %f12348, %f19580;
$L__BB0_2863:
	setp.ge.s32 	%p1413, %r101, %r137;
	@%p1413 bra 	$L__BB0_2865;
	ld.shared.f32 	%f12351, [%r10+100];
	ld.shared.u16 	%rs1280, [_ZZ24flash_attention_wmma_qktPK6__halfS1_S1_PS_iiiifE6V_smem+3238];
	// begin inline asm
	{  cvt.f32.f16 %f12350, %rs1280;}

	// end inline asm
	fma.rn.f32 	%f19580, %f12351, %f12350, %f19580;
$L__BB0_2865:
	setp.ge.s32 	%p1414, %r102, %r137;
	@%p1414 bra 	$L__BB0_2867;
	ld.shared.f32 	%f12353, [%r10+104];
	ld.shared.u16 	%rs1281, [_ZZ24flash_attention_wmma_qktPK6__halfS1_S1_PS_iiiifE6V_smem+3366];
	// begin inline asm
	{  cvt.f32.f16 %f12352, %rs1281;}

	// end inline asm
	fma.rn.f32 	%f19580, %f12353, %f12352, %f19580;
$L__BB0_2867:
	setp.ge.s32 	%p1415, %r103, %r137;
	@%p1415 bra 	$L__BB0_2869;
	ld.shared.f32 	%f12355, [%r10+108];
	ld.shared.u16 	%rs1282, [_ZZ24flash_attention_wmma_qktPK6__halfS1_S1_PS_iiiifE6V_smem+3494];
	// begin inline asm
	{  cvt.f32.f16 %f12354, %rs1282;}

	// end inline asm
	fma.rn.f32 	%f19580, %f12355, %f12354, %f19580;
$L__BB0_2869:
	setp.ge.s32 	%p1416, %r104, %r137;
	@%p1416 bra 	$L__BB0_2871;
	ld.shared.f32 	%f12357, [%r10+112];
	ld.shared.u16 	%rs1283, [_ZZ24flash_attention_wmma_qktPK6__halfS1_S1_PS_iiiifE6V_smem+3622];
	// begin inline asm
	{  cvt.f32.f16 %f12356, %rs1283;}

	// end inline asm
	fma.rn.f32 	%f19580, %f12357, %f12356, %f19580;
$L__BB0_2871:
	setp.ge.s32 	%p1417, %r105, %r137;
	@%p1417 bra 	$L__BB0_2873;
	ld.shared.f32 	%f12359, [%r10+116];
	ld.shared.u16 	%rs1284, [_ZZ24flash_attention_wmma_qktPK6__halfS1_S1_PS_iiiifE6V_smem+3750];
	// begin inline asm
	{  cvt.f32.f16 %f12358, %rs1284;}

	// end inline asm
	fma.rn.f32 	%f19580, %f12359, %f12358, %f19580;
$L__BB0_2873:
	setp.ge.s32 	%p1418, %r106, %r137;
	@%p1418 bra 	$L__BB0_2875;
	ld.shared.f32 	%f12361, [%r10+120];
	ld.shared.u16 	%rs1285, [_ZZ24flash_attention_wmma_qktPK6__halfS1_S1_PS_iiiifE6V_smem+3878];
	// begin inline asm
	{  cvt.f32.f16 %f12360, %rs1285;}

	// end inline asm
	fma.rn.f32 	%f19580, %f12361, %f12360, %f19580;
$L__BB0_2875:
	setp.ge.s32 	%p1419, %r107, %r137;
	@%p1419 bra 	$L__BB0_2877;
	ld.shared.f32 	%f12363, [%r10+124];
	ld.shared.u16 	%rs1286, [_ZZ24flash_attention_wmma_qktPK6__halfS1_S1_PS_iiiifE6V_smem+4006];
	// begin inline asm
	{  cvt.f32.f16 %f12362, %rs1286;}

	// end inline asm
	fma.rn.f32 	%f19580, %f12363, %f12362, %f19580;
$L__BB0_2877:
	setp.ge.s32 	%p1420, %r108, %r137;
	@%p1420 bra 	$L__BB0_2879;
	ld.shared.f32 	%f12365, [%r10+128];
	ld.shared.u16 	%rs1287, [_ZZ24flash_attention_wmma_qktPK6__halfS1_S1_PS_iiiifE6V_smem+4134];
	// begin inline asm
	{  cvt.f32.f16 %f12364, %rs1287;}

	// end inline asm
	fma.rn.f32 	%f19580, %f12365, %f12364, %f19580;
$L__BB0_2879:
	setp.ge.s32 	%p1421, %r109, %r137;
	@%p1421 bra 	$L__BB0_2881;
	ld.shared.f32 	%f12367, [%r10+132];
	ld.shared.u16 	%rs1288, [_ZZ24flash_attention_wmma_qktPK6__halfS1_S1_PS_iiiifE6V_smem+4262];
	// begin inline asm
	{  cvt.f32.f16 %f12366, %rs1288;}

	// end inline asm
	fma.rn.f32 	%f19580, %f12367, %f12366, %f19580;
$L__BB0_2881:
	setp.ge.s32 	%p1422, %r110, %r137;
	@%p1422 bra 	$L__BB0_2883;
	ld.shared.f32 	%f12369, [%r10+136];
	ld.shared.u16 	%rs1289, [_ZZ24flash_attention_wmma_qktPK6__halfS1_S1_PS_iiiifE6V_smem+4390];
	// begin inline asm
	{  cvt.f32.f16 %f12368, %rs1289;}

	// end inline asm
	fma.rn.f32 	%f19580, %f12369, %f12368, %f19580;
$L__BB0_2883:
	setp.ge.s32 	%p1423, %r111, %r137;
	@%p1423 bra 	$L__BB0_2885;
	ld.shared.f32 	%f12371, [%r10+140];
	ld.shared.u16 	%rs1290, [_ZZ24flash_attention_wmma_qktPK6__halfS1_S1_PS_iiiifE6V_smem+4518];
	// begin inline asm
	{  cvt.f32.f16 %f12370, %rs1290;}

	// end inline asm
	fma.rn.f32 	%f19580, %f12371, %f12370, %f19580;
$L__BB0_2885:
	setp.ge.s32 	%p1424, %r112, %r137;
	@%p1424 bra 	$L__BB0_2887;
	ld.shared.f32 	%f12373, [%r10+144];
	ld.shared.u16 	%rs1291, [_ZZ24flash_attention_wmma_qktPK6__halfS1_S1_PS_iiiifE6V_smem+4646];
	// begin inline asm
	{  cvt.f32.f16 %f12372, %rs1291;}

	// end inline asm
	fma.rn.f32 	%f19580, %f12373, %f12372, %f19580;
$L__BB0_2887:
	setp.ge.s32 	%p1425, %r113, %r137;
	@%p1425 bra 	$L__BB0_2889;
	ld.shared.f32 	%f12375, [%r10+148];
	ld.shared.u16 	%rs1292, [_ZZ24flash_attention_wmma_qktPK6__halfS1_S1_PS_iiiifE6V_smem+4774];
	// begin inline asm
	{  cvt.f32.f16 %f12374, %rs1292;}

	// end inline asm
	fma.rn.f32 	%f19580, %f12375, %f12374, %f19580;
$L__BB0_2889:
	setp.ge.s32 	%p1426, %r114, %r137;
	@%p1426 bra 	$L__BB0_2891;
	ld.shared.f32 	%f12377, [%r10+152];
	ld.shared.u16 	%rs1293, [_ZZ24flash_attention_wmma_qktPK6__halfS1_S1_PS_iiiifE6V_smem+4902];
	// begin inline asm
	{  cvt.f32.f16 %f12376, %rs1293;}

	// end inline asm
	fma.rn.f32 	%f19580, %f12377, %f12376, %f19580;
$L__BB0_2891:
	add.s32 	%r929, %r16, 39;
	setp.ge.s32 	%p1427, %r929, %r137;
	@%p1427 bra 	$L__BB0_2893;
	ld.shared.f32 	%f12379, [%r10+156];
	ld.shared.u16 	%rs1294, [_ZZ24flash_attention_wmma_qktPK6__halfS1_S1_PS_iiiifE6V_smem+5030];
	// begin inline asm
	{  cvt.f32.f16 %f12378, %rs1294;}

	// end inline asm
	fma.rn.f32 	%f19580, %f12379, %f12378, %f19580;
$L__BB0_2893:
	setp.ge.s32 	%p1428, %r115, %r137;
	@%p1428 bra 	$L__BB0_2895;
	ld.shared.f32 	%f12381, [%r10+160];
	ld.shared.u16 	%rs1295, [_ZZ24flash_attention_wmma_qktPK6__halfS1_S1_PS_iiiifE6V_smem+5158];
	// begin inline asm
	{  cvt.f32.f16 %f12380, %rs1295;}

	// end inline asm
	fma.rn.f32 	%f19580, %f12381, %f12380, %f19580;
$L__BB0_2895:
	add.s32 	%r930, %r16, 41;
	setp.ge.s32 	%p1429, %r930, %r137;
	@%p1429 bra 	$L__BB0_2897;
	ld.shared.f32 	%f12383, [%r10+164];
	ld.shared.u16 	%rs1296, [_ZZ24flash_attention_wmma_qktPK6__halfS1_S1_PS_iiiifE6V_smem+5286];
	// begin inline asm
	{  cvt.f32.f16 %f12382, %rs1296;}

	// end inline asm
	fma.rn.f32 	%f19580, %f12383, %f12382, %f19580;
$L__BB0_2897:
	setp.ge.s32 	%p1430, %r116, %r137;
	@%p1430 bra 	$L__BB0_2899;
	ld.shared.f32 	%f12385, [%r10+168];
	ld.shared.u16 	%rs1297, [_ZZ24flash_attention_wmma_qktPK6__halfS1_S1_PS_iiiifE6V_smem+5414];
	// begin inline asm
	{  cvt.f32.f16 %f12384, %rs1297;}

	// end inline asm
	fma.rn.f32 	%f19580, %f12385, %f12384, %f19580;
$L__BB0_2899:
	add.s32 	%r931, %r16, 43;
	setp.ge.s32 	%p1431, %r931, %r137;
	@%p1431 bra 	$L__BB0_2901;
	ld.shared.f32 	%f12387, [%r10+172];
	ld.shared.u16 	%rs1298, [_ZZ24flash_attention_wmma_qktPK6__halfS1_S1_PS_iiiifE6V_smem+5542];
	// begin inline asm
	{  cvt.f32.f16 %f12386, %rs1298;}

	// end inline asm
	fma.rn.f32 	%f19580, %f12387, %f12386, %f19580;
$L__BB0_2901:
	add.s32 	%r932, %r16, 44;
	setp.ge.s32 	%p1432, %r932, %r137;
	@%p1432 bra 	$L__BB0_2903;
	ld.shared.f32 	%f12389, [%r10+176];
	ld.shared.u16 	%rs1299, [_ZZ24flash_attention_wmma_qktPK6__halfS1_S1_PS_iiiifE6V_smem+5670];
	// begin inline asm
	{  cvt.f32.f16 %f12388, %rs1299;}

	// end inline asm
	fma.rn.f32 	%f19580, %f12389, %f12388, %f19580;
$L__BB0_2903:
	add.s32 	%r933, %r16, 45;
	setp.ge.s32 	%p1433, %r933, %r137;
	@%p1433 bra 	$L__BB0_2905;
	ld.shared.f32 	%f12391, [%r10+180];
	ld.shared.u16 	%rs1300, [_ZZ24flash_attention_wmma_qktPK6__halfS1_S1_PS_iiiifE6V_smem+5798];
	// begin inline asm
	{  cvt.f32.f16 %f12390, %rs1300;}

	// end inline asm
	fma.rn.f32 	%f19580, %f12391, %f12390, %f19580;
$L__BB0_2905:
	add.s32 	%r934, %r16, 46;
	setp.ge.s32 	%p1434, %r934, %r137;
	@%p1434 bra 	$L__BB0_2907;
	ld.shared.f32 	%f12393, [%r10+184];
	ld.shared.u16 	%rs1301, [_ZZ24flash_attention_wmma_qktPK6__halfS1_S1_PS_iiiifE6V_smem+5926];
	// begin inline asm
	{  cvt.f32.f16 %f12392, %rs1301;}

	// end inline asm
	fma.rn.f32 	%f19580, %f12393, %f12392, %f19580;
$L__BB0_2907:
	@%p1371 bra 	$L__BB0_2909;
	ld.shared.f32 	%f12395, [%r10+188];
	ld.shared.u16 	%rs1302, [_ZZ24flash_attention_wmma_qktPK6__halfS1_S1_PS_iiiifE6V_smem+6054];
	// begin inline asm
	{  cvt.f32.f16 %f12394, %rs1302;}

	// end inline asm
	fma.rn.f32 	%f19580, %f12395, %f12394, %f19580;
$L__BB0_2909:
	@%p1372 bra 	$L__BB0_2911;
	ld.shared.f32 	%f12397, [%r10+192];
	ld.shared.u16 	%rs1303, [_ZZ24flash_attention_wmma_qktPK6__halfS1_S1_PS_iiiifE6V_smem+6182];
	// begin inline asm
	{  cvt.f32.f16 %f12396, %rs1303;}

	// end inline asm
	fma.rn.f32 	%f19580, %f12397, %f12396, %f19580;
$L__BB0_2911:
	@%p1373 bra 	$L__BB0_2913;
	ld.shared.f32 	%f12399, [%r10+196];
	ld.shared.u16 	%rs1304, [_ZZ24flash_attention_wmma_qktPK6__halfS1_S1_PS_iiiifE6V_smem+6310];
	// begin inline asm
	{  cvt.f32.f16 %f12398, %rs1304;}

	// end inline asm
	fma.rn.f32 	%f19580, %f12399, %f12398, %f19580;
$L__BB0_2913:
	@%p1374 bra 	$L__BB0_2915;
	ld.shared.f32 	%f12401, [%r10+200];
	ld.shared.u16 	%rs1305, [_ZZ24flash_attention_wmma_qktPK6__halfS1_S1_PS_iiiifE6V_smem+6438];
	// begin inline asm
	{  cvt.f32.f16 %f12400, %rs1305;}

	// end inline asm
	fma.rn.f32 	%f19580, %f12401, %f12400, %f19580;
$L__BB0_2915:
	@%p1375 bra 	$L__BB0_2917;
	ld.shared.f32 	%f12403, [%r10+204];
	ld.shared.u16 	%rs1306, [_ZZ24flash_attention_wmma_qktPK6__halfS1_S1_PS_iiiifE6V_smem+6566];
	// begin inline asm
	{  cvt.f32.f16 %f12402, %rs1306;}

	// end inline asm
	fma.rn.f32 	%f19580, %f12403, %f12402, %f19580;
$L__BB0_2917:
	setp.ge.s32 	%p1440, %r122, %r137;
	@%p1440 bra 	$L__BB0_2919;
	ld.shared.f32 	%f12405, [%r10+208];
	ld.shared.u16 	%rs1307, [_ZZ24flash_attention_wmma_qktPK6__halfS1_S1_PS_iiiifE6V_smem+6694];
	// begin inline asm
	{  cvt.f32.f16 %f12404, %rs1307;}

	// end inline asm
	fma.rn.f32 	%f19580, %f12405, %f12404, %f19580;
$L__BB0_2919:
	setp.ge.s32 	%p1441, %r123, %r137;
	@%p1441 bra 	$L__BB0_2921;
	ld.shared.f32 	%f12407, [%r10+212];
	ld.shared.u16 	%rs1308, [_ZZ24flash_attention_wmma_qktPK6__halfS1_S1_PS_iiiifE6V_smem+6822];
	// begin inline asm
	{  cvt.f32.f16 %f12406, %rs1308;}

	// end inline asm
	fma.rn.f32 	%f19580, %f12407, %f12406, %f19580;
$L__BB0_2921:
	setp.ge.s32 	%p1442, %r124, %r137;
	@%p1442 bra 	$L__BB0_2923;
	ld.shared.f32 	%f12409, [%r10+216];
	ld.shared.u16 	%rs1309, [_ZZ24flash_attention_wmma_qktPK6__halfS1_S1_PS_iiiifE6V_smem+6950];
	// begin inline asm
	{  cvt.f32.f16 %f12408, %rs1309;}

	// end inline asm
	fma.rn.f32 	%f19580, %f12409, %f12408, %f19580;
$L__BB0_2923:
	setp.ge.s32 	%p1443, %r125, %r137;
	@%p1443 bra 	$L__BB0_2925;
	ld.shared.f32 	%f12411, [%r10+220];
	ld.shared.u16 	%rs1310, [_ZZ24flash_attention_wmma_qktPK6__halfS1_S1_PS_iiiifE6V_smem+7078];
	// begin inline asm
	{  cvt.f32.f16 %f12410, %rs1310;}

	// end inline asm
	fma.rn.f32 	%f19580, %f12411, %f12410, %f19580;
$L__BB0_2925:
	setp.ge.s32 	%p1444, %r126, %r137;
	@%p1444 bra 	$L__BB0_2927;
	ld.shared.f32 	%f12413, [%r10+224];
	ld.shared.u16 	%rs1311, [_ZZ24flash_attention_wmma_qktPK6__halfS1_S1_PS_iiiifE6V_smem+7206];
	// begin inline asm
	{  cvt.f32.f16 %f12412, %rs1311;}

	// end inline asm
	fma.rn.f32 	%f19580, %f12413, %f12412, %f19580;
$L__BB0_2927:
	setp.ge.s32 	%p1445, %r127, %r137;
	@%p1445 bra 	$L__BB0_2929;
	ld.shared.f32 	%f12415, [%r10+228];
	ld.shared.u16 	%rs1312, [_ZZ24flash_attention_wmma_qktPK6__halfS1_S1_PS_iiiifE6V_smem+7334];
	// begin inline asm
	{  cvt.f32.f16 %f12414, %rs1312;}

	// end inline asm
	fma.rn.f32 	%f19580, %f12415, %f12414, %f19580;
$L__BB0_2929:
	setp.ge.s32 	%p1446, %r128, %r137;
	@%p1446 bra 	$L__BB0_2931;
	ld.shared.f32 	%f12417, [%r10+232];
	ld.shared.u16 	%rs1313, [_ZZ24flash_attention_wmma_qktPK6__halfS1_S1_PS_iiiifE6V_smem+7462];
	// begin inline asm
	{  cvt.f32.f16 %f12416, %rs1313;}

	// end inline asm
	fma.rn.f32 	%f19580, %f12417, %f12416, %f19580;
$L__BB0_2931:
	setp.ge.s32 	%p1447, %r129, %r137;
	@%p1447 bra 	$L__BB0_2933;
	ld.shared.f32 	%f12419, [%r10+236];
	ld.shared.u16 	%rs1314, [_ZZ24flash_attention_wmma_qktPK6__halfS1_S1_PS_iiiifE6V_smem+7590];
	// begin inline asm
	{  cvt.f32.f16 %f12418, %rs1314;}

	// end inline asm
	fma.rn.f32 	%f19580, %f12419, %f12418, %f19580;
$L__BB0_2933:
	setp.ge.s32 	%p1448, %r130, %r137;
	@%p1448 bra 	$L__BB0_2935;
	ld.shared.f32 	%f12421, [%r10+240];
	ld.shared.u16 	%rs1315, [_ZZ24flash_attention_wmma_qktPK6__halfS1_S1_PS_iiiifE6V_smem+7718];
	// begin inline asm
	{  cvt.f32.f16 %f12420, %rs1315;}

	// end inline asm
	fma.rn.f32 	%f19580, %f12421, %f12420, %f19580;
$L__BB0_2935:
	setp.ge.s32 	%p1449, %r131, %r137;
	@%p1449 bra 	$L__BB0_2937;
	ld.shared.f32 	%f12423, [%r10+244];
	ld.shared.u16 	%rs1316, [_ZZ24flash_attention_wmma_qktPK6__halfS1_S1_PS_iiiifE6V_smem+7846];
	// begin inline asm
	{  cvt.f32.f16 %f12422, %rs1316;}

	// end inline asm
	fma.rn.f32 	%f19580, %f12423, %f12422, %f19580;
$L__BB0_2937:
	setp.ge.s32 	%p1450, %r132, %r137;
	@%p1450 bra 	$L__BB0_2939;
	ld.shared.f32 	%f12425, [%r10+248];
	ld.shared.u16 	%rs1317, [_ZZ24flash_attention_wmma_qktPK6__halfS1_S1_PS_iiiifE6V_smem+7974];
	// begin inline asm
	{  cvt.f32.f16 %f12424, %rs1317;}

	// end inline asm
	fma.rn.f32 	%f19580, %f12425, %f12424, %f19580;
$L__BB0_2939:
	setp.ge.s32 	%p1451, %r133, %r137;
	@%p1451 bra 	$L__BB0_2941;
	ld.shared.f32 	%f12427, [%r10+252];
	ld.shared.u16 	%rs1318, [_ZZ24flash_attention_wmma_qktPK6__halfS1_S1_PS_iiiifE6V_smem+8102];
	// begin inline asm
	{  cvt.f32.f16 %f12426, %rs1318;}

	// end inline asm
	fma.rn.f32 	%f19580, %f12427, %f12426, %f19580;
$L__BB0_2941:
	setp.ge.s32 	%p1452, %r16, %r137;
	fma.rn.f32 	%f18213, %f392, %f19580, %f18213;
	mov.f32 	%f19644, 0f00000000;
	@%p1452 bra 	$L__BB0_2943;
	ld.shared.f32 	%f12430, [%r10];
	ld.shared.u16 	%rs1319, [_ZZ24flash_attention_wmma_qktPK6__halfS1_S1_PS_iiiifE6V_smem+40];
	// begin inline asm
	{  cvt.f32.f16 %f12429, %rs1319;}

	// end inline asm
	fma.rn.f32 	%f19644, %f12430, %f12429, 0f00000000;
$L__BB0_2943:
	setp.ge.s32 	%p1453, %r84, %r137;
	@%p1453 bra 	$L__BB0_2945;
	ld.shared.f32 	%f12432, [%r10+4];
	ld.shared.u16 	%rs1320, [_ZZ24flash_attention_wmma_qktPK6__halfS1_S1_PS_iiiifE6V_smem+168];
	// begin inline asm
	{  cvt.f32.f16 %f12431, %rs1320;}

	// end inline asm
	fma.rn.f32 	%f19644, %f12432, %f12431, %f19644;
$L__BB0_2945:
	setp.ge.s32 	%p1454, %r85, %r137;
	@%p1454 bra 	$L__BB0_2947;
	ld.shared.f32 	%f12434, [%r10+8];
	ld.shared.u16 	%rs1321, [_ZZ24flash_attention_wmma_qktPK6__halfS1_S1_PS_iiiifE6V_smem+296];
	// begin inline asm
	{  cvt.f32.f16 %f12433, %rs1321;}

	// end inline asm
	fma.rn.f32 	%f19644, %f12434, %f12433, %f19644;
$L__BB0_2947:
	setp.ge.s32 	%p1455, %r86, %r137;
	@%p1455 bra 	$L__BB0_2949;
	ld.shared.f32 	%f12436, [%r10+12];
	ld.shared.u16 	%rs1322, [_ZZ24flash_attention_wmma_qktPK6__halfS1_S1_PS_iiiifE6V_smem+424];
	// begin inline asm
	{  cvt.f32.f16 %f12435, %rs1322;}

	// end inline asm
	fma.rn.f32 	%f19644, %f12436, %f12435, %f19644;
$L__BB0_2949:
	setp.ge.s32 	%p1456, %r87, %r137;
	@%p1456 bra 	$L__BB0_2951;
	ld.shared.f32 	%f12438, [%r10+16];
	ld.shared.u16 	%rs1323, [_ZZ24flash_attention_wmma_qktPK6__halfS1_S1_PS_iiiifE6V_smem+552];
	// begin inline asm
	{  cvt.f32.f16 %f12437, %rs1323;}

	// end inline asm
	fma.rn.f32 	%f19644, %f12438, %f12437, %f19644;
$L__BB0_2951:
	setp.ge.s32 	%p1457, %r88, %r137;
	@%p1457 bra 	$L__BB0_2953;
	ld.shared.f32 	%f12440, [%r10+20];
	ld.shared.u16 	%rs1324, [_ZZ24flash_attention_wmma_qktPK6__halfS1_S1_PS_iiiifE6V_smem+680];
	// begin inline asm
	{  cvt.f32.f16 %f12439, %rs1324;}

	// end inline asm
	fma.rn.f32 	%f19644, %f12440, %f12439, %f19644;
$L__BB0_2953:
	setp.ge.s32 	%p1458, %r89, %r137;
	@%p1458 bra 	$L__BB0_2955;
	ld.shared.f32 	%f12442, [%r10+24];
	ld.shared.u16 	%rs1325, [_ZZ24flash_attention_wmma_qktPK6__halfS1_S1_PS_iiiifE6V_smem+808];
	// begin inline asm
	{  cvt.f32.f16 %f12441, %rs1325;}

	// end inline asm
	fma.rn.f32 	%f19644, %f12442, %f12441, %f19644;
$L__BB0_2955:
	setp.ge.s32 	%p1459, %r90, %r137;
	@%p1459 bra 	$L__BB0_2957;
	ld.shared.f32 	%f12444, [%r10+28];
	ld.shared.u16 	%rs1326, [_ZZ24flash_attention_wmma_qktPK6__halfS1_S1_PS_iiiifE6V_smem+936];
	// begin inline asm
	{  cvt.f32.f16 %f12443, %rs1326;}

	// end inline asm
	fma.rn.f32 	%f19644, %f12444, %f12443, %f19644;
$L__BB0_2957:
	setp.ge.s32 	%p1460, %r91, %r137;
	@%p1460 bra 	$L__BB0_2959;
	ld.shared.f32 	%f12446, [%r10+32];
	ld.shared.u16 	%rs1327, [_ZZ24flash_attention_wmma_qktPK6__halfS1_S1_PS_iiiifE6V_smem+1064];
	// begin inline asm
	{  cvt.f32.f16 %f12445, %rs1327;}

	// end inline asm
	fma.rn.f32 	%f19644, %f12446, %f12445, %f19644;
$L__BB0_2959:
	setp.ge.s32 	%p1461, %r92, %r137;
	@%p1461 bra 	$L__BB0_2961;
	ld.shared.f32 	%f12448, [%r10+36];
	ld.shared.u16 	%rs1328, [_ZZ24flash_attention_wmma_qktPK6__halfS1_S1_PS_iiiifE6V_smem+1192];
	// begin inline asm
	{  cvt.f32.f16 %f12447, %rs1328;}

	// end inline asm
	fma.rn.f32 	%f19644, %f12448, %f12447, %f19644;
$L__BB0_2961:
	setp.ge.s32 	%p1462, %r93, %r137;
	@%p1462 bra 	$L__BB0_2963;
	ld.shared.f32 	%f12450, [%r10+40];
	ld.shared.u16 	%rs1329, [_ZZ24flash_attention_wmma_qktPK6__halfS1_S1_PS_iiiifE6V_smem+1320];
	// begin inline asm
	{  cvt.f32.f16 %f12449, %rs1329;}

	// end inline asm
	fma.rn.f32 	%f19644, %f12450, %f12449, %f19644;
$L__BB0_2963:
	setp.ge.s32 	%p1463, %r94, %r137;
	@%p1463 bra 	$L__BB0_2965;
	ld.shared.f32 	%f12452, [%r10+44];
	ld.shared.u16 	%rs1330, [_ZZ24flash_attention_wmma_qktPK6__halfS1_S1_PS_iiiifE6V_smem+1448];
	// begin inline asm
	{  cvt.f32.f16 %f12451, %rs1330;}

	// end inline asm
	fma.rn.f32 	%f19644, %f12452, %f12451, %f19644;
$L__BB0_2965:
	setp.ge.s32 	%p1464, %r95, %r137;
	@%p1464 bra 	$L__BB0_2967;
	ld.shared.f32 	%f12454, [%r10+48];
	ld.shared.u16 	%rs1331, [_ZZ24flash_attention_wmma_qktPK6__halfS1_S1_PS_iiiifE6V_smem+1576];
	// begin inline asm
	{  cvt.f32.f16 %f12453, %rs1331;}

	// end inline asm
	fma.rn.f32 	%f19644, %f12454, %f12453, %f19644;
$L__BB0_2967:
	setp.ge.s32 	%p1465, %r96, %r137;
	@%p1465 bra 	$L__BB0_2969;
	ld.shared.f32 	%f12456, [%r10+52];
	ld.shared.u16 	%rs1332, [_ZZ24flash_attention_wmma_qktPK6__halfS1_S1_PS_iiiifE6V_smem+1704];
	// begin inline asm
	{  cvt.f32.f16 %f12455, %rs1332;}

	// end inline asm
	fma.rn.f32 	%f19644, %f12456, %f12455, %f19644;
$L__BB0_2969:
	setp.ge.s32 	%p1466, %r97, %r137;
	@%p1466 bra 	$L__BB0_2971;
	ld.shared.f32 	%f12458, [%r10+56];
	ld.shared.u16 	%rs1333, [_ZZ24flash_attention_wmma_qktPK6__halfS1_S1_PS_iiiifE6V_smem+1832];
	// begin inline asm
	{  cvt.f32.f16 %f12457, %rs1333;}

	// end inline asm
	fma.rn.f32 	%f19644, %f12458, %f12457, %f19644;
$L__BB0_2971:
	setp.ge.s32 	%p1467, %r98, %r137;
	@%p1467 bra 	$L__BB0_2973;
	ld.shared.f32 	%f12460, [%r10+60];
	ld.shared.u16 	%rs1334, [_ZZ24flash_attention_wmma_qktPK6__halfS1_S1_PS_iiiifE6V_smem+1960];
	// begin inline asm
	{  cvt.f32.f16 %f12459, %rs1334;}

	// end inline asm
	fma.rn.f32 	%f19644, %f12460, %f12459, %f19644;
$L__BB0_2973:
	add.s32 	%r935, %r16, 16;
	setp.ge.s32 	%p1468, %r935, %r137;
	@%p1468 bra 	$L__BB0_2975;
	ld.shared.f32 	%f12462, [%r10+64];
	ld.shared.u16 	%rs1335, [_ZZ24flash_attention_wmma_qktPK6__halfS1_S1_PS_iiiifE6V_smem+2088];
	// begin inline asm
	{  cvt.f32.f16 %f12461, %rs1335;}

	// end inline asm
	fma.rn.f32 	%f19644, %f12462, %f12461, %f19644;
$L__BB0_2975:
	add.s32 	%r936, %r16, 17;
	setp.ge.s32 	%p1469, %r936, %r137;
	@%p1469 bra 	$L__BB0_2977;
	ld.shared.f32 	%f12464, [%r10+68];
	ld.shared.u16 	%rs1336, [_ZZ24flash_attention_wmma_qktPK6__halfS1_S1_PS_iiiifE6V_smem+2216];
	// begin inline asm
	{  cvt.f32.f16 %f12463, %rs1336;}

	// end inline asm
	fma.rn.f32 	%f19644, %f12464, %f12463, %f19644;
$L__BB0_2977:
	add.s32 	%r937, %r16, 18;
	setp.ge.s32 	%p1470, %r937, %r137;
	@%p1470 bra 	$L__BB0_2979;
	ld.shared.f32 	%f12466, [%r10+72];
	ld.shared.u16 	%rs1337, [_ZZ24flash_attention_wmma_qktPK6__halfS1_S1_PS_iiiifE6V_smem+2344];
	// begin inline asm
	{  cvt.f32.f16 %f12465, %rs1337;}

	// end inline asm
	fma.rn.f32 	%f19644, %f12466, %f12465, %f19644;
$L__BB0_2979:
	add.s32 	%r938, %r16, 19;
	setp.ge.s32 	%p1471, %r938, %r137;
	@%p1471 bra 	$L__BB0_2981;
	ld.shared.f32 	%f12468, [%r10+76];
	ld.shared.u16 	%rs1338, [_ZZ24flash_attention_wmma_qktPK6__halfS1_S1_PS_iiiifE6V_smem+2472];
	// begin inline asm
	{  cvt.f32.f16 %f12467, %rs1338;}

	// end inline asm
	fma.rn.f32 	%f19644, %f12468, %f12467, %f19644;
$L__BB0_2981:
	add.s32 	%r939, %r16, 20;
	setp.ge.s32 	%p1472, %r939, %r137;
	@%p1472 bra 	$L__BB0_2983;
	ld.shared.f32 	%f12470, [%r10+80];
	ld.shared.u16 	%rs1339, [_ZZ24flash_attention_wmma_qktPK6__halfS1_S1_PS_iiiifE6V_smem+2600];
	// begin inline asm
	{  cvt.f32.f16 %f12469, %rs1339;}

	// end inline asm
	fma.rn.f32 	%f19644, %f12470, %f12469, %f19644;
$L__BB0_2983:
	add.s32 	%r940, %r16, 21;
	setp.ge.s32 	%p1473, %r940, %r137;
	@%p1473 bra 	$L__BB0_2985;
	ld.shared.f32 	%f12472, [%r10+84];
	ld.shared.u16 	%rs1340, [_ZZ24flash_attention_wmma_qktPK6__halfS1_S1_PS_iiiifE6V_smem+2728];
	// begin inline asm
	{  cvt.f32.f16 %f12471, %rs1340;}

	// end inline asm
	fma.rn.f32 	%f19644, %f12472, %f12471, %f19644;
$L__BB0_2985:
	add.s32 	%r941, %r16, 22;
	setp.ge.s32 	%p1474, %r941, %r137;
	@%p1474 bra 	$L__BB0_2987;
	ld.shared.f32 	%f12474, [%r10+88];
	ld.shared.u16 	%rs1341, [_ZZ24flash_attention_wmma_qktPK6__halfS1_S1_PS_iiiifE6V_smem+2856];
	// begin inline asm
	{  cvt.f32.f16 %f12473, %rs1341;}

	// end inline asm
	fma.rn.f32 	%f19644, %f12474, %f12473, %f19644;
$L__BB0_2987:
	setp.ge.s32 	%p1475, %r99, %r137;
	@%p1475 bra 	$L__BB0_2989;
	ld.shared.f32 	%f12476, [%r10+92];
	ld.shared.u16 	%rs1342, [_ZZ24flash_attention_wmma_qktPK6__halfS1_S1_PS_iiiifE6V_smem+2984];
	// begin inline asm
	{  cvt.f32.f16 %f12475, %rs1342;}

	// end inline asm
	fma.rn.f32 	%f19644, %f12476, %f12475, %f19644;
$L__BB0_2989:
	setp.ge.s32 	%p1476, %r100, %r137;
	@%p1476 bra 	$L__BB0_2991;
	ld.shared.f32 	%f12478, [%r10+96];
	ld.shared.u16 	%rs1343, [_ZZ24flash_attention_wmma_qktPK6__halfS1_S1_PS_iiiifE6V_smem+3112];
	// begin inline asm
	{  cvt.f32.f16 %f12477, %rs1343;}

	// end inline asm
	fma.rn.f32 	%f19644, %f12478, %f12477, %f19644;
$L__BB0_2991:
	setp.ge.s32 	%p1477, %r101, %r137;
	@%p1477 bra 	$L__BB0_2993;
	ld.shared.f32 	%f12480, [%r10+100];
	ld.shared.u16 	%rs1344, [_ZZ24flash_attention_wmma_qktPK6__halfS1_S1_PS_iiiifE6V_smem+3240];
	// begin inline asm
	{  cvt.f32.f16 %f12479, %rs1344;}

	// end inline asm
	fma.rn.f32 	%f19644, %f12480, %f12479, %f19644;
$L__BB0_2993:
	setp.ge.s32 	%p1478, %r102, %r137;
	@%p1478 bra 	$L__BB0_2995;
	ld.shared.f32 	%f12482, [%r10+104];
	ld.shared.u16 	%rs1345, [_ZZ24flash_attention_wmma_qktPK6__halfS1_S1_PS_iiiifE6V_smem+3368];
	// begin inline asm
	{  cvt.f32.f16 %f12481, %rs1345;}

	// end inline asm
	fma.rn.f32 	%f19644, %f12482, %f12481, %f19644;
$L__BB0_2995:
	setp.ge.s32 	%p1479, %r103, %r137;
	@%p1479 bra 	$L__BB0_2997;
	ld.shared.f32 	%f12484, [%r10+108];
	ld.shared.u16 	%rs1346, [_ZZ24flash_attention_wmma_qktPK6__halfS1_S1_PS_iiiifE6V_smem+3496];
	// begin inline asm
	{  cvt.f32.f16 %f12483, %rs1346;}

	// end inline asm
	fma.rn.f32 	%f19644, %f12484, %f12483, %f19644;
$L__BB0_2997:
	setp.ge.s32 	%p1480, %r104, %r137;
	@%p1480 bra 	$L__BB0_2999;
	ld.shared.f32 	%f12486, [%r10+112];
	ld.shared.u16 	%rs1347, [_ZZ24flash_attention_wmma_qktPK6__halfS1_S1_PS_iiiifE6V_smem+3624];
	// begin inline asm
	{  cvt.f32.f16 %f12485, %rs1347;}

	// end inline asm
	fma.rn.f32 	%f19644, %f12486, %f12485, %f19644;
$L__BB0_2999:
	setp.ge.s32 	%p1481, %r105, %r137;
	@%p1481 bra 	$L__BB0_3001;
	ld.shared.f32 	%f12488, [%r10+116];
	ld.shared.u16 	%rs1348, [_ZZ24flash_attention_wmma_qktPK6__halfS1_S1_PS_iiiifE6V_smem+3752];
	// begin inline asm
	{  cvt.f32.f16 %f12487, %rs1348;}

	// end inline asm
	fma.rn.f32 	%f19644, %f12488, %f12487, %f19644;
$L__BB0_3001:
	setp.ge.s32 	%p1482, %r106, %r137;
	@%p1482 bra 	$L__BB0_3003;
	ld.shared.f32 	%f12490, [%r10+120];
	ld.shared.u16 	%rs1349, [_ZZ24flash_attention_wmma_qktPK6__halfS1_S1_PS_iiiifE6V_smem+3880];
	// begin inline asm
	{  cvt.f32.f16 %f12489, %rs1349;}

	// end inline asm
	fma.rn.f32 	%f19644, %f12490, %f12489, %f19644;
$L__BB0_3003:
	setp.ge.s32 	%p1483, %r107, %r137;
	@%p1483 bra 	$L__BB0_3005;
	ld.shared.f32 	%f12492, [%r10+124];
	ld.shared.u16 	%rs1350, [_ZZ24flash_attention_wmma_qktPK6__halfS1_S1_PS_iiiifE6V_smem+4008];
	// begin inline asm
	{  cvt.f32.f16 %f12491, %rs1350;}

	// end inline asm
	fma.rn.f32 	%f19644, %f12492, %f12491, %f19644;
$L__BB0_3005:
	setp.ge.s32 	%p1484, %r108, %r137;
	@%p1484 bra 	$L__BB0_3007;
	ld.shared.f32 	%f12494, [%r10+128];
	ld.shared.u16 	%rs1351, [_ZZ24flash_attention_wmma_qktPK6__halfS1_S1_PS_iiiifE6V_smem+4136];
	// begin inline asm
	{  cvt.f32.f16 %f12493, %rs1351;}

	// end inline asm
	fma.rn.f32 	%f19644, %f12494, %f12493, %f19644;
$L__BB0_3007:
	setp.ge.s32 	%p1485, %r109, %r137;
	@%p1485 bra 	$L__BB0_3009;
	ld.shared.f32 	%f12496, [%r10+132];
	ld.shared.u16 	%rs1352, [_ZZ24flash_attention_wmma_qktPK6__halfS1_S1_PS_iiiifE6V_smem+4264];
	// begin inline asm
	{  cvt.f32.f16 %f12495, %rs1352;}

	// end inline asm
	fma.rn.f32 	%f19644, %f12496, %f12495, %f19644;
$L__BB0_3009:
	setp.ge.s32 	%p1486, %r110, %r137;
	@%p1486 bra 	$L__BB0_3011;
	ld.shared.f32 	%f12498, [%r10+136];
	ld.shared.u16 	%rs1353, [_ZZ24flash_attention_wmma_qktPK6__halfS1_S1_PS_iiiifE6V_smem+4392];
	// begin inline asm
	{  cvt.f32.f16 %f12497, %rs1353;}

	// end inline asm
	fma.rn.f32 	%f19644, %f12498, %f12497, %f19644;
$L__BB0_3011:
	setp.ge.s32 	%p1487, %r111, %r137;
	@%p1487 bra 	$L__BB0_3013;
	ld.shared.f32 	%f12500, [%r10+140];
	ld.shared.u16 	%rs1354, [_ZZ24flash_attention_wmma_qktPK6__halfS1_S1_PS_iiiifE6V_smem+4520];
	// begin inline asm
	{  cvt.f32.f16 %f12499, %rs1354;}

	// end inline asm
	fma.rn.f32 	%f19644, %f12500, %f12499, %f19644;
$L__BB0_3013:
	setp.ge.s32 	%p1488, %r112, %r137;
	@%p1488 bra 	$L__BB0_3015;
	ld.shared.f32 	%f12502, [%r10+144];
	ld.shared.u16 	%rs1355, [_ZZ24flash_attention_wmma_qktPK6__halfS1_S1_PS_iiiifE6V_smem+4648];
	// begin inline asm
	{  cvt.f32.f16 %f12501, %rs1355;}

	// end inline asm
	fma.rn.f32 	%f19644, %f12502, %f12501, %f19644;
$L__BB0_3015:
	setp.ge.s32 	%p1489, %r113, %r137;
	@%p1489 bra 	$L__BB0_3017;
	ld.shared.f32 	%f12504, [%r10+148];
	ld.shared.u16 	%rs1356, [_ZZ24flash_attention_wmma_qktPK6__halfS1_S1_PS_iiiifE6V_smem+4776];
	// begin inline asm
	{  cvt.f32.f16 %f12503, %rs1356;}

	// end inline asm
	fma.rn.f32 	%f19644, %f12504, %f12503, %f19644;
$L__BB0_3017:
	setp.ge.s32 	%p1490, %r114, %r137;
	@%p1490 bra 	$L__BB0_3019;
	ld.shared.f32 	%f12506, [%r10+152];
	ld.shared.u16 	%rs1357, [_ZZ24flash_attention_wmma_qktPK6__halfS1_S1_PS_iiiifE6V_smem+4904];
	// begin inline asm
	{  cvt.f32.f16 %f12505, %rs1357;}

	// end inline asm
	fma.rn.f32 	%f19644, %f12506, %f12505, %f19644;
$L__BB0_3019:
	add.s32 	%r942, %r16, 39;
	setp.ge.s32 	%p1491, %r942, %r137;
	@%p1491 bra 	$L__BB0_3021;
	ld.shared.f32 	%f12508, [%r10+156];
	ld.shared.u16 	%rs1358, [_ZZ24flash_attention_wmma_qktPK6__halfS1_S1_PS_iiiifE6V_smem+5032];
	// begin inline asm
	{  cvt.f32.f16 %f12507, %rs1358;}

	// end inline asm
	fma.rn.f32 	%f19644, %f12508, %f12507, %f19644;
$L__BB0_3021:
	setp.ge.s32 	%p1492, %r115, %r137;
	@%p1492 bra 	$L__BB0_3023;
	ld.shared.f32 	%f12510, [%r10+160];
	ld.shared.u16 	%rs1359, [_ZZ24flash_attention_wmma_qktPK6__halfS1_S1_PS_iiiifE6V_smem+5160];
	// begin inline asm
	{  cvt.f32.f16 %f12509, %rs1359;}

	// end inline asm
	fma.rn.f32 	%f19644, %f12510, %f12509, %f19644;
$L__BB0_3023:
	add.s32 	%r943, %r16, 41;
	setp.ge.s32 	%p1493, %r943, %r137;
	@%p1493 bra 	$L__BB0_3025;
	ld.shared.f32 	%f12512, [%r10+164];
	ld.shared.u16 	%rs1360, [_ZZ24flash_attention_wmma_qktPK6__halfS1_S1_PS_iiiifE6V_smem+5288];
	// begin inline asm
	{  cvt.f32.f16 %f12511, %rs1360;}

	// end inline asm
	fma.rn.f32 	%f19644, %f12512, %f12511, %f19644;
$L__BB0_3025:
	setp.ge.s32 	%p1494, %r116, %r137;
	@%p1494 bra 	$L__BB0_3027;
	ld.shared.f32 	%f12514, [%r10+168];
	ld.shared.u16 	%rs1361, [_ZZ24flash_attention_wmma_qktPK6__halfS1_S1_PS_iiiifE6V_smem+5416];
	// begin inline asm
	{  cvt.f32.f16 %f12513, %rs1361;}

	// end inline asm
	fma.rn.f32 	%f19644, %f12514, %f12513, %f19644;
$L__BB0_3027:
	add.s32 	%r944, %r16, 43;
	setp.ge.s32 	%p1495, %r944, %r137;
	@%p1495 bra 	$L__BB0_3029;
	ld.shared.f32 	%f12516, [%r10+172];
	ld.shared.u16 	%rs1362, [_ZZ24flash_attention_wmma_qktPK6__halfS1_S1_PS_iiiifE6V_smem+5544];
	// begin inline asm
	{  cvt.f32.f16 %f12515, %rs1362;}

	// end inline asm
	fma.rn.f32 	%f19644, %f12516, %f12515, %f19644;
$L__BB0_3029:
	add.s32 	%r945, %r16, 44;
	setp.ge.s32 	%p1496, %r945, %r137;
	@%p1496 bra 	$L__BB0_3031;
	ld.shared.f32 	%f12518, [%r10+176];
	ld.shared.u16 	%rs1363, [_ZZ24flash_attention_wmma_qktPK6__halfS1_S1_PS_iiiifE6V_smem+5672];
	// begin inline asm
	{  cvt.f32.f16 %f12517, %rs1363;}

	// end inline asm
	fma.rn.f32 	%f19644, %f12518, %f12517, %f19644;
$L__BB0_3031:
	add.s32 	%r946, %r16, 45;
	setp.ge.s32 	%p1497, %r946, %r137;
	@%p1497 bra 	$L__BB0_3033;
	ld.shared.f32 	%f12520, [%r10+180];
	ld.shared.u16 	%rs1364, [_ZZ24flash_attention_wmma_qktPK6__halfS1_S1_PS_iiiifE6V_smem+5800];
	// begin inline asm
	{  cvt.f32.f16 %f12519, %rs1364;}

	// end inline asm
	fma.rn.f32 	%f19644, %f12520, %f12519, %f19644;
$L__BB0_3033:
	add.s32 	%r947, %r16, 46;
	setp.ge.s32 	%p1498, %r947, %r137;
	@%p1498 bra 	$L__BB0_3035;
	ld.shared.f32 	%f12522, [%r10+184];
	ld.shared.u16 	%rs1365, [_ZZ24flash_attention_wmma_qktPK6__halfS1_S1_PS_iiiifE6V_smem+5928];
	// begin inline asm
	{  cvt.f32.f16 %f12521, %rs1365;}

	// end inline asm
	fma.rn.f32 	%f19644, %f12522, %f12521, %f19644;
$L__BB0_3035:
	setp.ge.s32 	%p1499, %r117, %r137;
	@%p1499 bra 	$L__BB0_3037;
	ld.shared.f32 	%f12524, [%r10+188];
	ld.shared.u16 	%rs1366, [_ZZ24flash_attention_wmma_qktPK6__halfS1_S1_PS_iiiifE6V_smem+6056];
	// begin inline asm
	{  cvt.f32.f16 %f12523, %rs1366;}

	// end inline asm
	fma.rn.f32 	%f19644, %f12524, %f12523, %f19644;
$L__BB0_3037:
	setp.ge.s32 	%p1500, %r118, %r137;
	@%p1500 bra 	$L__BB0_3039;
	ld.shared.f32 	%f12526, [%r10+192];
	ld.shared.u16 	%rs1367, [_ZZ24flash_attention_wmma_qktPK6__halfS1_S1_PS_iiiifE6V_smem+6184];
	// begin inline asm
	{  cvt.f32.f16 %f12525, %rs1367;}

	// end inline asm
	fma.rn.f32 	%f19644, %f12526, %f12525, %f19644;
$L__BB0_3039:
	setp.ge.s32 	%p1501, %r119, %r137;
	@%p1501 bra 	$L__BB0_3041;
	ld.shared.f32 	%f12528, [%r10+196];
	ld.shared.u16 	%rs1368, [_ZZ24flash_attention_wmma_qktPK6__halfS1_S1_PS_iiiifE6V_smem+6312];
	// begin inline asm
	{  cvt.f32.f16 %f12527, %rs1368;}

	// end inline asm
	fma.rn.f32 	%f19644, %f12528, %f12527, %f19644;
$L__BB0_3041:
	setp.ge.s32 	%p1502, %r120, %r137;
	@%p1502 bra 	$L__BB0_3043;
	ld.shared.f32 	%f12530, [%r10+200];
	ld.shared.u16 	%rs1369, [_ZZ24flash_attention_wmma_qktPK6__halfS1_S1_PS_iiiifE6V_smem+6440];
	// begin inline asm
	{  cvt.f32.f16 %f12529, %rs1369;}

	// end inline asm
	fma.rn.f32 	%f19644, %f12530, %f12529, %f19644;
$L__BB0_3043:
	setp.ge.s32 	%p1503, %r121, %r137;
	@%p1503 bra 	$L__BB0_3045;
	ld.shared.f32 	%f12532, [%r10+204];
	ld.shared.u16 	%rs1370, [_ZZ24flash_attention_wmma_qktPK6__halfS1_S1_PS_iiiifE6V_smem+6568];
	// begin inline asm
	{  cvt.f32.f16 %f12531, %rs1370;}

	// end inline asm
	fma.rn.f32 	%f19644, %f12532, %f12531, %f19644;
$L__BB0_3045:
	@%p1440 bra 	$L__BB0_3047;
	ld.shared.f32 	%f12534, [%r10+208];
	ld.shared.u16 	%rs1371, [_ZZ24flash_attention_wmma_qktPK6__halfS1_S1_PS_iiiifE6V_smem+6696];
	// begin inline asm
	{  cvt.f32.f16 %f12533, %rs1371;}

	// end inline asm
	fma.rn.f32 	%f19644, %f12534, %f12533, %f19644;
$L__BB0_3047:
	@%p1441 bra 	$L__BB0_3049;
	ld.shared.f32 	%f12536, [%r10+212];
	ld.shared.u16 	%rs1372, [_ZZ24flash_attention_wmma_qktPK6__halfS1_S1_PS_iiiifE6V_smem+6824];
	// begin inline asm
	{  cvt.f32.f16 %f12535, %rs1372;}

	// end inline asm
	fma.rn.f32 	%f19644, %f12536, %f12535, %f19644;
$L__BB0_3049:
	@%p1442 bra 	$L__BB0_3051;
	ld.shared.f32 	%f12538, [%r10+216];
	ld.shared.u16 	%rs1373, [_ZZ24flash_attention_wmma_qktPK6__halfS1_S1_PS_iiiifE6V_smem+6952];
	// begin inline asm
	{  cvt.f32.f16 %f12537, %rs1373;}

	// end inline asm
	fma.rn.f32 	%f19644, %f12538, %f12537, %f19644;
$L__BB0_3051:
	@%p1443 bra 	$L__BB0_3053;
	ld.shared.f32 	%f12540, [%r10+220];
	ld.shared.u16 	%rs1374, [_ZZ24flash_attention_wmma_qktPK6__halfS1_S1_PS_iiiifE6V_smem+7080];
	// begin inline asm
	{  cvt.f32.f16 %f12539, %rs1374;}

	// end inline asm
	fma.rn.f32 	%f19644, %f12540, %f12539, %f19644;
$L__BB0_3053:
	@%p1444 bra 	$L__BB0_3055;
	ld.shared.f32 	%f12542, [%r10+224];
	ld.shared.u16 	%rs1375, [_ZZ24flash_attention_wmma_qktPK6__halfS1_S1_PS_iiiifE6V_smem+7208];
	// begin inline asm
	{  cvt.f32.f16 %f12541, %rs1375;}

	// end inline asm
	fma.rn.f32 	%f19644, %f12542, %f12541, %f19644;
$L__BB0_3055:
	setp.ge.s32 	%p1509, %r127, %r137;
	@%p1509 bra 	$L__BB0_3057;
	ld.shared.f32 	%f12544, [%r10+228];
	ld.shared.u16 	%rs1376, [_ZZ24flash_attention_wmma_qktPK6__halfS1_S1_PS_iiiifE6V_smem+7336];
	// begin inline asm
	{  cvt.f32.f16 %f12543, %rs1376;}

	// end inline asm
	fma.rn.f32 	%f19644, %f12544, %f12543, %f19644;
$L__BB0_3057:
	setp.ge.s32 	%p1510, %r128, %r137;
	@%p1510 bra 	$L__BB0_3059;
	ld.shared.f32 	%f12546, [%r10+232];
	ld.shared.u16 	%rs1377, [_ZZ24flash_attention_wmma_qktPK6__halfS1_S1_PS_iiiifE6V_smem+7464];
	// begin inline asm
	{  cvt.f32.f16 %f12545, %rs1377;}

	// end inline asm
	fma.rn.f32 	%f19644, %f12546, %f12545, %f19644;
$L__BB0_3059:
	setp.ge.s32 	%p1511, %r129, %r137;
	@%p1511 bra 	$L__BB0_3061;
	ld.shared.f32 	%f12548, [%r10+236];
	ld.shared.u16 	%rs1378, [_ZZ24flash_attention_wmma_qktPK6__halfS1_S1_PS_iiiifE6V_smem+7592];
	// begin inline asm
	{  cvt.f32.f16 %f12547, %rs1378;}

	// end inline asm
	fma.rn.f32 	%f19644, %f12548, %f12547, %f19644;
$L__BB0_3061:
	setp.ge.s32 	%p1512, %r130, %r137;
	@%p1512 bra 	$L__BB0_3063;
	ld.shared.f32 	%f12550, [%r10+240];
	ld.shared.u16 	%rs1379, [_ZZ24flash_attention_wmma_qktPK6__halfS1_S1_PS_iiiifE6V_smem+7720];
	// begin inline asm
	{  cvt.f32.f16 %f12549, %rs1379;}

	// end inline asm
	fma.rn.f32 	%f19644, %f12550, %f12549, %f19644;
$L__BB0_3063:
	setp.ge.s32 	%p1513, %r131, %r137;
	@%p1513 bra 	$L__BB0_3065;
	ld.shared.f32 	%f12552, [%r10+244];
	ld.shared.u16 	%rs1380, [_ZZ24flash_attention_wmma_qktPK6__halfS1_S1_PS_iiiifE6V_smem+7848];
	// begin inline asm
	{  cvt.f32.f16 %f12551, %rs1380;}

	// end inline asm
	fma.rn.f32 	%f19644, %f12552, %f12551, %f19644;
$L__BB0_3065:
	setp.ge.s32 	%p1514, %r132, %r137;
	@%p1514 bra 	$L__BB0_3067;
	ld.shared.f32 	%f12554, [%r10+248];
	ld.shared.u16 	%rs1381, [_ZZ24flash_attention_wmma_qktPK6__halfS1_S1_PS_iiiifE6V_smem+7976];
	// begin inline asm
	{  cvt.f32.f16 %f12553, %rs1381;}

	// end inline asm
	fma.rn.f32 	%f19644, %f12554, %f12553, %f19644;
$L__BB0_3067:
	setp.ge.s32 	%p1515, %r133, %r137;
	@%p1515 bra 	$L__BB0_3069;
	ld.shared.f32 	%f12556, [%r10+252];
	ld.shared.u16 	%rs1382, [_ZZ24flash_attention_wmma_qktPK6__halfS1_S1_PS_iiiifE6V_smem+8104];
	// begin inline asm
	{  cvt.f32.f16 %f12555, %rs1382;}

	// end inline asm
	fma.rn.f32 	%f19644, %f12556, %f12555, %f19644;
$L__BB0_3069:
	setp.ge.s32 	%p1516, %r16, %r137;
	fma.rn.f32 	%f18212, %f392, %f19644, %f18212;
	mov.f32 	%f19708, 0f00000000;
	@%p1516 bra 	$L__BB0_3071;
	ld.shared.f32 	%f12559, [%r10];
	ld.shared.u16 	%rs1383, [_ZZ24flash_attention_wmma_qktPK6__halfS1_S1_PS_iiiifE6V_smem+42];
	// begin inline asm
	{  cvt.f32.f16 %f12558, %rs1383;}

	// end inline asm
	fma.rn.f32 	%f19708, %f12559, %f12558, 0f00000000;
$L__BB0_3071:
	setp.ge.s32 	%p1517, %r84, %r137;
	@%p1517 bra 	$L__BB0_3073;
	ld.shared.f32 	%f12561, [%r10+4];
	ld.shared.u16 	%rs1384, [_ZZ24flash_attention_wmma_qktPK6__halfS1_S1_PS_iiiifE6V_smem+170];
	// begin inline asm
	{  cvt.f32.f16 %f12560, %rs1384;}

	// end inline asm
	fma.rn.f32 	%f19708, %f12561, %f12560, %f19708;
$L__BB0_3073:
	setp.ge.s32 	%p1518, %r85, %r137;
	@%p1518 bra 	$L__BB0_3075;
	ld.shared.f32 	%f12563, [%r10+8];
	ld.shared.u16 	%rs1385, [_ZZ24flash_attention_wmma_qktPK6__halfS1_S1_PS_iiiifE6V_smem+298];
	// begin inline asm
	{  cvt.f32.f16 %f12562, %rs1385;}

	// end inline asm
	fma.rn.f32 	%f19708, %f12563, %f12562, %f19708;
$L__BB0_3075:
	setp.ge.s32 	%p1519, %r86, %r137;
	@%p1519 bra 	$L__BB0_3077;
	ld.shared.f32 	%f12565, [%r10+12];
	ld.shared.u16 	%rs1386, [_ZZ24flash_attention_wmma_qktPK6__halfS1_S1_PS_iiiifE6V_smem+426];
	// begin inline asm
	{  cvt.f32.f16 %f12564, %rs1386;}

	// end inline asm
	fma.rn.f32 	%f19708, %f12565, %f12564, %f19708;
$L__BB0_3077:
	setp.ge.s32 	%p1520, %r87, %r137;
	@%p1520 bra 	$L__BB0_3079;
	ld.shared.f32 	%f12567, [%r10+16];
	ld.shared.u16 	%rs1387, [_ZZ24flash_attention_wmma_qktPK6__halfS1_S1_PS_iiiifE6V_smem+554];
	// begin inline asm
	{  cvt.f32.f16 %f12566, %rs1387;}

	// end inline asm
	fma.rn.f32 	%f19708, %f12567, %f12566, %f19708;
$L__BB0_3079:
	setp.ge.s32 	%p1521, %r88, %r137;
	@%p1521 bra 	$L__BB0_3081;
	ld.shared.f32 	%f12569, [%r10+20];
	ld.shared.u16 	%rs1388, [_ZZ24flash_attention_wmma_qktPK6__halfS1_S1_PS_iiiifE6V_smem+682];
	// begin inline asm
	{  cvt.f32.f16 %f12568, %rs1388;}

	// end inline asm
	fma.rn.f32 	%f19708, %f12569, %f12568, %f19708;
$L__BB0_3081:
	setp.ge.s32 	%p1522, %r89, %r137;
	@%p1522 bra 	$L__BB0_3083;
	ld.shared.f32 	%f12571, [%r10+24];
	ld.shared.u16 	%rs1389, [_ZZ24flash_attention_wmma_qktPK6__halfS1_S1_PS_iiiifE6V_smem+810];
	// begin inline asm
	{  cvt.f32.f16 %f12570, %rs1389;}

	// end inline asm
	fma.rn.f32 	%f19708, %f12571, %f12570, %f19708;
$L__BB0_3083:
	setp.ge.s32 	%p1523, %r90, %r137;
	@%p1523 bra 	$L__BB0_3085;
	ld.shared.f32 	%f12573, [%r10+28];
	ld.shared.u16 	%rs1390, [_ZZ24flash_attention_wmma_qktPK6__halfS1_S1_PS_iiiifE6V_smem+938];
	// begin inline asm
	{  cvt.f32.f16 %f12572, %rs1390;}

	// end inline asm
	fma.rn.f32 	%f19708, %f12573, %f12572, %f19708;
$L__BB0_3085:
	setp.ge.s32 	%p1524, %r91, %r137;
	@%p1524 bra 	$L__BB0_3087;
	ld.shared.f32 	%f12575, [%r10+32];
	ld.shared.u16 	%rs1391, [_ZZ24flash_attention_wmma_qktPK6__halfS1_S1_PS_iiiifE6V_smem+1066];
	// begin inline asm
	{  cvt.f32.f16 %f12574, %rs1391;}

	// end inline asm
	fma.rn.f32 	%f19708, %f12575, %f12574, %f19708;
$L__BB0_3087:
	setp.ge.s32 	%p1525, %r92, %r137;
	@%p1525 bra 	$L__BB0_3089;
	ld.shared.f32 	%f12577, [%r10+36];
	ld.shared.u16 	%rs1392, [_ZZ24flash_attention_wmma_qktPK6__halfS1_S1_PS_iiiifE6V_smem+1194];
	// begin inline asm
	{  cvt.f32.f16 %f12576, %rs1392;}

	// end inline asm
	fma.rn.f32 	%f19708, %f12577, %f12576, %f19708;
$L__BB0_3089:
	setp.ge.s32 	%p1526, %r93, %r137;
	@%p1526 bra 	$L__BB0_3091;
	ld.shared.f32 	%f12579, [%r10+40];
	ld.shared.u16 	%rs1393, [_ZZ24flash_attention_wmma_qktPK6__halfS1_S1_PS_iiiifE6V_smem+1322];
	// begin inline asm
	{  cvt.f32.f16 %f12578, %rs1393;}

	// end inline asm
	fma.rn.f32 	%f19708, %f12579, %f12578, %f19708;
$L__BB0_3091:
	setp.ge.s32 	%p1527, %r94, %r137;
	@%p1527 bra 	$L__BB0_3093;
	ld.shared.f32 	%f12581, [%r10+44];
	ld.shared.u16 	%rs1394, [_ZZ24flash_attention_wmma_qktPK6__halfS1_S1_PS_iiiifE6V_smem+1450];
	// begin inline asm
	{  cvt.f32.f16 %f12580, %rs1394;}

	// end inline asm
	fma.rn.f32 	%f19708, %f12581, %f12580, %f19708;
$L__BB0_3093:
	setp.ge.s32 	%p1528, %r95, %r137;
	@%p1528 bra 	$L__BB0_3095;
	ld.shared.f32 	%f12583, [%r10+48];
	ld.shared.u16 	%rs1395, [_ZZ24flash_attention_wmma_qktPK6__halfS1_S1_PS_iiiifE6V_smem+1578];
	// begin inline asm
	{  cvt.f32.f16 %f12582, %rs1395;}

	// end inline asm
	fma.rn.f32 	%f19708, %f12583, %f12582, %f19708;
$L__BB0_3095:
	setp.ge.s32 	%p1529, %r96, %r137;
	@%p1529 bra 	$L__BB0_3097;
	ld.shared.f32 	%f12585, [%r10+52];
	ld.shared.u16 	%rs1396, [_ZZ24flash_attention_wmma_qktPK6__halfS1_S1_PS_iiiifE6V_smem+1706];
	// begin inline asm
	{  cvt.f32.f16 %f12584, %rs1396;}

	// end inline asm
	fma.rn.f32 	%f19708, %f12585, %f12584, %f19708;
$L__BB0_3097:
	setp.ge.s32 	%p1530, %r97, %r137;
	@%p1530 bra 	$L__BB0_3099;
	ld.shared.f32 	%f12587, [%r10+56];
	ld.shared.u16 	%rs1397, [_ZZ24flash_attention_wmma_qktPK6__halfS1_S1_PS_iiiifE6V_smem+1834];
	// begin inline asm
	{  cvt.f32.f16 %f12586, %rs1397;}

	// end inline asm
	fma.rn.f32 	%f19708, %f12587, %f12586, %f19708;
$L__BB0_3099:
	setp.ge.s32 	%p1531, %r98, %r137;
	@%p1531 bra 	$L__BB0_3101;
	ld.shared.f32 	%f12589, [%r10+60];
	ld.shared.u16 	%rs1398, [_ZZ24flash_attention_wmma_qktPK6__halfS1_S1_PS_iiiifE6V_smem+1962];
	// begin inline asm
	{  cvt.f32.f16 %f12588, %rs1398;}

	// end inline asm
	fma.rn.f32 	%f19708, %f12589, %f12588, %f19708;
$L__BB0_3101:
	add.s32 	%r948, %r16, 16;
	setp.ge.s32 	%p1532, %r948, %r137;
	@%p1532 bra 	$L__BB0_3103;
	ld.shared.f32 	%f12591, [%r10+64];
	ld.shared.u16 	%rs1399, [_ZZ24flash_attention_wmma_qktPK6__halfS1_S1_PS_iiiifE6V_smem+2090];
	// begin inline asm
	{  cvt.f32.f16 %f12590, %rs1399;}

	// end inline asm
	fma.rn.f32 	%f19708, %f12591, %f12590, %f19708;
$L__BB0_3103:
	add.s32 	%r949, %r16, 17;
	setp.ge.s32 	%p1533, %r949, %r137;
	@%p1533 bra 	$L__BB0_3105;
	ld.shared.f32 	%f12593, [%r10+68];
	ld.shared.u16 	%rs1400, [_ZZ24flash_attention_wmma_qktPK6__halfS1_S1_PS_iiiifE6V_smem+2218];
	// begin inline asm
	{  cvt.f32.f16 %f12592, %rs1400;}

	// end inline asm
	fma.rn.f32 	%f19708, %f12593, %f12592, %f19708;
$L__BB0_3105:
	add.s32 	%r950, %r16, 18;
	setp.ge.s32 	%p1534, %r950, %r137;
	@%p1534 bra 	$L__BB0_3107;
	ld.shared.f32 	%f12595, [%r10+72];
	ld.shared.u16 	%rs1401, [_ZZ24flash_attention_wmma_qktPK6__halfS1_S1_PS_iiiifE6V_smem+2346];
	// begin inline asm
	{  cvt.f32.f16 %f12594, %rs1401;}

	// end inline asm
	fma.rn.f32 	%f19708, %f12595, %f12594, %f19708;
$L__BB0_3107:
	add.s32 	%r951, %r16, 19;
	setp.ge.s32 	%p1535, %r951, %r137;
	@%p1535 bra 	$L__BB0_3109;
	ld.shared.f32 	%f12597, [%r10+76];
	ld.shared.u16 	%rs1402, [_ZZ24flash_attention_wmma_qktPK6__halfS1_S1_PS_iiiifE6V_smem+2474];
	// begin inline asm
	{  cvt.f32.f16 %f12596, %rs1402;}

	// end inline asm
	fma.rn.f32 	%f19708, %f12597, %f12596, %f19708;
$L__BB0_3109:
	add.s32 	%r952, %r16, 20;
	setp.ge.s32 	%p1536, %r952, %r137;
	@%p1536 bra 	$L__BB0_3111;
	ld.shared.f32 	%f12599, [%r10+80];
	ld.shared.u16 	%rs1403, [_ZZ24flash_attention_wmma_qktPK6__halfS1_S1_PS_iiiifE6V_smem+2602];
	// begin inline asm
	{  cvt.f32.f16 %f12598, %rs1403;}

	// end inline asm
	fma.rn.f32 	%f19708, %f12599, %f12598, %f19708;
$L__BB0_3111:
	add.s32 	%r953, %r16, 21;
	setp.ge.s32 	%p1537, %r953, %r137;
	@%p1537 bra 	$L__BB0_3113;
	ld.shared.f32 	%f12601, [%r10+84];
	ld.shared.u16 	%rs1404, [_ZZ24flash_attention_wmma_qktPK6__halfS1_S1_PS_iiiifE6V_smem+2730];
	// begin inline asm
	{  cvt.f32.f16 %f12600, %rs1404;}

	// end inline asm
	fma.rn.f32 	%f19708, %f12601, %f12600, %f19708;
$L__BB0_3113:
	add.s32 	%r954, %r16, 22;
	setp.ge.s32 	%p1538, %r954, %r137;
	@%p1538 bra 	$L__BB0_3115;
	ld.shared.f32 	%f12603, [%r10+88];
	ld.shared.u16 	%rs1405, [_ZZ24flash_attention_wmma_qktPK6__halfS1_S1_PS_iiiifE6V_smem+2858];
	// begin inline asm
	{  cvt.f32.f16 %f12602, %rs1405;}

	// end inline asm
	fma.rn.f32 	%f19708, %f12603, %f12602, %f19708;
$L__BB0_3115:
	setp.ge.s32 	%p1539, %r99, %r137;
	@%p1539 bra 	$L__BB0_3117;
	ld.shared.f32 	%f12605, [%r10+92];
	ld.shared.u16 	%rs1406, [_ZZ24flash_attention_wmma_qktPK6__halfS1_S1_PS_iiiifE6V_smem+2986];
	// begin inline asm
	{  cvt.f32.f16 %f12604, %rs1406;}

	// end inline asm
	fma.rn.f32 	%f19708, %f12605, %f12604, %f19708;
$L__BB0_3117:
	setp.ge.s32 	%p1540, %r100, %r137;
	@%p1540 bra 	$L__BB0_3119;
	ld.shared.f32 	%f12607, [%r10+96];
	ld.shared.u16 	%rs1407, [_ZZ24flash_attention_wmma_qktPK6__halfS1_S1_PS_iiiifE6V_smem+3114];
	// begin inline asm
	{  cvt.f32.f16 %f12606, %rs1407;}

	// end inline asm
	fma.rn.f32 	%f19708, %f12607, %f12606, %f19708;
$L__BB0_3119:
	setp.ge.s32 	%p1541, %r101, %r137;
	@%p1541 bra 	$L__BB0_3121;
	ld.shared.f32 	%f12609, [%r10+100];
	ld.shared.u16 	%rs1408, [_ZZ24flash_attention_wmma_qktPK6__halfS1_S1_PS_iiiifE6V_smem+3242];
	// begin inline asm
	{  cvt.f32.f16 %f12608, %rs1408;}

	// end inline asm
	fma.rn.f32 	%f19708, %f12609, %f12608, %f19708;
$L__BB0_3121:
	setp.ge.s32 	%p1542, %r102, %r137;
	@%p1542 bra 	$L__BB0_3123;
	ld.shared.f32 	%f12611, [%r10+104];
	ld.shared.u16 	%rs1409, [_ZZ24flash_attention_wmma_qktPK6__halfS1_S1_PS_iiiifE6V_smem+3370];
	// begin inline asm
	{  cvt.f32.f16 %f12610, %rs1409;}

	// end inline asm
	fma.rn.f32 	%f19708, %f12611, %f12610, %f19708;
$L__BB0_3123:
	setp.ge.s32 	%p1543, %r103, %r137;
	@%p1543 bra 	$L__BB0_3125;
	ld.shared.f32 	%f12613, [%r10+108];
	ld.shared.u16 	%rs1410, [_ZZ24flash_attention_wmma_qktPK6__halfS1_S1_PS_iiiifE6V_smem+3498];
	// begin inline asm
	{  cvt.f32.f16 %f12612, %rs1410;}

	// end inline asm
	fma.rn.f32 	%f19708, %f12613, %f12612, %f19708;
$L__BB0_3125:
	setp.ge.s32 	%p1544, %r104, %r137;
	@%p1544 bra 	$L__BB0_3127;
	ld.shared.f32 	%f12615, [%r10+112];
	ld.shared.u16 	%rs1411, [_ZZ24flash_attention_wmma_qktPK6__halfS1_S1_PS_iiiifE6V_smem+3626];
	// begin inline asm
	{  cvt.f32.f16 %f12614, %rs1411;}

	// end inline asm
	fma.rn.f32 	%f19708, %f12615, %f12614, %f19708;
$L__BB0_3127:
	setp.ge.s32 	%p1545, %r105, %r137;
	@%p1545 bra 	$L__BB0_3129;
	ld.shared.f32 	%f12617, [%r10+116];
	ld.shared.u16 	%rs1412, [_ZZ24flash_attention_wmma_qktPK6__halfS1_S1_PS_iiiifE6V_smem+3754];
	// begin inline asm
	{  cvt.f32.f16 %f12616, %rs1412;}

	// end inline asm
	fma.rn.f32 	%f19708, %f12617, %f12616, %f19708;
$L__BB0_3129:
	setp.ge.s32 	%p1546, %r106, %r137;
	@%p1546 bra 	$L__BB0_3131;
	ld.shared.f32 	%f12619, [%r10+120];
	ld.shared.u16 	%rs1413, [_ZZ24flash_attention_wmma_qktPK6__halfS1_S1_PS_iiiifE6V_smem+3882];
	// begin inline asm
	{  cvt.f32.f16 %f12618, %rs1413;}

	// end inline asm
	fma.rn.f32 	%f19708, %f12619, %f12618, %f19708;
$L__BB0_3131:
	setp.ge.s32 	%p1547, %r107, %r137;
	@%p1547 bra 	$L__BB0_3133;
	ld.shared.f32 	%f12621, [%r10+124];
	ld.shared.u16 	%rs1414, [_ZZ24flash_attention_wmma_qktPK6__halfS1_S1_PS_iiiifE6V_smem+4010];
	// begin inline asm
	{  cvt.f32.f16 %f12620, %rs1414;}

	// end inline asm
	fma.rn.f32 	%f19708, %f12621, %f12620, %f19708;
$L__BB0_3133:
	setp.ge.s32 	%p1548, %r108, %r137;
	@%p1548 bra 	$L__BB0_3135;
	ld.shared.f32 	%f12623, [%r10+128];
	ld.shared.u16 	%rs1415, [_ZZ24flash_attention_wmma_qktPK6__halfS1_S1_PS_iiiifE6V_smem+4138];
	// begin inline asm
	{  cvt.f32.f16 %f12622, %rs1415;}

	// end inline asm
	fma.rn.f32 	%f19708, %f12623, %f12622, %f19708;
$L__BB0_3135:
	setp.ge.s32 	%p1549, %r109, %r137;
	@%p1549 bra 	$L__BB0_3137;
	ld.shared.f32 	%f12625, [%r10+132];
	ld.shared.u16 	%rs1416, [_ZZ24flash_attention_wmma_qktPK6__halfS1_S1_PS_iiiifE6V_smem+4266];
	// begin inline asm
	{  cvt.f32.f16 %f12624, %rs1416;}

	// end inline asm
	fma.rn.f32 	%f19708, %f12625, %f12624, %f19708;
$L__BB0_3137:
	setp.ge.s32 	%p1550, %r110, %r137;
	@%p1550 bra 	$L__BB0_3139;
	ld.shared.f32 	%f12627, [%r10+136];
	ld.shared.u16 	%rs1417, [_ZZ24flash_attention_wmma_qktPK6__halfS1_S1_PS_iiiifE6V_smem+4394];
	// begin inline asm
	{  cvt.f32.f16 %f12626, %rs1417;}

	// end inline asm
	fma.rn.f32 	%f19708, %f12627, %f12626, %f19708;
$L__BB0_3139:
	setp.ge.s32 	%p1551, %r111, %r137;
	@%p1551 bra 	$L__BB0_3141;
	ld.shared.f32 	%f12629, [%r10+140];
	ld.shared.u16 	%rs1418, [_ZZ24flash_attention_wmma_qktPK6__halfS1_S1_PS_iiiifE6V_smem+4522];
	// begin inline asm
	{  cvt.f32.f16 %f12628, %rs1418;}

	// end inline asm
	fma.rn.f32 	%f19708, %f12629, %f12628, %f19708;
$L__BB0_3141:
	setp.ge.s32 	%p1552, %r112, %r137;
	@%p1552 bra 	$L__BB0_3143;
	ld.shared.f32 	%f12631, [%r10+144];
	ld.shared.u16 	%rs1419, [_ZZ24flash_attention_wmma_qktPK6__halfS1_S1_PS_iiiifE6V_smem+4650];
	// begin inline asm
	{  cvt.f32.f16 %f12630, %rs1419;}

	// end inline asm
	fma.rn.f32 	%f19708, %f12631, %f12630, %f19708;
$L__BB0_3143:
	setp.ge.s32 	%p1553, %r113, %r137;
	@%p1553 bra 	$L__BB0_3145;
	ld.shared.f32 	%f12633, [%r10+148];
	ld.shared.u16 	%rs1420, [_ZZ24flash_attention_wmma_qktPK6__halfS1_S1_PS_iiiifE6V_smem+4778];
	// begin inline asm
	{  cvt.f32.f16 %f12632, %rs1420;}

	// end inline asm
	fma.rn.f32 	%f19708, %f12633, %f12632, %f19708;
$L__BB0_3145:
	setp.ge.s32 	%p1554, %r114, %r137;
	@%p1554 bra 	$L__BB0_3147;
	ld.shared.f32 	%f12635, [%r10+152];
	ld.shared.u16 	%rs1421, [_ZZ24flash_attention_wmma_qktPK6__halfS1_S1_PS_iiiifE6V_smem+4906];
	// begin inline asm
	{  cvt.f32.f16 %f12634, %rs1421;}

	// end inline asm
	fma.rn.f32 	%f19708, %f12635, %f12634, %f19708;
$L__BB0_3147:
	add.s32 	%r955, %r16, 39;
	setp.ge.s32 	%p1555, %r955, %r137;
	@%p1555 bra 	$L__BB0_3149;
	ld.shared.f32 	%f12637, [%r10+156];
	ld.shared.u16 	%rs1422, [_ZZ24flash_attention_wmma_qktPK6__halfS1_S1_PS_iiiifE6V_smem+5034];
	// begin inline asm
	{  cvt.f32.f16 %f12636, %rs1422;}

	// end inline asm
	fma.rn.f32 	%f19708, %f12637, %f12636, %f19708;
$L__BB0_3149:
	setp.ge.s32 	%p1556, %r115, %r137;
	@%p1556 bra 	$L__BB0_3151;
	ld.shared.f32 	%f12639, [%r10+160];
	ld.shared.u16 	%rs1423, [_ZZ24flash_attention_wmma_qktPK6__halfS1_S1_PS_iiiifE6V_smem+5162];
	// begin inline asm
	{  cvt.f32.f16 %f12638, %rs1423;}

	// end inline asm
	fma.rn.f32 	%f19708, %f12639, %f12638, %f19708;
$L__BB0_3151:
	add.s32 	%r956, %r16, 41;
	setp.ge.s32 	%p1557, %r956, %r137;
	@%p1557 bra 	$L__BB0_3153;
	ld.shared.f32 	%f12641, [%r10+164];
	ld.shared.u16 	%rs1424, [_ZZ24flash_attention_wmma_qktPK6__halfS1_S1_PS_iiiifE6V_smem+5290];
	// begin inline asm
	{  cvt.f32.f16 %f12640, %rs1424;}

	// end inline asm
	fma.rn.f32 	%f19708, %f12641, %f12640, %f19708;
$L__BB0_3153:
	setp.ge.s32 	%p1558, %r116, %r137;
	@%p1558 bra 	$L__BB0_3155;
	ld.shared.f32 	%f12643, [%r10+168];
	ld.shared.u16 	%rs1425, [_ZZ24flash_attention_wmma_qktPK6__halfS1_S1_PS_iiiifE6V_smem+5418];
	// begin inline asm
	{  cvt.f32.f16 %f12642, %rs1425;}

	// end inline asm
	fma.rn.f32 	%f19708, %f12643, %f12642, %f19708;
$L__BB0_3155:
	add.s32 	%r957, %r16, 43;
	setp.ge.s32 	%p1559, %r957, %r137;
	@%p1559 bra 	$L__BB0_3157;
	ld.shared.f32 	%f12645, [%r10+172];
	ld.shared.u16 	%rs1426, [_ZZ24flash_attention_wmma_qktPK6__halfS1_S1_PS_iiiifE6V_smem+5546];
	// begin inline asm
	{  cvt.f32.f16 %f12644, %rs1426;}

	// end inline asm
	fma.rn.f32 	%f19708, %f12645, %f12644, %f19708;
$L__BB0_3157:
	add.s32 	%r958, %r16, 44;
	setp.ge.s32 	%p1560, %r958, %r137;
	@%p1560 bra 	$L__BB0_3159;
	ld.shared.f32 	%f12647, [%r10+176];
	ld.shared.u16 	%rs1427, [_ZZ24flash_attention_wmma_qktPK6__halfS1_S1_PS_iiiifE6V_smem+5674];
	// begin inline asm
	{  cvt.f32.f16 %f12646, %rs1427;}

	// end inline asm
	fma.rn.f32 	%f19708, %f12647, %f12646, %f19708;
$L__BB0_3159:
	add.s32 	%r959, %r16, 45;
	setp.ge.s32 	%p1561, %r959, %r137;
	@%p1561 bra 	$L__BB0_3161;
	ld.shared.f32 	%f12649, [%r10+180];
	ld.shared.u16 	%rs1428, [_ZZ24flash_attention_wmma_qktPK6__halfS1_S1_PS_iiiifE6V_smem+5802];
	// begin inline asm
	{  cvt.f32.f16 %f12648, %rs1428;}

	// end inline asm
	fma.rn.f32 	%f19708, %f12649, %f12648, %f19708;
$L__BB0_3161:
	add.s32 	%r960, %r16, 46;
	setp.ge.s32 	%p1562, %r960, %r137;
	@%p1562 bra 	$L__BB0_3163;
	ld.shared.f32 	%f12651, [%r10+184];
	ld.shared.u16 	%rs1429, [_ZZ24flash_attention_wmma_qktPK6__halfS1_S1_PS_iiiifE6V_smem+5930];
	// begin inline asm
	{  cvt.f32.f16 %f12650, %rs1429;}

	// end inline asm
	fma.rn.f32 	%f19708, %f12651, %f12650, %f19708;
$L__BB0_3163:
	setp.ge.s32 	%p1563, %r117, %r137;
	@%p1563 bra 	$L__BB0_3165;
	ld.shared.f32 	%f12653, [%r10+188];
	ld.shared.u16 	%rs1430, [_ZZ24flash_attention_wmma_qktPK6__halfS1_S1_PS_iiiifE6V_smem+6058];
	// begin inline asm
	{  cvt.f32.f16 %f12652, %rs1430;}

	// end inline asm
	fma.rn.f32 	%f19708, %f12653, %f12652, %f19708;
$L__BB0_3165:
	setp.ge.s32 	%p1564, %r118, %r137;
	@%p1564 bra 	$L__BB0_3167;
	ld.shared.f32 	%f12655, [%r10+192];
	ld.shared.u16 	%rs1431, [_ZZ24flash_attention_wmma_qktPK6__halfS1_S1_PS_iiiifE6V_smem+6186];
	// begin inline asm
	{  cvt.f32.f16 %f12654, %rs1431;}

	// end inline asm
	fma.rn.f32 	%f19708, %f12655, %f12654, %f19708;
$L__BB0_3167:
	setp.ge.s32 	%p1565, %r119, %r137;
	@%p1565 bra 	$L__BB0_3169;
	ld.shared.f32 	%f12657, [%r10+196];
	ld.shared.u16 	%rs1432, [_ZZ24flash_attention_wmma_qktPK6__halfS1_S1_PS_iiiifE6V_smem+6314];
	// begin inline asm
	{  cvt.f32.f16 %f12656, %rs1432;}

	// end inline asm
	fma.rn.f32 	%f19708, %f12657, %f12656, %f19708;
$L__BB0_3169:
	setp.ge.s32 	%p1566, %r120, %r137;
	@%p1566 bra 	$L__BB0_3171;
	ld.shared.f32 	%f12659, [%r10+200];
	ld.shared.u16 	%rs1433, [_ZZ24flash_attention_wmma_qktPK6__halfS1_S1_PS_iiiifE6V_smem+6442];
	// begin inline asm
	{  cvt.f32.f16 %f12658, %rs1433;}

	// end inline asm
	fma.rn.f32 	%f19708, %f12659, %f12658, %f19708;
$L__BB0_3171:
	setp.ge.s32 	%p1567, %r121, %r137;
	@%p1567 bra 	$L__BB0_3173;
	ld.shared.f32 	%f12661, [%r10+204];
	ld.shared.u16 	%rs1434, [_ZZ24flash_attention_wmma_qktPK6__halfS1_S1_PS_iiiifE6V_smem+6570];
	// begin inline asm
	{  cvt.f32.f16 %f12660, %rs1434;}

	// end inline asm
	fma.rn.f32 	%f19708, %f12661, %f12660, %f19708;
$L__BB0_3173:
	setp.ge.s32 	%p1568, %r122, %r137;
	@%p1568 bra 	$L__BB0_3175;
	ld.shared.f32 	%f12663, [%r10+208];
	ld.shared.u16 	%rs1435, [_ZZ24flash_attention_wmma_qktPK6__halfS1_S1_PS_iiiifE6V_smem+6698];
	// begin inline asm
	{  cvt.f32.f16 %f12662, %rs1435;}

	// end inline asm
	fma.rn.f32 	%f19708, %f12663, %f12662, %f19708;
$L__BB0_3175:
	setp.ge.s32 	%p1569, %r123, %r137;
	@%p1569 bra 	$L__BB0_3177;
	ld.shared.f32 	%f12665, [%r10+212];
	ld.shared.u16 	%rs1436, [_ZZ24flash_attention_wmma_qktPK6__halfS1_S1_PS_iiiifE6V_smem+6826];
	// begin inline asm
	{  cvt.f32.f16 %f12664, %rs1436;}

	// end inline asm
	fma.rn.f32 	%f19708, %f12665, %f12664, %f19708;
$L__BB0_3177:
	setp.ge.s32 	%p1570, %r124, %r137;
	@%p1570 bra 	$L__BB0_3179;
	ld.shared.f32 	%f12667, [%r10+216];
	ld.shared.u16 	%rs1437, [_ZZ24flash_attention_wmma_qktPK6__halfS1_S1_PS_iiiifE6V_smem+6954];
	// begin inline asm
	{  cvt.f32.f16 %f12666, %rs1437;}

	// end inline asm
	fma.rn.f32 	%f19708, %f12667, %f12666, %f19708;
$L__BB0_3179:
	setp.ge.s32 	%p1571, %r125, %r137;
	@%p1571 bra 	$L__BB0_3181;
	ld.shared.f32 	%f12669, [%r10+220];
	ld.shared.u16 	%rs1438, [_ZZ24flash_attention_wmma_qktPK6__halfS1_S1_PS_iiiifE6V_smem+7082];
	// begin inline asm
	{  cvt.f32.f16 %f12668, %rs1438;}

	// end inline asm
	fma.rn.f32 	%f19708, %f12669, %f12668, %f19708;
$L__BB0_3181:
	setp.ge.s32 	%p1572, %r126, %r137;
	@%p1572 bra 	$L__BB0_3183;
	ld.shared.f32 	%f12671, [%r10+224];
	ld.shared.u16 	%rs1439, [_ZZ24flash_attention_wmma_qktPK6__halfS1_S1_PS_iiiifE6V_smem+7210];
	// begin inline asm
	{  cvt.f32.f16 %f12670, %rs1439;}

	// end inline asm
	fma.rn.f32 	%f19708, %f12671, %f12670, %f19708;
$L__BB0_3183:
	@%p1509 bra 	$L__BB0_3185;
	ld.shared.f32 	%f12673, [%r10+228];
	ld.shared.u16 	%rs1440, [_ZZ24flash_attention_wmma_qktPK6__halfS1_S1_PS_iiiifE6V_smem+7338];
	// begin inline asm
	{  cvt.f32.f16 %f12672, %rs1440;}

	// end inline asm
	fma.rn.f32 	%f19708, %f12673, %f12672, %f19708;
$L__BB0_3185:
	@%p1510 bra 	$L__BB0_3187;
	ld.shared.f32 	%f12675, [%r10+232];
	ld.shared.u16 	%rs1441, [_ZZ24flash_attention_wmma_qktPK6__halfS1_S1_PS_iiiifE6V_smem+7466];
	// begin inline asm
	{  cvt.f32.f16 %f12674, %rs1441;}

	// end inline asm
	fma.rn.f32 	%f19708, %f12675, %f12674, %f19708;
$L__BB0_3187:
	@%p1511 bra 	$L__BB0_3189;
	ld.shared.f32 	%f12677, [%r10+236];
	ld.shared.u16 	%rs1442, [_ZZ24flash_attention_wmma_qktPK6__halfS1_S1_PS_iiiifE6V_smem+7594];
	// begin inline asm
	{  cvt.f32.f16 %f12676, %rs1442;}

	// end inline asm
	fma.rn.f32 	%f19708, %f12677, %f12676, %f19708;
$L__BB0_3189:
	@%p1512 bra 	$L__BB0_3191;
	ld.shared.f32 	%f12679, [%r10+240];
	ld.shared.u16 	%rs1443, [_ZZ24flash_attention_wmma_qktPK6__halfS1_S1_PS_iiiifE6V_smem+7722];
	// begin inline asm
	{  cvt.f32.f16 %f12678, %rs1443;}

	// end inline asm
	fma.rn.f32 	%f19708, %f12679, %f12678, %f19708;
$L__BB0_3191:
	@%p1513 bra 	$L__BB0_3193;
	ld.shared.f32 	%f12681, [%r10+244];
	ld.shared.u16 	%rs1444, [_ZZ24flash_attention_wmma_qktPK6__halfS1_S1_PS_iiiifE6V_smem+7850];
	// begin inline asm
	{  cvt.f32.f16 %f12680, %rs1444;}

	// end inline asm
	fma.rn.f32 	%f19708, %f12681, %f12680, %f19708;
$L__BB0_3193:
	setp.ge.s32 	%p1578, %r132, %r137;
	@%p1578 bra 	$L__BB0_3195;
	ld.shared.f32 	%f12683, [%r10+248];
	ld.shared.u16 	%rs1445, [_ZZ24flash_attention_wmma_qktPK6__halfS1_S1_PS_iiiifE6V_smem+7978];
	// begin inline asm
	{  cvt.f32.f16 %f12682, %rs1445;}

	// end inline asm
	fma.rn.f32 	%f19708, %f12683, %f12682, %f19708;
$L__BB0_3195:
	setp.ge.s32 	%p1579, %r133, %r137;
	@%p1579 bra 	$L__BB0_3197;
	ld.shared.f32 	%f12685, [%r10+252];
	ld.shared.u16 	%rs1446, [_ZZ24flash_attention_wmma_qktPK6__halfS1_S1_PS_iiiifE6V_smem+8106];
	// begin inline asm
	{  cvt.f32.f16 %f12684, %rs1446;}

	// end inline asm
	fma.rn.f32 	%f19708, %f12685, %f12684, %f19708;
$L__BB0_3197:
	setp.ge.s32 	%p1580, %r16, %r137;
	fma.rn.f32 	%f18211, %f392, %f19708, %f18211;
	mov.f32 	%f19772, 0f00000000;
	@%p1580 bra 	$L__BB0_3199;
	ld.shared.f32 	%f12688, [%r10];
	ld.shared.u16 	%rs1447, [_ZZ24flash_attention_wmma_qktPK6__halfS1_S1_PS_iiiifE6V_smem+44];
	// begin inline asm
	{  cvt.f32.f16 %f12687, %rs1447;}

	// end inline asm
	fma.rn.f32 	%f19772, %f12688, %f12687, 0f00000000;
$L__BB0_3199:
	setp.ge.s32 	%p1581, %r84, %r137;
	@%p1581 bra 	$L__BB0_3201;
	ld.shared.f32 	%f12690, [%r10+4];
	ld.shared.u16 	%rs1448, [_ZZ24flash_attention_wmma_qktPK6__halfS1_S1_PS_iiiifE6V_smem+172];
	// begin inline asm
	{  cvt.f32.f16 %f12689, %rs1448;}

	// end inline asm
	fma.rn.f32 	%f19772, %f12690, %f12689, %f19772;
$L__BB0_3201:
	setp.ge.s32 	%p1582, %r85, %r137;
	@%p1582 bra 	$L__BB0_3203;
	ld.shared.f32 	%f12692, [%r10+8];
	ld.shared.u16 	%rs1449, [_ZZ24flash_attention_wmma_qktPK6__halfS1_S1_PS_iiiifE6V_smem+300];
	// begin inline asm
	{  cvt.f32.f16 %f12691, %rs1449;}

	// end inline asm
	fma.rn.f32 	%f19772, %f12692, %f12691, %f19772;
$L__BB0_3203:
	setp.ge.s32 	%p1583, %r86, %r137;
	@%p1583 bra 	$L__BB0_3205;
	ld.shared.f32 	%f12694, [%r10+12];
	ld.shared.u16 	%rs1450, [_ZZ24flash_attention_wmma_qktPK6__halfS1_S1_PS_iiiifE6V_smem+428];
	// begin inline asm
	{  cvt.f32.f16 %f12693, %rs1450;}

	// end inline asm
	fma.rn.f32 	%f19772, %f12694, %f12693, %f19772;
$L__BB0_3205:
	setp.ge.s32 	%p1584, %r87, %r137;
	@%p1584 bra 	$L__BB0_3207;
	ld.shared.f32 	%f12696, [%r10+16];
	ld.shared.u16 	%rs1451, [_ZZ24flash_attention_wmma_qktPK6__halfS1_S1_PS_iiiifE6V_smem+556];
	// begin inline asm
	{  cvt.f32.f16 %f12695, %rs1451;}

	// end inline asm
	fma.rn.f32 	%f19772, %f12696, %f12695, %f19772;
$L__BB0_3207:
	setp.ge.s32 	%p1585, %r88, %r137;
	@%p1585 bra 	$L__BB0_3209;
	ld.shared.f32 	%f12698, [%r10+20];
	ld.shared.u16 	%rs1452, [_ZZ24flash_attention_wmma_qktPK6__halfS1_S1_PS_iiiifE6V_smem+684];
	// begin inline asm
	{  cvt.f32.f16 %f12697, %rs1452;}

	// end inline asm
	fma.rn.f32 	%f19772, %f12698, %f12697, %f19772;
$L__BB0_3209:
	setp.ge.s32 	%p1586, %r89, %r137;
	@%p1586 bra 	$L__BB0_3211;
	ld.shared.f32 	%f12700, [%r10+24];
	ld.shared.u16 	%rs1453, [_ZZ24flash_attention_wmma_qktPK6__halfS1_S1_PS_iiiifE6V_smem+812];
	// begin inline asm
	{  cvt.f32.f16 %f12699, %rs1453;}

	// end inline asm
	fma.rn.f32 	%f19772, %f12700, %f12699, %f19772;
$L__BB0_3211:
	setp.ge.s32 	%p1587, %r90, %r137;
	@%p1587 bra 	$L__BB0_3213;
	ld.shared.f32 	%f12702, [%r10+28];
	ld.shared.u16 	%rs1454, [_ZZ24flash_attention_wmma_qktPK6__halfS1_S1_PS_iiiifE6V_smem+940];
	// begin inline asm
	{  cvt.f32.f16 %f12701, %rs1454;}

	// end inline asm
	fma.rn.f32 	%f19772, %f12702, %f12701, %f19772;
$L__BB0_3213:
	setp.ge.s32 	%p1588, %r91, %r137;
	@%p1588 bra 	$L__BB0_3215;
	ld.shared.f32 	%f12704, [%r10+32];
	ld.shared.u16 	%rs1455, [_ZZ24flash_attention_wmma_qktPK6__halfS1_S1_PS_iiiifE6V_smem+1068];
	// begin inline asm
	{  cvt.f32.f16 %f12703, %rs1455;}

	// end inline asm
	fma.rn.f32 	%f19772, %f12704, %f12703, %f19772;
$L__BB0_3215:
	setp.ge.s32 	%p1589, %r92, %r137;
	@%p1589 bra 	$L__BB0_3217;
	ld.shared.f32 	%f12706, [%r10+36];
	ld.shared.u16 	%rs1456, [_ZZ24flash_attention_wmma_qktPK6__halfS1_S1_PS_iiiifE6V_smem+1196];
	// begin inline asm
	{  cvt.f32.f16 %f12705, %rs1456;}

	// end inline asm
	fma.rn.f32 	%f19772, %f12706, %f12705, %f19772;
$L__BB0_3217:
	setp.ge.s32 	%p1590, %r93, %r137;
	@%p1590 bra 	$L__BB0_3219;
	ld.shared.f32 	%f12708, [%r10+40];
	ld.shared.u16 	%rs1457, [_ZZ24flash_attention_wmma_qktPK6__halfS1_S1_PS_iiiifE6V_smem+1324];
	// begin inline asm
	{  cvt.f32.f16 %f12707, %rs1457;}

	// end inline asm
	fma.rn.f32 	%f19772, %f12708, %f12707, %f19772;
$L__BB0_3219:
	setp.ge.s32 	%p1591, %r94, %r137;
	@%p1591 bra 	$L__BB0_3221;
	ld.shared.f32 	%f12710, [%r10+44];
	ld.shared.u16 	%rs1458, [_ZZ24flash_attention_wmma_qktPK6__halfS1_S1_PS_iiiifE6V_smem+1452];
	// begin inline asm
	{  cvt.f32.f16 %f12709, %rs1458;}

	// end inline asm
	fma.rn.f32 	%f19772, %f12710, %f12709, %f19772;
$L__BB0_3221:
	setp.ge.s32 	%p1592, %r95, %r137;
	@%p1592 bra 	$L__BB0_3223;
	ld.shared.f32 	%f12712, [%r10+48];
	ld.shared.u16 	%rs1459, [_ZZ24flash_attention_wmma_qktPK6__halfS1_S1_PS_iiiifE6V_smem+1580];
	// begin inline asm
	{  cvt.f32.f16 %f12711, %rs1459;}

	// end inline asm
	fma.rn.f32 	%f19772, %f12712, %f12711, %f19772;
$L__BB0_3223:
	setp.ge.s32 	%p1593, %r96, %r137;
	@%p1593 bra 	$L__BB0_3225;
	ld.shared.f32 	%f12714, [%r10+52];
	ld.shared.u16 	%rs1460, [_ZZ24flash_attention_wmma_qktPK6__halfS1_S1_PS_iiiifE6V_smem+1708];
	// begin inline asm
	{  cvt.f32.f16 %f12713, %rs1460;}

	// end inline asm
	fma.rn.f32 	%f19772, %f12714, %f12713, %f19772;
$L__BB0_3225:
	setp.ge.s32 	%p1594, %r97, %r137;
	@%p1594 bra 	$L__BB0_3227;
	ld.shared.f32 	%f12716, [%r10+56];
	ld.shared.u16 	%rs1461, [_ZZ24flash_attention_wmma_qktPK6__halfS1_S1_PS_iiiifE6V_smem+1836];
	// begin inline asm
	{  cvt.f32.f16 %f12715, %rs1461;}

	// end inline asm
	fma.rn.f32 	%f19772, %f12716, %f12715, %f19772;
$L__BB0_3227:
	setp.ge.s32 	%p1595, %r98, %r137;
	@%p1595 bra 	$L__BB0_3229;
	ld.shared.f32 	%f12718, [%r10+60];
	ld.shared.u16 	%rs1462, [_ZZ24flash_attention_wmma_qktPK6__halfS1_S1_PS_iiiifE6V_smem+1964];
	// begin inline asm
	{  cvt.f32.f16 %f12717, %rs1462;}

	// end inline asm
	fma.rn.f32 	%f19772, %f12718, %f12717, %f19772;
$L__BB0_3229:
	add.s32 	%r961, %r16, 16;
	setp.ge.s32 	%p1596, %r961, %r137;
	@%p1596 bra 	$L__BB0_3231;
	ld.shared.f32 	%f12720, [%r10+64];
	ld.shared.u16 	%rs1463, [_ZZ24flash_attention_wmma_qktPK6__halfS1_S1_PS_iiiifE6V_smem+2092];
	// begin inline asm
	{  cvt.f32.f16 %f12719, %rs1463;}

	// end inline asm
	fma.rn.f32 	%f19772, %f12720, %f12719, %f19772;
$L__BB0_3231:
	add.s32 	%r962, %r16, 17;
	setp.ge.s32 	%p1597, %r962, %r137;
	@%p1597 bra 	$L__BB0_3233;
	ld.shared.f32 	%f12722, [%r10+68];
	ld.shared.u16 	%rs1464, [_ZZ24flash_attention_wmma_qktPK6__halfS1_S1_PS_iiiifE6V_smem+2220];
	// begin inline asm
	{  cvt.f32.f16 %f12721, %rs1464;}

	// end inline asm
	fma.rn.f32 	%f19772, %f12722, %f12721, %f19772;
$L__BB0_3233:
	add.s32 	%r963, %r16, 18;
	setp.ge.s32 	%p1598, %r963, %r137;
	@%p1598 bra 	$L__BB0_3235;
	ld.shared.f32 	%f12724, [%r10+72];
	ld.shared.u16 	%rs1465, [_ZZ24flash_attention_wmma_qktPK6__halfS1_S1_PS_iiiifE6V_smem+2348];
	// begin inline asm
	{  cvt.f32.f16 %f12723, %rs1465;}

	// end inline asm
	fma.rn.f32 	%f19772, %f12724, %f12723, %f19772;
$L__BB0_3235:
	add.s32 	%r964, %r16, 19;
	setp.ge.s32 	%p1599, %r964, %r137;
	@%p1599 bra 	$L__BB0_3237;
	ld.shared.f32 	%f12726, [%r10+76];
	ld.shared.u16 	%rs1466, [_ZZ24flash_attention_wmma_qktPK6__halfS1_S1_PS_iiiifE6V_smem+2476];
	// begin inline asm
	{  cvt.f32.f16 %f12725, %rs1466;}

	// end inline asm
	fma.rn.f32 	%f19772, %f12726, %f12725, %f19772;
$L__BB0_3237:
	add.s32 	%r965, %r16, 20;
	setp.ge.s32 	%p1600, %r965, %r137;
	@%p1600 bra 	$L__BB0_3239;
	ld.shared.f32 	%f12728, [%r10+80];
	ld.shared.u16 	%rs1467, [_ZZ24flash_attention_wmma_qktPK6__halfS1_S1_PS_iiiifE6V_smem+2604];
	// begin inline asm
	{  cvt.f32.f16 %f12727, %rs1467;}

	// end inline asm
	fma.rn.f32 	%f19772, %f12728, %f12727, %f19772;
$L__BB0_3239:
	add.s32 	%r966, %r16, 21;
	setp.ge.s32 	%p1601, %r966, %r137;
	@%p1601 bra 	$L__BB0_3241;
	ld.shared.f32 	%f12730, [%r10+84];
	ld.shared.u16 	%rs1468, [_ZZ24flash_attention_wmma_qktPK6__halfS1_S1_PS_iiiifE6V_smem+2732];
	// begin inline asm
	{  cvt.f32.f16 %f12729, %rs1468;}

	// end inline asm
	fma.rn.f32 	%f19772, %f12730, %f12729, %f19772;
$L__BB0_3241:
	add.s32 	%r967, %r16, 22;
	setp.ge.s32 	%p1602, %r967, %r137;
	@%p1602 bra 	$L__BB0_3243;
	ld.shared.f32 	%f12732, [%r10+88];
	ld.shared.u16 	%rs1469, [_ZZ24flash_attention_wmma_qktPK6__halfS1_S1_PS_iiiifE6V_smem+2860];
	// begin inline asm
	{  cvt.f32.f16 %f12731, %rs1469;}

	// end inline asm
	fma.rn.f32 	%f19772, %f12732, %f12731, %f19772;
$L__BB0_3243:
	setp.ge.s32 	%p1603, %r99, %r137;
	@%p1603 bra 	$L__BB0_3245;
	ld.shared.f32 	%f12734, [%r10+92];
	ld.shared.u16 	%rs1470, [_ZZ24flash_attention_wmma_qktPK6__halfS1_S1_PS_iiiifE6V_smem+2988];
	// begin inline asm
	{  cvt.f32.f16 %f12733, %rs1470;}

	// end inline asm
	fma.rn.f32 	%f19772, %f12734, %f12733, %f19772;
$L__BB0_3245:
	setp.ge.s32 	%p1604, %r100, %r137;
	@%p1604 bra 	$L__BB0_3247;
	ld.shared.f32 	%f12736, [%r10+96];
	ld.shared.u16 	%rs1471, [_ZZ24flash_attention_wmma_qktPK6__halfS1_S1_PS_iiiifE6V_smem+3116];
	// begin inline asm
	{  cvt.f32.f16 %f12735, %rs1471;}

	// end inline asm
	fma.rn.f32 	%f19772, %f12736, %f12735, %f19772;
$L__BB0_3247:
	setp.ge.s32 	%p1605, %r101, %r137;
	@%p1605 bra 	$L__BB0_3249;
	ld.shared.f32 	%f12738, [%r10+100];
	ld.shared.u16 	%rs1472, [_ZZ24flash_attention_wmma_qktPK6__halfS1_S1_PS_iiiifE6V_smem+3244];
	// begin inline asm
	{  cvt.f32.f16 %f12737, %rs1472;}

	// end inline asm
	fma.rn.f32 	%f19772, %f12738, %f12737, %f19772;
$L__BB0_3249:
	setp.ge.s32 	%p1606, %r102, %r137;
	@%p1606 bra 	$L__BB0_3251;
	ld.shared.f32 	%f12740, [%r10+104];
	ld.shared.u16 	%rs1473, [_ZZ24flash_attention_wmma_qktPK6__halfS1_S1_PS_iiiifE6V_smem+3372];
	// begin inline asm
	{  cvt.f32.f16 %f12739, %rs1473;}

	// end inline asm
	fma.rn.f32 	%f19772, %f12740, %f12739, %f19772;
$L__BB0_3251:
	setp.ge.s32 	%p1607, %r103, %r137;
	@%p1607 bra 	$L__BB0_3253;
	ld.shared.f32 	%f12742, [%r10+108];
	ld.shared.u16 	%rs1474, [_ZZ24flash_attention_wmma_qktPK6__halfS1_S1_PS_iiiifE6V_smem+3500];
	// begin inline asm
	{  cvt.f32.f16 %f12741, %rs1474;}

	// end inline asm
	fma.rn.f32 	%f19772, %f12742, %f12741, %f19772;
$L__BB0_3253:
	setp.ge.s32 	%p1608, %r104, %r137;
	@%p1608 bra 	$L__BB0_3255;
	ld.shared.f32 	%f12744, [%r10+112];
	ld.shared.u16 	%rs1475, [_ZZ24flash_attention_wmma_qktPK6__halfS1_S1_PS_iiiifE6V_smem+3628];
	// begin inline asm
	{  cvt.f32.f16 %f12743, %rs1475;}

	// end inline asm
	fma.rn.f32 	%f19772, %f12744, %f12743, %f19772;
$L__BB0_3255:
	setp.ge.s32 	%p1609, %r105, %r137;
	@%p1609 bra 	$L__BB0_3257;
	ld.shared.f32 	%f12746, [%r10+116];
	ld.shared.u16 	%rs1476, [_ZZ24flash_attention_wmma_qktPK6__halfS1_S1_PS_iiiifE6V_smem+3756];
	// begin inline asm
	{  cvt.f32.f16 %f12745, %rs1476;}

	// end inline asm
	fma.rn.f32 	%f19772, %f12746, %f12745, %f19772;
$L__BB0_3257:
	setp.ge.s32 	%p1610, %r106, %r137;
	@%p1610 bra 	$L__BB0_3259;
	ld.shared.f32 	%f12748, [%r10+120];
	ld.shared.u16 	%rs1477, [_ZZ24flash_attention_wmma_qktPK6__halfS1_S1_PS_iiiifE6V_smem+3884];
	// begin inline asm
	{  cvt.f32.f16 %f12747, %rs1477;}

	// end inline asm
	fma.rn.f32 	%f19772, %f12748, %f12747, %f19772;
$L__BB0_3259:
	setp.ge.s32 	%p1611, %r107, %r137;
	@%p1611 bra 	$L__BB0_3261;
	ld.shared.f32 	%f12750, [%r10+124];
	ld.shared.u16 	%rs1478, [_ZZ24flash_attention_wmma_qktPK6__halfS1_S1_PS_iiiifE6V_smem+4012];
	// begin inline asm
	{  cvt.f32.f16 %f12749, %rs1478;}

	// end inline asm
	fma.rn.f32 	%f19772, %f12750, %f12749, %f19772;
$L__BB0_3261:
	setp.ge.s32 	%p1612, %r108, %r137;
	@%p1612 bra 	$L__BB0_3263;
	ld.shared.f32 	%f12752, [%r10+128];
	ld.shared.u16 	%rs1479, [_ZZ24flash_attention_wmma_qktPK6__halfS1_S1_PS_iiiifE6V_smem+4140];
	// begin inline asm
	{  cvt.f32.f16 %f12751, %rs1479;}

	// end inline asm
	fma.rn.f32 	%f19772, %f12752, %f12751, %f19772;
$L__BB0_3263:
	setp.ge.s32 	%p1613, %r109, %r137;
	@%p1613 bra 	$L__BB0_3265;
	ld.shared.f32 	%f12754, [%r10+132];
	ld.shared.u16 	%rs1480, [_ZZ24flash_attention_wmma_qktPK6__halfS1_S1_PS_iiiifE6V_smem+4268];
	// begin inline asm
	{  cvt.f32.f16 %f12753, %rs1480;}

	// end inline asm
	fma.rn.f32 	%f19772, %f12754, %f12753, %f19772;
$L__BB0_3265:
	setp.ge.s32 	%p1614, %r110, %r137;
	@%p1614 bra 	$L__BB0_3267;
	ld.shared.f32 	%f12756, [%r10+136];
	ld.shared.u16 	%rs1481, [_ZZ24flash_attention_wmma_qktPK6__halfS1_S1_PS_iiiifE6V_smem+4396];
	// begin inline asm
	{  cvt.f32.f16 %f12755, %rs1481;}

	// end inline asm
	fma.rn.f32 	%f19772, %f12756, %f12755, %f19772;
$L__BB0_3267:
	setp.ge.s32 	%p1615, %r111, %r137;
	@%p1615 bra 	$L__BB0_3269;
	ld.shared.f32 	%f12758, [%r10+140];
	ld.shared.u16 	%rs1482, [_ZZ24flash_attention_wmma_qktPK6__halfS1_S1_PS_iiiifE6V_smem+4524];
	// begin inline asm
	{  cvt.f32.f16 %f12757, %rs1482;}

	// end inline asm
	fma.rn.f32 	%f19772, %f12758, %f12757, %f19772;
$L__BB0_3269:
	setp.ge.s32 	%p1616, %r112, %r137;
	@%p1616 bra 	$L__BB0_3271;
	ld.shared.f32 	%f12760, [%r10+144];
	ld.shared.u16 	%rs1483, [_ZZ24flash_attention_wmma_qktPK6__halfS1_S1_PS_iiiifE6V_smem+4652];
	// begin inline asm
	{  cvt.f32.f16 %f12759, %rs1483;}

	// end inline asm
	fma.rn.f32 	%f19772, %f12760, %f12759, %f19772;
$L__BB0_3271:
	setp.ge.s32 	%p1617, %r113, %r137;
	@%p1617 bra 	$L__BB0_3273;
	ld.shared.f32 	%f12762, [%r10+148];
	ld.shared.u16 	%rs1484, [_ZZ24flash_attention_wmma_qktPK6__halfS1_S1_PS_iiiifE6V_smem+4780];
	// begin inline asm
	{  cvt.f32.f16 %f12761, %rs1484;}

	// end inline asm
	fma.rn.f32 	%f19772, %f12762, %f12761, %f19772;
$L__BB0_3273:
	setp.ge.s32 	%p1618, %r114, %r137;
	@%p1618 bra 	$L__BB0_3275;
	ld.shared.f32 	%f12764, [%r10+152];
	ld.shared.u16 	%rs1485, [_ZZ24flash_attention_wmma_qktPK6__halfS1_S1_PS_iiiifE6V_smem+4908];
	// begin inline asm
	{  cvt.f32.f16 %f12763, %rs1485;}

	// end inline asm
	fma.rn.f32 	%f19772, %f12764, %f12763, %f19772;
$L__BB0_3275:
	add.s32 	%r968, %r16, 39;
	setp.ge.s32 	%p1619, %r968, %r137;
	@%p1619 bra 	$L__BB0_3277;
	ld.shared.f32 	%f12766, [%r10+156];
	ld.shared.u16 	%rs1486, [_ZZ24flash_attention_wmma_qktPK6__halfS1_S1_PS_iiiifE6V_smem+5036];
	// begin inline asm
	{  cvt.f32.f16 %f12765, %rs1486;}

	// end inline asm
	fma.rn.f32 	%f19772, %f12766, %f12765, %f19772;
$L__BB0_3277:
	setp.ge.s32 	%p1620, %r115, %r137;
	@%p1620 bra 	$L__BB0_3279;
	ld.shared.f32 	%f12768, [%r10+160];
	ld.shared.u16 	%rs1487, [_ZZ24flash_attention_wmma_qktPK6__halfS1_S1_PS_iiiifE6V_smem+5164];
	// begin inline asm
	{  cvt.f32.f16 %f12767, %rs1487;}

	// end inline asm
	fma.rn.f32 	%f19772, %f12768, %f12767, %f19772;
$L__BB0_3279:
	add.s32 	%r969, %r16, 41;
	setp.ge.s32 	%p1621, %r969, %r137;
	@%p1621 bra 	$L__BB0_3281;
	ld.shared.f32 	%f12770, [%r10+164];
	ld.shared.u16 	%rs1488, [_ZZ24flash_attention_wmma_qktPK6__halfS1_S1_PS_iiiifE6V_smem+5292];
	// begin inline asm
	{  cvt.f32.f16 %f12769, %rs1488;}

	// end inline asm
	fma.rn.f32 	%f19772, %f12770, %f12769, %f19772;
$L__BB0_3281:
	setp.ge.s32 	%p1622, %r116, %r137;
	@%p1622 bra 	$L__BB0_3283;
	ld.shared.f32 	%f12772, [%r10+168];
	ld.shared.u16 	%rs1489, [_ZZ24flash_attention_wmma_qktPK6__halfS1_S1_PS_iiiifE6V_smem+5420];
	// begin inline asm
	{  cvt.f32.f16 %f12771, %rs1489;}

	// end inline asm
	fma.rn.f32 	%f19772, %f12772, %f12771, %f19772;
$L__BB0_3283:
	add.s32 	%r970, %r16, 43;
	setp.ge.s32 	%p1623, %r970, %r137;
	@%p1623 bra 	$L__BB0_3285;
	ld.shared.f32 	%f12774, [%r10+172];
	ld.shared.u16 	%rs1490, [_ZZ24flash_attention_wmma_qktPK6__halfS1_S1_PS_iiiifE6V_smem+5548];
	// begin inline asm
	{  cvt.f32.f16 %f12773, %rs1490;}

	// end inline asm
	fma.rn.f32 	%f19772, %f12774, %f12773, %f19772;
$L__BB0_3285:
	add.s32 	%r971, %r16, 44;
	setp.ge.s32 	%p1624, %r971, %r137;
	@%p1624 bra 	$L__BB0_3287;
	ld.shared.f32 	%f12776, [%r10+176];
	ld.shared.u16 	%rs1491, [_ZZ24flash_attention_wmma_qktPK6__halfS1_S1_PS_iiiifE6V_smem+5676];
	// begin inline asm
	{  cvt.f32.f16 %f12775, %rs1491;}

	// end inline asm
	fma.rn.f32 	%f19772, %f12776, %f12775, %f19772;
$L__BB0_3287:
	add.s32 	%r972, %r16, 45;
	setp.ge.s32 	%p1625, %r972, %r137;
	@%p1625 bra 	$L__BB0_3289;
	ld.shared.f32 	%f12778, [%r10+180];
	ld.shared.u16 	%rs1492, [_ZZ24flash_attention_wmma_qktPK6__halfS1_S1_PS_iiiifE6V_smem+5804];
	// begin inline asm
	{  cvt.f32.f16 %f12777, %rs1492;}

	// end inline asm
	fma.rn.f32 	%f19772, %f12778, %f12777, %f19772;
$L__BB0_3289:
	add.s32 	%r973, %r16, 46;
	setp.ge.s32 	%p1626, %r973, %r137;
	@%p1626 bra 	$L__BB0_3291;
	ld.shared.f32 	%f12780, [%r10+184];
	ld.shared.u16 	%rs1493, [_ZZ24flash_attention_wmma_qktPK6__halfS1_S1_PS_iiiifE6V_smem+5932];
	// begin inline asm
	{  cvt.f32.f16 %f12779, %rs1493;}

	// end inline asm
	fma.rn.f32 	%f19772, %f12780, %f12779, %f19772;
$L__BB0_3291:
	setp.ge.s32 	%p1627, %r117, %r137;
	@%p1627 bra 	$L__BB0_3293;
	ld.shared.f32 	%f12782, [%r10+188];
	ld.shared.u16 	%rs1494, [_ZZ24flash_attention_wmma_qktPK6__halfS1_S1_PS_iiiifE6V_smem+6060];
	// begin inline asm
	{  cvt.f32.f16 %f12781, %rs1494;}

	// end inline asm
	fma.rn.f32 	%f19772, %f12782, %f12781, %f19772;
$L__BB0_3293:
	setp.ge.s32 	%p1628, %r118, %r137;
	@%p1628 bra 	$L__BB0_3295;
	ld.shared.f32 	%f12784, [%r10+192];
	ld.shared.u16 	%rs1495, [_ZZ24flash_attention_wmma_qktPK6__halfS1_S1_PS_iiiifE6V_smem+6188];
	// begin inline asm
	{  cvt.f32.f16 %f12783, %rs1495;}

	// end inline asm
	fma.rn.f32 	%f19772, %f12784, %f12783, %f19772;
$L__BB0_3295:
	setp.ge.s32 	%p1629, %r119, %r137;
	@%p1629 bra 	$L__BB0_3297;
	ld.shared.f32 	%f12786, [%r10+196];
	ld.shared.u16 	%rs1496, [_ZZ24flash_attention_wmma_qktPK6__halfS1_S1_PS_iiiifE6V_smem+6316];
	// begin inline asm
	{  cvt.f32.f16 %f12785, %rs1496;}

	// end inline asm
	fma.rn.f32 	%f19772, %f12786, %f12785, %f19772;
$L__BB0_3297:
	setp.ge.s32 	%p1630, %r120, %r137;
	@%p1630 bra 	$L__BB0_3299;
	ld.shared.f32 	%f12788, [%r10+200];
	ld.shared.u16 	%rs1497, [_ZZ24flash_attention_wmma_qktPK6__halfS1_S1_PS_iiiifE6V_smem+6444];
	// begin inline asm
	{  cvt.f32.f16 %f12787, %rs1497;}

	// end inline asm
	fma.rn.f32 	%f19772, %f12788, %f12787, %f19772;
$L__BB0_3299:
	setp.ge.s32 	%p1631, %r121, %r137;
	@%p1631 bra 	$L__BB0_3301;
	ld.shared.f32 	%f12790, [%r10+204];
	ld.shared.u16 	%rs1498, [_ZZ24flash_attention_wmma_qktPK6__halfS1_S1_PS_iiiifE6V_smem+6572];
	// begin inline asm
	{  cvt.f32.f16 %f12789, %rs1498;}

	// end inline asm
	fma.rn.f32 	%f19772, %f12790, %f12789, %f19772;
$L__BB0_3301:
	setp.ge.s32 	%p1632, %r122, %r137;
	@%p1632 bra 	$L__BB0_3303;
	ld.shared.f32 	%f12792, [%r10+208];
	ld.shared.u16 	%rs1499, [_ZZ24flash_attention_wmma_qktPK6__halfS1_S1_PS_iiiifE6V_smem+6700];
	// begin inline asm
	{  cvt.f32.f16 %f12791, %rs1499;}

	// end inline asm
	fma.rn.f32 	%f19772, %f12792, %f12791, %f19772;
$L__BB0_3303:
	setp.ge.s32 	%p1633, %r123, %r137;
	@%p1633 bra 	$L__BB0_3305;
	ld.shared.f32 	%f12794, [%r10+212];
	ld.shared.u16 	%rs1500, [_ZZ24flash_attention_wmma_qktPK6__halfS1_S1_PS_iiiifE6V_smem+6828];
	// begin inline asm
	{  cvt.f32.f16 %f12793, %rs1500;}

	// end inline asm
	fma.rn.f32 	%f19772, %f12794, %f12793, %f19772;
$L__BB0_3305:
	setp.ge.s32 	%p1634, %r124, %r137;
	@%p1634 bra 	$L__BB0_3307;
	ld.shared.f32 	%f12796, [%r10+216];
	ld.shared.u16 	%rs1501, [_ZZ24flash_attention_wmma_qktPK6__halfS1_S1_PS_iiiifE6V_smem+6956];
	// begin inline asm
	{  cvt.f32.f16 %f12795, %rs1501;}

	// end inline asm
	fma.rn.f32 	%f19772, %f12796, %f12795, %f19772;
$L__BB0_3307:
	setp.ge.s32 	%p1635, %r125, %r137;
	@%p1635 bra 	$L__BB0_3309;
	ld.shared.f32 	%f12798, [%r10+220];
	ld.shared.u16 	%rs1502, [_ZZ24flash_attention_wmma_qktPK6__halfS1_S1_PS_iiiifE6V_smem+7084];
	// begin inline asm
	{  cvt.f32.f16 %f12797, %rs1502;}

	// end inline asm
	fma.rn.f32 	%f19772, %f12798, %f12797, %f19772;
$L__BB0_3309:
	setp.ge.s32 	%p1636, %r126, %r137;
	@%p1636 bra 	$L__BB0_3311;
	ld.shared.f32 	%f12800, [%r10+224];
	ld.shared.u16 	%rs1503, [_ZZ24flash_attention_wmma_qktPK6__halfS1_S1_PS_iiiifE6V_smem+7212];
	// begin inline asm
	{  cvt.f32.f16 %f12799, %rs1503;}

	// end inline asm
	fma.rn.f32 	%f19772, %f12800, %f12799, %f19772;
$L__BB0_3311:
	setp.ge.s32 	%p1637, %r127, %r137;
	@%p1637 bra 	$L__BB0_3313;
	ld.shared.f32 	%f12802, [%r10+228];
	ld.shared.u16 	%rs1504, [_ZZ24flash_attention_wmma_qktPK6__halfS1_S1_PS_iiiifE6V_smem+7340];
	// begin inline asm
	{  cvt.f32.f16 %f12801, %rs1504;}

	// end inline asm
	fma.rn.f32 	%f19772, %f12802, %f12801, %f19772;
$L__BB0_3313:
	setp.ge.s32 	%p1638, %r128, %r137;
	@%p1638 bra 	$L__BB0_3315;
	ld.shared.f32 	%f12804, [%r10+232];
	ld.shared.u16 	%rs1505, [_ZZ24flash_attention_wmma_qktPK6__halfS1_S1_PS_iiiifE6V_smem+7468];
	// begin inline asm
	{  cvt.f32.f16 %f12803, %rs1505;}

	// end inline asm
	fma.rn.f32 	%f19772, %f12804, %f12803, %f19772;
$L__BB0_3315:
	setp.ge.s32 	%p1639, %r129, %r137;
	@%p1639 bra 	$L__BB0_3317;
	ld.shared.f32 	%f12806, [%r10+236];
	ld.shared.u16 	%rs1506, [_ZZ24flash_attention_wmma_qktPK6__halfS1_S1_PS_iiiifE6V_smem+7596];
	// begin inline asm
	{  cvt.f32.f16 %f12805, %rs1506;}

	// end inline asm
	fma.rn.f32 	%f19772, %f12806, %f12805, %f19772;
$L__BB0_3317:
	setp.ge.s32 	%p1640, %r130, %r137;
	@%p1640 bra 	$L__BB0_3319;
	ld.shared.f32 	%f12808, [%r10+240];
	ld.shared.u16 	%rs1507, [_ZZ24flash_attention_wmma_qktPK6__halfS1_S1_PS_iiiifE6V_smem+7724];
	// begin inline asm
	{  cvt.f32.f16 %f12807, %rs1507;}

	// end inline asm
	fma.rn.f32 	%f19772, %f12808, %f12807, %f19772;
$L__BB0_3319:
	setp.ge.s32 	%p1641, %r131, %r137;
	@%p1641 bra 	$L__BB0_3321;
	ld.shared.f32 	%f12810, [%r10+244];
	ld.shared.u16 	%rs1508, [_ZZ24flash_attention_wmma_qktPK6__halfS1_S1_PS_iiiifE6V_smem+7852];
	// begin inline asm
	{  cvt.f32.f16 %f12809, %rs1508;}

	// end inline asm
	fma.rn.f32 	%f19772, %f12810, %f12809, %f19772;
$L__BB0_3321:
	@%p1578 bra 	$L__BB0_3323;
	ld.shared.f32 	%f12812, [%r10+248];
	ld.shared.u16 	%rs1509, [_ZZ24flash_attention_wmma_qktPK6__halfS1_S1_PS_iiiifE6V_smem+7980];
	// begin inline asm
	{  cvt.f32.f16 %f12811, %rs1509;}

	// end inline asm
	fma.rn.f32 	%f19772, %f12812, %f12811, %f19772;
$L__BB0_3323:
	@%p1579 bra 	$L__BB0_3325;
	ld.shared.f32 	%f12814, [%r10+252];
	ld.shared.u16 	%rs1510, [_ZZ24flash_attention_wmma_qktPK6__halfS1_S1_PS_iiiifE6V_smem+8108];
	// begin inline asm
	{  cvt.f32.f16 %f12813, %rs1510;}

	// end inline asm
	fma.rn.f32 	%f19772, %f12814, %f12813, %f19772;
$L__BB0_3325:
	fma.rn.f32 	%f18210, %f392, %f19772, %f18210;
	mov.f32 	%f19836, 0f00000000;
	@%p1580 bra 	$L__BB0_3327;
	ld.shared.f32 	%f12817, [%r10];
	ld.shared.u16 	%rs1511, [_ZZ24flash_attention_wmma_qktPK6__halfS1_S1_PS_iiiifE6V_smem+46];
	// begin inline asm
	{  cvt.f32.f16 %f12816, %rs1511;}

	// end inline asm
	fma.rn.f32 	%f19836, %f12817, %f12816, 0f00000000;
$L__BB0_3327:
	@%p1581 bra 	$L__BB0_3329;
	ld.shared.f32 	%f12819, [%r10+4];
	ld.shared.u16 	%rs1512, [_ZZ24flash_attention_wmma_qktPK6__halfS1_S1_PS_iiiifE6V_smem+174];
	// begin inline asm
	{  cvt.f32.f16 %f12818, %rs1512;}

	// end inline asm
	fma.rn.f32 	%f19836, %f12819, %f12818, %f19836;
$L__BB0_3329:
	@%p1582 bra 	$L__BB0_3331;
	ld.shared.f32 	%f12821, [%r10+8];
	ld.shared.u16 	%rs1513, [_ZZ24flash_attention_wmma_qktPK6__halfS1_S1_PS_iiiifE6V_smem+302];
	// begin inline asm
	{  cvt.f32.f16 %f12820, %rs1513;}

	// end inline asm
	fma.rn.f32 	%f19836, %f12821, %f12820, %f19836;
$L__BB0_3331:
	setp.ge.s32 	%p1647, %r86, %r137;
	@%p1647 bra 	$L__BB0_3333;
	ld.shared.f32 	%f12823, [%r10+12];
	ld.shared.u16 	%rs1514, [_ZZ24flash_attention_wmma_qktPK6__halfS1_S1_PS_iiiifE6V_smem+430];
	// begin inline asm
	{  cvt.f32.f16 %f12822, %rs1514;}

	// end inline asm
	fma.rn.f32 	%f19836, %f12823, %f12822, %f19836;
$L__BB0_3333:
	setp.ge.s32 	%p1648, %r87, %r137;
	@%p1648 bra 	$L__BB0_3335;
	ld.shared.f32 	%f12825, [%r10+16];
	ld.shared.u16 	%rs1515, [_ZZ24flash_attention_wmma_qktPK6__halfS1_S1_PS_iiiifE6V_smem+558];
	// begin inline asm
	{  cvt.f32.f16 %f12824, %rs1515;}

	// end inline asm
	fma.rn.f32 	%f19836, %f12825, %f12824, %f19836;
$L__BB0_3335:
	setp.ge.s32 	%p1649, %r88, %r137;
	@%p1649 bra 	$L__BB0_3337;
	ld.shared.f32 	%f12827, [%r10+20];
	ld.shared.u16 	%rs1516, [_ZZ24flash_attention_wmma_qktPK6__halfS1_S1_PS_iiiifE6V_smem+686];
	// begin inline asm
	{  cvt.f32.f16 %f12826, %rs1516;}

	// end inline asm
	fma.rn.f32 	%f19836, %f12827, %f12826, %f19836;
$L__BB0_3337:
	setp.ge.s32 	%p1650, %r89, %r137;
	@%p1650 bra 	$L__BB0_3339;
	ld.shared.f32 	%f12829, [%r10+24];
	ld.shared.u16 	%rs1517, [_ZZ24flash_attention_wmma_qktPK6__halfS1_S1_PS_iiiifE6V_smem+814];
	// begin inline asm
	{  cvt.f32.f16 %f12828, %rs1517;}

	// end inline asm
	fma.rn.f32 	%f19836, %f12829, %f12828, %f19836;
$L__BB0_3339:
	setp.ge.s32 	%p1651, %r90, %r137;
	@%p1651 bra 	$L__BB0_3341;
	ld.shared.f32 	%f12831, [%r10+28];
	ld.shared.u16 	%rs1518, [_ZZ24flash_attention_wmma_qktPK6__halfS1_S1_PS_iiiifE6V_smem+942];
	// begin inline asm
	{  cvt.f32.f16 %f12830, %rs1518;}

	// end inline asm
	fma.rn.f32 	%f19836, %f12831, %f12830, %f19836;
$L__BB0_3341:
	setp.ge.s32 	%p1652, %r91, %r137;
	@%p1652 bra 	$L__BB0_3343;
	ld.shared.f32 	%f12833, [%r10+32];
	ld.shared.u16 	%rs1519, [_ZZ24flash_attention_wmma_qktPK6__halfS1_S1_PS_iiiifE6V_smem+1070];
	// begin inline asm
	{  cvt.f32.f16 %f12832, %rs1519;}

	// end inline asm
	fma.rn.f32 	%f19836, %f12833, %f12832, %f19836;
$L__BB0_3343:
	setp.ge.s32 	%p1653, %r92, %r137;
	@%p1653 bra 	$L__BB0_3345;
	ld.shared.f32 	%f12835, [%r10+36];
	ld.shared.u16 	%rs1520, [_ZZ24flash_attention_wmma_qktPK6__halfS1_S1_PS_iiiifE6V_smem+1198];
	// begin inline asm
	{  cvt.f32.f16 %f12834, %rs1520;}

	// end inline asm
	fma.rn.f32 	%f19836, %f12835, %f12834, %f19836;
$L__BB0_3345:
	setp.ge.s32 	%p1654, %r93, %r137;
	@%p1654 bra 	$L__BB0_3347;
	ld.shared.f32 	%f12837, [%r10+40];
	ld.shared.u16 	%rs1521, [_ZZ24flash_attention_wmma_qktPK6__halfS1_S1_PS_iiiifE6V_smem+1326];
	// begin inline asm
	{  cvt.f32.f16 %f12836, %rs1521;}

	// end inline asm
	fma.rn.f32 	%f19836, %f12837, %f12836, %f19836;
$L__BB0_3347:
	setp.ge.s32 	%p1655, %r94, %r137;
	@%p1655 bra 	$L__BB0_3349;
	ld.shared.f32 	%f12839, [%r10+44];
	ld.shared.u16 	%rs1522, [_ZZ24flash_attention_wmma_qktPK6__halfS1_S1_PS_iiiifE6V_smem+1454];
	// begin inline asm
	{  cvt.f32.f16 %f12838, %rs1522;}

	// end inline asm
	fma.rn.f32 	%f19836, %f12839, %f12838, %f19836;
$L__BB0_3349:
	setp.ge.s32 	%p1656, %r95, %r137;
	@%p1656 bra 	$L__BB0_3351;
	ld.shared.f32 	%f12841, [%r10+48];
	ld.shared.u16 	%rs1523, [_ZZ24flash_attention_wmma_qktPK6__halfS1_S1_PS_iiiifE6V_smem+1582];
	// begin inline asm
	{  cvt.f32.f16 %f12840, %rs1523;}

	// end inline asm
	fma.rn.f32 	%f19836, %f12841, %f12840, %f19836;
$L__BB0_3351:
	setp.ge.s32 	%p1657, %r96, %r137;
	@%p1657 bra 	$L__BB0_3353;
	ld.shared.f32 	%f12843, [%r10+52];
	ld.shared.u16 	%rs1524, [_ZZ24flash_attention_wmma_qktPK6__halfS1_S1_PS_iiiifE6V_smem+1710];
	// begin inline asm
	{  cvt.f32.f16 %f12842, %rs1524;}

	// end inline asm
	fma.rn.f32 	%f19836, %f12843, %f12842, %f19836;
$L__BB0_3353:
	setp.ge.s32 	%p1658, %r97, %r137;
	@%p1658 bra 	$L__BB0_3355;
	ld.shared.f32 	%f12845, [%r10+56];
	ld.shared.u16 	%rs1525, [_ZZ24flash_attention_wmma_qktPK6__halfS1_S1_PS_iiiifE6V_smem+1838];
	// begin inline asm
	{  cvt.f32.f16 %f12844, %rs1525;}

	// end inline asm
	fma.rn.f32 	%f19836, %f12845, %f12844, %f19836;
$L__BB0_3355:
	setp.ge.s32 	%p1659, %r98, %r137;
	@%p1659 bra 	$L__BB0_3357;
	ld.shared.f32 	%f12847, [%r10+60];
	ld.shared.u16 	%rs1526, [_ZZ24flash_attention_wmma_qktPK6__halfS1_S1_PS_iiiifE6V_smem+1966];
	// begin inline asm
	{  cvt.f32.f16 %f12846, %rs1526;}

	// end inline asm
	fma.rn.f32 	%f19836, %f12847, %f12846, %f19836;
$L__BB0_3357:
	add.s32 	%r974, %r16, 16;
	setp.ge.s32 	%p1660, %r974, %r137;
	@%p1660 bra 	$L__BB0_3359;
	ld.shared.f32 	%f12849, [%r10+64];
	ld.shared.u16 	%rs1527, [_ZZ24flash_attention_wmma_qktPK6__halfS1_S1_PS_iiiifE6V_smem+2094];
	// begin inline asm
	{  cvt.f32.f16 %f12848, %rs1527;}

	// end inline asm
	fma.rn.f32 	%f19836, %f12849, %f12848, %f19836;
$L__BB0_3359:
	add.s32 	%r975, %r16, 17;
	setp.ge.s32 	%p1661, %r975, %r137;
	@%p1661 bra 	$L__BB0_3361;
	ld.shared.f32 	%f12851, [%r10+68];
	ld.shared.u16 	%rs1528, [_ZZ24flash_attention_wmma_qktPK6__halfS1_S1_PS_iiiifE6V_smem+2222];
	// begin inline asm
	{  cvt.f32.f16 %f12850, %rs1528;}

	// end inline asm
	fma.rn.f32 	%f19836, %f12851, %f12850, %f19836;
$L__BB0_3361:
	add.s32 	%r976, %r16, 18;
	setp.ge.s32 	%p1662, %r976, %r137;
	@%p1662 bra 	$L__BB0_3363;
	ld.shared.f32 	%f12853, [%r10+72];
	ld.shared.u16 	%rs1529, [_ZZ24flash_attention_wmma_qktPK6__halfS1_S1_PS_iiiifE6V_smem+2350];
	// begin inline asm
	{  cvt.f32.f16 %f12852, %rs1529;}

	// end inline asm
	fma.rn.f32 	%f19836, %f12853, %f12852, %f19836;
$L__BB0_3363:
	add.s32 	%r977, %r16, 19;
	setp.ge.s32 	%p1663, %r977, %r137;
	@%p1663 bra 	$L__BB0_3365;
	ld.shared.f32 	%f12855, [%r10+76];
	ld.shared.u16 	%rs1530, [_ZZ24flash_attention_wmma_qktPK6__halfS1_S1_PS_iiiifE6V_smem+2478];
	// begin inline asm
	{  cvt.f32.f16 %f12854, %rs1530;}

	// end inline asm
	fma.rn.f32 	%f19836, %f12855, %f12854, %f19836;
$L__BB0_3365:
	add.s32 	%r978, %r16, 20;
	setp.ge.s32 	%p1664, %r978, %r137;
	@%p1664 bra 	$L__BB0_3367;
	ld.shared.f32 	%f12857, [%r10+80];
	ld.shared.u16 	%rs1531, [_ZZ24flash_attention_wmma_qktPK6__halfS1_S1_PS_iiiifE6V_smem+2606];
	// begin inline asm
	{  cvt.f32.f16 %f12856, %rs1531;}

	// end inline asm
	fma.rn.f32 	%f19836, %f12857, %f12856, %f19836;
$L__BB0_3367:
	add.s32 	%r979, %r16, 21;
	setp.ge.s32 	%p1665, %r979, %r137;
	@%p1665 bra 	$L__BB0_3369;
	ld.shared.f32 	%f12859, [%r10+84];
	ld.shared.u16 	%rs1532, [_ZZ24flash_attention_wmma_qktPK6__halfS1_S1_PS_iiiifE6V_smem+2734];
	// begin inline asm
	{  cvt.f32.f16 %f12858, %rs1532;}

	// end inline asm
	fma.rn.f32 	%f19836, %f12859, %f12858, %f19836;
$L__BB0_3369:
	add.s32 	%r980, %r16, 22;
	setp.ge.s32 	%p1666, %r980, %r137;
	@%p1666 bra 	$L__BB0_3371;
	ld.shared.f32 	%f12861, [%r10+88];
	ld.shared.u16 	%rs1533, [_ZZ24flash_attention_wmma_qktPK6__halfS1_S1_PS_iiiifE6V_smem+2862];
	// begin inline asm
	{  cvt.f32.f16 %f12860, %rs1533;}

	// end inline asm
	fma.rn.f32 	%f19836, %f12861, %f12860, %f19836;
$L__BB0_3371:
	setp.ge.s32 	%p1667, %r99, %r137;
	@%p1667 bra 	$L__BB0_3373;
	ld.shared.f32 	%f12863, [%r10+92];
	ld.shared.u16 	%rs1534, [_ZZ24flash_attention_wmma_qktPK6__halfS1_S1_PS_iiiifE6V_smem+2990];
	// begin inline asm
	{  cvt.f32.f16 %f12862, %rs1534;}

	// end inline asm
	fma.rn.f32 	%f19836, %f12863, %f12862, %f19836;
$L__BB0_3373:
	setp.ge.s32 	%p1668, %r100, %r137;
	@%p1668 bra 	$L__BB0_3375;
	ld.shared.f32 	%f12865, [%r10+96];
	ld.shared.u16 	%rs1535, [_ZZ24flash_attention_wmma_qktPK6__halfS1_S1_PS_iiiifE6V_smem+3118];
	// begin inline asm
	{  cvt.f32.f16 %f12864, %rs1535;}

	// end inline asm
	fma.rn.f32 	%f19836, %f12865, %f12864, %f19836;
$L__BB0_3375:
	setp.ge.s32 	%p1669, %r101, %r137;
	@%p1669 bra 	$L__BB0_3377;
	ld.shared.f32 	%f12867, [%r10+100];
	ld.shared.u16 	%rs1536, [_ZZ24flash_attention_wmma_qktPK6__halfS1_S1_PS_iiiifE6V_smem+3246];
	// begin inline asm
	{  cvt.f32.f16 %f12866, %rs1536;}

	// end inline asm
	fma.rn.f32 	%f19836, %f12867, %f12866, %f19836;
$L__BB0_3377:
	setp.ge.s32 	%p1670, %r102, %r137;
	@%p1670 bra 	$L__BB0_3379;
	ld.shared.f32 	%f12869, [%r10+104];
	ld.shared.u16 	%rs1537, [_ZZ24flash_attention_wmma_qktPK6__halfS1_S1_PS_iiiifE6V_smem+3374];
	// begin inline asm
	{  cvt.f32.f16 %f12868, %rs1537;}

	// end inline asm
	fma.rn.f32 	%f19836, %f12869, %f12868, %f19836;
$L__BB0_3379:
	setp.ge.s32 	%p1671, %r103, %r137;
	@%p1671 bra 	$L__BB0_3381;
	ld.shared.f32 	%f12871, [%r10+108];
	ld.shared.u16 	%rs1538, [_ZZ24flash_attention_wmma_qktPK6__halfS1_S1_PS_iiiifE6V_smem+3502];
	// begin inline asm
	{  cvt.f32.f16 %f12870, %rs1538;}

	// end inline asm
	fma.rn.f32 	%f19836, %f12871, %f12870, %f19836;
$L__BB0_3381:
	setp.ge.s32 	%p1672, %r104, %r137;
	@%p1672 bra 	$L__BB0_3383;
	ld.shared.f32 	%f12873, [%r10+112];
	ld.shared.u16 	%rs1539, [_ZZ24flash_attention_wmma_qktPK6__halfS1_S1_PS_iiiifE6V_smem+3630];
	// begin inline asm
	{  cvt.f32.f16 %f12872, %rs1539;}

	// end inline asm
	fma.rn.f32 	%f19836, %f12873, %f12872, %f19836;
$L__BB0_3383:
	setp.ge.s32 	%p1673, %r105, %r137;
	@%p1673 bra 	$L__BB0_3385;
	ld.shared.f32 	%f12875, [%r10+116];
	ld.shared.u16 	%rs1540, [_ZZ24flash_attention_wmma_qktPK6__halfS1_S1_PS_iiiifE6V_smem+3758];
	// begin inline asm
	{  cvt.f32.f16 %f12874, %rs1540;}

	// end inline asm
	fma.rn.f32 	%f19836, %f12875, %f12874, %f19836;
$L__BB0_3385:
	setp.ge.s32 	%p1674, %r106, %r137;
	@%p1674 bra 	$L__BB0_3387;
	ld.shared.f32 	%f12877, [%r10+120];
	ld.shared.u16 	%rs1541, [_ZZ24flash_attention_wmma_qktPK6__halfS1_S1_PS_iiiifE6V_smem+3886];
	// begin inline asm
	{  cvt.f32.f16 %f12876, %rs1541;}

	// end inline asm
	fma.rn.f32 	%f19836, %f12877, %f12876, %f19836;
$L__BB0_3387:
	setp.ge.s32 	%p1675, %r107, %r137;
	@%p1675 bra 	$L__BB0_3389;
	ld.shared.f32 	%f12879, [%r10+124];
	ld.shared.u16 	%rs1542, [_ZZ24flash_attention_wmma_qktPK6__halfS1_S1_PS_iiiifE6V_smem+4014];
	// begin inline asm
	{  cvt.f32.f16 %f12878, %rs1542;}

	// end inline asm
	fma.rn.f32 	%f19836, %f12879, %f12878, %f19836;
$L__BB0_3389:
	setp.ge.s32 	%p1676, %r108, %r137;
	@%p1676 bra 	$L__BB0_3391;
	ld.shared.f32 	%f12881, [%r10+128];
	ld.shared.u16 	%rs1543, [_ZZ24flash_attention_wmma_qktPK6__halfS1_S1_PS_iiiifE6V_smem+4142];
	// begin inline asm
	{  cvt.f32.f16 %f12880, %rs1543;}

	// end inline asm
	fma.rn.f32 	%f19836, %f12881, %f12880, %f19836;
$L__BB0_3391:
	setp.ge.s32 	%p1677, %r109, %r137;
	@%p1677 bra 	$L__BB0_3393;
	ld.shared.f32 	%f12883, [%r10+132];
	ld.shared.u16 	%rs1544, [_ZZ24flash_attention_wmma_qktPK6__halfS1_S1_PS_iiiifE6V_smem+4270];
	// begin inline asm
	{  cvt.f32.f16 %f12882, %rs1544;}

	// end inline asm
	fma.rn.f32 	%f19836, %f12883, %f12882, %f19836;
$L__BB0_3393:
	setp.ge.s32 	%p1678, %r110, %r137;
	@%p1678 bra 	$L__BB0_3395;
	ld.shared.f32 	%f12885, [%r10+136];
	ld.shared.u16 	%rs1545, [_ZZ24flash_attention_wmma_qktPK6__halfS1_S1_PS_iiiifE6V_smem+4398];
	// begin inline asm
	{  cvt.f32.f16 %f12884, %rs1545;}

	// end inline asm
	fma.rn.f32 	%f19836, %f12885, %f12884, %f19836;
$L__BB0_3395:
	setp.ge.s32 	%p1679, %r111, %r137;
	@%p1679 bra 	$L__BB0_3397;
	ld.shared.f32 	%f12887, [%r10+140];
	ld.shared.u16 	%rs1546, [_ZZ24flash_attention_wmma_qktPK6__halfS1_S1_PS_iiiifE6V_smem+4526];
	// begin inline asm
	{  cvt.f32.f16 %f12886, %rs1546;}

	// end inline asm
	fma.rn.f32 	%f19836, %f12887, %f12886, %f19836;
$L__BB0_3397:
	setp.ge.s32 	%p1680, %r112, %r137;
	@%p1680 bra 	$L__BB0_3399;
	ld.shared.f32 	%f12889, [%r10+144];
	ld.shared.u16 	%rs1547, [_ZZ24flash_attention_wmma_qktPK6__halfS1_S1_PS_iiiifE6V_smem+4654];
	// begin inline asm
	{  cvt.f32.f16 %f12888, %rs1547;}

	// end inline asm
	fma.rn.f32 	%f19836, %f12889, %f12888, %f19836;
$L__BB0_3399:
	setp.ge.s32 	%p1681, %r113, %r137;
	@%p1681 bra 	$L__BB0_3401;
	ld.shared.f32 	%f12891, [%r10+148];
	ld.shared.u16 	%rs1548, [_ZZ24flash_attention_wmma_qktPK6__halfS1_S1_PS_iiiifE6V_smem+4782];
	// begin inline asm
	{  cvt.f32.f16 %f12890, %rs1548;}

	// end inline asm
	fma.rn.f32 	%f19836, %f12891, %f12890, %f19836;
$L__BB0_3401:
	setp.ge.s32 	%p1682, %r114, %r137;
	@%p1682 bra 	$L__BB0_3403;
	ld.shared.f32 	%f12893, [%r10+152];
	ld.shared.u16 	%rs1549, [_ZZ24flash_attention_wmma_qktPK6__halfS1_S1_PS_iiiifE6V_smem+4910];
	// begin inline asm
	{  cvt.f32.f16 %f12892, %rs1549;}

	// end inline asm
	fma.rn.f32 	%f19836, %f12893, %f12892, %f19836;
$L__BB0_3403:
	add.s32 	%r981, %r16, 39;
	setp.ge.s32 	%p1683, %r981, %r137;
	@%p1683 bra 	$L__BB0_3405;
	ld.shared.f32 	%f12895, [%r10+156];
	ld.shared.u16 	%rs1550, [_ZZ24flash_attention_wmma_qktPK6__halfS1_S1_PS_iiiifE6V_smem+5038];
	// begin inline asm
	{  cvt.f32.f16 %f12894, %rs1550;}

	// end inline asm
	fma.rn.f32 	%f19836, %f12895, %f12894, %f19836;
$L__BB0_3405:
	setp.ge.s32 	%p1684, %r115, %r137;
	@%p1684 bra 	$L__BB0_3407;
	ld.shared.f32 	%f12897, [%r10+160];
	ld.shared.u16 	%rs1551, [_ZZ24flash_attention_wmma_qktPK6__halfS1_S1_PS_iiiifE6V_smem+5166];
	// begin inline asm
	{  cvt.f32.f16 %f12896, %rs1551;}

	// end inline asm
	fma.rn.f32 	%f19836, %f12897, %f12896, %f19836;
$L__BB0_3407:
	add.s32 	%r982, %r16, 41;
	setp.ge.s32 	%p1685, %r982, %r137;
	@%p1685 bra 	$L__BB0_3409;
	ld.shared.f32 	%f12899, [%r10+164];
	ld.shared.u16 	%rs1552, [_ZZ24flash_attention_wmma_qktPK6__halfS1_S1_PS_iiiifE6V_smem+5294];
	// begin inline asm
	{  cvt.f32.f16 %f12898, %rs1552;}

	// end inline asm
	fma.rn.f32 	%f19836, %f12899, %f12898, %f19836;
$L__BB0_3409:
	setp.ge.s32 	%p1686, %r116, %r137;
	@%p1686 bra 	$L__BB0_3411;
	ld.shared.f32 	%f12901, [%r10+168];
	ld.shared.u16 	%rs1553, [_ZZ24flash_attention_wmma_qktPK6__halfS1_S1_PS_iiiifE6V_smem+5422];
	// begin inline asm
	{  cvt.f32.f16 %f12900, %rs1553;}

	// end inline asm
	fma.rn.f32 	%f19836, %f12901, %f12900, %f19836;
$L__BB0_3411:
	add.s32 	%r983, %r16, 43;
	setp.ge.s32 	%p1687, %r983, %r137;
	@%p1687 bra 	$L__BB0_3413;
	ld.shared.f32 	%f12903, [%r10+172];
	ld.shared.u16 	%rs1554, [_ZZ24flash_attention_wmma_qktPK6__halfS1_S1_PS_iiiifE6V_smem+5550];
	// begin inline asm
	{  cvt.f32.f16 %f12902, %rs1554;}

	// end inline asm
	fma.rn.f32 	%f19836, %f12903, %f12902, %f19836;
$L__BB0_3413:
	add.s32 	%r984, %r16, 44;
	setp.ge.s32 	%p1688, %r984, %r137;
	@%p1688 bra 	$L__BB0_3415;
	ld.shared.f32 	%f12905, [%r10+176];
	ld.shared.u16 	%rs1555, [_ZZ24flash_attention_wmma_qktPK6__halfS1_S1_PS_iiiifE6V_smem+5678];
	// begin inline asm
	{  cvt.f32.f16 %f12904, %rs1555;}

	// end inline asm
	fma.rn.f32 	%f19836, %f12905, %f12904, %f19836;
$L__BB0_3415:
	add.s32 	%r985, %r16, 45;
	setp.ge.s32 	%p1689, %r985, %r137;
	@%p1689 bra 	$L__BB0_3417;
	ld.shared.f32 	%f12907, [%r10+180];
	ld.shared.u16 	%rs1556, [_ZZ24flash_attention_wmma_qktPK6__halfS1_S1_PS_iiiifE6V_smem+5806];
	// begin inline asm
	{  cvt.f32.f16 %f12906, %rs1556;}

	// end inline asm
	fma.rn.f32 	%f19836, %f12907, %f12906, %f19836;
$L__BB0_3417:
	add.s32 	%r986, %r16, 46;
	setp.ge.s32 	%p1690, %r986, %r137;
	@%p1690 bra 	$L__BB0_3419;
	ld.shared.f32 	%f12909, [%r10+184];
	ld.shared.u16 	%rs1557, [_ZZ24flash_attention_wmma_qktPK6__halfS1_S1_PS_iiiifE6V_smem+5934];
	// begin inline asm
	{  cvt.f32.f16 %f12908, %rs1557;}

	// end inline asm
	fma.rn.f32 	%f19836, %f12909, %f12908, %f19836;
$L__BB0_3419:
	setp.ge.s32 	%p1691, %r117, %r137;
	@%p1691 bra 	$L__BB0_3421;
	ld.shared.f32 	%f12911, [%r10+188];
	ld.shared.u16 	%rs1558, [_ZZ24flash_attention_wmma_qktPK6__halfS1_S1_PS_iiiifE6V_smem+6062];
	// begin inline asm
	{  cvt.f32.f16 %f12910, %rs1558;}

	// end inline asm
	fma.rn.f32 	%f19836, %f12911, %f12910, %f19836;
$L__BB0_3421:
	setp.ge.s32 	%p1692, %r118, %r137;
	@%p1692 bra 	$L__BB0_3423;
	ld.shared.f32 	%f12913, [%r10+192];
	ld.shared.u16 	%rs1559, [_ZZ24flash_attention_wmma_qktPK6__halfS1_S1_PS_iiiifE6V_smem+6190];
	// begin inline asm
	{  cvt.f32.f16 %f12912, %rs1559;}

	// end inline asm
	fma.rn.f32 	%f19836, %f12913, %f12912, %f19836;
$L__BB0_3423:
	setp.ge.s32 	%p1693, %r119, %r137;
	@%p1693 bra 	$L__BB0_3425;
	ld.shared.f32 	%f12915, [%r10+196];
	ld.shared.u16 	%rs1560, [_ZZ24flash_attention_wmma_qktPK6__halfS1_S1_PS_iiiifE6V_smem+6318];
	// begin inline asm
	{  cvt.f32.f16 %f12914, %rs1560;}

	// end inline asm
	fma.rn.f32 	%f19836, %f12915, %f12914, %f19836;
$L__BB0_3425:
	setp.ge.s32 	%p1694, %r120, %r137;
	@%p1694 bra 	$L__BB0_3427;
	ld.shared.f32 	%f12917, [%r10+200];
	ld.shared.u16 	%rs1561, [_ZZ24flash_attention_wmma_qktPK6__halfS1_S1_PS_iiiifE6V_smem+6446];
	// begin inline asm
	{  cvt.f32.f16 %f12916, %rs1561;}

	// end inline asm
	fma.rn.f32 	%f19836, %f12917, %f12916, %f19836;
$L__BB0_3427:
	setp.ge.s32 	%p1695, %r121, %r137;
	@%p1695 bra 	$L__BB0_3429;
	ld.shared.f32 	%f12919, [%r10+204];
	ld.shared.u16 	%rs1562, [_ZZ24flash_attention_wmma_qktPK6__halfS1_S1_PS_iiiifE6V_smem+6574];
	// begin inline asm
	{  cvt.f32.f16 %f12918, %rs1562;}

	// end inline asm
	fma.rn.f32 	%f19836, %f12919, %f12918, %f19836;
$L__BB0_3429:
	setp.ge.s32 	%p1696, %r122, %r137;
	@%p1696 bra 	$L__BB0_3431;
	ld.shared.f32 	%f12921, [%r10+208];
	ld.shared.u16 	%rs1563, [_ZZ24flash_attention_wmma_qktPK6__halfS1_S1_PS_iiiifE6V_smem+6702];
	// begin inline asm
	{  cvt.f32.f16 %f12920, %rs1563;}

	// end inline asm
	fma.rn.f32 	%f19836, %f12921, %f12920, %f19836;
$L__BB0_3431:
	setp.ge.s32 	%p1697, %r123, %r137;
	@%p1697 bra 	$L__BB0_3433;
	ld.shared.f32 	%f12923, [%r10+212];
	ld.shared.u16 	%rs1564, [_ZZ24flash_attention_wmma_qktPK6__halfS1_S1_PS_iiiifE6V_smem+6830];
	// begin inline asm
	{  cvt.f32.f16 %f12922, %rs1564;}

	// end inline asm
	fma.rn.f32 	%f19836, %f12923, %f12922, %f19836;
$L__BB0_3433:
	setp.ge.s32 	%p1698, %r124, %r137;
	@%p1698 bra 	$L__BB0_3435;
	ld.shared.f32 	%f12925, [%r10+216];
	ld.shared.u16 	%rs1565, [_ZZ24flash_attention_wmma_qktPK6__halfS1_S1_PS_iiiifE6V_smem+6958];
	// begin inline asm
	{  cvt.f32.f16 %f12924, %rs1565;}

	// end inline asm
	fma.rn.f32 	%f19836, %f12925, %f12924, %f19836;
$L__BB0_3435:
	setp.ge.s32 	%p1699, %r125, %r137;
	@%p1699 bra 	$L__BB0_3437;
	ld.shared.f32 	%f12927, [%r10+220];
	ld.shared.u16 	%rs1566, [_ZZ24flash_attention_wmma_qktPK6__halfS1_S1_PS_iiiifE6V_smem+7086];
	// begin inline asm
	{  cvt.f32.f16 %f12926, %rs1566;}

	// end inline asm
	fma.rn.f32 	%f19836, %f12927, %f12926, %f19836;
$L__BB0_3437:
	setp.ge.s32 	%p1700, %r126, %r137;
	@%p1700 bra 	$L__BB0_3439;
	ld.shared.f32 	%f12929, [%r10+224];
	ld.shared.u16 	%rs1567, [_ZZ24flash_attention_wmma_qktPK6__halfS1_S1_PS_iiiifE6V_smem+7214];
	// begin inline asm
	{  cvt.f32.f16 %f12928, %rs1567;}

	// end inline asm
	fma.rn.f32 	%f19836, %f12929, %f12928, %f19836;
$L__BB0_3439:
	setp.ge.s32 	%p1701, %r127, %r137;
	@%p1701 bra 	$L__BB0_3441;
	ld.shared.f32 	%f12931, [%r10+228];
	ld.shared.u16 	%rs1568, [_ZZ24flash_attention_wmma_qktPK6__halfS1_S1_PS_iiiifE6V_smem+7342];
	// begin inline asm
	{  cvt.f32.f16 %f12930, %rs1568;}

	// end inline asm
	fma.rn.f32 	%f19836, %f12931, %f12930, %f19836;
$L__BB0_3441:
	setp.ge.s32 	%p1702, %r128, %r137;
	@%p1702 bra 	$L__BB0_3443;
	ld.shared.f32 	%f12933, [%r10+232];
	ld.shared.u16 	%rs1569, [_ZZ24flash_attention_wmma_qktPK6__halfS1_S1_PS_iiiifE6V_smem+7470];
	// begin inline asm
	{  cvt.f32.f16 %f12932, %rs1569;}

	// end inline asm
	fma.rn.f32 	%f19836, %f12933, %f12932, %f19836;
$L__BB0_3443:
	setp.ge.s32 	%p1703, %r129, %r137;
	@%p1703 bra 	$L__BB0_3445;
	ld.shared.f32 	%f12935, [%r10+236];
	ld.shared.u16 	%rs1570, [_ZZ24flash_attention_wmma_qktPK6__halfS1_S1_PS_iiiifE6V_smem+7598];
	// begin inline asm
	{  cvt.f32.f16 %f12934, %rs1570;}

	// end inline asm
	fma.rn.f32 	%f19836, %f12935, %f12934, %f19836;
$L__BB0_3445:
	setp.ge.s32 	%p1704, %r130, %r137;
	@%p1704 bra 	$L__BB0_3447;
	ld.shared.f32 	%f12937, [%r10+240];
	ld.shared.u16 	%rs1571, [_ZZ24flash_attention_wmma_qktPK6__halfS1_S1_PS_iiiifE6V_smem+7726];
	// begin inline asm
	{  cvt.f32.f16 %f12936, %rs1571;}

	// end inline asm
	fma.rn.f32 	%f19836, %f12937, %f12936, %f19836;
$L__BB0_3447:
	setp.ge.s32 	%p1705, %r131, %r137;
	@%p1705 bra 	$L__BB0_3449;
	ld.shared.f32 	%f12939, [%r10+244];
	ld.shared.u16 	%rs1572, [_ZZ24flash_attention_wmma_qktPK6__halfS1_S1_PS_iiiifE6V_smem+7854];
	// begin inline asm
	{  cvt.f32.f16 %f12938, %rs1572;}

	// end inline asm
	fma.rn.f32 	%f19836, %f12939, %f12938, %f19836;
$L__BB0_3449:
	setp.ge.s32 	%p1706, %r132, %r137;
	@%p1706 bra 	$L__BB0_3451;
	ld.shared.f32 	%f12941, [%r10+248];
	ld.shared.u16 	%rs1573, [_ZZ24flash_attention_wmma_qktPK6__halfS1_S1_PS_iiiifE6V_smem+7982];
	// begin inline asm
	{  cvt.f32.f16 %f12940, %rs1573;}

	// end inline asm
	fma.rn.f32 	%f19836, %f12941, %f12940, %f19836;
$L__BB0_3451:
	setp.ge.s32 	%p1707, %r133, %r137;
	@%p1707 bra 	$L__BB0_3453;
	ld.shared.f32 	%f12943, [%r10+252];
	ld.shared.u16 	%rs1574, [_ZZ24flash_attention_wmma_qktPK6__halfS1_S1_PS_iiiifE6V_smem+8110];
	// begin inline asm
	{  cvt.f32.f16 %f12942, %rs1574;}

	// end inline asm
	fma.rn.f32 	%f19836, %f12943, %f12942, %f19836;
$L__BB0_3453:
	setp.ge.s32 	%p1708, %r16, %r137;
	fma.rn.f32 	%f18209, %f392, %f19836, %f18209;
	mov.f32 	%f19900, 0f00000000;
	@%p1708 bra 	$L__BB0_3455;
	ld.shared.f32 	%f12946, [%r10];
	ld.shared.u16 	%rs1575, [_ZZ24flash_attention_wmma_qktPK6__halfS1_S1_PS_iiiifE6V_smem+48];
	// begin inline asm
	{  cvt.f32.f16 %f12945, %rs1575;}

	// end inline asm
	fma.rn.f32 	%f19900, %f12946, %f12945, 0f00000000;
$L__BB0_3455:
	setp.ge.s32 	%p1709, %r84, %r137;
	@%p1709 bra 	$L__BB0_3457;
	ld.shared.f32 	%f12948, [%r10+4];
	ld.shared.u16 	%rs1576, [_ZZ24flash_attention_wmma_qktPK6__halfS1_S1_PS_iiiifE6V_smem+176];
	// begin inline asm
	{  cvt.f32.f16 %f12947, %rs1576;}

	// end inline asm
	fma.rn.f32 	%f19900, %f12948, %f12947, %f19900;
$L__BB0_3457:
	setp.ge.s32 	%p1710, %r85, %r137;
	@%p1710 bra 	$L__BB0_3459;
	ld.shared.f32 	%f12950, [%r10+8];
	ld.shared.u16 	%rs1577, [_ZZ24flash_attention_wmma_qktPK6__halfS1_S1_PS_iiiifE6V_smem+304];
	// begin inline asm
	{  cvt.f32.f16 %f12949, %rs1577;}

	// end inline asm
	fma.rn.f32 	%f19900, %f12950, %f12949, %f19900;
$L__BB0_3459:
	@%p1647 bra 	$L__BB0_3461;
	ld.shared.f32 	%f12952, [%r10+12];
	ld.shared.u16 	%rs1578, [_ZZ24flash_attention_wmma_qktPK6__halfS1_S1_PS_iiiifE6V_smem+432];
	// begin inline asm
	{  cvt.f32.f16 %f12951, %rs1578;}

	// end inline asm
	fma.rn.f32 	%f19900, %f12952, %f12951, %f19900;
$L__BB0_3461:
	@%p1648 bra 	$L__BB0_3463;
	ld.shared.f32 	%f12954, [%r10+16];
	ld.shared.u16 	%rs1579, [_ZZ24flash_attention_wmma_qktPK6__halfS1_S1_PS_iiiifE6V_smem+560];
	// begin inline asm
	{  cvt.f32.f16 %f12953, %rs1579;}

	// end inline asm
	fma.rn.f32 	%f19900, %f12954, %f12953, %f19900;
$L__BB0_3463:
	@%p1649 bra 	$L__BB0_3465;
	ld.shared.f32 	%f12956, [%r10+20];
	ld.shared.u16 	%rs1580, [_ZZ24flash_attention_wmma_qktPK6__halfS1_S1_PS_iiiifE6V_smem+688];
	// begin inline asm
	{  cvt.f32.f16 %f12955, %rs1580;}

	// end inline asm
	fma.rn.f32 	%f19900, %f12956, %f12955, %f19900;
$L__BB0_3465:
	@%p1650 bra 	$L__BB0_3467;
	ld.shared.f32 	%f12958, [%r10+24];
	ld.shared.u16 	%rs1581, [_ZZ24flash_attention_wmma_qktPK6__halfS1_S1_PS_iiiifE6V_smem+816];
	// begin inline asm
	{  cvt.f32.f16 %f12957, %rs1581;}

	// end inline asm
	fma.rn.f32 	%f19900, %f12958, %f12957, %f19900;
$L__BB0_3467:
	@%p1651 bra 	$L__BB0_3469;
	ld.shared.f32 	%f12960, [%r10+28];
	ld.shared.u16 	%rs1582, [_ZZ24flash_attention_wmma_qktPK6__halfS1_S1_PS_iiiifE6V_smem+944];
	// begin inline asm
	{  cvt.f32.f16 %f12959, %rs1582;}

	// end inline asm
	fma.rn.f32 	%f19900, %f12960, %f12959, %f19900;
$L__BB0_3469:
	setp.ge.s32 	%p1716, %r91, %r137;
	@%p1716 bra 	$L__BB0_3471;
	ld.shared.f32 	%f12962, [%r10+32];
	ld.shared.u16 	%rs1583, [_ZZ24flash_attention_wmma_qktPK6__halfS1_S1_PS_iiiifE6V_smem+1072];
	// begin inline asm
	{  cvt.f32.f16 %f12961, %rs1583;}

	// end inline asm
	fma.rn.f32 	%f19900, %f12962, %f12961, %f19900;
$L__BB0_3471:
	setp.ge.s32 	%p1717, %r92, %r137;
	@%p1717 bra 	$L__BB0_3473;
	ld.shared.f32 	%f12964, [%r10+36];
	ld.shared.u16 	%rs1584, [_ZZ24flash_attention_wmma_qktPK6__halfS1_S1_PS_iiiifE6V_smem+1200];
	// begin inline asm
	{  cvt.f32.f16 %f12963, %rs1584;}

	// end inline asm
	fma.rn.f32 	%f19900, %f12964, %f12963, %f19900;
$L__BB0_3473:
	setp.ge.s32 	%p1718, %r93, %r137;
	@%p1718 bra 	$L__BB0_3475;
	ld.shared.f32 	%f12966, [%r10+40];
	ld.shared.u16 	%rs1585, [_ZZ24flash_attention_wmma_qktPK6__halfS1_S1_PS_iiiifE6V_smem+1328];
	// begin inline asm
	{  cvt.f32.f16 %f12965, %rs1585;}

	// end inline asm
	fma.rn.f32 	%f19900, %f12966, %f12965, %f19900;
$L__BB0_3475:
	setp.ge.s32 	%p1719, %r94, %r137;
	@%p1719 bra 	$L__BB0_3477;
	ld.shared.f32 	%f12968, [%r10+44];
	ld.shared.u16 	%rs1586, [_ZZ24flash_attention_wmma_qktPK6__halfS1_S1_PS_iiiifE6V_smem+1456];
	// begin inline asm
	{  cvt.f32.f16 %f12967, %rs1586;}

	// end inline asm
	fma.rn.f32 	%f19900, %f12968, %f12967, %f19900;
$L__BB0_3477:
	setp.ge.s32 	%p1720, %r95, %r137;
	@%p1720 bra 	$L__BB0_3479;
	ld.shared.f32 	%f12970, [%r10+48];
	ld.shared.u16 	%rs1587, [_ZZ24flash_attention_wmma_qktPK6__halfS1_S1_PS_iiiifE6V_smem+1584];
	// begin inline asm
	{  cvt.f32.f16 %f12969, %rs1587;}

	// end inline asm
	fma.rn.f32 	%f19900, %f12970, %f12969, %f19900;
$L__BB0_3479:
	setp.ge.s32 	%p1721, %r96, %r137;
	@%p1721 bra 	$L__BB0_3481;
	ld.shared.f32 	%f12972, [%r10+52];
	ld.shared.u16 	%rs1588, [_ZZ24flash_attention_wmma_qktPK6__halfS1_S1_PS_iiiifE6V_smem+1712];
	// begin inline asm
	{  cvt.f32.f16 %f12971, %rs1588;}

	// end inline asm
	fma.rn.f32 	%f19900, %f12972, %f12971, %f19900;
$L__BB0_3481:
	setp.ge.s32 	%p1722, %r97, %r137;
	@%p1722 bra 	$L__BB0_3483;
	ld.shared.f32 	%f12974, [%r10+56];
	ld.shared.u16 	%rs1589, [_ZZ24flash_attention_wmma_qktPK6__halfS1_S1_PS_iiiifE6V_smem+1840];
	// begin inline asm
	{  cvt.f32.f16 %f12973, %rs1589;}

	// end inline asm
	fma.rn.f32 	%f19900, %f12974, %f12973, %f19900;
$L__BB0_3483:
	setp.ge.s32 	%p1723, %r98, %r137;
	@%p1723 bra 	$L__BB0_3485;
	ld.shared.f32 	%f12976, [%r10+60];
	ld.shared.u16 	%rs1590, [_ZZ24flash_attention_wmma_qktPK6__halfS1_S1_PS_iiiifE6V_smem+1968];
	// begin inline asm
	{  cvt.f32.f16 %f12975, %rs1590;}

	// end inline asm
	fma.rn.f32 	%f19900, %f12976, %f12975, %f19900;
$L__BB0_3485:
	add.s32 	%r987, %r16, 16;
	setp.ge.s32 	%p1724, %r987, %r137;
	@%p1724 bra 	$L__BB0_3487;
	ld.shared.f32 	%f12978, [%r10+64];
	ld.shared.u16 	%rs1591, [_ZZ24flash_attention_wmma_qktPK6__halfS1_S1_PS_iiiifE6V_smem+2096];
	// begin inline asm
	{  cvt.f32.f16 %f12977, %rs1591;}

	// end inline asm
	fma.rn.f32 	%f19900, %f12978, %f12977, %f19900;
$L__BB0_3487:
	add.s32 	%r988, %r16, 17;
	setp.ge.s32 	%p1725, %r988, %r137;
	@%p1725 bra 	$L__BB0_3489;
	ld.shared.f32 	%f12980, [%r10+68];
	ld.shared.u16 	%rs1592, [_ZZ24flash_attention_wmma_qktPK6__halfS1_S1_PS_iiiifE6V_smem+2224];
	// begin inline asm
	{  cvt.f32.f16 %f12979, %rs1592;}

	// end inline asm
	fma.rn.f32 	%f19900, %f12980, %f12979, %f19900;
$L__BB0_3489:
	add.s32 	%r989, %r16, 18;
	setp.ge.s32 	%p1726, %r989, %r137;
	@%p1726 bra 	$L__BB0_3491;
	ld.shared.f32 	%f12982, [%r10+72];
	ld.shared.u16 	%rs1593, [_ZZ24flash_attention_wmma_qktPK6__halfS1_S1_PS_iiiifE6V_smem+2352];
	// begin inline asm
	{  cvt.f32.f16 %f12981, %rs1593;}

	// end inline asm
	fma.rn.f32 	%f19900, %f12982, %f12981, %f19900;
$L__BB0_3491:
	add.s32 	%r990, %r16, 19;
	setp.ge.s32 	%p1727, %r990, %r137;
	@%p1727 bra 	$L__BB0_3493;
	ld.shared.f32 	%f12984, [%r10+76];
	ld.shared.u16 	%rs1594, [_ZZ24flash_attention_wmma_qktPK6__halfS1_S1_PS_iiiifE6V_smem+2480];
	// begin inline asm
	{  cvt.f32.f16 %f12983, %rs1594;}

	// end inline asm
	fma.rn.f32 	%f19900, %f12984, %f12983, %f19900;
$L__BB0_3493:
	add.s32 	%r991, %r16, 20;
	setp.ge.s32 	%p1728, %r991, %r137;
	@%p1728 bra 	$L__BB0_3495;
	ld.shared.f32 	%f12986, [%r10+80];
	ld.shared.u16 	%rs1595, [_ZZ24flash_attention_wmma_qktPK6__halfS1_S1_PS_iiiifE6V_smem+2608];
	// begin inline asm
	{  cvt.f32.f16 %f12985, %rs1595;}

	// end inline asm
	fma.rn.f32 	%f19900, %f12986, %f12985, %f19900;
$L__BB0_3495:
	add.s32 	%r992, %r16, 21;
	setp.ge.s32 	%p1729, %r992, %r137;
	@%p1729 bra 	$L__BB0_3497;
	ld.shared.f32 	%f12988, [%r10+84];
	ld.shared.u16 	%rs1596, [_ZZ24flash_attention_wmma_qktPK6__halfS1_S1_PS_iiiifE6V_smem+2736];
	// begin inline asm
	{  cvt.f32.f16 %f12987, %rs1596;}

	// end inline asm
	fma.rn.f32 	%f19900, %f12988, %f12987, %f19900;
$L__BB0_3497:
	add.s32 	%r993, %r16, 22;
	setp.ge.s32 	%p1730, %r993, %r137;
	@%p1730 bra 	$L__BB0_3499;
	ld.shared.f32 	%f12990, [%r10+88];
	ld.shared.u16 	%rs1597, [_ZZ24flash_attention_wmma_qktPK6__halfS1_S1_PS_iiiifE6V_smem+2864];
	// begin inline asm
	{  cvt.f32.f16 %f12989, %rs1597;}

	// end inline asm
	fma.rn.f32 	%f19900, %f12990, %f12989, %f19900;
$L__BB0_3499:
	setp.ge.s32 	%p1731, %r99, %r137;
	@%p1731 bra 	$L__BB0_3501;
	ld.shared.f32 	%f12992, [%r10+92];
	ld.shared.u16 	%rs1598, [_ZZ24flash_attention_wmma_qktPK6__halfS1_S1_PS_iiiifE6V_smem+2992];
	// begin inline asm
	{  cvt.f32.f16 %f12991, %rs1598;}

	// end inline asm
	fma.rn.f32 	%f19900, %f12992, %f12991, %f19900;
$L__BB0_3501:
	setp.ge.s32 	%p1732, %r100, %r137;
	@%p1732 bra 	$L__BB0_3503;
	ld.shared.f32 	%f12994, [%r10+96];
	ld.shared.u16 	%rs1599, [_ZZ24flash_attention_wmma_qktPK6__halfS1_S1_PS_iiiifE6V_smem+3120];
	// begin inline asm
	{  cvt.f32.f16 %f12993, %rs1599;}

	// end inline asm
	fma.rn.f32 	%f19900, %f12994, %f12993, %f19900;
$L__BB0_3503:
	setp.ge.s32 	%p1733, %r101, %r137;
	@%p1733 bra 	$L__BB0_3505;
	ld.shared.f32 	%f12996, [%r10+100];
	ld.shared.u16 	%rs1600, [_ZZ24flash_attention_wmma_qktPK6__halfS1_S1_PS_iiiifE6V_smem+3248];
	// begin inline asm
	{  cvt.f32.f16 %f12995, %rs1600;}

	// end inline asm
	fma.rn.f32 	%f19900, %f12996, %f12995, %f19900;
$L__BB0_3505:
	setp.ge.s32 	%p1734, %r102, %r137;
	@%p1734 bra 	$L__BB0_3507;
	ld.shared.f32 	%f12998, [%r10+104];
	ld.shared.u16 	%rs1601, [_ZZ24flash_attention_wmma_qktPK6__halfS1_S1_PS_iiiifE6V_smem+3376];
	// begin inline asm
	{  cvt.f32.f16 %f12997, %rs1601;}

	// end inline asm
	fma.rn.f32 	%f19900, %f12998, %f12997, %f19900;
$L__BB0_3507:
	setp.ge.s32 	%p1735, %r103, %r137;
	@%p1735 bra 	$L__BB0_3509;
	ld.shared.f32 	%f13000, [%r10+108];
	ld.shared.u16 	%rs1602, [_ZZ24flash_attention_wmma_qktPK6__halfS1_S1_PS_iiiifE6V_smem+3504];
	// begin inline asm
	{  cvt.f32.f16 %f12999, %rs1602;}

	// end inline asm
	fma.rn.f32 	%f19900, %f13000, %f12999, %f19900;
$L__BB0_3509:
	setp.ge.s32 	%p1736, %r104, %r137;
	@%p1736 bra 	$L__BB0_3511;
	ld.shared.f32 	%f13002, [%r10+112];
	ld.shared.u16 	%rs1603, [_ZZ24flash_attention_wmma_qktPK6__halfS1_S1_PS_iiiifE6V_smem+3632];
	// begin inline asm
	{  cvt.f32.f16 %f13001, %rs1603;}

	// end inline asm
	fma.rn.f32 	%f19900, %f13002, %f13001, %f19900;
$L__BB0_3511:
	setp.ge.s32 	%p1737, %r105, %r137;
	@%p1737 bra 	$L__BB0_3513;
	ld.shared.f32 	%f13004, [%r10+116];
	ld.shared.u16 	%rs1604, [_ZZ24flash_attention_wmma_qktPK6__halfS1_S1_PS_iiiifE6V_smem+3760];
	// begin inline asm
	{  cvt.f32.f16 %f13003, %rs1604;}

	// end inline asm
	fma.rn.f32 	%f19900, %f13004, %f13003, %f19900;
$L__BB0_3513:
	setp.ge.s32 	%p1738, %r106, %r137;
	@%p1738 bra 	$L__BB0_3515;
	ld.shared.f32 	%f13006, [%r10+120];
	ld.shared.u16 	%rs1605, [_ZZ24flash_attention_wmma_qktPK6__halfS1_S1_PS_iiiifE6V_smem+3888];
	// begin inline asm
	{  cvt.f32.f16 %f13005, %rs1605;}

	// end inline asm
	fma.rn.f32 	%f19900, %f13006, %f13005, %f19900;
$L__BB0_3515:
	setp.ge.s32 	%p1739, %r107, %r137;
	@%p1739 bra 	$L__BB0_3517;
	ld.shared.f32 	%f13008, [%r10+124];
	ld.shared.u16 	%rs1606, [_ZZ24flash_attention_wmma_qktPK6__halfS1_S1_PS_iiiifE6V_smem+4016];
	// begin inline asm
	{  cvt.f32.f16 %f13007, %rs1606;}

	// end inline asm
	fma.rn.f32 	%f19900, %f13008, %f13007, %f19900;
$L__BB0_3517:
	setp.ge.s32 	%p1740, %r108, %r137;
	@%p1740 bra 	$L__BB0_3519;
	ld.shared.f32 	%f13010, [%r10+128];
	ld.shared.u16 	%rs1607, [_ZZ24flash_attention_wmma_qktPK6__halfS1_S1_PS_iiiifE6V_smem+4144];
	// begin inline asm
	{  cvt.f32.f16 %f13009, %rs1607;}

	// end inline asm
	fma.rn.f32 	%f19900, %f13010, %f13009, %f19900;
$L__BB0_3519:
	setp.ge.s32 	%p1741, %r109, %r137;
	@%p1741 bra 	$L__BB0_3521;
	ld.shared.f32 	%f13012, [%r10+132];
	ld.shared.u16 	%rs1608, [_ZZ24flash_attention_wmma_qktPK6__halfS1_S1_PS_iiiifE6V_smem+4272];
	// begin inline asm
	{  cvt.f32.f16 %f13011, %rs1608;}

	// end inline asm
	fma.rn.f32 	%f19900, %f13012, %f13011, %f19900;
$L__BB0_3521:
	setp.ge.s32 	%p1742, %r110, %r137;
	@%p1742 bra 	$L__BB0_3523;
	ld.shared.f32 	%f13014, [%r10+136];
	ld.shared.u16 	%rs1609, [_ZZ24flash_attention_wmma_qktPK6__halfS1_S1_PS_iiiifE6V_smem+4400];
	// begin inline asm
	{  cvt.f32.f16 %f13013, %rs1609;}

	// end inline asm
	fma.rn.f32 	%f19900, %f13014, %f13013, %f19900;
$L__BB0_3523:
	setp.ge.s32 	%p1743, %r111, %r137;
	@%p1743 bra 	$L__BB0_3525;
	ld.shared.f32 	%f13016, [%r10+140];
	ld.shared.u16 	%rs1610, [_ZZ24flash_attention_wmma_qktPK6__halfS1_S1_PS_iiiifE6V_smem+4528];
	// begin inline asm
	{  cvt.f32.f16 %f13015, %rs1610;}

	// end inline asm
	fma.rn.f32 	%f19900, %f13016, %f13015, %f19900;
$L__BB0_3525:
	setp.ge.s32 	%p1744, %r112, %r137;
	@%p1744 bra 	$L__BB0_3527;
	ld.shared.f32 	%f13018, [%r10+144];
	ld.shared.u16 	%rs1611, [_ZZ24flash_attention_wmma_qktPK6__halfS1_S1_PS_iiiifE6V_smem+4656];
	// begin inline asm
	{  cvt.f32.f16 %f13017, %rs1611;}

	// end inline asm
	fma.rn.f32 	%f19900, %f13018, %f13017, %f19900;
$L__BB0_3527:
	setp.ge.s32 	%p1745, %r113, %r137;
	@%p1745 bra 	$L__BB0_3529;
	ld.shared.f32 	%f13020, [%r10+148];
	ld.shared.u16 	%rs1612, [_ZZ24flash_attention_wmma_qktPK6__halfS1_S1_PS_iiiifE6V_smem+4784];
	// begin inline asm
	{  cvt.f32.f16 %f13019, %rs1612;}

	// end inline asm
	fma.rn.f32 	%f19900, %f13020, %f13019, %f19900;
$L__BB0_3529:
	setp.ge.s32 	%p1746, %r114, %r137;
	@%p1746 bra 	$L__BB0_3531;
	ld.shared.f32 	%f13022, [%r10+152];
	ld.shared.u16 	%rs1613, [_ZZ24flash_attention_wmma_qktPK6__halfS1_S1_PS_iiiifE6V_smem+4912];
	// begin inline asm
	{  cvt.f32.f16 %f13021, %rs1613;}

	// end inline asm
	fma.rn.f32 	%f19900, %f13022, %f13021, %f19900;
$L__BB0_3531:
	add.s32 	%r994, %r16, 39;
	setp.ge.s32 	%p1747, %r994, %r137;
	@%p1747 bra 	$L__BB0_3533;
	ld.shared.f32 	%f13024, [%r10+156];
	ld.shared.u16 	%rs1614, [_ZZ24flash_attention_wmma_qktPK6__halfS1_S1_PS_iiiifE6V_smem+5040];
	// begin inline asm
	{  cvt.f32.f16 %f13023, %rs1614;}

	// end inline asm
	fma.rn.f32 	%f19900, %f13024, %f13023, %f19900;
$L__BB0_3533:
	setp.ge.s32 	%p1748, %r115, %r137;
	@%p1748 bra 	$L__BB0_3535;
	ld.shared.f32 	%f13026, [%r10+160];
	ld.shared.u16 	%rs1615, [_ZZ24flash_attention_wmma_qktPK6__halfS1_S1_PS_iiiifE6V_smem+5168];
	// begin inline asm
	{  cvt.f32.f16 %f13025, %rs1615;}

	// end inline asm
	fma.rn.f32 	%f19900, %f13026, %f13025, %f19900;
$L__BB0_3535:
	add.s32 	%r995, %r16, 41;
	setp.ge.s32 	%p1749, %r995, %r137;
	@%p1749 bra 	$L__BB0_3537;
	ld.shared.f32 	%f13028, [%r10+164];
	ld.shared.u16 	%rs1616, [_ZZ24flash_attention_wmma_qktPK6__halfS1_S1_PS_iiiifE6V_smem+5296];
	// begin inline asm
	{  cvt.f32.f16 %f13027, %rs1616;}

	// end inline asm
	fma.rn.f32 	%f19900, %f13028, %f13027, %f19900;
$L__BB0_3537:
	setp.ge.s32 	%p1750, %r116, %r137;
	@%p1750 bra 	$L__BB0_3539;
	ld.shared.f32 	%f13030, [%r10+168];
	ld.shared.u16 	%rs1617, [_ZZ24flash_attention_wmma_qktPK6__halfS1_S1_PS_iiiifE6V_smem+5424];
	// begin inline asm
	{  cvt.f32.f16 %f13029, %rs1617;}

	// end inline asm
	fma.rn.f32 	%f19900, %f13030, %f13029, %f19900;
$L__BB0_3539:
	add.s32 	%r996, %r16, 43;
	setp.ge.s32 	%p1751, %r996, %r137;
	@%p1751 bra 	$L__BB0_3541;
	ld.shared.f32 	%f13032, [%r10+172];
	ld.shared.u16 	%rs1618, [_ZZ24flash_attention_wmma_qktPK6__halfS1_S1_PS_iiiifE6V_smem+5552];
	// begin inline asm
	{  cvt.f32.f16 %f13031, %rs1618;}

	// end inline asm
	fma.rn.f32 	%f19900, %f13032, %f13031, %f19900;
$L__BB0_3541:
	add.s32 	%r997, %r16, 44;
	setp.ge.s32 	%p1752, %r997, %r137;
	@%p1752 bra 	$L__BB0_3543;
	ld.shared.f32 	%f13034, [%r10+176];
	ld.shared.u16 	%rs1619, [_ZZ24flash_attention_wmma_qktPK6__halfS1_S1_PS_iiiifE6V_smem+5680];
	// begin inline asm
	{  cvt.f32.f16 %f13033, %rs1619;}

	// end inline asm
	fma.rn.f32 	%f19900, %f13034, %f13033, %f19900;
$L__BB0_3543:
	add.s32 	%r998, %r16, 45;
	setp.ge.s32 	%p1753, %r998, %r137;
	@%p1753 bra 	$L__BB0_3545;
	ld.shared.f32 	%f13036, [%r10+180];
	ld.shared.u16 	%rs1620, [_ZZ24flash_attention_wmma_qktPK6__halfS1_S1_PS_iiiifE6V_smem+5808];
	// begin inline asm
	{  cvt.f32.f16 %f13035, %rs1620;}

	// end inline asm
	fma.rn.f32 	%f19900, %f13036, %f13035, %f19900;
$L__BB0_3545:
	add.s32 	%r999, %r16, 46;
	setp.ge.s32 	%p1754, %r999, %r137;
	@%p1754 bra 	$L__BB0_3547;
	ld.shared.f32 	%f13038, [%r10+184];
	ld.shared.u16 	%rs1621, [_ZZ24flash_attention_wmma_qktPK6__halfS1_S1_PS_iiiifE6V_smem+5936];
	// begin inline asm
	{  cvt.f32.f16 %f13037, %rs1621;}

	// end inline asm
	fma.rn.f32 	%f19900, %f13038, %f13037, %f19900;
$L__BB0_3547:
	setp.ge.s32 	%p1755, %r117, %r137;
	@%p1755 bra 	$L__BB0_3549;
	ld.shared.f32 	%f13040, [%r10+188];
	ld.shared.u16 	%rs1622, [_ZZ24flash_attention_wmma_qktPK6__halfS1_S1_PS_iiiifE6V_smem+6064];
	// begin inline asm
	{  cvt.f32.f16 %f13039, %rs1622;}

	// end inline asm
	fma.rn.f32 	%f19900, %f13040, %f13039, %f19900;
$L__BB0_3549:
	setp.ge.s32 	%p1756, %r118, %r137;
	@%p1756 bra 	$L__BB0_3551;
	ld.shared.f32 	%f13042, [%r10+192];
	ld.shared.u16 	%rs1623, [_ZZ24flash_attention_wmma_qktPK6__halfS1_S1_PS_iiiifE6V_smem+6192];
	// begin inline asm
	{  cvt.f32.f16 %f13041, %rs1623;}

	// end inline asm
	fma.rn.f32 	%f19900, %f13042, %f13041, %f19900;
$L__BB0_3551:
	setp.ge.s32 	%p1757, %r119, %r137;
	@%p1757 bra 	$L__BB0_3553;
	ld.shared.f32 	%f13044, [%r10+196];
	ld.shared.u16 	%rs1624, [_ZZ24flash_attention_wmma_qktPK6__halfS1_S1_PS_iiiifE6V_smem+6320];
	// begin inline asm
	{  cvt.f32.f16 %f13043, %rs1624;}

	// end inline asm
	fma.rn.f32 	%f19900, %f13044, %f13043, %f19900;
$L__BB0_3553:
	setp.ge.s32 	%p1758, %r120, %r137;
	@%p1758 bra 	$L__BB0_3555;
	ld.shared.f32 	%f13046, [%r10+200];
	ld.shared.u16 	%rs1625, [_ZZ24flash_attention_wmma_qktPK6__halfS1_S1_PS_iiiifE6V_smem+6448];
	// begin inline asm
	{  cvt.f32.f16 %f13045, %rs1625;}

	// end inline asm
	fma.rn.f32 	%f19900, %f13046, %f13045, %f19900;
$L__BB0_3555:
	setp.ge.s32 	%p1759, %r121, %r137;
	@%p1759 bra 	$L__BB0_3557;
	ld.shared.f32 	%f13048, [%r10+204];
	ld.shared.u16 	%rs1626, [_ZZ24flash_attention_wmma_qktPK6__halfS1_S1_PS_iiiifE6V_smem+6576];
	// begin inline asm
	{  cvt.f32.f16 %f13047, %rs1626;}

	// end inline asm
	fma.rn.f32 	%f19900, %f13048, %f13047, %f19900;
$L__BB0_3557:
	setp.ge.s32 	%p1760, %r122, %r137;
	@%p1760 bra 	$L__BB0_3559;
	ld.shared.f32 	%f13050, [%r10+208];
	ld.shared.u16 	%rs1627, [_ZZ24flash_attention_wmma_qktPK6__halfS1_S1_PS_iiiifE6V_smem+6704];
	// begin inline asm
	{  cvt.f32.f16 %f13049, %rs1627;}

	// end inline asm
	fma.rn.f32 	%f19900, %f13050, %f13049, %f19900;
$L__BB0_3559:
	setp.ge.s32 	%p1761, %r123, %r137;
	@%p1761 bra 	$L__BB0_3561;
	ld.shared.f32 	%f13052, [%r10+212];
	ld.shared.u16 	%rs1628, [_ZZ24flash_attention_wmma_qktPK6__halfS1_S1_PS_iiiifE6V_smem+6832];
	// begin inline asm
	{  cvt.f32.f16 %f13051, %rs1628;}

	// end inline asm
	fma.rn.f32 	%f19900, %f13052, %f13051, %f19900;
$L__BB0_3561:
	setp.ge.s32 	%p1762, %r124, %r137;
	@%p1762 bra 	$L__BB0_3563;
	ld.shared.f32 	%f13054, [%r10+216];
	ld.shared.u16 	%rs1629, [_ZZ24flash_attention_wmma_qktPK6__halfS1_S1_PS_iiiifE6V_smem+6960];
	// begin inline asm
	{  cvt.f32.f16 %f13053, %rs1629;}

	// end inline asm
	fma.rn.f32 	%f19900, %f13054, %f13053, %f19900;
$L__BB0_3563:
	setp.ge.s32 	%p1763, %r125, %r137;
	@%p1763 bra 	$L__BB0_3565;
	ld.shared.f32 	%f13056, [%r10+220];
	ld.shared.u16 	%rs1630, [_ZZ24flash_attention_wmma_qktPK6__halfS1_S1_PS_iiiifE6V_smem+7088];
	// begin inline asm
	{  cvt.f32.f16 %f13055, %rs1630;}

	// end inline asm
	fma.rn.f32 	%f19900, %f13056, %f13055, %f19900;
$L__BB0_3565:
	setp.ge.s32 	%p1764, %r126, %r137;
	@%p1764 bra 	$L__BB0_3567;
	ld.shared.f32 	%f13058, [%r10+224];
	ld.shared.u16 	%rs1631, [_ZZ24flash_attention_wmma_qktPK6__halfS1_S1_PS_iiiifE6V_smem+7216];
	// begin inline asm
	{  cvt.f32.f16 %f13057, %rs1631;}

	// end inline asm
	fma.rn.f32 	%f19900, %f13058, %f13057, %f19900;
$L__BB0_3567:
	setp.ge.s32 	%p1765, %r127, %r137;
	@%p1765 bra 	$L__BB0_3569;
	ld.shared.f32 	%f13060, [%r10+228];
	ld.shared.u16 	%rs1632, [_ZZ24flash_attention_wmma_qktPK6__halfS1_S1_PS_iiiifE6V_smem+7344];
	// begin inline asm
	{  cvt.f32.f16 %f13059, %rs1632;}

	// end inline asm
	fma.rn.f32 	%f19900, %f13060, %f13059, %f19900;
$L__BB0_3569:
	setp.ge.s32 	%p1766, %r128, %r137;
	@%p1766 bra 	$L__BB0_3571;
	ld.shared.f32 	%f13062, [%r10+232];
	ld.shared.u16 	%rs1633, [_ZZ24flash_attention_wmma_qktPK6__halfS1_S1_PS_iiiifE6V_smem+7472];
	// begin inline asm
	{  cvt.f32.f16 %f13061, %rs1633;}

	// end inline asm
	fma.rn.f32 	%f19900, %f13062, %f13061, %f19900;
$L__BB0_3571:
	setp.ge.s32 	%p1767, %r129, %r137;
	@%p1767 bra 	$L__BB0_3573;
	ld.shared.f32 	%f13064, [%r10+236];
	ld.shared.u16 	%rs1634, [_ZZ24flash_attention_wmma_qktPK6__halfS1_S1_PS_iiiifE6V_smem+7600];
	// begin inline asm
	{  cvt.f32.f16 %f13063, %rs1634;}

	// end inline asm
	fma.rn.f32 	%f19900, %f13064, %f13063, %f19900;
$L__BB0_3573:
	setp.ge.s32 	%p1768, %r130, %r137;
	@%p1768 bra 	$L__BB0_3575;
	ld.shared.f32 	%f13066, [%r10+240];
	ld.shared.u16 	%rs1635, [_ZZ24flash_attention_wmma_qktPK6__halfS1_S1_PS_iiiifE6V_smem+7728];
	// begin inline asm
	{  cvt.f32.f16 %f13065, %rs1635;}

	// end inline asm
	fma.rn.f32 	%f19900, %f13066, %f13065, %f19900;
$L__BB0_3575:
	setp.ge.s32 	%p1769, %r131, %r137;
	@%p1769 bra 	$L__BB0_3577;
	ld.shared.f32 	%f13068, [%r10+244];
	ld.shared.u16 	%rs1636, [_ZZ24flash_attention_wmma_qktPK6__halfS1_S1_PS_iiiifE6V_smem+7856];
	// begin inline asm
	{  cvt.f32.f16 %f13067, %rs1636;}

	// end inline asm
	fma.rn.f32 	%f19900, %f13068, %f13067, %f19900;
$L__BB0_3577:
	setp.ge.s32 	%p1770, %r132, %r137;
	@%p1770 bra 	$L__BB0_3579;
	ld.shared.f32 	%f13070, [%r10+248];
	ld.shared.u16 	%rs1637, [_ZZ24flash_attention_wmma_qktPK6__halfS1_S1_PS_iiiifE6V_smem+7984];
	// begin inline asm
	{  cvt.f32.f16 %f13069, %rs1637;}

	// end inline asm
	fma.rn.f32 	%f19900, %f13070, %f13069, %f19900;
$L__BB0_3579:
	setp.ge.s32 	%p1771, %r133, %r137;
	@%p1771 bra 	$L__BB0_3581;
	ld.shared.f32 	%f13072, [%r10+252];
	ld.shared.u16 	%rs1638, [_ZZ24flash_attention_wmma_qktPK6__halfS1_S1_PS_iiiifE6V_smem+8112];
	// begin inline asm
	{  cvt.f32.f16 %f13071, %rs1638;}

	// end inline asm
	fma.rn.f32 	%f19900, %f13072, %f13071, %f19900;
$L__BB0_3581:
	setp.ge.s32 	%p1772, %r16, %r137;
	fma.rn.f32 	%f18208, %f392, %f19900, %f18208;
	mov.f32 	%f19964, 0f00000000;
	@%p1772 bra 	$L__BB0_3583;
	ld.shared.f32 	%f13075, [%r10];
	ld.shared.u16 	%rs1639, [_ZZ24flash_attention_wmma_qktPK6__halfS1_S1_PS_iiiifE6V_smem+50];
	// begin inline asm
	{  cvt.f32.f16 %f13074, %rs1639;}

	// end inline asm
	fma.rn.f32 	%f19964, %f13075, %f13074, 0f00000000;
$L__BB0_3583:
	setp.ge.s32 	%p1773, %r84, %r137;
	@%p1773 bra 	$L__BB0_3585;
	ld.shared.f32 	%f13077, [%r10+4];
	ld.shared.u16 	%rs1640, [_ZZ24flash_attention_wmma_qktPK6__halfS1_S1_PS_iiiifE6V_smem+178];
	// begin inline asm
	{  cvt.f32.f16 %f13076, %rs1640;}

	// end inline asm
	fma.rn.f32 	%f19964, %f13077, %f13076, %f19964;
$L__BB0_3585:
	setp.ge.s32 	%p1774, %r85, %r137;
	@%p1774 bra 	$L__BB0_3587;
	ld.shared.f32 	%f13079, [%r10+8];
	ld.shared.u16 	%rs1641, [_ZZ24flash_attention_wmma_qktPK6__halfS1_S1_PS_iiiifE6V_smem+306];
	// begin inline asm
	{  cvt.f32.f16 %f13078, %rs1641;}

	// end inline asm
	fma.rn.f32 	%f19964, %f13079, %f13078, %f19964;
$L__BB0_3587:
	setp.ge.s32 	%p1775, %r86, %r137;
	@%p1775 bra 	$L__BB0_3589;
	ld.shared.f32 	%f13081, [%r10+12];
	ld.shared.u16 	%rs1642, [_ZZ24flash_attention_wmma_qktPK6__halfS1_S1_PS_iiiifE6V_smem+434];
	// begin inline asm
	{  cvt.f32.f16 %f13080, %rs1642;}

	// end inline asm
	fma.rn.f32 	%f19964, %f13081, %f13080, %f19964;
$L__BB0_3589:
	setp.ge.s32 	%p1776, %r87, %r137;
	@%p1776 bra 	$L__BB0_3591;
	ld.shared.f32 	%f13083, [%r10+16];
	ld.shared.u16 	%rs1643, [_ZZ24flash_attention_wmma_qktPK6__halfS1_S1_PS_iiiifE6V_smem+562];
	// begin inline asm
	{  cvt.f32.f16 %f13082, %rs1643;}

	// end inline asm
	fma.rn.f32 	%f19964, %f13083, %f13082, %f19964;
$L__BB0_3591:
	setp.ge.s32 	%p1777, %r88, %r137;
	@%p1777 bra 	$L__BB0_3593;
	ld.shared.f32 	%f13085, [%r10+20];
	ld.shared.u16 	%rs1644, [_ZZ24flash_attention_wmma_qktPK6__halfS1_S1_PS_iiiifE6V_smem+690];
	// begin inline asm
	{  cvt.f32.f16 %f13084, %rs1644;}

	// end inline asm
	fma.rn.f32 	%f19964, %f13085, %f13084, %f19964;
$L__BB0_3593:
	setp.ge.s32 	%p1778, %r89, %r137;
	@%p1778 bra 	$L__BB0_3595;
	ld.shared.f32 	%f13087, [%r10+24];
	ld.shared.u16 	%rs1645, [_ZZ24flash_attention_wmma_qktPK6__halfS1_S1_PS_iiiifE6V_smem+818];
	// begin inline asm
	{  cvt.f32.f16 %f13086, %rs1645;}

	// end inline asm
	fma.rn.f32 	%f19964, %f13087, %f13086, %f19964;
$L__BB0_3595:
	setp.ge.s32 	%p1779, %r90, %r137;
	@%p1779 bra 	$L__BB0_3597;
	ld.shared.f32 	%f13089, [%r10+28];
	ld.shared.u16 	%rs1646, [_ZZ24flash_attention_wmma_qktPK6__halfS1_S1_PS_iiiifE6V_smem+946];
	// begin inline asm
	{  cvt.f32.f16 %f13088, %rs1646;}

	// end inline asm
	fma.rn.f32 	%f19964, %f13089, %f13088, %f19964;
$L__BB0_3597:
	@%p1716 bra 	$L__BB0_3599;
	ld.shared.f32 	%f13091, [%r10+32];
	ld.shared.u16 	%rs1647, [_ZZ24flash_attention_wmma_qktPK6__halfS1_S1_PS_iiiifE6V_smem+1074];
	// begin inline asm
	{  cvt.f32.f16 %f13090, %rs1647;}

	// end inline asm
	fma.rn.f32 	%f19964, %f13091, %f13090, %f19964;
$L__BB0_3599:
	@%p1717 bra 	$L__BB0_3601;
	ld.shared.f32 	%f13093, [%r10+36];
	ld.shared.u16 	%rs1648, [_ZZ24flash_attention_wmma_qktPK6__halfS1_S1_PS_iiiifE6V_smem+1202];
	// begin inline asm
	{  cvt.f32.f16 %f13092, %rs1648;}

	// end inline asm
	fma.rn.f32 	%f19964, %f13093, %f13092, %f19964;
$L__BB0_3601:
	@%p1718 bra 	$L__BB0_3603;
	ld.shared.f32 	%f13095, [%r10+40];
	ld.shared.u16 	%rs1649, [_ZZ24flash_attention_wmma_qktPK6__halfS1_S1_PS_iiiifE6V_smem+1330];
	// begin inline asm
	{  cvt.f32.f16 %f13094, %rs1649;}

	// end inline asm
	fma.rn.f32 	%f19964, %f13095, %f13094, %f19964;
$L__BB0_3603:
	@%p1719 bra 	$L__BB0_3605;
	ld.shared.f32 	%f13097, [%r10+44];
	ld.shared.u16 	%rs1650, [_ZZ24flash_attention_wmma_qktPK6__halfS1_S1_PS_iiiifE6V_smem+1458];
	// begin inline asm
	{  cvt.f32.f16 %f13096, %rs1650;}

	// end inline asm
	fma.rn.f32 	%f19964, %f13097, %f13096, %f19964;
$L__BB0_3605:
	@%p1720 bra 	$L__BB0_3607;
	ld.shared.f32 	%f13099, [%r10+48];
	ld.shared.u16 	%rs1651, [_ZZ24flash_attention_wmma_qktPK6__halfS1_S1_PS_iiiifE6V_smem+1586];
	// begin inline asm
	{  cvt.f32.f16 %f13098, %rs1651;}

	// end inline asm
	fma.rn.f32 	%f19964, %f13099, %f13098, %f19964;
$L__BB0_3607:
	setp.ge.s32 	%p1785, %r96, %r137;
	@%p1785 bra 	$L__BB0_3609;
	ld.shared.f32 	%f13101, [%r10+52];
	ld.shared.u16 	%rs1652, [_ZZ24flash_attention_wmma_qktPK6__halfS1_S1_PS_iiiifE6V_smem+1714];
	// begin inline asm
	{  cvt.f32.f16 %f13100, %rs1652;}

	// end inline asm
	fma.rn.f32 	%f19964, %f13101, %f13100, %f19964;
$L__BB0_3609:
	setp.ge.s32 	%p1786, %r97, %r137;
	@%p1786 bra 	$L__BB0_3611;
	ld.shared.f32 	%f13103, [%r10+56];
	ld.shared.u16 	%rs1653, [_ZZ24flash_attention_wmma_qktPK6__halfS1_S1_PS_iiiifE6V_smem+1842];
	// begin inline asm
	{  cvt.f32.f16 %f13102, %rs1653;}

	// end inline asm
	fma.rn.f32 	%f19964, %f13103, %f13102, %f19964;
$L__BB0_3611:
	setp.ge.s32 	%p1787, %r98, %r137;
	@%p1787 bra 	$L__BB0_3613;
	ld.shared.f32 	%f13105, [%r10+60];
	ld.shared.u16 	%rs1654, [_ZZ24flash_attention_wmma_qktPK6__halfS1_S1_PS_iiiifE6V_smem+1970];
	// begin inline asm
	{  cvt.f32.f16 %f13104, %rs1654;}

	// end inline asm
	fma.rn.f32 	%f19964, %f13105, %f13104, %f19964;
$L__BB0_3613:
	add.s32 	%r1000, %r16, 16;
	setp.ge.s32 	%p1788, %r1000, %r137;
	@%p1788 bra 	$L__BB0_3615;
	ld.shared.f32 	%f13107, [%r10+64];
	ld.shared.u16 	%rs1655, [_ZZ24flash_attention_wmma_qktPK6__halfS1_S1_PS_iiiifE6V_smem+2098];
	// begin inline asm
	{  cvt.f32.f16 %f13106, %rs1655;}

	// end inline asm
	fma.rn.f32 	%f19964, %f13107, %f13106, %f19964;
$L__BB0_3615:
	add.s32 	%r1001, %r16, 17;
	setp.ge.s32 	%p1789, %r1001, %r137;
	@%p1789 bra 	$L__BB0_3617;
	ld.shared.f32 	%f13109, [%r10+68];
	ld.shared.u16 	%rs1656, [_ZZ24flash_attention_wmma_qktPK6__halfS1_S1_PS_iiiifE6V_smem+2226];
	// begin inline asm
	{  cvt.f32.f16 %f13108, %rs1656;}

	// end inline asm
	fma.rn.f32 	%f19964, %f13109, %f13108, %f19964;
$L__BB0_3617:
	add.s32 	%r1002, %r16, 18;
	setp.ge.s32 	%p1790, %r1002, %r137;
	@%p1790 bra 	$L__BB0_3619;
	ld.shared.f32 	%f13111, [%r10+72];
	ld.shared.u16 	%rs1657, [_ZZ24flash_attention_wmma_qktPK6__halfS1_S1_PS_iiiifE6V_smem+2354];
	// begin inline asm
	{  cvt.f32.f16 %f13110, %rs1657;}

	// end inline asm
	fma.rn.f32 	%f19964, %f13111, %f13110, %f19964;
$L__BB0_3619:
	add.s32 	%r1003, %r16, 19;
	setp.ge.s32 	%p1791, %r1003, %r137;
	@%p1791 bra 	$L__BB0_3621;
	ld.shared.f32 	%f13113, [%r10+76];
	ld.shared.u16 	%rs1658, [_ZZ24flash_attention_wmma_qktPK6__halfS1_S1_PS_iiiifE6V_smem+2482];
	// begin inline asm
	{  cvt.f32.f16 %f13112, %rs1658;}

	// end inline asm
	fma.rn.f32 	%f19964, %f13113, %f13112, %f19964;
$L__BB0_3621:
	add.s32 	%r1004, %r16, 20;
	setp.ge.s32 	%p1792, %r1004, %r137;
	@%p1792 bra 	$L__BB0_3623;
	ld.shared.f32 	%f13115, [%r10+80];
	ld.shared.u16 	%rs1659, [_ZZ24flash_attention_wmma_qktPK6__halfS1_S1_PS_iiiifE6V_smem+2610];
	// begin inline asm
	{  cvt.f32.f16 %f13114, %rs1659;}

	// end inline asm
	fma.rn.f32 	%f19964, %f13115, %f13114, %f19964;
$L__BB0_3623:
	add.s32 	%r1005, %r16, 21;
	setp.ge.s32 	%p1793, %r1005, %r137;
	@%p1793 bra 	$L__BB0_3625;
	ld.shared.f32 	%f13117, [%r10+84];
	ld.shared.u16 	%rs1660, [_ZZ24flash_attention_wmma_qktPK6__halfS1_S1_PS_iiiifE6V_smem+2738];
	// begin inline asm
	{  cvt.f32.f16 %f13116, %rs1660;}

	// end inline asm
	fma.rn.f32 	%f19964, %f13117, %f13116, %f19964;
$L__BB0_3625:
	add.s32 	%r1006, %r16, 22;
	setp.ge.s32 	%p1794, %r1006, %r137;
	@%p1794 bra 	$L__BB0_3627;
	ld.shared.f32 	%f13119, [%r10+88];
	ld.shared.u16 	%rs1661, [_ZZ24flash_attention_wmma_qktPK6__halfS1_S1_PS_iiiifE6V_smem+2866];
	// begin inline asm
	{  cvt.f32.f16 %f13118, %rs1661;}

	// end inline asm
	fma.rn.f32 	%f19964, %f13119, %f13118, %f19964;
$L__BB0_3627:
	setp.ge.s32 	%p1795, %r99, %r137;
	@%p1795 bra 	$L__BB0_3629;
	ld.shared.f32 	%f13121, [%r10+92];
	ld.shared.u16 	%rs1662, [_ZZ24flash_attention_wmma_qktPK6__halfS1_S1_PS_iiiifE6V_smem+2994];
	// begin inline asm
	{  cvt.f32.f16 %f13120, %rs1662;}

	// end inline asm
	fma.rn.f32 	%f19964, %f13121, %f13120, %f19964;
$L__BB0_3629:
	setp.ge.s32 	%p1796, %r100, %r137;
	@%p1796 bra 	$L__BB0_3631;
	ld.shared.f32 	%f13123, [%r10+96];
	ld.shared.u16 	%rs1663, [_ZZ24flash_attention_wmma_qktPK6__halfS1_S1_PS_iiiifE6V_smem+3122];
	// begin inline asm
	{  cvt.f32.f16 %f13122, %rs1663;}

	// end inline asm
	fma.rn.f32 	%f19964, %f13123, %f13122, %f19964;
$L__BB0_3631:
	setp.ge.s32 	%p1797, %r101, %r137;
	@%p1797 bra 	$L__BB0_3633;
	ld.shared.f32 	%f13125, [%r10+100];
	ld.shared.u16 	%rs1664, [_ZZ24flash_attention_wmma_qktPK6__halfS1_S1_PS_iiiifE6V_smem+3250];
	// begin inline asm
	{  cvt.f32.f16 %f13124, %rs1664;}

	// end inline asm
	fma.rn.f32 	%f19964, %f13125, %f13124, %f19964;
$L__BB0_3633:
	setp.ge.s32 	%p1798, %r102, %r137;
	@%p1798 bra 	$L__BB0_3635;
	ld.shared.f32 	%f13127, [%r10+104];
	ld.shared.u16 	%rs1665, [_ZZ24flash_attention_wmma_qktPK6__halfS1_S1_PS_iiiifE6V_smem+3378];
	// begin inline asm
	{  cvt.f32.f16 %f13126, %rs1665;}

	// end inline asm
	fma.rn.f32 	%f19964, %f13127, %f13126, %f19964;
$L__BB0_3635:
	setp.ge.s32 	%p1799, %r103, %r137;
	@%p1799 bra 	$L__BB0_3637;
	ld.shared.f32 	%f13129, [%r10+108];
	ld.shared.u16 	%rs1666, [_ZZ24flash_attention_wmma_qktPK6__halfS1_S1_PS_iiiifE6V_smem+3506];
	// begin inline asm
	{  cvt.f32.f16 %f13128, %rs1666;}

	// end inline asm
	fma.rn.f32 	%f19964, %f13129, %f13128, %f19964;
$L__BB0_3637:
	setp.ge.s32 	%p1800, %r104, %r137;
	@%p1800 bra 	$L__BB0_3639;
	ld.shared.f32 	%f13131, [%r10+112];
	ld.shared.u16 	%rs1667, [_ZZ24flash_attention_wmma_qktPK6__halfS1_S1_PS_iiiifE6V_smem+3634];
	// begin inline asm
	{  cvt.f32.f16 %f13130, %rs1667;}

	// end inline asm
	fma.rn.f32 	%f19964, %f13131, %f13130, %f19964;
$L__BB0_3639:
	setp.ge.s32 	%p1801, %r105, %r137;
	@%p1801 bra 	$L__BB0_3641;
	ld.shared.f32 	%f13133, [%r10+116];
	ld.shared.u16 	%rs1668, [_ZZ24flash_attention_wmma_qktPK6__halfS1_S1_PS_iiiifE6V_smem+3762];
	// begin inline asm
	{  cvt.f32.f16 %f13132, %rs1668;}

	// end inline asm
	fma.rn.f32 	%f19964, %f13133, %f13132, %f19964;
$L__BB0_3641:
	setp.ge.s32 	%p1802, %r106, %r137;
	@%p1802 bra 	$L__BB0_3643;
	ld.shared.f32 	%f13135, [%r10+120];
	ld.shared.u16 	%rs1669, [_ZZ24flash_attention_wmma_qktPK6__halfS1_S1_PS_iiiifE6V_smem+3890];
	// begin inline asm
	{  cvt.f32.f16 %f13134, %rs1669;}

	// end inline asm
	fma.rn.f32 	%f19964, %f13135, %f13134, %f19964;
$L__BB0_3643:
	setp.ge.s32 	%p1803, %r107, %r137;
	@%p1803 bra 	$L__BB0_3645;
	ld.shared.f32 	%f13137, [%r10+124];
	ld.shared.u16 	%rs1670, [_ZZ24flash_attention_wmma_qktPK6__halfS1_S1_PS_iiiifE6V_smem+4018];
	// begin inline asm
	{  cvt.f32.f16 %f13136, %rs1670;}

	// end inline asm
	fma.rn.f32 	%f19964, %f13137, %f13136, %f19964;
$L__BB0_3645:
	setp.ge.s32 	%p1804, %r108, %r137;
	@%p1804 bra 	$L__BB0_3647;
	ld.shared.f32 	%f13139, [%r10+128];
	ld.shared.u16 	%rs1671, [_ZZ24flash_attention_wmma_qktPK6__halfS1_S1_PS_iiiifE6V_smem+4146];
	// begin inline asm
	{  cvt.f32.f16 %f13138, %rs1671;}

	// end inline asm
	fma.rn.f32 	%f19964, %f13139, %f13138, %f19964;
$L__BB0_3647:
	setp.ge.s32 	%p1805, %r109, %r137;
	@%p1805 bra 	$L__BB0_3649;
	ld.shared.f32 	%f13141, [%r10+132];
	ld.shared.u16 	%rs1672, [_ZZ24flash_attention_wmma_qktPK6__halfS1_S1_PS_iiiifE6V_smem+4274];
	// begin inline asm
	{  cvt.f32.f16 %f13140, %rs1672;}

	// end inline asm
	fma.rn.f32 	%f19964, %f13141, %f13140, %f19964;
$L__BB0_3649:
	setp.ge.s32 	%p1806, %r110, %r137;
	@%p1806 bra 	$L__BB0_3651;
	ld.shared.f32 	%f13143, [%r10+136];
	ld.shared.u16 	%rs1673, [_ZZ24flash_attention_wmma_qktPK6__halfS1_S1_PS_iiiifE6V_smem+4402];
	// begin inline asm
	{  cvt.f32.f16 %f13142, %rs1673;}

	// end inline asm
	fma.rn.f32 	%f19964, %f13143, %f13142, %f19964;
$L__BB0_3651:
	setp.ge.s32 	%p1807, %r111, %r137;
	@%p1807 bra 	$L__BB0_3653;
	ld.shared.f32 	%f13145, [%r10+140];
	ld.shared.u16 	%rs1674, [_ZZ24flash_attention_wmma_qktPK6__halfS1_S1_PS_iiiifE6V_smem+4530];
	// begin inline asm
	{  cvt.f32.f16 %f13144, %rs1674;}

	// end inline asm
	fma.rn.f32 	%f19964, %f13145, %f13144, %f19964;
$L__BB0_3653:
	setp.ge.s32 	%p1808, %r112, %r137;
	@%p1808 bra 	$L__BB0_3655;
	ld.shared.f32 	%f13147, [%r10+144];
	ld.shared.u16 	%rs1675, [_ZZ24flash_attention_wmma_qktPK6__halfS1_S1_PS_iiiifE6V_smem+4658];
	// begin inline asm
	{  cvt.f32.f16 %f13146, %rs1675;}

	// end inline asm
	fma.rn.f32 	%f19964, %f13147, %f13146, %f19964;
$L__BB0_3655:
	setp.ge.s32 	%p1809, %r113, %r137;
	@%p1809 bra 	$L__BB0_3657;
	ld.shared.f32 	%f13149, [%r10+148];
	ld.shared.u16 	%rs1676, [_ZZ24flash_attention_wmma_qktPK6__halfS1_S1_PS_iiiifE6V_smem+4786];
	// begin inline asm
	{  cvt.f32.f16 %f13148, %rs1676;}

	// end inline asm
	fma.rn.f32 	%f19964, %f13149, %f13148, %f19964;
$L__BB0_3657:
	setp.ge.s32 	%p1810, %r114, %r137;
	@%p1810 bra 	$L__BB0_3659;
	ld.shared.f32 	%f13151, [%r10+152];
	ld.shared.u16 	%rs1677, [_ZZ24flash_attention_wmma_qktPK6__halfS1_S1_PS_iiiifE6V_smem+4914];
	// begin inline asm
	{  cvt.f32.f16 %f13150, %rs1677;}

	// end inline asm
	fma.rn.f32 	%f19964, %f13151, %f13150, %f19964;
$L__BB0_3659:
	add.s32 	%r1007, %r16, 39;
	setp.ge.s32 	%p1811, %r1007, %r137;
	@%p1811 bra 	$L__BB0_3661;
	ld.shared.f32 	%f13153, [%r10+156];
	ld.shared.u16 	%rs1678, [_ZZ24flash_attention_wmma_qktPK6__halfS1_S1_PS_iiiifE6V_smem+5042];
	// begin inline asm
	{  cvt.f32.f16 %f13152, %rs1678;}

	// end inline asm
	fma.rn.f32 	%f19964, %f13153, %f13152, %f19964;
$L__BB0_3661:
	setp.ge.s32 	%p1812, %r115, %r137;
	@%p1812 bra 	$L__BB0_3663;
	ld.shared.f32 	%f13155, [%r10+160];
	ld.shared.u16 	%rs1679, [_ZZ24flash_attention_wmma_qktPK6__halfS1_S1_PS_iiiifE6V_smem+5170];
	// begin inline asm
	{  cvt.f32.f16 %f13154, %rs1679;}

	// end inline asm
	fma.rn.f32 	%f19964, %f13155, %f13154, %f19964;
$L__BB0_3663:
	add.s32 	%r1008, %r16, 41;
	setp.ge.s32 	%p1813, %r1008, %r137;
	@%p1813 bra 	$L__BB0_3665;
	ld.shared.f32 	%f13157, [%r10+164];
	ld.shared.u16 	%rs1680, [_ZZ24flash_attention_wmma_qktPK6__halfS1_S1_PS_iiiifE6V_smem+5298];
	// begin inline asm
	{  cvt.f32.f16 %f13156, %rs1680;}

	// end inline asm
	fma.rn.f32 	%f19964, %f13157, %f13156, %f19964;
$L__BB0_3665:
	setp.ge.s32 	%p1814, %r116, %r137;
	@%p1814 bra 	$L__BB0_3667;
	ld.shared.f32 	%f13159, [%r10+168];
	ld.shared.u16 	%rs1681, [_ZZ24flash_attention_wmma_qktPK6__halfS1_S1_PS_iiiifE6V_smem+5426];
	// begin inline asm
	{  cvt.f32.f16 %f13158, %rs1681;}

	// end inline asm
	fma.rn.f32 	%f19964, %f13159, %f13158, %f19964;
$L__BB0_3667:
	add.s32 	%r1009, %r16, 43;
	setp.ge.s32 	%p1815, %r1009, %r137;
	@%p1815 bra 	$L__BB0_3669;
	ld.shared.f32 	%f13161, [%r10+172];
	ld.shared.u16 	%rs1682, [_ZZ24flash_attention_wmma_qktPK6__halfS1_S1_PS_iiiifE6V_smem+5554];
	// begin inline asm
	{  cvt.f32.f16 %f13160, %rs1682;}

	// end inline asm
	fma.rn.f32 	%f19964, %f13161, %f13160, %f19964;
$L__BB0_3669:
	add.s32 	%r1010, %r16, 44;
	setp.ge.s32 	%p1816, %r1010, %r137;
	@%p1816 bra 	$L__BB0_3671;
	ld.shared.f32 	%f13163, [%r10+176];
	ld.shared.u16 	%rs1683, [_ZZ24flash_attention_wmma_qktPK6__halfS1_S1_PS_iiiifE6V_smem+5682];
	// begin inline asm
	{  cvt.f32.f16 %f13162, %rs1683;}

	// end inline asm
	fma.rn.f32 	%f19964, %f13163, %f13162, %f19964;
$L__BB0_3671:
	add.s32 	%r1011, %r16, 45;
	setp.ge.s32 	%p1817, %r1011, %r137;
	@%p1817 bra 	$L__BB0_3673;
	ld.shared.f32 	%f13165, [%r10+180];
	ld.shared.u16 	%rs1684, [_ZZ24flash_attention_wmma_qktPK6__halfS1_S1_PS_iiiifE6V_smem+5810];
	// begin inline asm
	{  cvt.f32.f16 %f13164, %rs1684;}

	// end inline asm
	fma.rn.f32 	%f19964, %f13165, %f13164, %f19964;
$L__BB0_3673:
	add.s32 	%r1012, %r16, 46;
	setp.ge.s32 	%p1818, %r1012, %r137;
	@%p1818 bra 	$L__BB0_3675;
	ld.shared.f32 	%f13167, [%r10+184];
	ld.shared.u16 	%rs1685, [_ZZ24flash_attention_wmma_qktPK6__halfS1_S1_PS_iiiifE6V_smem+5938];
	// begin inline asm
	{  cvt.f32.f16 %f13166, %rs1685;}

	// end inline asm
	fma.rn.f32 	%f19964, %f13167, %f13166, %f19964;
$L__BB0_3675:
	setp.ge.s32 	%p1819, %r117, %r137;
	@%p1819 bra 	$L__BB0_3677;
	ld.shared.f32 	%f13169, [%r10+188];
	ld.shared.u16 	%rs1686, [_ZZ24flash_attention_wmma_qktPK6__halfS1_S1_PS_iiiifE6V_smem+6066];
	// begin inline asm
	{  cvt.f32.f16 %f13168, %rs1686;}

	// end inline asm
	fma.rn.f32 	%f19964, %f13169, %f13168, %f19964;
$L__BB0_3677:
	setp.ge.s32 	%p1820, %r118, %r137;
	@%p1820 bra 	$L__BB0_3679;
	ld.shared.f32 	%f13171, [%r10+192];
	ld.shared.u16 	%rs1687, [_ZZ24flash_attention_wmma_qktPK6__halfS1_S1_PS_iiiifE6V_smem+6194];
	// begin inline asm
	{  cvt.f32.f16 %f13170, %rs1687;}

	// end inline asm
	fma.rn.f32 	%f19964, %f13171, %f13170, %f19964;
$L__BB0_3679:
	setp.ge.s32 	%p1821, %r119, %r137;
	@%p1821 bra 	$L__BB0_3681;
	ld.shared.f32 	%f13173, [%r10+196];
	ld.shared.u16 	%rs1688, [_ZZ24flash_attention_wmma_qktPK6__halfS1_S1_PS_iiiifE6V_smem+6322];
	// begin inline asm
	{  cvt.f32.f16 %f13172, %rs1688;}

	// end inline asm
	fma.rn.f32 	%f19964, %f13173, %f13172, %f19964;
$L__BB0_3681:
	setp.ge.s32 	%p1822, %r120, %r137;
	@%p1822 bra 	$L__BB0_3683;
	ld.shared.f32 	%f13175, [%r10+200];
	ld.shared.u16 	%rs1689, [_ZZ24flash_attention_wmma_qktPK6__halfS1_S1_PS_iiiifE6V_smem+6450];
	// begin inline asm
	{  cvt.f32.f16 %f13174, %rs1689;}

	// end inline asm
	fma.rn.f32 	%f19964, %f13175, %f13174, %f19964;
$L__BB0_3683:
	setp.ge.s32 	%p1823, %r121, %r137;
	@%p1823 bra 	$L__BB0_3685;
	ld.shared.f32 	%f13177, [%r10+204];
	ld.shared.u16 	%rs1690, [_ZZ24flash_attention_wmma_qktPK6__halfS1_S1_PS_iiiifE6V_smem+6578];
	// begin inline asm
	{  cvt.f32.f16 %f13176, %rs1690;}

	// end inline asm
	fma.rn.f32 	%f19964, %f13177, %f13176, %f19964;
$L__BB0_3685:
	setp.ge.s32 	%p1824, %r122, %r137;
	@%p1824 bra 	$L__BB0_3687;
	ld.shared.f32 	%f13179, [%r10+208];
	ld.shared.u16 	%rs1691, [_ZZ24flash_attention_wmma_qktPK6__halfS1_S1_PS_iiiifE6V_smem+6706];
	// begin inline asm
	{  cvt.f32.f16 %f13178, %rs1691;}

	// end inline asm
	fma.rn.f32 	%f19964, %f13179, %f13178, %f19964;
$L__BB0_3687:
	setp.ge.s32 	%p1825, %r123, %r137;
	@%p1825 bra 	$L__BB0_3689;
	ld.shared.f32 	%f13181, [%r10+212];
	ld.shared.u16 	%rs1692, [_ZZ24flash_attention_wmma_qktPK6__halfS1_S1_PS_iiiifE6V_smem+6834];
	// begin inline asm
	{  cvt.f32.f16 %f13180, %rs1692;}

	// end inline asm
	fma.rn.f32 	%f19964, %f13181, %f13180, %f19964;
$L__BB0_3689:
	setp.ge.s32 	%p1826, %r124, %r137;
	@%p1826 bra 	$L__BB0_3691;
	ld.shared.f32 	%f13183, [%r10+216];
	ld.shared.u16 	%rs1693, [_ZZ24flash_attention_wmma_qktPK6__halfS1_S1_PS_iiiifE6V_smem+6962];
	// begin inline asm
	{  cvt.f32.f16 %f13182, %rs1693;}

	// end inline asm
	fma.rn.f32 	%f19964, %f13183, %f13182, %f19964;
$L__BB0_3691:
	setp.ge.s32 	%p1827, %r125, %r137;
	@%p1827 bra 	$L__BB0_3693;
	ld.shared.f32 	%f13185, [%r10+220];
	ld.shared.u16 	%rs1694, [_ZZ24flash_attention_wmma_qktPK6__halfS1_S1_PS_iiiifE6V_smem+7090];
	// begin inline asm
	{  cvt.f32.f16 %f13184, %rs1694;}

	// end inline asm
	fma.rn.f32 	%f19964, %f13185, %f13184, %f19964;
$L__BB0_3693:
	setp.ge.s32 	%p1828, %r126, %r137;
	@%p1828 bra 	$L__BB0_3695;
	ld.shared.f32 	%f13187, [%r10+224];
	ld.shared.u16 	%rs1695, [_ZZ24flash_attention_wmma_qktPK6__halfS1_S1_PS_iiiifE6V_smem+7218];
	// begin inline asm
	{  cvt.f32.f16 %f13186, %rs1695;}

	// end inline asm
	fma.rn.f32 	%f19964, %f13187, %f13186, %f19964;
$L__BB0_3695:
	setp.ge.s32 	%p1829, %r127, %r137;
	@%p1829 bra 	$L__BB0_3697;
	ld.shared.f32 	%f13189, [%r10+228];
	ld.shared.u16 	%rs1696, [_ZZ24flash_attention_wmma_qktPK6__halfS1_S1_PS_iiiifE6V_smem+7346];
	// begin inline asm
	{  cvt.f32.f16 %f13188, %rs1696;}

	// end inline asm
	fma.rn.f32 	%f19964, %f13189, %f13188, %f19964;
$L__BB0_3697:
	setp.ge.s32 	%p1830, %r128, %r137;
	@%p1830 bra 	$L__BB0_3699;
	ld.shared.f32 	%f13191, [%r10+232];
	ld.shared.u16 	%rs1697, [_ZZ24flash_attention_wmma_qktPK6__halfS1_S1_PS_iiiifE6V_smem+7474];
	// begin inline asm
	{  cvt.f32.f16 %f13190, %rs1697;}

	// end inline asm
	fma.rn.f32 	%f19964, %f13191, %f13190, %f19964;
$L__BB0_3699:
	setp.ge.s32 	%p1831, %r129, %r137;
	@%p1831 bra 	$L__BB0_3701;
	ld.shared.f32 	%f13193, [%r10+236];
	ld.shared.u16 	%rs1698, [_ZZ24flash_attention_wmma_qktPK6__halfS1_S1_PS_iiiifE6V_smem+7602];
	// begin inline asm
	{  cvt.f32.f16 %f13192, %rs1698;}

	// end inline asm
	fma.rn.f32 	%f19964, %f13193, %f13192, %f19964;
$L__BB0_3701:
	setp.ge.s32 	%p1832, %r130, %r137;
	@%p1832 bra 	$L__BB0_3703;
	ld.shared.f32 	%f13195, [%r10+240];
	ld.shared.u16 	%rs1699, [_ZZ24flash_attention_wmma_qktPK6__halfS1_S1_PS_iiiifE6V_smem+7730];
	// begin inline asm
	{  cvt.f32.f16 %f13194, %rs1699;}

	// end inline asm
	fma.rn.f32 	%f19964, %f13195, %f13194, %f19964;
$L__BB0_3703:
	setp.ge.s32 	%p1833, %r131, %r137;
	@%p1833 bra 	$L__BB0_3705;
	ld.shared.f32 	%f13197, [%r10+244];
	ld.shared.u16 	%rs1700, [_ZZ24flash_attention_wmma_qktPK6__halfS1_S1_PS_iiiifE6V_smem+7858];
	// begin inline asm
	{  cvt.f32.f16 %f13196, %rs1700;}

	// end inline asm
	fma.rn.f32 	%f19964, %f13197, %f13196, %f19964;
$L__BB0_3705:
	setp.ge.s32 	%p1834, %r132, %r137;
	@%p1834 bra 	$L__BB0_3707;
	ld.shared.f32 	%f13199, [%r10+248];
	ld.shared.u16 	%rs1701, [_ZZ24flash_attention_wmma_qktPK6__halfS1_S1_PS_iiiifE6V_smem+7986];
	// begin inline asm
	{  cvt.f32.f16 %f13198, %rs1701;}

	// end inline asm
	fma.rn.f32 	%f19964, %f13199, %f13198, %f19964;
$L__BB0_3707:
	setp.ge.s32 	%p1835, %r133, %r137;
	@%p1835 bra 	$L__BB0_3709;
	ld.shared.f32 	%f13201, [%r10+252];
	ld.shared.u16 	%rs1702, [_ZZ24flash_attention_wmma_qktPK6__halfS1_S1_PS_iiiifE6V_smem+8114];
	// begin inline asm
	{  cvt.f32.f16 %f13200, %rs1702;}

	// end inline asm
	fma.rn.f32 	%f19964, %f13201, %f13200, %f19964;
$L__BB0_3709:
	setp.ge.s32 	%p1836, %r16, %r137;
	fma.rn.f32 	%f18207, %f392, %f19964, %f18207;
	mov.f32 	%f20028, 0f00000000;
	@%p1836 bra 	$L__BB0_3711;
	ld.shared.f32 	%f13204, [%r10];
	ld.shared.u16 	%rs1703, [_ZZ24flash_attention_wmma_qktPK6__halfS1_S1_PS_iiiifE6V_smem+52];
	// begin inline asm
	{  cvt.f32.f16 %f13203, %rs1703;}

	// end inline asm
	fma.rn.f32 	%f20028, %f13204, %f13203, 0f00000000;
$L__BB0_3711:
	setp.ge.s32 	%p1837, %r84, %r137;
	@%p1837 bra 	$L__BB0_3713;
	ld.shared.f32 	%f13206, [%r10+4];
	ld.shared.u16 	%rs1704, [_ZZ24flash_attention_wmma_qktPK6__halfS1_S1_PS_iiiifE6V_smem+180];
	// begin inline asm
	{  cvt.f32.f16 %f13205, %rs1704;}

	// end inline asm
	fma.rn.f32 	%f20028, %f13206, %f13205, %f20028;
$L__BB0_3713:
	setp.ge.s32 	%p1838, %r85, %r137;
	@%p1838 bra 	$L__BB0_3715;
	ld.shared.f32 	%f13208, [%r10+8];
	ld.shared.u16 	%rs1705, [_ZZ24flash_attention_wmma_qktPK6__halfS1_S1_PS_iiiifE6V_smem+308];
	// begin inline asm
	{  cvt.f32.f16 %f13207, %rs1705;}

	// end inline asm
	fma.rn.f32 	%f20028, %f13208, %f13207, %f20028;
$L__BB0_3715:
	setp.ge.s32 	%p1839, %r86, %r137;
	@%p1839 bra 	$L__BB0_3717;
	ld.shared.f32 	%f13210, [%r10+12];
	ld.shared.u16 	%rs1706, [_ZZ24flash_attention_wmma_qktPK6__halfS1_S1_PS_iiiifE6V_smem+436];
	// begin inline asm
	{  cvt.f32.f16 %f13209, %rs1706;}

	// end inline asm
	fma.rn.f32 	%f20028, %f13210, %f13209, %f20028;
$L__BB0_3717:
	setp.ge.s32 	%p1840, %r87, %r137;
	@%p1840 bra 	$L__BB0_3719;
	ld.shared.f32 	%f13212, [%r10+16];
	ld.shared.u16 	%rs1707, [_ZZ24flash_attention_wmma_qktPK6__halfS1_S1_PS_iiiifE6V_smem+564];
	// begin inline asm
	{  cvt.f32.f16 %f13211, %rs1707;}

	// end inline asm
	fma.rn.f32 	%f20028, %f13212, %f13211, %f20028;
$L__BB0_3719:
	setp.ge.s32 	%p1841, %r88, %r137;
	@%p1841 bra 	$L__BB0_3721;
	ld.shared.f32 	%f13214, [%r10+20];
	ld.shared.u16 	%rs1708, [_ZZ24flash_attention_wmma_qktPK6__halfS1_S1_PS_iiiifE6V_smem+692];
	// begin inline asm
	{  cvt.f32.f16 %f13213, %rs1708;}

	// end inline asm
	fma.rn.f32 	%f20028, %f13214, %f13213, %f20028;
$L__BB0_3721:
	setp.ge.s32 	%p1842, %r89, %r137;
	@%p1842 bra 	$L__BB0_3723;
	ld.shared.f32 	%f13216, [%r10+24];
	ld.shared.u16 	%rs1709, [_ZZ24flash_attention_wmma_qktPK6__halfS1_S1_PS_iiiifE6V_smem+820];
	// begin inline asm
	{  cvt.f32.f16 %f13215, %rs1709;}

	// end inline asm
	fma.rn.f32 	%f20028, %f13216, %f13215, %f20028;
$L__BB0_3723:
	setp.ge.s32 	%p1843, %r90, %r137;
	@%p1843 bra 	$L__BB0_3725;
	ld.shared.f32 	%f13218, [%r10+28];
	ld.shared.u16 	%rs1710, [_ZZ24flash_attention_wmma_qktPK6__halfS1_S1_PS_iiiifE6V_smem+948];
	// begin inline asm
	{  cvt.f32.f16 %f13217, %rs1710;}

	// end inline asm
	fma.rn.f32 	%f20028, %f13218, %f13217, %f20028;
$L__BB0_3725:
	setp.ge.s32 	%p1844, %r91, %r137;
	@%p1844 bra 	$L__BB0_3727;
	ld.shared.f32 	%f13220, [%r10+32];
	ld.shared.u16 	%rs1711, [_ZZ24flash_attention_wmma_qktPK6__halfS1_S1_PS_iiiifE6V_smem+1076];
	// begin inline asm
	{  cvt.f32.f16 %f13219, %rs1711;}

	// end inline asm
	fma.rn.f32 	%f20028, %f13220, %f13219, %f20028;
$L__BB0_3727:
	setp.ge.s32 	%p1845, %r92, %r137;
	@%p1845 bra 	$L__BB0_3729;
	ld.shared.f32 	%f13222, [%r10+36];
	ld.shared.u16 	%rs1712, [_ZZ24flash_attention_wmma_qktPK6__halfS1_S1_PS_iiiifE6V_smem+1204];
	// begin inline asm
	{  cvt.f32.f16 %f13221, %rs1712;}

	// end inline asm
	fma.rn.f32 	%f20028, %f13222, %f13221, %f20028;
$L__BB0_3729:
	setp.ge.s32 	%p1846, %r93, %r137;
	@%p1846 bra 	$L__BB0_3731;
	ld.shared.f32 	%f13224, [%r10+40];
	ld.shared.u16 	%rs1713, [_ZZ24flash_attention_wmma_qktPK6__halfS1_S1_PS_iiiifE6V_smem+1332];
	// begin inline asm
	{  cvt.f32.f16 %f13223, %rs1713;}

	// end inline asm
	fma.rn.f32 	%f20028, %f13224, %f13223, %f20028;
$L__BB0_3731:
	setp.ge.s32 	%p1847, %r94, %r137;
	@%p1847 bra 	$L__BB0_3733;
	ld.shared.f32 	%f13226, [%r10+44];
	ld.shared.u16 	%rs1714, [_ZZ24flash_attention_wmma_qktPK6__halfS1_S1_PS_iiiifE6V_smem+1460];
	// begin inline asm
	{  cvt.f32.f16 %f13225, %rs1714;}

	// end inline asm
	fma.rn.f32 	%f20028, %f13226, %f13225, %f20028;
$L__BB0_3733:
	setp.ge.s32 	%p1848, %r95, %r137;
	@%p1848 bra 	$L__BB0_3735;
	ld.shared.f32 	%f13228, [%r10+48];
	ld.shared.u16 	%rs1715, [_ZZ24flash_attention_wmma_qktPK6__halfS1_S1_PS_iiiifE6V_smem+1588];
	// begin inline asm
	{  cvt.f32.f16 %f13227, %rs1715;}

	// end inline asm
	fma.rn.f32 	%f20028, %f13228, %f13227, %f20028;
$L__BB0_3735:
	@%p1785 bra 	$L__BB0_3737;
	ld.shared.f32 	%f13230, [%r10+52];
	ld.shared.u16 	%rs1716, [_ZZ24flash_attention_wmma_qktPK6__halfS1_S1_PS_iiiifE6V_smem+1716];
	// begin inline asm
	{  cvt.f32.f16 %f13229, %rs1716;}

	// end inline asm
	fma.rn.f32 	%f20028, %f13230, %f13229, %f20028;
$L__BB0_3737:
	@%p1786 bra 	$L__BB0_3739;
	ld.shared.f32 	%f13232, [%r10+56];
	ld.shared.u16 	%rs1717, [_ZZ24flash_attention_wmma_qktPK6__halfS1_S1_PS_iiiifE6V_smem+1844];
	// begin inline asm
	{  cvt.f32.f16 %f13231, %rs1717;}

	// end inline asm
	fma.rn.f32 	%f20028, %f13232, %f13231, %f20028;
$L__BB0_3739:
	@%p1787 bra 	$L__BB0_3741;
	ld.shared.f32 	%f13234, [%r10+60];
	ld.shared.u16 	%rs1718, [_ZZ24flash_attention_wmma_qktPK6__halfS1_S1_PS_iiiifE6V_smem+1972];
	// begin inline asm
	{  cvt.f32.f16 %f13233, %rs1718;}

	// end inline asm
	fma.rn.f32 	%f20028, %f13234, %f13233, %f20028;
$L__BB0_3741:
	add.s32 	%r1013, %r16, 16;
	setp.ge.s32 	%p1852, %r1013, %r137;
	@%p1852 bra 	$L__BB0_3743;
	ld.shared.f32 	%f13236, [%r10+64];
	ld.shared.u16 	%rs1719, [_ZZ24flash_attention_wmma_qktPK6__halfS1_S1_PS_iiiifE6V_smem+2100];
	// begin inline asm
	{  cvt.f32.f16 %f13235, %rs1719;}

	// end inline asm
	fma.rn.f32 	%f20028, %f13236, %f13235, %f20028;
$L__BB0_3743:
	add.s32 	%r1014, %r16, 17;
	setp.ge.s32 	%p1853, %r1014, %r137;
	@%p1853 bra 	$L__BB0_3745;
	ld.shared.f32 	%f13238, [%r10+68];
	ld.shared.u16 	%rs1720, [_ZZ24flash_attention_wmma_qktPK6__halfS1_S1_PS_iiiifE6V_smem+2228];
	// begin inline asm
	{  cvt.f32.f16 %f13237, %rs1720;}

	// end inline asm
	fma.rn.f32 	%f20028, %f13238, %f13237, %f20028;
$L__BB0_3745:
	add.s32 	%r1015, %r16, 18;
	setp.ge.s32 	%p1854, %r1015, %r137;
	@%p1854 bra 	$L__BB0_3747;
	ld.shared.f32 	%f13240, [%r10+72];
	ld.shared.u16 	%rs1721, [_ZZ24flash_attention_wmma_qktPK6__halfS1_S1_PS_iiiifE6V_smem+2356];
	// begin inline asm
	{  cvt.f32.f16 %f13239, %rs1721;}

	// end inline asm
	fma.rn.f32 	%f20028, %f13240, %f13239, %f20028;
$L__BB0_3747:
	add.s32 	%r1016, %r16, 19;
	setp.ge.s32 	%p1855, %r1016, %r137;
	@%p1855 bra 	$L__BB0_3749;
	ld.shared.f32 	%f13242, [%r10+76];
	ld.shared.u16 	%rs1722, [_ZZ24flash_attention_wmma_qktPK6__halfS1_S1_PS_iiiifE6V_smem+2484];
	// begin inline asm
	{  cvt.f32.f16 %f13241, %rs1722;}

	// end inline asm
	fma.rn.f32 	%f20028, %f13242, %f13241, %f20028;
$L__BB0_3749:
	add.s32 	%r1017, %r16, 20;
	setp.ge.s32 	%p1856, %r1017, %r137;
	@%p1856 bra 	$L__BB0_3751;
	ld.shared.f32 	%f13244, [%r10+80];
	ld.shared.u16 	%rs1723, [_ZZ24flash_attention_wmma_qktPK6__halfS1_S1_PS_iiiifE6V_smem+2612];
	// begin inline asm
	{  cvt.f32.f16 %f13243, %rs1723;}

	// end inline asm
	fma.rn.f32 	%f20028, %f13244, %f13243, %f20028;
$L__BB0_3751:
	add.s32 	%r1018, %r16, 21;
	setp.ge.s32 	%p1857, %r1018, %r137;
	@%p1857 bra 	$L__BB0_3753;
	ld.shared.f32 	%f13246, [%r10+84];
	ld.shared.u16 	%rs1724, [_ZZ24flash_attention_wmma_qktPK6__halfS1_S1_PS_iiiifE6V_smem+2740];
	// begin inline asm
	{  cvt.f32.f16 %f13245, %rs1724;}

	// end inline asm
	fma.rn.f32 	%f20028, %f13246, %f13245, %f20028;
$L__BB0_3753:
	add.s32 	%r1019, %r16, 22;
	setp.ge.s32 	%p1858, %r1019, %r137;
	@%p1858 bra 	$L__BB0_3755;
	ld.shared.f32 	%f13248, [%r10+88];
	ld.shared.u16 	%rs1725, [_ZZ24flash_attention_wmma_qktPK6__halfS1_S1_PS_iiiifE6V_smem+2868];
	// begin inline asm
	{  cvt.f32.f16 %f13247, %rs1725;}

	// end inline asm
	fma.rn.f32 	%f20028, %f13248, %f13247, %f20028;
$L__BB0_3755:
	@%p1795 bra 	$L__BB0_3757;
	ld.shared.f32 	%f13250, [%r10+92];
	ld.shared.u16 	%rs1726, [_ZZ24flash_attention_wmma_qktPK6__halfS1_S1_PS_iiiifE6V_smem+2996];
	// begin inline asm
	{  cvt.f32.f16 %f13249, %rs1726;}

	// end inline asm
	fma.rn.f32 	%f20028, %f13250, %f13249, %f20028;
$L__BB0_3757:
	@%p1796 bra 	$L__BB0_3759;
	ld.shared.f32 	%f13252, [%r10+96];
	ld.shared.u16 	%rs1727, [_ZZ24flash_attention_wmma_qktPK6__halfS1_S1_PS_iiiifE6V_smem+3124];
	// begin inline asm
	{  cvt.f32.f16 %f13251, %rs1727;}

	// end inline asm
	fma.rn.f32 	%f20028, %f13252, %f13251, %f20028;
$L__BB0_3759:
	setp.ge.s32 	%p1861, %r101, %r137;
	@%p1861 bra 	$L__BB0_3761;
	ld.shared.f32 	%f13254, [%r10+100];
	ld.shared.u16 	%rs1728, [_ZZ24flash_attention_wmma_qktPK6__halfS1_S1_PS_iiiifE6V_smem+3252];
	// begin inline asm
	{  cvt.f32.f16 %f13253, %rs1728;}

	// end inline asm
	fma.rn.f32 	%f20028, %f13254, %f13253, %f20028;
$L__BB0_3761:
	setp.ge.s32 	%p1862, %r102, %r137;
	@%p1862 bra 	$L__BB0_3763;
	ld.shared.f32 	%f13256, [%r10+104];
	ld.shared.u16 	%rs1729, [_ZZ24flash_attention_wmma_qktPK6__halfS1_S1_PS_iiiifE6V_smem+3380];
	// begin inline asm
	{  cvt.f32.f16 %f13255, %rs1729;}

	// end inline asm
	fma.rn.f32 	%f20028, %f13256, %f13255, %f20028;
$L__BB0_3763:
	setp.ge.s32 	%p1863, %r103, %r137;
	@%p1863 bra 	$L__BB0_3765;
	ld.shared.f32 	%f13258, [%r10+108];
	ld.shared.u16 	%rs1730, [_ZZ24flash_attention_wmma_qktPK6__halfS1_S1_PS_iiiifE6V_smem+3508];
	// begin inline asm
	{  cvt.f32.f16 %f13257, %rs1730;}

	// end inline asm
	fma.rn.f32 	%f20028, %f13258, %f13257, %f20028;
$L__BB0_3765:
	setp.ge.s32 	%p1864, %r104, %r137;
	@%p1864 bra 	$L__BB0_3767;
	ld.shared.f32 	%f13260, [%r10+112];
	ld.shared.u16 	%rs1731, [_ZZ24flash_attention_wmma_qktPK6__halfS1_S1_PS_iiiifE6V_smem+3636];
	// begin inline asm
	{  cvt.f32.f16 %f13259, %rs1731;}

	// end inline asm
	fma.rn.f32 	%f20028, %f13260, %f13259, %f20028;
$L__BB0_3767:
	setp.ge.s32 	%p1865, %r105, %r137;
	@%p1865 bra 	$L__BB0_3769;
	ld.shared.f32 	%f13262, [%r10+116];
	ld.shared.u16 	%rs1732, [_ZZ24flash_attention_wmma_qktPK6__halfS1_S1_PS_iiiifE6V_smem+3764];
	// begin inline asm
	{  cvt.f32.f16 %f13261, %rs1732;}

	// end inline asm
	fma.rn.f32 	%f20028, %f13262, %f13261, %f20028;
$L__BB0_3769:
	setp.ge.s32 	%p1866, %r106, %r137;
	@%p1866 bra 	$L__BB0_3771;
	ld.shared.f32 	%f13264, [%r10+120];
	ld.shared.u16 	%rs1733, [_ZZ24flash_attention_wmma_qktPK6__halfS1_S1_PS_iiiifE6V_smem+3892];
	// begin inline asm
	{  cvt.f32.f16 %f13263, %rs1733;}

	// end inline asm
	fma.rn.f32 	%f20028, %f13264, %f13263, %f20028;
$L__BB0_3771:
	setp.ge.s32 	%p1867, %r107, %r137;
	@%p1867 bra 	$L__BB0_3773;
	ld.shared.f32 	%f13266, [%r10+124];
	ld.shared.u16 	%rs1734, [_ZZ24flash_attention_wmma_qktPK6__halfS1_S1_PS_iiiifE6V_smem+4020];
	// begin inline asm
	{  cvt.f32.f16 %f13265, %rs1734;}

	// end inline asm
	fma.rn.f32 	%f20028, %f13266, %f13265, %f20028;
$L__BB0_3773:
	setp.ge.s32 	%p1868, %r108, %r137;
	@%p1868 bra 	$L__BB0_3775;
	ld.shared.f32 	%f13268, [%r10+128];
	ld.shared.u16 	%rs1735, [_ZZ24flash_attention_wmma_qktPK6__halfS1_S1_PS_iiiifE6V_smem+4148];
	// begin inline asm
	{  cvt.f32.f16 %f13267, %rs1735;}

	// end inline asm
	fma.rn.f32 	%f20028, %f13268, %f13267, %f20028;
$L__BB0_3775:
	setp.ge.s32 	%p1869, %r109, %r137;
	@%p1869 bra 	$L__BB0_3777;
	ld.shared.f32 	%f13270, [%r10+132];
	ld.shared.u16 	%rs1736, [_ZZ24flash_attention_wmma_qktPK6__halfS1_S1_PS_iiiifE6V_smem+4276];
	// begin inline asm
	{  cvt.f32.f16 %f13269, %rs1736;}

	// end inline asm
	fma.rn.f32 	%f20028, %f13270, %f13269, %f20028;
$L__BB0_3777:
	setp.ge.s32 	%p1870, %r110, %r137;
	@%p1870 bra 	$L__BB0_3779;
	ld.shared.f32 	%f13272, [%r10+136];
	ld.shared.u16 	%rs1737, [_ZZ24flash_attention_wmma_qktPK6__halfS1_S1_PS_iiiifE6V_smem+4404];
	// begin inline asm
	{  cvt.f32.f16 %f13271, %rs1737;}

	// end inline asm
	fma.rn.f32 	%f20028, %f13272, %f13271, %f20028;
$L__BB0_3779:
	setp.ge.s32 	%p1871, %r111, %r137;
	@%p1871 bra 	$L__BB0_3781;
	ld.shared.f32 	%f13274, [%r10+140];
	ld.shared.u16 	%rs1738, [_ZZ24flash_attention_wmma_qktPK6__halfS1_S1_PS_iiiifE6V_smem+4532];
	// begin inline asm
	{  cvt.f32.f16 %f13273, %rs1738;}

	// end inline asm
	fma.rn.f32 	%f20028, %f13274, %f13273, %f20028;
$L__BB0_3781:
	setp.ge.s32 	%p1872, %r112, %r137;
	@%p1872 bra 	$L__BB0_3783;
	ld.shared.f32 	%f13276, [%r10+144];
	ld.shared.u16 	%rs1739, [_ZZ24flash_attention_wmma_qktPK6__halfS1_S1_PS_iiiifE6V_smem+4660];
	// begin inline asm
	{  cvt.f32.f16 %f13275, %rs1739;}

	// end inline asm
	fma.rn.f32 	%f20028, %f13276, %f13275, %f20028;
$L__BB0_3783:
	setp.ge.s32 	%p1873, %r113, %r137;
	@%p1873 bra 	$L__BB0_3785;
	ld.shared.f32 	%f13278, [%r10+148];
	ld.shared.u16 	%rs1740, [_ZZ24flash_attention_wmma_qktPK6__halfS1_S1_PS_iiiifE6V_smem+4788];
	// begin inline asm
	{  cvt.f32.f16 %f13277, %rs1740;}

	// end inline asm
	fma.rn.f32 	%f20028, %f13278, %f13277, %f20028;
$L__BB0_3785:
	setp.ge.s32 	%p1874, %r114, %r137;
	@%p1874 bra 	$L__BB0_3787;
	ld.shared.f32 	%f13280, [%r10+152];
	ld.shared.u16 	%rs1741, [_ZZ24flash_attention_wmma_qktPK6__halfS1_S1_PS_iiiifE6V_smem+4916];
	// begin inline asm
	{  cvt.f32.f16 %f13279, %rs1741;}

	// end inline asm
	fma.rn.f32 	%f20028, %f13280, %f13279, %f20028;
$L__BB0_3787:
	add.s32 	%r1020, %r16, 39;
	setp.ge.s32 	%p1875, %r1020, %r137;
	@%p1875 bra 	$L__BB0_3789;
	ld.shared.f32 	%f13282, [%r10+156];
	ld.shared.u16 	%rs1742, [_ZZ24flash_attention_wmma_qktPK6__halfS1_S1_PS_iiiifE6V_smem+5044];
	// begin inline asm
	{  cvt.f32.f16 %f13281, %rs1742;}

	// end inline asm
	fma.rn.f32 	%f20028, %f13282, %f13281, %f20028;
$L__BB0_3789:
	setp.ge.s32 	%p1876, %r115, %r137;
	@%p1876 bra 	$L__BB0_3791;
	ld.shared.f32 	%f13284, [%r10+160];
	ld.shared.u16 	%rs1743, [_ZZ24flash_attention_wmma_qktPK6__halfS1_S1_PS_iiiifE6V_smem+5172];
	// begin inline asm
	{  cvt.f32.f16 %f13283, %rs1743;}

	// end inline asm
	fma.rn.f32 	%f20028, %f13284, %f13283, %f20028;
$L__BB0_3791:
	add.s32 	%r1021, %r16, 41;
	setp.ge.s32 	%p1877, %r1021, %r137;
	@%p1877 bra 	$L__BB0_3793;
	ld.shared.f32 	%f13286, [%r10+164];
	ld.shared.u16 	%rs1744, [_ZZ24flash_attention_wmma_qktPK6__halfS1_S1_PS_iiiifE6V_smem+5300];
	// begin inline asm
	{  cvt.f32.f16 %f13285, %rs1744;}

	// end inline asm
	fma.rn.f32 	%f20028, %f13286, %f13285, %f20028;
$L__BB0_3793:
	setp.ge.s32 	%p1878, %r116, %r137;
	@%p1878 bra 	$L__BB0_3795;
	ld.shared.f32 	%f13288, [%r10+168];
	ld.shared.u16 	%rs1745, [_ZZ24flash_attention_wmma_qktPK6__halfS1_S1_PS_iiiifE6V_smem+5428];
	// begin inline asm
	{  cvt.f32.f16 %f13287, %rs1745;}

	// end inline asm
	fma.rn.f32 	%f20028, %f13288, %f13287, %f20028;
$L__BB0_3795:
	add.s32 	%r1022, %r16, 43;
	setp.ge.s32 	%p1879, %r1022, %r137;
	@%p1879 bra 	$L__BB0_3797;
	ld.shared.f32 	%f13290, [%r10+172];
	ld.shared.u16 	%rs1746, [_ZZ24flash_attention_wmma_qktPK6__halfS1_S1_PS_iiiifE6V_smem+5556];
	// begin inline asm
	{  cvt.f32.f16 %f13289, %rs1746;}

	// end inline asm
	fma.rn.f32 	%f20028, %f13290, %f13289, %f20028;
$L__BB0_3797:
	add.s32 	%r1023, %r16, 44;
	setp.ge.s32 	%p1880, %r1023, %r137;
	@%p1880 bra 	$L__BB0_3799;
	ld.shared.f32 	%f13292, [%r10+176];
	ld.shared.u16 	%rs1747, [_ZZ24flash_attention_wmma_qktPK6__halfS1_S1_PS_iiiifE6V_smem+5684];
	// begin inline asm
	{  cvt.f32.f16 %f13291, %rs1747;}

	// end inline asm
	fma.rn.f32 	%f20028, %f13292, %f13291, %f20028;
$L__BB0_3799:
	add.s32 	%r1024, %r16, 45;
	setp.ge.s32 	%p1881, %r1024, %r137;
	@%p1881 bra 	$L__BB0_3801;
	ld.shared.f32 	%f13294, [%r10+180];
	ld.shared.u16 	%rs1748, [_ZZ24flash_attention_wmma_qktPK6__halfS1_S1_PS_iiiifE6V_smem+5812];
	// begin inline asm
	{  cvt.f32.f16 %f13293, %rs1748;}

	// end inline asm
	fma.rn.f32 	%f20028, %f13294, %f13293, %f20028;
$L__BB0_3801:
	add.s32 	%r1025, %r16, 46;
	setp.ge.s32 	%p1882, %r1025, %r137;
	@%p1882 bra 	$L__BB0_3803;
	ld.shared.f32 	%f13296, [%r10+184];
	ld.shared.u16 	%rs1749, [_ZZ24flash_attention_wmma_qktPK6__halfS1_S1_PS_iiiifE6V_smem+5940];
	// begin inline asm
	{  cvt.f32.f16 %f13295, %rs1749;}

	// end inline asm
	fma.rn.f32 	%f20028, %f13296, %f13295, %f20028;
$L__BB0_3803:
	setp.ge.s32 	%p1883, %r117, %r137;
	@%p1883 bra 	$L__BB0_3805;
	ld.shared.f32 	%f13298, [%r10+188];
	ld.shared.u16 	%rs1750, [_ZZ24flash_attention_wmma_qktPK6__halfS1_S1_PS_iiiifE6V_smem+6068];
	// begin inline asm
	{  cvt.f32.f16 %f13297, %rs1750;}

	// end inline asm
	fma.rn.f32 	%f20028, %f13298, %f13297, %f20028;
$L__BB0_3805:
	setp.ge.s32 	%p1884, %r118, %r137;
	@%p1884 bra 	$L__BB0_3807;
	ld.shared.f32 	%f13300, [%r10+192];
	ld.shared.u16 	%rs1751, [_ZZ24flash_attention_wmma_qktPK6__halfS1_S1_PS_iiiifE6V_smem+6196];
	// begin inline asm
	{  cvt.f32.f16 %f13299, %rs1751;}

	// end inline asm
	fma.rn.f32 	%f20028, %f13300, %f13299, %f20028;
$L__BB0_3807:
	setp.ge.s32 	%p1885, %r119, %r137;
	@%p1885 bra 	$L__BB0_3809;
	ld.shared.f32 	%f13302, [%r10+196];
	ld.shared.u16 	%rs1752, [_ZZ24flash_attention_wmma_qktPK6__halfS1_S1_PS_iiiifE6V_smem+6324];
	// begin inline asm
	{  cvt.f32.f16 %f13301, %rs1752;}

	// end inline asm
	fma.rn.f32 	%f20028, %f13302, %f13301, %f20028;
$L__BB0_3809:
	setp.ge.s32 	%p1886, %r120, %r137;
	@%p1886 bra 	$L__BB0_3811;
	ld.shared.f32 	%f13304, [%r10+200];
	ld.shared.u16 	%rs1753, [_ZZ24flash_attention_wmma_qktPK6__halfS1_S1_PS_iiiifE6V_smem+6452];
	// begin inline asm
	{  cvt.f32.f16 %f13303, %rs1753;}

	// end inline asm
	fma.rn.f32 	%f20028, %f13304, %f13303, %f20028;
$L__BB0_3811:
	setp.ge.s32 	%p1887, %r121, %r137;
	@%p1887 bra 	$L__BB0_3813;
	ld.shared.f32 	%f13306, [%r10+204];
	ld.shared.u16 	%rs1754, [_ZZ24flash_attention_wmma_qktPK6__halfS1_S1_PS_iiiifE6V_smem+6580];
	// begin inline asm
	{  cvt.f32.f16 %f13305, %rs1754;}

	// end inline asm
	fma.rn.f32 	%f20028, %f13306, %f13305, %f20028;
$L__BB0_3813:
	setp.ge.s32 	%p1888, %r122, %r137;
	@%p1888 bra 	$L__BB0_3815;
	ld.shared.f32 	%f13308, [%r10+208];
	ld.shared.u16 	%rs1755, [_ZZ24flash_attention_wmma_qktPK6__halfS1_S1_PS_iiiifE6V_smem+6708];
	// begin inline asm
	{  cvt.f32.f16 %f13307, %rs1755;}

	// end inline asm
	fma.rn.f32 	%f20028, %f13308, %f13307, %f20028;
$L__BB0_3815:
	setp.ge.s32 	%p1889, %r123, %r137;
	@%p1889 bra 	$L__BB0_3817;
	ld.shared.f32 	%f13310, [%r10+212];
	ld.shared.u16 	%rs1756, [_ZZ24flash_attention_wmma_qktPK6__halfS1_S1_PS_iiiifE6V_smem+6836];
	// begin inline asm
	{  cvt.f32.f16 %f13309, %rs1756;}

	// end inline asm
	fma.rn.f32 	%f20028, %f13310, %f13309, %f20028;
$L__BB0_3817:
	setp.ge.s32 	%p1890, %r124, %r137;
	@%p1890 bra 	$L__BB0_3819;
	ld.shared.f32 	%f13312, [%r10+216];
	ld.shared.u16 	%rs1757, [_ZZ24flash_attention_wmma_qktPK6__halfS1_S1_PS_iiiifE6V_smem+6964];
	// begin inline asm
	{  cvt.f32.f16 %f13311, %rs1757;}

	// end inline asm
	fma.rn.f32 	%f20028, %f13312, %f13311, %f20028;
$L__BB0_3819:
	setp.ge.s32 	%p1891, %r125, %r137;
	@%p1891 bra 	$L__BB0_3821;
	ld.shared.f32 	%f13314, [%r10+220];
	ld.shared.u16 	%rs1758, [_ZZ24flash_attention_wmma_qktPK6__halfS1_S1_PS_iiiifE6V_smem+7092];
	// begin inline asm
	{  cvt.f32.f16 %f13313, %rs1758;}

	// end inline asm
	fma.rn.f32 	%f20028, %f13314, %f13313, %f20028;
$L__BB0_3821:
	setp.ge.s32 	%p1892, %r126, %r137;
	@%p1892 bra 	$L__BB0_3823;
	ld.shared.f32 	%f13316, [%r10+224];
	ld.shared.u16 	%rs1759, [_ZZ24flash_attention_wmma_qktPK6__halfS1_S1_PS_iiiifE6V_smem+7220];
	// begin inline asm
	{  cvt.f32.f16 %f13315, %rs1759;}

	// end inline asm
	fma.rn.f32 	%f20028, %f13316, %f13315, %f20028;
$L__BB0_3823:
	setp.ge.s32 	%p1893, %r127, %r137;
	@%p1893 bra 	$L__BB0_3825;
	ld.shared.f32 	%f13318, [%r10+228];
	ld.shared.u16 	%rs1760, [_ZZ24flash_attention_wmma_qktPK6__halfS1_S1_PS_iiiifE6V_smem+7348];
	// begin inline asm
	{  cvt.f32.f16 %f13317, %rs1760;}

	// end inline asm
	fma.rn.f32 	%f20028, %f13318, %f13317, %f20028;
$L__BB0_3825:
	setp.ge.s32 	%p1894, %r128, %r137;
	@%p1894 bra 	$L__BB0_3827;
	ld.shared.f32 	%f13320, [%r10+232];
	ld.shared.u16 	%rs1761, [_ZZ24flash_attention_wmma_qktPK6__halfS1_S1_PS_iiiifE6V_smem+7476];
	// begin inline asm
	{  cvt.f32.f16 %f13319, %rs1761;}

	// end inline asm
	fma.rn.f32 	%f20028, %f13320, %f13319, %f20028;
$L__BB0_3827:
	setp.ge.s32 	%p1895, %r129, %r137;
	@%p1895 bra 	$L__BB0_3829;
	ld.shared.f32 	%f13322, [%r10+236];
	ld.shared.u16 	%rs1762, [_ZZ24flash_attention_wmma_qktPK6__halfS1_S1_PS_iiiifE6V_smem+7604];
	// begin inline asm
	{  cvt.f32.f16 %f13321, %rs1762;}

	// end inline asm
	fma.rn.f32 	%f20028, %f13322, %f13321, %f20028;
$L__BB0_3829:
	setp.ge.s32 	%p1896, %r130, %r137;
	@%p1896 bra 	$L__BB0_3831;
	ld.shared.f32 	%f13324, [%r10+240];
	ld.shared.u16 	%rs1763, [_ZZ24flash_attention_wmma_qktPK6__halfS1_S1_PS_iiiifE6V_smem+7732];
	// begin inline asm
	{  cvt.f32.f16 %f13323, %rs1763;}

	// end inline asm
	fma.rn.f32 	%f20028, %f13324, %f13323, %f20028;
$L__BB0_3831:
	setp.ge.s32 	%p1897, %r131, %r137;
	@%p1897 bra 	$L__BB0_3833;
	ld.shared.f32 	%f13326, [%r10+244];
	ld.shared.u16 	%rs1764, [_ZZ24flash_attention_wmma_qktPK6__halfS1_S1_PS_iiiifE6V_smem+7860];
	// begin inline asm
	{  cvt.f32.f16 %f13325, %rs1764;}

	// end inline asm
	fma.rn.f32 	%f20028, %f13326, %f13325, %f20028;
$L__BB0_3833:
	setp.ge.s32 	%p1898, %r132, %r137;
	@%p1898 bra 	$L__BB0_3835;
	ld.shared.f32 	%f13328, [%r10+248];
	ld.shared.u16 	%rs1765, [_ZZ24flash_attention_wmma_qktPK6__halfS1_S1_PS_iiiifE6V_smem+7988];
	// begin inline asm
	{  cvt.f32.f16 %f13327, %rs1765;}

	// end inline asm
	fma.rn.f32 	%f20028, %f13328, %f13327, %f20028;
$L__BB0_3835:
	setp.ge.s32 	%p1899, %r133, %r137;
	@%p1899 bra 	$L__BB0_3837;
	ld.shared.f32 	%f13330, [%r10+252];
	ld.shared.u16 	%rs1766, [_ZZ24flash_attention_wmma_qktPK6__halfS1_S1_PS_iiiifE6V_smem+8116];
	// begin inline asm
	{  cvt.f32.f16 %f13329, %rs1766;}

	// end inline asm
	fma.rn.f32 	%f20028, %f13330, %f13329, %f20028;
$L__BB0_3837:
	setp.ge.s32 	%p1900, %r16, %r137;
	fma.rn.f32 	%f18206, %f392, %f20028, %f18206;
	mov.f32 	%f20092, 0f00000000;
	@%p1900 bra 	$L__BB0_3839;
	ld.shared.f32 	%f13333, [%r10];
	ld.shared.u16 	%rs1767, [_ZZ24flash_attention_wmma_qktPK6__halfS1_S1_PS_iiiifE6V_smem+54];
	// begin inline asm
	{  cvt.f32.f16 %f13332, %rs1767;}

	// end inline asm
	fma.rn.f32 	%f20092, %f13333, %f13332, 0f00000000;
$L__BB0_3839:
	setp.ge.s32 	%p1901, %r84, %r137;
	@%p1901 bra 	$L__BB0_3841;
	ld.shared.f32 	%f13335, [%r10+4];
	ld.shared.u16 	%rs1768, [_ZZ24flash_attention_wmma_qktPK6__halfS1_S1_PS_iiiifE6V_smem+182];
	// begin inline asm
	{  cvt.f32.f16 %f13334, %rs1768;}

	// end inline asm
	fma.rn.f32 	%f20092, %f13335, %f13334, %f20092;
$L__BB0_3841:
	setp.ge.s32 	%p1902, %r85, %r137;
	@%p1902 bra 	$L__BB0_3843;
	ld.shared.f32 	%f13337, [%r10+8];
	ld.shared.u16 	%rs1769, [_ZZ24flash_attention_wmma_qktPK6__halfS1_S1_PS_iiiifE6V_smem+310];
	// begin inline asm
	{  cvt.f32.f16 %f13336, %rs1769;}

	// end inline asm
	fma.rn.f32 	%f20092, %f13337, %f13336, %f20092;
$L__BB0_3843:
	setp.ge.s32 	%p1903, %r86, %r137;
	@%p1903 bra 	$L__BB0_3845;
	ld.shared.f32 	%f13339, [%r10+12];
	ld.shared.u16 	%rs1770, [_ZZ24flash_attention_wmma_qktPK6__halfS1_S1_PS_iiiifE6V_smem+438];
	// begin inline asm
	{  cvt.f32.f16 %f13338, %rs1770;}

	// end inline asm
	fma.rn.f32 	%f20092, %f13339, %f13338, %f20092;
$L__BB0_3845:
	setp.ge.s32 	%p1904, %r87, %r137;
	@%p1904 bra 	$L__BB0_3847;
	ld.shared.f32 	%f13341, [%r10+16];
	ld.shared.u16 	%rs1771, [_ZZ24flash_attention_wmma_qktPK6__halfS1_S1_PS_iiiifE6V_smem+566];
	// begin inline asm
	{  cvt.f32.f16 %f13340, %rs1771;}

	// end inline asm
	fma.rn.f32 	%f20092, %f13341, %f13340, %f20092;
$L__BB0_3847:
	setp.ge.s32 	%p1905, %r88, %r137;
	@%p1905 bra 	$L__BB0_3849;
	ld.shared.f32 	%f13343, [%r10+20];
	ld.shared.u16 	%rs1772, [_ZZ24flash_attention_wmma_qktPK6__halfS1_S1_PS_iiiifE6V_smem+694];
	// begin inline asm
	{  cvt.f32.f16 %f13342, %rs1772;}

	// end inline asm
	fma.rn.f32 	%f20092, %f13343, %f13342, %f20092;
$L__BB0_3849:
	setp.ge.s32 	%p1906, %r89, %r137;
	@%p1906 bra 	$L__BB0_3851;
	ld.shared.f32 	%f13345, [%r10+24];
	ld.shared.u16 	%rs1773, [_ZZ24flash_attention_wmma_qktPK6__halfS1_S1_PS_iiiifE6V_smem+822];
	// begin inline asm
	{  cvt.f32.f16 %f13344, %rs1773;}

	// end inline asm
	fma.rn.f32 	%f20092, %f13345, %f13344, %f20092;
$L__BB0_3851:
	setp.ge.s32 	%p1907, %r90, %r137;
	@%p1907 bra 	$L__BB0_3853;
	ld.shared.f32 	%f13347, [%r10+28];
	ld.shared.u16 	%rs1774, [_ZZ24flash_attention_wmma_qktPK6__halfS1_S1_PS_iiiifE6V_smem+950];
	// begin inline asm
	{  cvt.f32.f16 %f13346, %rs1774;}

	// end inline asm
	fma.rn.f32 	%f20092, %f13347, %f13346, %f20092;
$L__BB0_3853:
	setp.ge.s32 	%p1908, %r91, %r137;
	@%p1908 bra 	$L__BB0_3855;
	ld.shared.f32 	%f13349, [%r10+32];
	ld.shared.u16 	%rs1775, [_ZZ24flash_attention_wmma_qktPK6__halfS1_S1_PS_iiiifE6V_smem+1078];
	// begin inline asm
	{  cvt.f32.f16 %f13348, %rs1775;}

	// end inline asm
	fma.rn.f32 	%f20092, %f13349, %f13348, %f20092;
$L__BB0_3855:
	setp.ge.s32 	%p1909, %r92, %r137;
	@%p1909 bra 	$L__BB0_3857;
	ld.shared.f32 	%f13351, [%r10+36];
	ld.shared.u16 	%rs1776, [_ZZ24flash_attention_wmma_qktPK6__halfS1_S1_PS_iiiifE6V_smem+1206];
	// begin inline asm
	{  cvt.f32.f16 %f13350, %rs1776;}

	// end inline asm
	fma.rn.f32 	%f20092, %f13351, %f13350, %f20092;
$L__BB0_3857:
	setp.ge.s32 	%p1910, %r93, %r137;
	@%p1910 bra 	$L__BB0_3859;
	ld.shared.f32 	%f13353, [%r10+40];
	ld.shared.u16 	%rs1777, [_ZZ24flash_attention_wmma_qktPK6__halfS1_S1_PS_iiiifE6V_smem+1334];
	// begin inline asm
	{  cvt.f32.f16 %f13352, %rs1777;}

	// end inline asm
	fma.rn.f32 	%f20092, %f13353, %f13352, %f20092;
$L__BB0_3859:
	setp.ge.s32 	%p1911, %r94, %r137;
	@%p1911 bra 	$L__BB0_3861;
	ld.shared.f32 	%f13355, [%r10+44];
	ld.shared.u16 	%rs1778, [_ZZ24flash_attention_wmma_qktPK6__halfS1_S1_PS_iiiifE6V_smem+1462];
	// begin inline asm
	{  cvt.f32.f16 %f13354, %rs1778;}

	// end inline asm
	fma.rn.f32 	%f20092, %f13355, %f13354, %f20092;
$L__BB0_3861:
	setp.ge.s32 	%p1912, %r95, %r137;
	@%p1912 bra 	$L__BB0_3863;
	ld.shared.f32 	%f13357, [%r10+48];
	ld.shared.u16 	%rs1779, [_ZZ24flash_attention_wmma_qktPK6__halfS1_S1_PS_iiiifE6V_smem+1590];
	// begin inline asm
	{  cvt.f32.f16 %f13356, %rs1779;}

	// end inline asm
	fma.rn.f32 	%f20092, %f13357, %f13356, %f20092;
$L__BB0_3863:
	setp.ge.s32 	%p1913, %r96, %r137;
	@%p1913 bra 	$L__BB0_3865;
	ld.shared.f32 	%f13359, [%r10+52];
	ld.shared.u16 	%rs1780, [_ZZ24flash_attention_wmma_qktPK6__halfS1_S1_PS_iiiifE6V_smem+1718];
	// begin inline asm
	{  cvt.f32.f16 %f13358, %rs1780;}

	// end inline asm
	fma.rn.f32 	%f20092, %f13359, %f13358, %f20092;
$L__BB0_3865:
	setp.ge.s32 	%p1914, %r97, %r137;
	@%p1914 bra 	$L__BB0_3867;
	ld.shared.f32 	%f13361, [%r10+56];
	ld.shared.u16 	%rs1781, [_ZZ24flash_attention_wmma_qktPK6__halfS1_S1_PS_iiiifE6V_smem+1846];
	// begin inline asm
	{  cvt.f32.f16 %f13360, %rs1781;}

	// end inline asm
	fma.rn.f32 	%f20092, %f13361, %f13360, %f20092;
$L__BB0_3867:
	setp.ge.s32 	%p1915, %r98, %r137;
	@%p1915 bra 	$L__BB0_3869;
	ld.shared.f32 	%f13363, [%r10+60];
	ld.shared.u16 	%rs1782, [_ZZ24flash_attention_wmma_qktPK6__halfS1_S1_PS_iiiifE6V_smem+1974];
	// begin inline asm
	{  cvt.f32.f16 %f13362, %rs1782;}

	// end inline asm
	fma.rn.f32 	%f20092, %f13363, %f13362, %f20092;
$L__BB0_3869:
	add.s32 	%r1026, %r16, 16;
	setp.ge.s32 	%p1916, %r1026, %r137;
	@%p1916 bra 	$L__BB0_3871;
	ld.shared.f32 	%f13365, [%r10+64];
	ld.shared.u16 	%rs1783, [_ZZ24flash_attention_wmma_qktPK6__halfS1_S1_PS_iiiifE6V_smem+2102];
	// begin inline asm
	{  cvt.f32.f16 %f13364, %rs1783;}

	// end inline asm
	fma.rn.f32 	%f20092, %f13365, %f13364, %f20092;
$L__BB0_3871:
	add.s32 	%r1027, %r16, 17;
	setp.ge.s32 	%p1917, %r1027, %r137;
	@%p1917 bra 	$L__BB0_3873;
	ld.shared.f32 	%f13367, [%r10+68];
	ld.shared.u16 	%rs1784, [_ZZ24flash_attention_wmma_qktPK6__halfS1_S1_PS_iiiifE6V_smem+2230];
	// begin inline asm
	{  cvt.f32.f16 %f13366, %rs1784;}

	// end inline asm
	fma.rn.f32 	%f20092, %f13367, %f13366, %f20092;
$L__BB0_3873:
	add.s32 	%r1028, %r16, 18;
	setp.ge.s32 	%p1918, %r1028, %r137;
	@%p1918 bra 	$L__BB0_3875;
	ld.shared.f32 	%f13369, [%r10+72];
	ld.shared.u16 	%rs1785, [_ZZ24flash_attention_wmma_qktPK6__halfS1_S1_PS_iiiifE6V_smem+2358];
	// begin inline asm
	{  cvt.f32.f16 %f13368, %rs1785;}

	// end inline asm
	fma.rn.f32 	%f20092, %f13369, %f13368, %f20092;
$L__BB0_3875:
	add.s32 	%r1029, %r16, 19;
	setp.ge.s32 	%p1919, %r1029, %r137;
	@%p1919 bra 	$L__BB0_3877;
	ld.shared.f32 	%f13371, [%r10+76];
	ld.shared.u16 	%rs1786, [_ZZ24flash_attention_wmma_qktPK6__halfS1_S1_PS_iiiifE6V_smem+2486];
	// begin inline asm
	{  cvt.f32.f16 %f13370, %rs1786;}

	// end inline asm
	fma.rn.f32 	%f20092, %f13371, %f13370, %f20092;
$L__BB0_3877:
	add.s32 	%r1030, %r16, 20;
	setp.ge.s32 	%p1920, %r1030, %r137;
	@%p1920 bra 	$L__BB0_3879;
	ld.shared.f32 	%f13373, [%r10+80];
	ld.shared.u16 	%rs1787, [_ZZ24flash_attention_wmma_qktPK6__halfS1_S1_PS_iiiifE6V_smem+2614];
	// begin inline asm
	{  cvt.f32.f16 %f13372, %rs1787;}

	// end inline asm
	fma.rn.f32 	%f20092, %f13373, %f13372, %f20092;
$L__BB0_3879:
	add.s32 	%r1031, %r16, 21;
	setp.ge.s32 	%p1921, %r1031, %r137;
	@%p1921 bra 	$L__BB0_3881;
	ld.shared.f32 	%f13375, [%r10+84];
	ld.shared.u16 	%rs1788, [_ZZ24flash_attention_wmma_qktPK6__halfS1_S1_PS_iiiifE6V_smem+2742];
	// begin inline asm
	{  cvt.f32.f16 %f13374, %rs1788;}

	// end inline asm
	fma.rn.f32 	%f20092, %f13375, %f13374, %f20092;
$L__BB0_3881:
	add.s32 	%r1032, %r16, 22;
	setp.ge.s32 	%p1922, %r1032, %r137;
	@%p1922 bra 	$L__BB0_3883;
	ld.shared.f32 	%f13377, [%r10+88];
	ld.shared.u16 	%rs1789, [_ZZ24flash_attention_wmma_qktPK6__halfS1_S1_PS_iiiifE6V_smem+2870];
	// begin inline asm
	{  cvt.f32.f16 %f13376, %rs1789;}

	// end inline asm
	fma.rn.f32 	%f20092, %f13377, %f13376, %f20092;
$L__BB0_3883:
	setp.ge.s32 	%p1923, %r99, %r137;
	@%p1923 bra 	$L__BB0_3885;
	ld.shared.f32 	%f13379, [%r10+92];
	ld.shared.u16 	%rs1790, [_ZZ24flash_attention_wmma_qktPK6__halfS1_S1_PS_iiiifE6V_smem+2998];
	// begin inline asm
	{  cvt.f32.f16 %f13378, %rs1790;}

	// end inline asm
	fma.rn.f32 	%f20092, %f13379, %f13378, %f20092;
$L__BB0_3885:
	setp.ge.s32 	%p1924, %r100, %r137;
	@%p1924 bra 	$L__BB0_3887;
	ld.shared.f32 	%f13381, [%r10+96];
	ld.shared.u16 	%rs1791, [_ZZ24flash_attention_wmma_qktPK6__halfS1_S1_PS_iiiifE6V_smem+3126];
	// begin inline asm
	{  cvt.f32.f16 %f13380, %rs1791;}

	// end inline asm
	fma.rn.f32 	%f20092, %f13381, %f13380, %f20092;
$L__BB0_3887:
	@%p1861 bra 	$L__BB0_3889;
	ld.shared.f32 	%f13383, [%r10+100];
	ld.shared.u16 	%rs1792, [_ZZ24flash_attention_wmma_qktPK6__halfS1_S1_PS_iiiifE6V_smem+3254];
	// begin inline asm
	{  cvt.f32.f16 %f13382, %rs1792;}

	// end inline asm
	fma.rn.f32 	%f20092, %f13383, %f13382, %f20092;
$L__BB0_3889:
	@%p1862 bra 	$L__BB0_3891;
	ld.shared.f32 	%f13385, [%r10+104];
	ld.shared.u16 	%rs1793, [_ZZ24flash_attention_wmma_qktPK6__halfS1_S1_PS_iiiifE6V_smem+3382];
	// begin inline asm
	{  cvt.f32.f16 %f13384, %rs1793;}

	// end inline asm
	fma.rn.f32 	%f20092, %f13385, %f13384, %f20092;
$L__BB0_3891:
	@%p1863 bra 	$L__BB0_3893;
	ld.shared.f32 	%f13387, [%r10+108];
	ld.shared.u16 	%rs1794, [_ZZ24flash_attention_wmma_qktPK6__halfS1_S1_PS_iiiifE6V_smem+3510];
	// begin inline asm
	{  cvt.f32.f16 %f13386, %rs1794;}

	// end inline asm
	fma.rn.f32 	%f20092, %f13387, %f13386, %f20092;
$L__BB0_3893:
	@%p1864 bra 	$L__BB0_3895;
	ld.shared.f32 	%f13389, [%r10+112];
	ld.shared.u16 	%rs1795, [_ZZ24flash_attention_wmma_qktPK6__halfS1_S1_PS_iiiifE6V_smem+3638];
	// begin inline asm
	{  cvt.f32.f16 %f13388, %rs1795;}

	// end inline asm
	fma.rn.f32 	%f20092, %f13389, %f13388, %f20092;
$L__BB0_3895:
	@%p1865 bra 	$L__BB0_3897;
	ld.shared.f32 	%f13391, [%r10+116];
	ld.shared.u16 	%rs1796, [_ZZ24flash_attention_wmma_qktPK6__halfS1_S1_PS_iiiifE6V_smem+3766];
	// begin inline asm
	{  cvt.f32.f16 %f13390, %rs1796;}

	// end inline asm
	fma.rn.f32 	%f20092, %f13391, %f13390, %f20092;
$L__BB0_3897:
	setp.ge.s32 	%p1930, %r106, %r137;
	@%p1930 bra 	$L__BB0_3899;
	ld.shared.f32 	%f13393, [%r10+120];
	ld.shared.u16 	%rs1797, [_ZZ24flash_attention_wmma_qktPK6__halfS1_S1_PS_iiiifE6V_smem+3894];
	// begin inline asm
	{  cvt.f32.f16 %f13392, %rs1797;}

	// end inline asm
	fma.rn.f32 	%f20092, %f13393, %f13392, %f20092;
$L__BB0_3899:
	setp.ge.s32 	%p1931, %r107, %r137;
	@%p1931 bra 	$L__BB0_3901;
	ld.shared.f32 	%f13395, [%r10+124];
	ld.shared.u16 	%rs1798, [_ZZ24flash_attention_wmma_qktPK6__halfS1_S1_PS_iiiifE6V_smem+4022];
	// begin inline asm
	{  cvt.f32.f16 %f13394, %rs1798;}

	// end inline asm
	fma.rn.f32 	%f20092, %f13395, %f13394, %f20092;
$L__BB0_3901:
	setp.ge.s32 	%p1932, %r108, %r137;
	@%p1932 bra 	$L__BB0_3903;
	ld.shared.f32 	%f13397, [%r10+128];
	ld.shared.u16 	%rs1799, [_ZZ24flash_attention_wmma_qktPK6__halfS1_S1_PS_iiiifE6V_smem+4150];
	// begin inline asm
	{  cvt.f32.f16 %f13396, %rs1799;}

	// end inline asm
	fma.rn.f32 	%f20092, %f13397, %f13396, %f20092;
$L__BB0_3903:
	setp.ge.s32 	%p1933, %r109, %r137;
	@%p1933 bra 	$L__BB0_3905;
	ld.shared.f32 	%f13399, [%r10+132];
	ld.shared.u16 	%rs1800, [_ZZ24flash_attention_wmma_qktPK6__halfS1_S1_PS_iiiifE6V_smem+4278];
	// begin inline asm
	{  cvt.f32.f16 %f13398, %rs1800;}

	// end inline asm
	fma.rn.f32 	%f20092, %f13399, %f13398, %f20092;
$L__BB0_3905:
	setp.ge.s32 	%p1934, %r110, %r137;
	@%p1934 bra 	$L__BB0_3907;
	ld.shared.f32 	%f13401, [%r10+136];
	ld.shared.u16 	%rs1801, [_ZZ24flash_attention_wmma_qktPK6__halfS1_S1_PS_iiiifE6V_smem+4406];
	// begin inline asm
	{  cvt.f32.f16 %f13400, %rs1801;}

	// end inline asm
	fma.rn.f32 	%f20092, %f13401, %f13400, %f20092;
$L__BB0_3907:
	setp.ge.s32 	%p1935, %r111, %r137;
	@%p1935 bra 	$L__BB0_3909;
	ld.shared.f32 	%f13403, [%r10+140];
	ld.shared.u16 	%rs1802, [_ZZ24flash_attention_wmma_qktPK6__halfS1_S1_PS_iiiifE6V_smem+4534];
	// begin inline asm
	{  cvt.f32.f16 %f13402, %rs1802;}

	// end inline asm
	fma.rn.f32 	%f20092, %f13403, %f13402, %f20092;
$L__BB0_3909:
	setp.ge.s32 	%p1936, %r112, %r137;
	@%p1936 bra 	$L__BB0_3911;
	ld.shared.f32 	%f13405, [%r10+144];
	ld.shared.u16 	%rs1803, [_ZZ24flash_attention_wmma_qktPK6__halfS1_S1_PS_iiiifE6V_smem+4662];
	// begin inline asm
	{  cvt.f32.f16 %f13404, %rs1803;}

	// end inline asm
	fma.rn.f32 	%f20092, %f13405, %f13404, %f20092;
$L__BB0_3911:
	setp.ge.s32 	%p1937, %r113, %r137;
	@%p1937 bra 	$L__BB0_3913;
	ld.shared.f32 	%f13407, [%r10+148];
	ld.shared.u16 	%rs1804, [_ZZ24flash_attention_wmma_qktPK6__halfS1_S1_PS_iiiifE6V_smem+4790];
	// begin inline asm
	{  cvt.f32.f16 %f13406, %rs1804;}

	// end inline asm
	fma.rn.f32 	%f20092, %f13407, %f13406, %f20092;
$L__BB0_3913:
	setp.ge.s32 	%p1938, %r114, %r137;
	@%p1938 bra 	$L__BB0_3915;
	ld.shared.f32 	%f13409, [%r10+152];
	ld.shared.u16 	%rs1805, [_ZZ24flash_attention_wmma_qktPK6__halfS1_S1_PS_iiiifE6V_smem+4918];
	// begin inline asm
	{  cvt.f32.f16 %f13408, %rs1805;}

	// end inline asm
	fma.rn.f32 	%f20092, %f13409, %f13408, %f20092;
$L__BB0_3915:
	add.s32 	%r1033, %r16, 39;
	setp.ge.s32 	%p1939, %r1033, %r137;
	@%p1939 bra 	$L__BB0_3917;
	ld.shared.f32 	%f13411, [%r10+156];
	ld.shared.u16 	%rs1806, [_ZZ24flash_attention_wmma_qktPK6__halfS1_S1_PS_iiiifE6V_smem+5046];
	// begin inline asm
	{  cvt.f32.f16 %f13410, %rs1806;}

	// end inline asm
	fma.rn.f32 	%f20092, %f13411, %f13410, %f20092;
$L__BB0_3917:
	setp.ge.s32 	%p1940, %r115, %r137;
	@%p1940 bra 	$L__BB0_3919;
	ld.shared.f32 	%f13413, [%r10+160];
	ld.shared.u16 	%rs1807, [_ZZ24flash_attention_wmma_qktPK6__halfS1_S1_PS_iiiifE6V_smem+5174];
	// begin inline asm
	{  cvt.f32.f16 %f13412, %rs1807;}

	// end inline asm
	fma.rn.f32 	%f20092, %f13413, %f13412, %f20092;
$L__BB0_3919:
	add.s32 	%r1034, %r16, 41;
	setp.ge.s32 	%p1941, %r1034, %r137;
	@%p1941 bra 	$L__BB0_3921;
	ld.shared.f32 	%f13415, [%r10+164];
	ld.shared.u16 	%rs1808, [_ZZ24flash_attention_wmma_qktPK6__halfS1_S1_PS_iiiifE6V_smem+5302];
	// begin inline asm
	{  cvt.f32.f16 %f13414, %rs1808;}

	// end inline asm
	fma.rn.f32 	%f20092, %f13415, %f13414, %f20092;
$L__BB0_3921:
	setp.ge.s32 	%p1942, %r116, %r137;
	@%p1942 bra 	$L__BB0_3923;
	ld.shared.f32 	%f13417, [%r10+168];
	ld.shared.u16 	%rs1809, [_ZZ24flash_attention_wmma_qktPK6__halfS1_S1_PS_iiiifE6V_smem+5430];
	// begin inline asm
	{  cvt.f32.f16 %f13416, %rs1809;}

	// end inline asm
	fma.rn.f32 	%f20092, %f13417, %f13416, %f20092;
$L__BB0_3923:
	add.s32 	%r1035, %r16, 43;
	setp.ge.s32 	%p1943, %r1035, %r137;
	@%p1943 bra 	$L__BB0_3925;
	ld.shared.f32 	%f13419, [%r10+172];
	ld.shared.u16 	%rs1810, [_ZZ24flash_attention_wmma_qktPK6__halfS1_S1_PS_iiiifE6V_smem+5558];
	// begin inline asm
	{  cvt.f32.f16 %f13418, %rs1810;}

	// end inline asm
	fma.rn.f32 	%f20092, %f13419, %f13418, %f20092;
$L__BB0_3925:
	add.s32 	%r1036, %r16, 44;
	setp.ge.s32 	%p1944, %r1036, %r137;
	@%p1944 bra 	$L__BB0_3927;
	ld.shared.f32 	%f13421, [%r10+176];
	ld.shared.u16 	%rs1811, [_ZZ24flash_attention_wmma_qktPK6__halfS1_S1_PS_iiiifE6V_smem+5686];
	// begin inline asm
	{  cvt.f32.f16 %f13420, %rs1811;}

	// end inline asm
	fma.rn.f32 	%f20092, %f13421, %f13420, %f20092;
$L__BB0_3927:
	add.s32 	%r1037, %r16, 45;
	setp.ge.s32 	%p1945, %r1037, %r137;
	@%p1945 bra 	$L__BB0_3929;
	ld.shared.f32 	%f13423, [%r10+180];
	ld.shared.u16 	%rs1812, [_ZZ24flash_attention_wmma_qktPK6__halfS1_S1_PS_iiiifE6V_smem+5814];
	// begin inline asm
	{  cvt.f32.f16 %f13422, %rs1812;}

	// end inline asm
	fma.rn.f32 	%f20092, %f13423, %f13422, %f20092;
$L__BB0_3929:
	add.s32 	%r1038, %r16, 46;
	setp.ge.s32 	%p1946, %r1038, %r137;
	@%p1946 bra 	$L__BB0_3931;
	ld.shared.f32 	%f13425, [%r10+184];
	ld.shared.u16 	%rs1813, [_ZZ24flash_attention_wmma_qktPK6__halfS1_S1_PS_iiiifE6V_smem+5942];
	// begin inline asm
	{  cvt.f32.f16 %f13424, %rs1813;}

	// end inline asm
	fma.rn.f32 	%f20092, %f13425, %f13424, %f20092;
$L__BB0_3931:
	setp.ge.s32 	%p1947, %r117, %r137;
	@%p1947 bra 	$L__BB0_3933;
	ld.shared.f32 	%f13427, [%r10+188];
	ld.shared.u16 	%rs1814, [_ZZ24flash_attention_wmma_qktPK6__halfS1_S1_PS_iiiifE6V_smem+6070];
	// begin inline asm
	{  cvt.f32.f16 %f13426, %rs1814;}

	// end inline asm
	fma.rn.f32 	%f20092, %f13427, %f13426, %f20092;
$L__BB0_3933:
	setp.ge.s32 	%p1948, %r118, %r137;
	@%p1948 bra 	$L__BB0_3935;
	ld.shared.f32 	%f13429, [%r10+192];
	ld.shared.u16 	%rs1815, [_ZZ24flash_attention_wmma_qktPK6__halfS1_S1_PS_iiiifE6V_smem+6198];
	// begin inline asm
	{  cvt.f32.f16 %f13428, %rs1815;}

	// end inline asm
	fma.rn.f32 	%f20092, %f13429, %f13428, %f20092;
$L__BB0_3935:
	setp.ge.s32 	%p1949, %r119, %r137;
	@%p1949 bra 	$L__BB0_3937;
	ld.shared.f32 	%f13431, [%r10+196];
	ld.shared.u16 	%rs1816, [_ZZ24flash_attention_wmma_qktPK6__halfS1_S1_PS_iiiifE6V_smem+6326];
	// begin inline asm
	{  cvt.f32.f16 %f13430, %rs1816;}

	// end inline asm
	fma.rn.f32 	%f20092, %f13431, %f13430, %f20092;
$L__BB0_3937:
	setp.ge.s32 	%p1950, %r120, %r137;
	@%p1950 bra 	$L__BB0_3939;
	ld.shared.f32 	%f13433, [%r10+200];
	ld.shared.u16 	%rs1817, [_ZZ24flash_attention_wmma_qktPK6__halfS1_S1_PS_iiiifE6V_smem+6454];
	// begin inline asm
	{  cvt.f32.f16 %f13432, %rs1817;}

	// end inline asm
	fma.rn.f32 	%f20092, %f13433, %f13432, %f20092;
$L__BB0_3939:
	setp.ge.s32 	%p1951, %r121, %r137;
	@%p1951 bra 	$L__BB0_3941;
	ld.shared.f32 	%f13435, [%r10+204];
	ld.shared.u16 	%rs1818, [_ZZ24flash_attention_wmma_qktPK6__halfS1_S1_PS_iiiifE6V_smem+6582];
	// begin inline asm
	{  cvt.f32.f16 %f13434, %rs1818;}

	// end inline asm
	fma.rn.f32 	%f20092, %f13435, %f13434, %f20092;
$L__BB0_3941:
	setp.ge.s32 	%p1952, %r122, %r137;
	@%p1952 bra 	$L__BB0_3943;
	ld.shared.f32 	%f13437, [%r10+208];
	ld.shared.u16 	%rs1819, [_ZZ24flash_attention_wmma_qktPK6__halfS1_S1_PS_iiiifE6V_smem+6710];
	// begin inline asm
	{  cvt.f32.f16 %f13436, %rs1819;}

	// end inline asm
	fma.rn.f32 	%f20092, %f13437, %f13436, %f20092;
$L__BB0_3943:
	setp.ge.s32 	%p1953, %r123, %r137;
	@%p1953 bra 	$L__BB0_3945;
	ld.shared.f32 	%f13439, [%r10+212];
	ld.shared.u16 	%rs1820, [_ZZ24flash_attention_wmma_qktPK6__halfS1_S1_PS_iiiifE6V_smem+6838];
	// begin inline asm
	{  cvt.f32.f16 %f13438, %rs1820;}

	// end inline asm
	fma.rn.f32 	%f20092, %f13439, %f13438, %f20092;
$L__BB0_3945:
	setp.ge.s32 	%p1954, %r124, %r137;
	@%p1954 bra 	$L__BB0_3947;
	ld.shared.f32 	%f13441, [%r10+216];
	ld.shared.u16 	%rs1821, [_ZZ24flash_attention_wmma_qktPK6__halfS1_S1_PS_iiiifE6V_smem+6966];
	// begin inline asm
	{  cvt.f32.f16 %f13440, %rs1821;}

	// end inline asm
	fma.rn.f32 	%f20092, %f13441, %f13440, %f20092;
$L__BB0_3947:
	setp.ge.s32 	%p1955, %r125, %r137;
	@%p1955 bra 	$L__BB0_3949;
	ld.shared.f32 	%f13443, [%r10+220];
	ld.shared.u16 	%rs1822, [_ZZ24flash_attention_wmma_qktPK6__halfS1_S1_PS_iiiifE6V_smem+7094];
	// begin inline asm
	{  cvt.f32.f16 %f13442, %rs1822;}

	// end inline asm
	fma.rn.f32 	%f20092, %f13443, %f13442, %f20092;
$L__BB0_3949:
	setp.ge.s32 	%p1956, %r126, %r137;
	@%p1956 bra 	$L__BB0_3951;
	ld.shared.f32 	%f13445, [%r10+224];
	ld.shared.u16 	%rs1823, [_ZZ24flash_attention_wmma_qktPK6__halfS1_S1_PS_iiiifE6V_smem+7222];
	// begin inline asm
	{  cvt.f32.f16 %f13444, %rs1823;}

	// end inline asm
	fma.rn.f32 	%f20092, %f13445, %f13444, %f20092;
$L__BB0_3951:
	setp.ge.s32 	%p1957, %r127, %r137;
	@%p1957 bra 	$L__BB0_3953;
	ld.shared.f32 	%f13447, [%r10+228];
	ld.shared.u16 	%rs1824, [_ZZ24flash_attention_wmma_qktPK6__halfS1_S1_PS_iiiifE6V_smem+7350];
	// begin inline asm
	{  cvt.f32.f16 %f13446, %rs1824;}

	// end inline asm
	fma.rn.f32 	%f20092, %f13447, %f13446, %f20092;
$L__BB0_3953:
	setp.ge.s32 	%p1958, %r128, %r137;
	@%p1958 bra 	$L__BB0_3955;
	ld.shared.f32 	%f13449, [%r10+232];
	ld.shared.u16 	%rs1825, [_ZZ24flash_attention_wmma_qktPK6__halfS1_S1_PS_iiiifE6V_smem+7478];
	// begin inline asm
	{  cvt.f32.f16 %f13448, %rs1825;}

	// end inline asm
	fma.rn.f32 	%f20092, %f13449, %f13448, %f20092;
$L__BB0_3955:
	setp.ge.s32 	%p1959, %r129, %r137;
	@%p1959 bra 	$L__BB0_3957;
	ld.shared.f32 	%f13451, [%r10+236];
	ld.shared.u16 	%rs1826, [_ZZ24flash_attention_wmma_qktPK6__halfS1_S1_PS_iiiifE6V_smem+7606];
	// begin inline asm
	{  cvt.f32.f16 %f13450, %rs1826;}

	// end inline asm
	fma.rn.f32 	%f20092, %f13451, %f13450, %f20092;
$L__BB0_3957:
	setp.ge.s32 	%p1960, %r130, %r137;
	@%p1960 bra 	$L__BB0_3959;
	ld.shared.f32 	%f13453, [%r10+240];
	ld.shared.u16 	%rs1827, [_ZZ24flash_attention_wmma_qktPK6__halfS1_S1_PS_iiiifE6V_smem+7734];
	// begin inline asm
	{  cvt.f32.f16 %f13452, %rs1827;}

	// end inline asm
	fma.rn.f32 	%f20092, %f13453, %f13452, %f20092;
$L__BB0_3959:
	setp.ge.s32 	%p1961, %r131, %r137;
	@%p1961 bra 	$L__BB0_3961;
	ld.shared.f32 	%f13455, [%r10+244];
	ld.shared.u16 	%rs1828, [_ZZ24flash_attention_wmma_qktPK6__halfS1_S1_PS_iiiifE6V_smem+7862];
	// begin inline asm
	{  cvt.f32.f16 %f13454, %rs1828;}

	// end inline asm
	fma.rn.f32 	%f20092, %f13455, %f13454, %f20092;
$L__BB0_3961:
	setp.ge.s32 	%p1962, %r132, %r137;
	@%p1962 bra 	$L__BB0_3963;
	ld.shared.f32 	%f13457, [%r10+248];
	ld.shared.u16 	%rs1829, [_ZZ24flash_attention_wmma_qktPK6__halfS1_S1_PS_iiiifE6V_smem+7990];
	// begin inline asm
	{  cvt.f32.f16 %f13456, %rs1829;}

	// end inline asm
	fma.rn.f32 	%f20092, %f13457, %f13456, %f20092;
$L__BB0_3963:
	setp.ge.s32 	%p1963, %r133, %r137;
	@%p1963 bra 	$L__BB0_3965;
	ld.shared.f32 	%f13459, [%r10+252];
	ld.shared.u16 	%rs1830, [_ZZ24flash_attention_wmma_qktPK6__halfS1_S1_PS_iiiifE6V_smem+8118];
	// begin inline asm
	{  cvt.f32.f16 %f13458, %rs1830;}

	// end inline asm
	fma.rn.f32 	%f20092, %f13459, %f13458, %f20092;
$L__BB0_3965:
	setp.ge.s32 	%p1964, %r16, %r137;
	fma.rn.f32 	%f18205, %f392, %f20092, %f18205;
	mov.f32 	%f20156, 0f00000000;
	@%p1964 bra 	$L__BB0_3967;
	ld.shared.f32 	%f13462, [%r10];
	ld.shared.u16 	%rs1831, [_ZZ24flash_attention_wmma_qktPK6__halfS1_S1_PS_iiiifE6V_smem+56];
	// begin inline asm
	{  cvt.f32.f16 %f13461, %rs1831;}

	// end inline asm
	fma.rn.f32 	%f20156, %f13462, %f13461, 0f00000000;
$L__BB0_3967:
	setp.ge.s32 	%p1965, %r84, %r137;
	@%p1965 bra 	$L__BB0_3969;
	ld.shared.f32 	%f13464, [%r10+4];
	ld.shared.u16 	%rs1832, [_ZZ24flash_attention_wmma_qktPK6__halfS1_S1_PS_iiiifE6V_smem+184];
	// begin inline asm
	{  cvt.f32.f16 %f13463, %rs1832;}

	// end inline asm
	fma.rn.f32 	%f20156, %f13464, %f13463, %f20156;
$L__BB0_3969:
	setp.ge.s32 	%p1966, %r85, %r137;
	@%p1966 bra 	$L__BB0_3971;
	ld.shared.f32 	%f13466, [%r10+8];
	ld.shared.u16 	%rs1833, [_ZZ24flash_attention_wmma_qktPK6__halfS1_S1_PS_iiiifE6V_smem+312];
	// begin inline asm
	{  cvt.f32.f16 %f13465, %rs1833;}

	// end inline asm
	fma.rn.f32 	%f20156, %f13466, %f13465, %f20156;
$L__BB0_3971:
	setp.ge.s32 	%p1967, %r86, %r137;
	@%p1967 bra 	$L__BB0_3973;
	ld.shared.f32 	%f13468, [%r10+12];
	ld.shared.u16 	%rs1834, [_ZZ24flash_attention_wmma_qktPK6__halfS1_S1_PS_iiiifE6V_smem+440];
	// begin inline asm
	{  cvt.f32.f16 %f13467, %rs1834;}

	// end inline asm
	fma.rn.f32 	%f20156, %f13468, %f13467, %f20156;
$L__BB0_3973:
	setp.ge.s32 	%p1968, %r87, %r137;
	@%p1968 bra 	$L__BB0_3975;
	ld.shared.f32 	%f13470, [%r10+16];
	ld.shared.u16 	%rs1835, [_ZZ24flash_attention_wmma_qktPK6__halfS1_S1_PS_iiiifE6V_smem+568];
	// begin inline asm
	{  cvt.f32.f16 %f13469, %rs1835;}

	// end inline asm
	fma.rn.f32 	%f20156, %f13470, %f13469, %f20156;
$L__BB0_3975:
	setp.ge.s32 	%p1969, %r88, %r137;
	@%p1969 bra 	$L__BB0_3977;
	ld.shared.f32 	%f13472, [%r10+20];
	ld.shared.u16 	%rs1836, [_ZZ24flash_attention_wmma_qktPK6__halfS1_S1_PS_iiiifE6V_smem+696];
	// begin inline asm
	{  cvt.f32.f16 %f13471, %rs1836;}

	// end inline asm
	fma.rn.f32 	%f20156, %f13472, %f13471, %f20156;
$L__BB0_3977:
	setp.ge.s32 	%p1970, %r89, %r137;
	@%p1970 bra 	$L__BB0_3979;
	ld.shared.f32 	%f13474, [%r10+24];
	ld.shared.u16 	%rs1837, [_ZZ24flash_attention_wmma_qktPK6__halfS1_S1_PS_iiiifE6V_smem+824];
	// begin inline asm
	{  cvt.f32.f16 %f13473, %rs1837;}

	// end inline asm
	fma.rn.f32 	%f20156, %f13474, %f13473, %f20156;
$L__BB0_3979:
	setp.ge.s32 	%p1971, %r90, %r137;
	@%p1971 bra 	$L__BB0_3981;
	ld.shared.f32 	%f13476, [%r10+28];
	ld.shared.u16 	%rs1838, [_ZZ24flash_attention_wmma_qktPK6__halfS1_S1_PS_iiiifE6V_smem+952];
	// begin inline asm
	{  cvt.f32.f16 %f13475, %rs1838;}

	// end inline asm
	fma.rn.f32 	%f20156, %f13476, %f13475, %f20156;
$L__BB0_3981:
	setp.ge.s32 	%p1972, %r91, %r137;
	@%p1972 bra 	$L__BB0_3983;
	ld.shared.f32 	%f13478, [%r10+32];
	ld.shared.u16 	%rs1839, [_ZZ24flash_attention_wmma_qktPK6__halfS1_S1_PS_iiiifE6V_smem+1080];
	// begin inline asm
	{  cvt.f32.f16 %f13477, %rs1839;}

	// end inline asm
	fma.rn.f32 	%f20156, %f13478, %f13477, %f20156;
$L__BB0_3983:
	setp.ge.s32 	%p1973, %r92, %r137;
	@%p1973 bra 	$L__BB0_3985;
	ld.shared.f32 	%f13480, [%r10+36];
	ld.shared.u16 	%rs1840, [_ZZ24flash_attention_wmma_qktPK6__halfS1_S1_PS_iiiifE6V_smem+1208];
	// begin inline asm
	{  cvt.f32.f16 %f13479, %rs1840;}

	// end inline asm
	fma.rn.f32 	%f20156, %f13480, %f13479, %f20156;
$L__BB0_3985:
	setp.ge.s32 	%p1974, %r93, %r137;
	@%p1974 bra 	$L__BB0_3987;
	ld.shared.f32 	%f13482, [%r10+40];
	ld.shared.u16 	%rs1841, [_ZZ24flash_attention_wmma_qktPK6__halfS1_S1_PS_iiiifE6V_smem+1336];
	// begin inline asm
	{  cvt.f32.f16 %f13481, %rs1841;}

	// end inline asm
	fma.rn.f32 	%f20156, %f13482, %f13481, %f20156;
$L__BB0_3987:
	setp.ge.s32 	%p1975, %r94, %r137;
	@%p1975 bra 	$L__BB0_3989;
	ld.shared.f32 	%f13484, [%r10+44];
	ld.shared.u16 	%rs1842, [_ZZ24flash_attention_wmma_qktPK6__halfS1_S1_PS_iiiifE6V_smem+1464];
	// begin inline asm
	{  cvt.f32.f16 %f13483, %rs1842;}

	// end inline asm
	fma.rn.f32 	%f20156, %f13484, %f13483, %f20156;
$L__BB0_3989:
	setp.ge.s32 	%p1976, %r95, %r137;
	@%p1976 bra 	$L__BB0_3991;
	ld.shared.f32 	%f13486, [%r10+48];
	ld.shared.u16 	%rs1843, [_ZZ24flash_attention_wmma_qktPK6__halfS1_S1_PS_iiiifE6V_smem+1592];
	// begin inline asm
	{  cvt.f32.f16 %f13485, %rs1843;}

	// end inline asm
	fma.rn.f32 	%f20156, %f13486, %f13485, %f20156;
$L__BB0_3991:
	setp.ge.s32 	%p1977, %r96, %r137;
	@%p1977 bra 	$L__BB0_3993;
	ld.shared.f32 	%f13488, [%r10+52];
	ld.shared.u16 	%rs1844, [_ZZ24flash_attention_wmma_qktPK6__halfS1_S1_PS_iiiifE6V_smem+1720];
	// begin inline asm
	{  cvt.f32.f16 %f13487, %rs1844;}

	// end inline asm
	fma.rn.f32 	%f20156, %f13488, %f13487, %f20156;
$L__BB0_3993:
	setp.ge.s32 	%p1978, %r97, %r137;
	@%p1978 bra 	$L__BB0_3995;
	ld.shared.f32 	%f13490, [%r10+56];
	ld.shared.u16 	%rs1845, [_ZZ24flash_attention_wmma_qktPK6__halfS1_S1_PS_iiiifE6V_smem+1848];
	// begin inline asm
	{  cvt.f32.f16 %f13489, %rs1845;}

	// end inline asm
	fma.rn.f32 	%f20156, %f13490, %f13489, %f20156;
$L__BB0_3995:
	setp.ge.s32 	%p1979, %r98, %r137;
	@%p1979 bra 	$L__BB0_3997;
	ld.shared.f32 	%f13492, [%r10+60];
	ld.shared.u16 	%rs1846, [_ZZ24flash_attention_wmma_qktPK6__halfS1_S1_PS_iiiifE6V_smem+1976];
	// begin inline asm
	{  cvt.f32.f16 %f13491, %rs1846;}

	// end inline asm
	fma.rn.f32 	%f20156, %f13492, %f13491, %f20156;
$L__BB0_3997:
	add.s32 	%r1039, %r16, 16;
	setp.ge.s32 	%p1980, %r1039, %r137;
	@%p1980 bra 	$L__BB0_3999;
	ld.shared.f32 	%f13494, [%r10+64];
	ld.shared.u16 	%rs1847, [_ZZ24flash_attention_wmma_qktPK6__halfS1_S1_PS_iiiifE6V_smem+2104];
	// begin inline asm
	{  cvt.f32.f16 %f13493, %rs1847;}

	// end inline asm
	fma.rn.f32 	%f20156, %f13494, %f13493, %f20156;
$L__BB0_3999:
	add.s32 	%r1040, %r16, 17;
	setp.ge.s32 	%p1981, %r1040, %r137;
	@%p1981 bra 	$L__BB0_4001;
	ld.shared.f32 	%f13496, [%r10+68];
	ld.shared.u16 	%rs1848, [_ZZ24flash_attention_wmma_qktPK6__halfS1_S1_PS_iiiifE6V_smem+2232];
	// begin inline asm
	{  cvt.f32.f16 %f13495, %rs1848;}

	// end inline asm
	fma.rn.f32 	%f20156, %f13496, %f13495, %f20156;
$L__BB0_4001:
	add.s32 	%r1041, %r16, 18;
	setp.ge.s32 	%p1982, %r1041, %r137;
	@%p1982 bra 	$L__BB0_4003;
	ld.shared.f32 	%f13498, [%r10+72];
	ld.shared.u16 	%rs1849, [_ZZ24flash_attention_wmma_qktPK6__halfS1_S1_PS_iiiifE6V_smem+2360];
	// begin inline asm
	{  cvt.f32.f16 %f13497, %rs1849;}

	// end inline asm
	fma.rn.f32 	%f20156, %f13498, %f13497, %f20156;
$L__BB0_4003:
	add.s32 	%r1042, %r16, 19;
	setp.ge.s32 	%p1983, %r1042, %r137;
	@%p1983 bra 	$L__BB0_4005;
	ld.shared.f32 	%f13500, [%r10+76];
	ld.shared.u16 	%rs1850, [_ZZ24flash_attention_wmma_qktPK6__halfS1_S1_PS_iiiifE6V_smem+2488];
	// begin inline asm
	{  cvt.f32.f16 %f13499, %rs1850;}

	// end inline asm
	fma.rn.f32 	%f20156, %f13500, %f13499, %f20156;
$L__BB0_4005:
	add.s32 	%r1043, %r16, 20;
	setp.ge.s32 	%p1984, %r1043, %r137;
	@%p1984 bra 	$L__BB0_4007;
	ld.shared.f32 	%f13502, [%r10+80];
	ld.shared.u16 	%rs1851, [_ZZ24flash_attention_wmma_qktPK6__halfS1_S1_PS_iiiifE6V_smem+2616];
	// begin inline asm
	{  cvt.f32.f16 %f13501, %rs1851;}

	// end inline asm
	fma.rn.f32 	%f20156, %f13502, %f13501, %f20156;
$L__BB0_4007:
	add.s32 	%r1044, %r16, 21;
	setp.ge.s32 	%p1985, %r1044, %r137;
	@%p1985 bra 	$L__BB0_4009;
	ld.shared.f32 	%f13504, [%r10+84];
	ld.shared.u16 	%rs1852, [_ZZ24flash_attention_wmma_qktPK6__halfS1_S1_PS_iiiifE6V_smem+2744];
	// begin inline asm
	{  cvt.f32.f16 %f13503, %rs1852;}

	// end inline asm
	fma.rn.f32 	%f20156, %f13504, %f13503, %f20156;
$L__BB0_4009:
	add.s32 	%r1045, %r16, 22;
	setp.ge.s32 	%p1986, %r1045, %r137;
	@%p1986 bra 	$L__BB0_4011;
	ld.shared.f32 	%f13506, [%r10+88];
	ld.shared.u16 	%rs1853, [_ZZ24flash_attention_wmma_qktPK6__halfS1_S1_PS_iiiifE6V_smem+2872];
	// begin inline asm
	{  cvt.f32.f16 %f13505, %rs1853;}

	// end inline asm
	fma.rn.f32 	%f20156, %f13506, %f13505, %f20156;
$L__BB0_4011:
	setp.ge.s32 	%p1987, %r99, %r137;
	@%p1987 bra 	$L__BB0_4013;
	ld.shared.f32 	%f13508, [%r10+92];
	ld.shared.u16 	%rs1854, [_ZZ24flash_attention_wmma_qktPK6__halfS1_S1_PS_iiiifE6V_smem+3000];
	// begin inline asm
	{  cvt.f32.f16 %f13507, %rs1854;}

	// end inline asm
	fma.rn.f32 	%f20156, %f13508, %f13507, %f20156;
$L__BB0_4013:
	setp.ge.s32 	%p1988, %r100, %r137;
	@%p1988 bra 	$L__BB0_4015;
	ld.shared.f32 	%f13510, [%r10+96];
	ld.shared.u16 	%rs1855, [_ZZ24flash_attention_wmma_qktPK6__halfS1_S1_PS_iiiifE6V_smem+3128];
	// begin inline asm
	{  cvt.f32.f16 %f13509, %rs1855;}

	// end inline asm
	fma.rn.f32 	%f20156, %f13510, %f13509, %f20156;
$L__BB0_4015:
	setp.ge.s32 	%p1989, %r101, %r137;
	@%p1989 bra 	$L__BB0_4017;
	ld.shared.f32 	%f13512, [%r10+100];
	ld.shared.u16 	%rs1856, [_ZZ24flash_attention_wmma_qktPK6__halfS1_S1_PS_iiiifE6V_smem+3256];
	// begin inline asm
	{  cvt.f32.f16 %f13511, %rs1856;}

	// end inline asm
	fma.rn.f32 	%f20156, %f13512, %f13511, %f20156;
$L__BB0_4017:
	setp.ge.s32 	%p1990, %r102, %r137;
	@%p1990 bra 	$L__BB0_4019;
	ld.shared.f32 	%f13514, [%r10+104];
	ld.shared.u16 	%rs1857, [_ZZ24flash_attention_wmma_qktPK6__halfS1_S1_PS_iiiifE6V_smem+3384];
	// begin inline asm
	{  cvt.f32.f16 %f13513, %rs1857;}

	// end inline asm
	fma.rn.f32 	%f20156, %f13514, %f13513, %f20156;
$L__BB0_4019:
	setp.ge.s32 	%p1991, %r103, %r137;
	@%p1991 bra 	$L__BB0_4021;
	ld.shared.f32 	%f13516, [%r10+108];
	ld.shared.u16 	%rs1858, [_ZZ24flash_attention_wmma_qktPK6__halfS1_S1_PS_iiiifE6V_smem+3512];
	// begin inline asm
	{  cvt.f32.f16 %f13515, %rs1858;}

	// end inline asm
	fma.rn.f32 	%f20156, %f13516, %f13515, %f20156;
$L__BB0_4021:
	setp.ge.s32 	%p1992, %r104, %r137;
	@%p1992 bra 	$L__BB0_4023;
	ld.shared.f32 	%f13518, [%r10+112];
	ld.shared.u16 	%rs1859, [_ZZ24flash_attention_wmma_qktPK6__halfS1_S1_PS_iiiifE6V_smem+3640];
	// begin inline asm
	{  cvt.f32.f16 %f13517, %rs1859;}

	// end inline asm
	fma.rn.f32 	%f20156, %f13518, %f13517, %f20156;
$L__BB0_4023:
	setp.ge.s32 	%p1993, %r105, %r137;
	@%p1993 bra 	$L__BB0_4025;
	ld.shared.f32 	%f13520, [%r10+116];
	ld.shared.u16 	%rs1860, [_ZZ24flash_attention_wmma_qktPK6__halfS1_S1_PS_iiiifE6V_smem+3768];
	// begin inline asm
	{  cvt.f32.f16 %f13519, %rs1860;}

	// end inline asm
	fma.rn.f32 	%f20156, %f13520, %f13519, %f20156;
$L__BB0_4025:
	@%p1930 bra 	$L__BB0_4027;
	ld.shared.f32 	%f13522, [%r10+120];
	ld.shared.u16 	%rs1861, [_ZZ24flash_attention_wmma_qktPK6__halfS1_S1_PS_iiiifE6V_smem+3896];
	// begin inline asm
	{  cvt.f32.f16 %f13521, %rs1861;}

	// end inline asm
	fma.rn.f32 	%f20156, %f13522, %f13521, %f20156;
$L__BB0_4027:
	@%p1931 bra 	$L__BB0_4029;
	ld.shared.f32 	%f13524, [%r10+124];
	ld.shared.u16 	%rs1862, [_ZZ24flash_attention_wmma_qktPK6__halfS1_S1_PS_iiiifE6V_smem+4024];
	// begin inline asm
	{  cvt.f32.f16 %f13523, %rs1862;}

	// end inline asm
	fma.rn.f32 	%f20156, %f13524, %f13523, %f20156;
$L__BB0_4029:
	@%p1932 bra 	$L__BB0_4031;
	ld.shared.f32 	%f13526, [%r10+128];
	ld.shared.u16 	%rs1863, [_ZZ24flash_attention_wmma_qktPK6__halfS1_S1_PS_iiiifE6V_smem+4152];
	// begin inline asm
	{  cvt.f32.f16 %f13525, %rs1863;}

	// end inline asm
	fma.rn.f32 	%f20156, %f13526, %f13525, %f20156;
$L__BB0_4031:
	@%p1933 bra 	$L__BB0_4033;
	ld.shared.f32 	%f13528, [%r10+132];
	ld.shared.u16 	%rs1864, [_ZZ24flash_attention_wmma_qktPK6__halfS1_S1_PS_iiiifE6V_smem+4280];
	// begin inline asm
	{  cvt.f32.f16 %f13527, %rs1864;}

	// end inline asm
	fma.rn.f32 	%f20156, %f13528, %f13527, %f20156;
$L__BB0_4033:
	@%p1934 bra 	$L__BB0_4035;
	ld.shared.f32 	%f13530, [%r10+136];
	ld.shared.u16 	%rs1865, [_ZZ24flash_attention_wmma_qktPK6__halfS1_S1_PS_iiiifE6V_smem+4408];
	// begin inline asm
	{  cvt.f32.f16 %f13529, %rs1865;}

	// end inline asm
	fma.rn.f32 	%f20156, %f13530, %f13529, %f20156;
$L__BB0_4035:
	setp.ge.s32 	%p1999, %r111, %r137;
	@%p1999 bra 	$L__BB0_4037;
	ld.shared.f32 	%f13532, [%r10+140];
	ld.shared.u16 	%rs1866, [_ZZ24flash_attention_wmma_qktPK6__halfS1_S1_PS_iiiifE6V_smem+4536];
	// begin inline asm
	{  cvt.f32.f16 %f13531, %rs1866;}

	// end inline asm
	fma.rn.f32 	%f20156, %f13532, %f13531, %f20156;
$L__BB0_4037:
	setp.ge.s32 	%p2000, %r112, %r137;
	@%p2000 bra 	$L__BB0_4039;
	ld.shared.f32 	%f13534, [%r10+144];
	ld.shared.u16 	%rs1867, [_ZZ24flash_attention_wmma_qktPK6__halfS1_S1_PS_iiiifE6V_smem+4664];
	// begin inline asm
	{  cvt.f32.f16 %f13533, %rs1867;}

	// end inline asm
	fma.rn.f32 	%f20156, %f13534, %f13533, %f20156;
$L__BB0_4039:
	setp.ge.s32 	%p2001, %r113, %r137;
	@%p2001 bra 	$L__BB0_4041;
	ld.shared.f32 	%f13536, [%r10+148];
	ld.shared.u16 	%rs1868, [_ZZ24flash_attention_wmma_qktPK6__halfS1_S1_PS_iiiifE6V_smem+4792];
	// begin inline asm
	{  cvt.f32.f16 %f13535, %rs1868;}

	// end inline asm
	fma.rn.f32 	%f20156, %f13536, %f13535, %f20156;
$L__BB0_4041:
	setp.ge.s32 	%p2002, %r114, %r137;
	@%p2002 bra 	$L__BB0_4043;
	ld.shared.f32 	%f13538, [%r10+152];
	ld.shared.u16 	%rs1869, [_ZZ24flash_attention_wmma_qktPK6__halfS1_S1_PS_iiiifE6V_smem+4920];
	// begin inline asm
	{  cvt.f32.f16 %f13537, %rs1869;}

	// end inline asm
	fma.rn.f32 	%f20156, %f13538, %f13537, %f20156;
$L__BB0_4043:
	add.s32 	%r1046, %r16, 39;
	setp.ge.s32 	%p2003, %r1046, %r137;
	@%p2003 bra 	$L__BB0_4045;
	ld.shared.f32 	%f13540, [%r10+156];
	ld.shared.u16 	%rs1870, [_ZZ24flash_attention_wmma_qktPK6__halfS1_S1_PS_iiiifE6V_smem+5048];
	// begin inline asm
	{  cvt.f32.f16 %f13539, %rs1870;}

	// end inline asm
	fma.rn.f32 	%f20156, %f13540, %f13539, %f20156;
$L__BB0_4045:
	setp.ge.s32 	%p2004, %r115, %r137;
	@%p2004 bra 	$L__BB0_4047;
	ld.shared.f32 	%f13542, [%r10+160];
	ld.shared.u16 	%rs1871, [_ZZ24flash_attention_wmma_qktPK6__halfS1_S1_PS_iiiifE6V_smem+5176];
	// begin inline asm
	{  cvt.f32.f16 %f13541, %rs1871;}

	// end inline asm
	fma.rn.f32 	%f20156, %f13542, %f13541, %f20156;
$L__BB0_4047:
	add.s32 	%r1047, %r16, 41;
	setp.ge.s32 	%p2005, %r1047, %r137;
	@%p2005 bra 	$L__BB0_4049;
	ld.shared.f32 	%f13544, [%r10+164];
	ld.shared.u16 	%rs1872, [_ZZ24flash_attention_wmma_qktPK6__halfS1_S1_PS_iiiifE6V_smem+5304];
	// begin inline asm
	{  cvt.f32.f16 %f13543, %rs1872;}

	// end inline asm
	fma.rn.f32 	%f20156, %f13544, %f13543, %f20156;
$L__BB0_4049:
	setp.ge.s32 	%p2006, %r116, %r137;
	@%p2006 bra 	$L__BB0_4051;
	ld.shared.f32 	%f13546, [%r10+168];
	ld.shared.u16 	%rs1873, [_ZZ24flash_attention_wmma_qktPK6__halfS1_S1_PS_iiiifE6V_smem+5432];
	// begin inline asm
	{  cvt.f32.f16 %f13545, %rs1873;}

	// end inline asm
	fma.rn.f32 	%f20156, %f13546, %f13545, %f20156;
$L__BB0_4051:
	add.s32 	%r1048, %r16, 43;
	setp.ge.s32 	%p2007, %r1048, %r137;
	@%p2007 bra 	$L__BB0_4053;
	ld.shared.f32 	%f13548, [%r10+172];
	ld.shared.u16 	%rs1874, [_ZZ24flash_attention_wmma_qktPK6__halfS1_S1_PS_iiiifE6V_smem+5560];
	// begin inline asm
	{  cvt.f32.f16 %f13547, %rs1874;}

	// end inline asm
	fma.rn.f32 	%f20156, %f13548, %f13547, %f20156;
$L__BB0_4053:
	add.s32 	%r1049, %r16, 44;
	setp.ge.s32 	%p2008, %r1049, %r137;
	@%p2008 bra 	$L__BB0_4055;
	ld.shared.f32 	%f13550, [%r10+176];
	ld.shared.u16 	%rs1875, [_ZZ24flash_attention_wmma_qktPK6__halfS1_S1_PS_iiiifE6V_smem+5688];
	// begin inline asm
	{  cvt.f32.f16 %f13549, %rs1875;}

	// end inline asm
	fma.rn.f32 	%f20156, %f13550, %f13549, %f20156;
$L__BB0_4055:
	add.s32 	%r1050, %r16, 45;
	setp.ge.s32 	%p2009, %r1050, %r137;
	@%p2009 bra 	$L__BB0_4057;
	ld.shared.f32 	%f13552, [%r10+180];
	ld.shared.u16 	%rs1876, [_ZZ24flash_attention_wmma_qktPK6__halfS1_S1_PS_iiiifE6V_smem+5816];
	// begin inline asm
	{  cvt.f32.f16 %f13551, %rs1876;}

	// end inline asm
	fma.rn.f32 	%f20156, %f13552, %f13551, %f20156;
$L__BB0_4057:
	add.s32 	%r1051, %r16, 46;
	setp.ge.s32 	%p2010, %r1051, %r137;
	@%p2010 bra 	$L__BB0_4059;
	ld.shared.f32 	%f13554, [%r10+184];
	ld.shared.u16 	%rs1877, [_ZZ24flash_attention_wmma_qktPK6__halfS1_S1_PS_iiiifE6V_smem+5944];
	// begin inline asm
	{  cvt.f32.f16 %f13553, %rs1877;}

	// end inline asm
	fma.rn.f32 	%f20156, %f13554, %f13553, %f20156;
$L__BB0_4059:
	setp.ge.s32 	%p2011, %r117, %r137;
	@%p2011 bra 	$L__BB0_4061;
	ld.shared.f32 	%f13556, [%r10+188];
	ld.shared.u16 	%rs1878, [_ZZ24flash_attention_wmma_qktPK6__halfS1_S1_PS_iiiifE6V_smem+6072];
	// begin inline asm
	{  cvt.f32.f16 %f13555, %rs1878;}

	// end inline asm
	fma.rn.f32 	%f20156, %f13556, %f13555, %f20156;
$L__BB0_4061:
	setp.ge.s32 	%p2012, %r118, %r137;
	@%p2012 bra 	$L__BB0_4063;
	ld.shared.f32 	%f13558, [%r10+192];
	ld.shared.u16 	%rs1879, [_ZZ24flash_attention_wmma_qktPK6__halfS1_S1_PS_iiiifE6V_smem+6200];
	// begin inline asm
	{  cvt.f32.f16 %f13557, %rs1879;}

	// end inline asm
	fma.rn.f32 	%f20156, %f13558, %f13557, %f20156;
$L__BB0_4063:
	setp.ge.s32 	%p2013, %r119, %r137;
	@%p2013 bra 	$L__BB0_4065;
	ld.shared.f32 	%f13560, [%r10+196];
	ld.shared.u16 	%rs1880, [_ZZ24flash_attention_wmma_qktPK6__halfS1_S1_PS_iiiifE6V_smem+6328];
	// begin inline asm
	{  cvt.f32.f16 %f13559, %rs1880;}

	// end inline asm
	fma.rn.f32 	%f20156, %f13560, %f13559, %f20156;
$L__BB0_4065:
	setp.ge.s32 	%p2014, %r120, %r137;
	@%p2014 bra 	$L__BB0_4067;
	ld.shared.f32 	%f13562, [%r10+200];
	ld.shared.u16 	%rs1881, [_ZZ24flash_attention_wmma_qktPK6__halfS1_S1_PS_iiiifE6V_smem+6456];
	// begin inline asm
	{  cvt.f32.f16 %f13561, %rs1881;}

	// end inline asm
	fma.rn.f32 	%f20156, %f13562, %f13561, %f20156;
$L__BB0_4067:
	setp.ge.s32 	%p2015, %r121, %r137;
	@%p2015 bra 	$L__BB0_4069;
	ld.shared.f32 	%f13564, [%r10+204];
	ld.shared.u16 	%rs1882, [_ZZ24flash_attention_wmma_qktPK6__halfS1_S1_PS_iiiifE6V_smem+6584];
	// begin inline asm
	{  cvt.f32.f16 %f13563, %rs1882;}

	// end inline asm
	fma.rn.f32 	%f20156, %f13564, %f13563, %f20156;
$L__BB0_4069:
	setp.ge.s32 	%p2016, %r122, %r137;
	@%p2016 bra 	$L__BB0_4071;
	ld.shared.f32 	%f13566, [%r10+208];
	ld.shared.u16 	%rs1883, [_ZZ24flash_attention_wmma_qktPK6__halfS1_S1_PS_iiiifE6V_smem+6712];
	// begin inline asm
	{  cvt.f32.f16 %f13565, %rs1883;}

	// end inline asm
	fma.rn.f32 	%f20156, %f13566, %f13565, %f20156;
$L__BB0_4071:
	setp.ge.s32 	%p2017, %r123, %r137;
	@%p2017 bra 	$L__BB0_4073;
	ld.shared.f32 	%f13568, [%r10+212];
	ld.shared.u16 	%rs1884, [_ZZ24flash_attention_wmma_qktPK6__halfS1_S1_PS_iiiifE6V_smem+6840];
	// begin inline asm
	{  cvt.f32.f16 %f13567, %rs1884;}

	// end inline asm
	fma.rn.f32 	%f20156, %f13568, %f13567, %f20156;
$L__BB0_4073:
	setp.ge.s32 	%p2018, %r124, %r137;
	@%p2018 bra 	$L__BB0_4075;
	ld.shared.f32 	%f13570, [%r10+216];
	ld.shared.u16 	%rs1885, [_ZZ24flash_attention_wmma_qktPK6__halfS1_S1_PS_iiiifE6V_smem+6968];
	// begin inline asm
	{  cvt.f32.f16 %f13569, %rs1885;}

	// end inline asm
	fma.rn.f32 	%f20156, %f13570, %f13569, %f20156;
$L__BB0_4075:
	setp.ge.s32 	%p2019, %r125, %r137;
	@%p2019 bra 	$L__BB0_4077;
	ld.shared.f32 	%f13572, [%r10+220];
	ld.shared.u16 	%rs1886, [_ZZ24flash_attention_wmma_qktPK6__halfS1_S1_PS_iiiifE6V_smem+7096];
	// begin inline asm
	{  cvt.f32.f16 %f13571, %rs1886;}

	// end inline asm
	fma.rn.f32 	%f20156, %f13572, %f13571, %f20156;
$L__BB0_4077:
	setp.ge.s32 	%p2020, %r126, %r137;
	@%p2020 bra 	$L__BB0_4079;
	ld.shared.f32 	%f13574, [%r10+224];
	ld.shared.u16 	%rs1887, [_ZZ24flash_attention_wmma_qktPK6__halfS1_S1_PS_iiiifE6V_smem+7224];
	// begin inline asm
	{  cvt.f32.f16 %f13573, %rs1887;}

	// end inline asm
	fma.rn.f32 	%f20156, %f13574, %f13573, %f20156;
$L__BB0_4079:
	setp.ge.s32 	%p2021, %r127, %r137;
	@%p2021 bra 	$L__BB0_4081;
	ld.shared.f32 	%f13576, [%r10+228];
	ld.shared.u16 	%rs1888, [_ZZ24flash_attention_wmma_qktPK6__halfS1_S1_PS_iiiifE6V_smem+7352];
	// begin inline asm
	{  cvt.f32.f16 %f13575, %rs1888;}

	// end inline asm
	fma.rn.f32 	%f20156, %f13576, %f13575, %f20156;
$L__BB0_4081:
	setp.ge.s32 	%p2022, %r128, %r137;
	@%p2022 bra 	$L__BB0_4083;
	ld.shared.f32 	%f13578, [%r10+232];
	ld.shared.u16 	%rs1889, [_ZZ24flash_attention_wmma_qktPK6__halfS1_S1_PS_iiiifE6V_smem+7480];
	// begin inline asm
	{  cvt.f32.f16 %f13577, %rs1889;}

	// end inline asm
	fma.rn.f32 	%f20156, %f13578, %f13577, %f20156;
$L__BB0_4083:
	setp.ge.s32 	%p2023, %r129, %r137;
	@%p2023 bra 	$L__BB0_4085;
	ld.shared.f32 	%f13580, [%r10+236];
	ld.shared.u16 	%rs1890, [_ZZ24flash_attention_wmma_qktPK6__halfS1_S1_PS_iiiifE6V_smem+7608];
	// begin inline asm
	{  cvt.f32.f16 %f13579, %rs1890;}

	// end inline asm
	fma.rn.f32 	%f20156, %f13580, %f13579, %f20156;
$L__BB0_4085:
	setp.ge.s32 	%p2024, %r130, %r137;
	@%p2024 bra 	$L__BB0_4087;
	ld.shared.f32 	%f13582, [%r10+240];
	ld.shared.u16 	%rs1891, [_ZZ24flash_attention_wmma_qktPK6__halfS1_S1_PS_iiiifE6V_smem+7736];
	// begin inline asm
	{  cvt.f32.f16 %f13581, %rs1891;}

	// end inline asm
	fma.rn.f32 	%f20156, %f13582, %f13581, %f20156;
$L__BB0_4087:
	setp.ge.s32 	%p2025, %r131, %r137;
	@%p2025 bra 	$L__BB0_4089;
	ld.shared.f32 	%f13584, [%r10+244];
	ld.shared.u16 	%rs1892, [_ZZ24flash_attention_wmma_qktPK6__halfS1_S1_PS_iiiifE6V_smem+7864];
	// begin inline asm
	{  cvt.f32.f16 %f13583, %rs1892;}

	// end inline asm
	fma.rn.f32 	%f20156, %f13584, %f13583, %f20156;
$L__BB0_4089:
	setp.ge.s32 	%p2026, %r132, %r137;
	@%p2026 bra 	$L__BB0_4091;
	ld.shared.f32 	%f13586, [%r10+248];
	ld.shared.u16 	%rs1893, [_ZZ24flash_attention_wmma_qktPK6__halfS1_S1_PS_iiiifE6V_smem+7992];
	// begin inline asm
	{  cvt.f32.f16 %f13585, %rs1893;}

	// end inline asm
	fma.rn.f32 	%f20156, %f13586, %f13585, %f20156;
$L__BB0_4091:
	setp.ge.s32 	%p2027, %r133, %r137;
	@%p2027 bra 	$L__BB0_4093;
	ld.shared.f32 	%f13588, [%r10+252];
	ld.shared.u16 	%rs1894, [_ZZ24flash_attention_wmma_qktPK6__halfS1_S1_PS_iiiifE6V_smem+8120];
	// begin inline asm
	{  cvt.f32.f16 %f13587, %rs1894;}

	// end inline asm
	fma.rn.f32 	%f20156, %f13588, %f13587, %f20156;
$L__BB0_4093:
	setp.ge.s32 	%p2028, %r16, %r137;
	fma.rn.f32 	%f18204, %f392, %f20156, %f18204;
	mov.f32 	%f20220, 0f00000000;
	@%p2028 bra 	$L__BB0_4095;
	ld.shared.f32 	%f13591, [%r10];
	ld.shared.u16 	%rs1895, [_ZZ24flash_attention_wmma_qktPK6__halfS1_S1_PS_iiiifE6V_smem+58];
	// begin inline asm
	{  cvt.f32.f16 %f13590, %rs1895;}

	// end inline asm
	fma.rn.f32 	%f20220, %f13591, %f13590, 0f00000000;
$L__BB0_4095:
	setp.ge.s32 	%p2029, %r84, %r137;
	@%p2029 bra 	$L__BB0_4097;
	ld.shared.f32 	%f13593, [%r10+4];
	ld.shared.u16 	%rs1896, [_ZZ24flash_attention_wmma_qktPK6__halfS1_S1_PS_iiiifE6V_smem+186];
	// begin inline asm
	{  cvt.f32.f16 %f13592, %rs1896;}

	// end inline asm
	fma.rn.f32 	%f20220, %f13593, %f13592, %f20220;
$L__BB0_4097:
	setp.ge.s32 	%p2030, %r85, %r137;
	@%p2030 bra 	$L__BB0_4099;
	ld.shared.f32 	%f13595, [%r10+8];
	ld.shared.u16 	%rs1897, [_ZZ24flash_attention_wmma_qktPK6__halfS1_S1_PS_iiiifE6V_smem+314];
	// begin inline asm
	{  cvt.f32.f16 %f13594, %rs1897;}

	// end inline asm
	fma.rn.f32 	%f20220, %f13595, %f13594, %f20220;
$L__BB0_4099:
	setp.ge.s32 	%p2031, %r86, %r137;
	@%p2031 bra 	$L__BB0_4101;
	ld.shared.f32 	%f13597, [%r10+12];
	ld.shared.u16 	%rs1898, [_ZZ24flash_attention_wmma_qktPK6__halfS1_S1_PS_iiiifE6V_smem+442];
	// begin inline asm
	{  cvt.f32.f16 %f13596, %rs1898;}

	// end inline asm
	fma.rn.f32 	%f20220, %f13597, %f13596, %f20220;
$L__BB0_4101:
	setp.ge.s32 	%p2032, %r87, %r137;
	@%p2032 bra 	$L__BB0_4103;
	ld.shared.f32 	%f13599, [%r10+16];
	ld.shared.u16 	%rs1899, [_ZZ24flash_attention_wmma_qktPK6__halfS1_S1_PS_iiiifE6V_smem+570];
	// begin inline asm
	{  cvt.f32.f16 %f13598, %rs1899;}

	// end inline asm
	fma.rn.f32 	%f20220, %f13599, %f13598, %f20220;
$L__BB0_4103:
	setp.ge.s32 	%p2033, %r88, %r137;
	@%p2033 bra 	$L__BB0_4105;
	ld.shared.f32 	%f13601, [%r10+20];
	ld.shared.u16 	%rs1900, [_ZZ24flash_attention_wmma_qktPK6__halfS1_S1_PS_iiiifE6V_smem+698];
	// begin inline asm
	{  cvt.f32.f16 %f13600, %rs1900;}

	// end inline asm
	fma.rn.f32 	%f20220, %f13601, %f13600, %f20220;
$L__BB0_4105:
	setp.ge.s32 	%p2034, %r89, %r137;
	@%p2034 bra 	$L__BB0_4107;
	ld.shared.f32 	%f13603, [%r10+24];
	ld.shared.u16 	%rs1901, [_ZZ24flash_attention_wmma_qktPK6__halfS1_S1_PS_iiiifE6V_smem+826];
	// begin inline asm
	{  cvt.f32.f16 %f13602, %rs1901;}

	// end inline asm
	fma.rn.f32 	%f20220, %f13603, %f13602, %f20220;
$L__BB0_4107:
	setp.ge.s32 	%p2035, %r90, %r137;
	@%p2035 bra 	$L__BB0_4109;
	ld.shared.f32 	%f13605, [%r10+28];
	ld.shared.u16 	%rs1902, [_ZZ24flash_attention_wmma_qktPK6__halfS1_S1_PS_iiiifE6V_smem+954];
	// begin inline asm
	{  cvt.f32.f16 %f13604, %rs1902;}

	// end inline asm
	fma.rn.f32 	%f20220, %f13605, %f13604, %f20220;
$L__BB0_4109:
	setp.ge.s32 	%p2036, %r91, %r137;
	@%p2036 bra 	$L__BB0_4111;
	ld.shared.f32 	%f13607, [%r10+32];
	ld.shared.u16 	%rs1903, [_ZZ24flash_attention_wmma_qktPK6__halfS1_S1_PS_iiiifE6V_smem+1082];
	// begin inline asm
	{  cvt.f32.f16 %f13606, %rs1903;}

	// end inline asm
	fma.rn.f32 	%f20220, %f13607, %f13606, %f20220;
$L__BB0_4111:
	setp.ge.s32 	%p2037, %r92, %r137;
	@%p2037 bra 	$L__BB0_4113;
	ld.shared.f32 	%f13609, [%r10+36];
	ld.shared.u16 	%rs1904, [_ZZ24flash_attention_wmma_qktPK6__halfS1_S1_PS_iiiifE6V_smem+1210];
	// begin inline asm
	{  cvt.f32.f16 %f13608, %rs1904;}

	// end inline asm
	fma.rn.f32 	%f20220, %f13609, %f13608, %f20220;
$L__BB0_4113:
	setp.ge.s32 	%p2038, %r93, %r137;
	@%p2038 bra 	$L__BB0_4115;
	ld.shared.f32 	%f13611, [%r10+40];
	ld.shared.u16 	%rs1905, [_ZZ24flash_attention_wmma_qktPK6__halfS1_S1_PS_iiiifE6V_smem+1338];
	// begin inline asm
	{  cvt.f32.f16 %f13610, %rs1905;}

	// end inline asm
	fma.rn.f32 	%f20220, %f13611, %f13610, %f20220;
$L__BB0_4115:
	setp.ge.s32 	%p2039, %r94, %r137;
	@%p2039 bra 	$L__BB0_4117;
	ld.shared.f32 	%f13613, [%r10+44];
	ld.shared.u16 	%rs1906, [_ZZ24flash_attention_wmma_qktPK6__halfS1_S1_PS_iiiifE6V_smem+1466];
	// begin inline asm
	{  cvt.f32.f16 %f13612, %rs1906;}

	// end inline asm
	fma.rn.f32 	%f20220, %f13613, %f13612, %f20220;
$L__BB0_4117:
	setp.ge.s32 	%p2040, %r95, %r137;
	@%p2040 bra 	$L__BB0_4119;
	ld.shared.f32 	%f13615, [%r10+48];
	ld.shared.u16 	%rs1907, [_ZZ24flash_attention_wmma_qktPK6__halfS1_S1_PS_iiiifE6V_smem+1594];
	// begin inline asm
	{  cvt.f32.f16 %f13614, %rs1907;}

	// end inline asm
	fma.rn.f32 	%f20220, %f13615, %f13614, %f20220;
$L__BB0_4119:
	setp.ge.s32 	%p2041, %r96, %r137;
	@%p2041 bra 	$L__BB0_4121;
	ld.shared.f32 	%f13617, [%r10+52];
	ld.shared.u16 	%rs1908, [_ZZ24flash_attention_wmma_qktPK6__halfS1_S1_PS_iiiifE6V_smem+1722];
	// begin inline asm
	{  cvt.f32.f16 %f13616, %rs1908;}

	// end inline asm
	fma.rn.f32 	%f20220, %f13617, %f13616, %f20220;
$L__BB0_4121:
	setp.ge.s32 	%p2042, %r97, %r137;
	@%p2042 bra 	$L__BB0_4123;
	ld.shared.f32 	%f13619, [%r10+56];
	ld.shared.u16 	%rs1909, [_ZZ24flash_attention_wmma_qktPK6__halfS1_S1_PS_iiiifE6V_smem+1850];
	// begin inline asm
	{  cvt.f32.f16 %f13618, %rs1909;}

	// end inline asm
	fma.rn.f32 	%f20220, %f13619, %f13618, %f20220;
$L__BB0_4123:
	setp.ge.s32 	%p2043, %r98, %r137;
	@%p2043 bra 	$L__BB0_4125;
	ld.shared.f32 	%f13621, [%r10+60];
	ld.shared.u16 	%rs1910, [_ZZ24flash_attention_wmma_qktPK6__halfS1_S1_PS_iiiifE6V_smem+1978];
	// begin inline asm
	{  cvt.f32.f16 %f13620, %rs1910;}

	// end inline asm
	fma.rn.f32 	%f20220, %f13621, %f13620, %f20220;
$L__BB0_4125:
	add.s32 	%r1052, %r16, 16;
	setp.ge.s32 	%p2044, %r1052, %r137;
	@%p2044 bra 	$L__BB0_4127;
	ld.shared.f32 	%f13623, [%r10+64];
	ld.shared.u16 	%rs1911, [_ZZ24flash_attention_wmma_qktPK6__halfS1_S1_PS_iiiifE6V_smem+2106];
	// begin inline asm
	{  cvt.f32.f16 %f13622, %rs1911;}

	// end inline asm
	fma.rn.f32 	%f20220, %f13623, %f13622, %f20220;
$L__BB0_4127:
	add.s32 	%r1053, %r16, 17;
	setp.ge.s32 	%p2045, %r1053, %r137;
	@%p2045 bra 	$L__BB0_4129;
	ld.shared.f32 	%f13625, [%r10+68];
	ld.shared.u16 	%rs1912, [_ZZ24flash_attention_wmma_qktPK6__halfS1_S1_PS_iiiifE6V_smem+2234];
	// begin inline asm
	{  cvt.f32.f16 %f13624, %rs1912;}

	// end inline asm
	fma.rn.f32 	%f20220, %f13625, %f13624, %f20220;
$L__BB0_4129:
	add.s32 	%r1054, %r16, 18;
	setp.ge.s32 	%p2046, %r1054, %r137;
	@%p2046 bra 	$L__BB0_4131;
	ld.shared.f32 	%f13627, [%r10+72];
	ld.shared.u16 	%rs1913, [_ZZ24flash_attention_wmma_qktPK6__halfS1_S1_PS_iiiifE6V_smem+2362];
	// begin inline asm
	{  cvt.f32.f16 %f13626, %rs1913;}

	// end inline asm
	fma.rn.f32 	%f20220, %f13627, %f13626, %f20220;
$L__BB0_4131:
	add.s32 	%r1055, %r16, 19;
	setp.ge.s32 	%p2047, %r1055, %r137;
	@%p2047 bra 	$L__BB0_4133;
	ld.shared.f32 	%f13629, [%r10+76];
	ld.shared.u16 	%rs1914, [_ZZ24flash_attention_wmma_qktPK6__halfS1_S1_PS_iiiifE6V_smem+2490];
	// begin inline asm
	{  cvt.f32.f16 %f13628, %rs1914;}

	// end inline asm
	fma.rn.f32 	%f20220, %f13629, %f13628, %f20220;
$L__BB0_4133:
	add.s32 	%r1056, %r16, 20;
	setp.ge.s32 	%p2048, %r1056, %r137;
	@%p2048 bra 	$L__BB0_4135;
	ld.shared.f32 	%f13631, [%r10+80];
	ld.shared.u16 	%rs1915, [_ZZ24flash_attention_wmma_qktPK6__halfS1_S1_PS_iiiifE6V_smem+2618];
	// begin inline asm
	{  cvt.f32.f16 %f13630, %rs1915;}

	// end inline asm
	fma.rn.f32 	%f20220, %f13631, %f13630, %f20220;
$L__BB0_4135:
	add.s32 	%r1057, %r16, 21;
	setp.ge.s32 	%p2049, %r1057, %r137;
	@%p2049 bra 	$L__BB0_4137;
	ld.shared.f32 	%f13633, [%r10+84];
	ld.shared.u16 	%rs1916, [_ZZ24flash_attention_wmma_qktPK6__halfS1_S1_PS_iiiifE6V_smem+2746];
	// begin inline asm
	{  cvt.f32.f16 %f13632, %rs1916;}

	// end inline asm
	fma.rn.f32 	%f20220, %f13633, %f13632, %f20220;
$L__BB0_4137:
	add.s32 	%r1058, %r16, 22;
	setp.ge.s32 	%p2050, %r1058, %r137;
	@%p2050 bra 	$L__BB0_4139;
	ld.shared.f32 	%f13635, [%r10+88];
	ld.shared.u16 	%rs1917, [_ZZ24flash_attention_wmma_qktPK6__halfS1_S1_PS_iiiifE6V_smem+2874];
	// begin inline asm
	{  cvt.f32.f16 %f13634, %rs1917;}

	// end inline asm
	fma.rn.f32 	%f20220, %f13635, %f13634, %f20220;
$L__BB0_4139:
	setp.ge.s32 	%p2051, %r99, %r137;
	@%p2051 bra 	$L__BB0_4141;
	ld.shared.f32 	%f13637, [%r10+92];
	ld.shared.u16 	%rs1918, [_ZZ24flash_attention_wmma_qktPK6__halfS1_S1_PS_iiiifE6V_smem+3002];
	// begin inline asm
	{  cvt.f32.f16 %f13636, %rs1918;}

	// end inline asm
	fma.rn.f32 	%f20220, %f13637, %f13636, %f20220;
$L__BB0_4141:
	setp.ge.s32 	%p2052, %r100, %r137;
	@%p2052 bra 	$L__BB0_4143;
	ld.shared.f32 	%f13639, [%r10+96];
	ld.shared.u16 	%rs1919, [_ZZ24flash_attention_wmma_qktPK6__halfS1_S1_PS_iiiifE6V_smem+3130];
	// begin inline asm
	{  cvt.f32.f16 %f13638, %rs1919;}

	// end inline asm
	fma.rn.f32 	%f20220, %f13639, %f13638, %f20220;
$L__BB0_4143:
	setp.ge.s32 	%p2053, %r101, %r137;
	@%p2053 bra 	$L__BB0_4145;
	ld.shared.f32 	%f13641, [%r10+100];
	ld.shared.u16 	%rs1920, [_ZZ24flash_attention_wmma_qktPK6__halfS1_S1_PS_iiiifE6V_smem+3258];
	// begin inline asm
	{  cvt.f32.f16 %f13640, %rs1920;}

	// end inline asm
	fma.rn.f32 	%f20220, %f13641, %f13640, %f20220;
$L__BB0_4145:
	setp.ge.s32 	%p2054, %r102, %r137;
	@%p2054 bra 	$L__BB0_4147;
	ld.shared.f32 	%f13643, [%r10+104];
	ld.shared.u16 	%rs1921, [_ZZ24flash_attention_wmma_qktPK6__halfS1_S1_PS_iiiifE6V_smem+3386];
	// begin inline asm
	{  cvt.f32.f16 %f13642, %rs1921;}

	// end inline asm
	fma.rn.f32 	%f20220, %f13643, %f13642, %f20220;
$L__BB0_4147:
	setp.ge.s32 	%p2055, %r103, %r137;
	@%p2055 bra 	$L__BB0_4149;
	ld.shared.f32 	%f13645, [%r10+108];
	ld.shared.u16 	%rs1922, [_ZZ24flash_attention_wmma_qktPK6__halfS1_S1_PS_iiiifE6V_smem+3514];
	// begin inline asm
	{  cvt.f32.f16 %f13644, %rs1922;}

	// end inline asm
	fma.rn.f32 	%f20220, %f13645, %f13644, %f20220;
$L__BB0_4149:
	setp.ge.s32 	%p2056, %r104, %r137;
	@%p2056 bra 	$L__BB0_4151;
	ld.shared.f32 	%f13647, [%r10+112];
	ld.shared.u16 	%rs1923, [_ZZ24flash_attention_wmma_qktPK6__halfS1_S1_PS_iiiifE6V_smem+3642];
	// begin inline asm
	{  cvt.f32.f16 %f13646, %rs1923;}

	// end inline asm
	fma.rn.f32 	%f20220, %f13647, %f13646, %f20220;
$L__BB0_4151:
	setp.ge.s32 	%p2057, %r105, %r137;
	@%p2057 bra 	$L__BB0_4153;
	ld.shared.f32 	%f13649, [%r10+116];
	ld.shared.u16 	%rs1924, [_ZZ24flash_attention_wmma_qktPK6__halfS1_S1_PS_iiiifE6V_smem+3770];
	// begin inline asm
	{  cvt.f32.f16 %f13648, %rs1924;}

	// end inline asm
	fma.rn.f32 	%f20220, %f13649, %f13648, %f20220;
$L__BB0_4153:
	setp.ge.s32 	%p2058, %r106, %r137;
	@%p2058 bra 	$L__BB0_4155;
	ld.shared.f32 	%f13651, [%r10+120];
	ld.shared.u16 	%rs1925, [_ZZ24flash_attention_wmma_qktPK6__halfS1_S1_PS_iiiifE6V_smem+3898];
	// begin inline asm
	{  cvt.f32.f16 %f13650, %rs1925;}

	// end inline asm
	fma.rn.f32 	%f20220, %f13651, %f13650, %f20220;
$L__BB0_4155:
	setp.ge.s32 	%p2059, %r107, %r137;
	@%p2059 bra 	$L__BB0_4157;
	ld.shared.f32 	%f13653, [%r10+124];
	ld.shared.u16 	%rs1926, [_ZZ24flash_attention_wmma_qktPK6__halfS1_S1_PS_iiiifE6V_smem+4026];
	// begin inline asm
	{  cvt.f32.f16 %f13652, %rs1926;}

	// end inline asm
	fma.rn.f32 	%f20220, %f13653, %f13652, %f20220;
$L__BB0_4157:
	setp.ge.s32 	%p2060, %r108, %r137;
	@%p2060 bra 	$L__BB0_4159;
	ld.shared.f32 	%f13655, [%r10+128];
	ld.shared.u16 	%rs1927, [_ZZ24flash_attention_wmma_qktPK6__halfS1_S1_PS_iiiifE6V_smem+4154];
	// begin inline asm
	{  cvt.f32.f16 %f13654, %rs1927;}

	// end inline asm
	fma.rn.f32 	%f20220, %f13655, %f13654, %f20220;
$L__BB0_4159:
	setp.ge.s32 	%p2061, %r109, %r137;
	@%p2061 bra 	$L__BB0_4161;
	ld.shared.f32 	%f13657, [%r10+132];
	ld.shared.u16 	%rs1928, [_ZZ24flash_attention_wmma_qktPK6__halfS1_S1_PS_iiiifE6V_smem+4282];
	// begin inline asm
	{  cvt.f32.f16 %f13656, %rs1928;}

	// end inline asm
	fma.rn.f32 	%f20220, %f13657, %f13656, %f20220;
$L__BB0_4161:
	setp.ge.s32 	%p2062, %r110, %r137;
	@%p2062 bra 	$L__BB0_4163;
	ld.shared.f32 	%f13659, [%r10+136];
	ld.shared.u16 	%rs1929, [_ZZ24flash_attention_wmma_qktPK6__halfS1_S1_PS_iiiifE6V_smem+4410];
	// begin inline asm
	{  cvt.f32.f16 %f13658, %rs1929;}

	// end inline asm
	fma.rn.f32 	%f20220, %f13659, %f13658, %f20220;
$L__BB0_4163:
	@%p1999 bra 	$L__BB0_4165;
	ld.shared.f32 	%f13661, [%r10+140];
	ld.shared.u16 	%rs1930, [_ZZ24flash_attention_wmma_qktPK6__halfS1_S1_PS_iiiifE6V_smem+4538];
	// begin inline asm
	{  cvt.f32.f16 %f13660, %rs1930;}

	// end inline asm
	fma.rn.f32 	%f20220, %f13661, %f13660, %f20220;
$L__BB0_4165:
	@%p2000 bra 	$L__BB0_4167;
	ld.shared.f32 	%f13663, [%r10+144];
	ld.shared.u16 	%rs1931, [_ZZ24flash_attention_wmma_qktPK6__halfS1_S1_PS_iiiifE6V_smem+4666];
	// begin inline asm
	{  cvt.f32.f16 %f13662, %rs1931;}

	// end inline asm
	fma.rn.f32 	%f20220, %f13663, %f13662, %f20220;
$L__BB0_4167:
	@%p2001 bra 	$L__BB0_4169;
	ld.shared.f32 	%f13665, [%r10+148];
	ld.shared.u16 	%rs1932, [_ZZ24flash_attention_wmma_qktPK6__halfS1_S1_PS_iiiifE6V_smem+4794];
	// begin inline asm
	{  cvt.f32.f16 %f13664, %rs1932;}

	// end inline asm
	fma.rn.f32 	%f20220, %f13665, %f13664, %f20220;
$L__BB0_4169:
	@%p2002 bra 	$L__BB0_4171;
	ld.shared.f32 	%f13667, [%r10+152];
	ld.shared.u16 	%rs1933, [_ZZ24flash_attention_wmma_qktPK6__halfS1_S1_PS_iiiifE6V_smem+4922];
	// begin inline asm
	{  cvt.f32.f16 %f13666, %rs1933;}

	// end inline asm
	fma.rn.f32 	%f20220, %f13667, %f13666, %f20220;
$L__BB0_4171:
	add.s32 	%r1059, %r16, 39;
	setp.ge.s32 	%p2067, %r1059, %r137;
	@%p2067 bra 	$L__BB0_4173;
	ld.shared.f32 	%f13669, [%r10+156];
	ld.shared.u16 	%rs1934, [_ZZ24flash_attention_wmma_qktPK6__halfS1_S1_PS_iiiifE6V_smem+5050];
	// begin inline asm
	{  cvt.f32.f16 %f13668, %rs1934;}

	// end inline asm
	fma.rn.f32 	%f20220, %f13669, %f13668, %f20220;
$L__BB0_4173:
	@%p2004 bra 	$L__BB0_4175;
	ld.shared.f32 	%f13671, [%r10+160];
	ld.shared.u16 	%rs1935, [_ZZ24flash_attention_wmma_qktPK6__halfS1_S1_PS_iiiifE6V_smem+5178];
	// begin inline asm
	{  cvt.f32.f16 %f13670, %rs1935;}

	// end inline asm
	fma.rn.f32 	%f20220, %f13671, %f13670, %f20220;
$L__BB0_4175:
	add.s32 	%r1060, %r16, 41;
	setp.ge.s32 	%p2069, %r1060, %r137;
	@%p2069 bra 	$L__BB0_4177;
	ld.shared.f32 	%f13673, [%r10+164];
	ld.shared.u16 	%rs1936, [_ZZ24flash_attention_wmma_qktPK6__halfS1_S1_PS_iiiifE6V_smem+5306];
	// begin inline asm
	{  cvt.f32.f16 %f13672, %rs1936;}

	// end inline asm
	fma.rn.f32 	%f20220, %f13673, %f13672, %f20220;
$L__BB0_4177:
	setp.ge.s32 	%p2070, %r116, %r137;
	@%p2070 bra 	$L__BB0_4179;
	ld.shared.f32 	%f13675, [%r10+168];
	ld.shared.u16 	%rs1937, [_ZZ24flash_attention_wmma_qktPK6__halfS1_S1_PS_iiiifE6V_smem+5434];
	// begin inline asm
	{  cvt.f32.f16 %f13674, %rs1937;}

	// end inline asm
	fma.rn.f32 	%f20220, %f13675, %f13674, %f20220;
$L__BB0_4179:
	add.s32 	%r1061, %r16, 43;
	setp.ge.s32 	%p2071, %r1061, %r137;
	@%p2071 bra 	$L__BB0_4181;
	ld.shared.f32 	%f13677, [%r10+172];
	ld.shared.u16 	%rs1938, [_ZZ24flash_attention_wmma_qktPK6__halfS1_S1_PS_iiiifE6V_smem+5562];
	// begin inline asm
	{  cvt.f32.f16 %f13676, %rs1938;}

	// end inline asm
	fma.rn.f32 	%f20220, %f13677, %f13676, %f20220;
$L__BB0_4181:
	add.s32 	%r1062, %r16, 44;
	setp.ge.s32 	%p2072, %r1062, %r137;
	@%p2072 bra 	$L__BB0_4183;
	ld.shared.f32 	%f13679, [%r10+176];
	ld.shared.u16 	%rs1939, [_ZZ24flash_attention_wmma_qktPK6__halfS1_S1_PS_iiiifE6V_smem+5690];
	// begin inline asm
	{  cvt.f32.f16 %f13678, %rs1939;}

	// end inline asm
	fma.rn.f32 	%f20220, %f13679, %f13678, %f20220;
$L__BB0_4183:
	add.s32 	%r1063, %r16, 45;
	setp.ge.s32 	%p2073, %r1063, %r137;
	@%p2073 bra 	$L__BB0_4185;
	ld.shared.f32 	%f13681, [%r10+180];
	ld.shared.u16 	%rs1940, [_ZZ24flash_attention_wmma_qktPK6__halfS1_S1_PS_iiiifE6V_smem+5818];
	// begin inline asm
	{  cvt.f32.f16 %f13680, %rs1940;}

	// end inline asm
	fma.rn.f32 	%f20220, %f13681, %f13680, %f20220;
$L__BB0_4185:
	add.s32 	%r1064, %r16, 46;
	setp.ge.s32 	%p2074, %r1064, %r137;
	@%p2074 bra 	$L__BB0_4187;
	ld.shared.f32 	%f13683, [%r10+184];
	ld.shared.u16 	%rs1941, [_ZZ24flash_attention_wmma_qktPK6__halfS1_S1_PS_iiiifE6V_smem+5946];
	// begin inline asm
	{  cvt.f32.f16 %f13682, %rs1941;}

	// end inline asm
	fma.rn.f32 	%f20220, %f13683, %f13682, %f20220;
$L__BB0_4187:
	setp.ge.s32 	%p2075, %r117, %r137;
	@%p2075 bra 	$L__BB0_4189;
	ld.shared.f32 	%f13685, [%r10+188];
	ld.shared.u16 	%rs1942, [_ZZ24flash_attention_wmma_qktPK6__halfS1_S1_PS_iiiifE6V_smem+6074];
	// begin inline asm
	{  cvt.f32.f16 %f13684, %rs1942;}

	// end inline asm
	fma.rn.f32 	%f20220, %f13685, %f13684, %f20220;
$L__BB0_4189:
	setp.ge.s32 	%p2076, %r118, %r137;
	@%p2076 bra 	$L__BB0_4191;
	ld.shared.f32 	%f13687, [%r10+192];
	ld.shared.u16 	%rs1943, [_ZZ24flash_attention_wmma_qktPK6__halfS1_S1_PS_iiiifE6V_smem+6202];
	// begin inline asm
	{  cvt.f32.f16 %f13686, %rs1943;}

	// end inline asm
	fma.rn.f32 	%f20220, %f13687, %f13686, %f20220;
$L__BB0_4191:
	setp.ge.s32 	%p2077, %r119, %r137;
	@%p2077 bra 	$L__BB0_4193;
	ld.shared.f32 	%f13689, [%r10+196];
	ld.shared.u16 	%rs1944, [_ZZ24flash_attention_wmma_qktPK6__halfS1_S1_PS_iiiifE6V_smem+6330];
	// begin inline asm
	{  cvt.f32.f16 %f13688, %rs1944;}

	// end inline asm
	fma.rn.f32 	%f20220, %f13689, %f13688, %f20220;
$L__BB0_4193:
	setp.ge.s32 	%p2078, %r120, %r137;
	@%p2078 bra 	$L__BB0_4195;
	ld.shared.f32 	%f13691, [%r10+200];
	ld.shared.u16 	%rs1945, [_ZZ24flash_attention_wmma_qktPK6__halfS1_S1_PS_iiiifE6V_smem+6458];
	// begin inline asm
	{  cvt.f32.f16 %f13690, %rs1945;}

	// end inline asm
	fma.rn.f32 	%f20220, %f13691, %f13690, %f20220;
$L__BB0_4195:
	setp.ge.s32 	%p2079, %r121, %r137;
	@%p2079 bra 	$L__BB0_4197;
	ld.shared.f32 	%f13693, [%r10+204];
	ld.shared.u16 	%rs1946, [_ZZ24flash_attention_wmma_qktPK6__halfS1_S1_PS_iiiifE6V_smem+6586];
	// begin inline asm
	{  cvt.f32.f16 %f13692, %rs1946;}

	// end inline asm
	fma.rn.f32 	%f20220, %f13693, %f13692, %f20220;
$L__BB0_4197:
	setp.ge.s32 	%p2080, %r122, %r137;
	@%p2080 bra 	$L__BB0_4199;
	ld.shared.f32 	%f13695, [%r10+208];
	ld.shared.u16 	%rs1947, [_ZZ24flash_attention_wmma_qktPK6__halfS1_S1_PS_iiiifE6V_smem+6714];
	// begin inline asm
	{  cvt.f32.f16 %f13694, %rs1947;}

	// end inline asm
	fma.rn.f32 	%f20220, %f13695, %f13694, %f20220;
$L__BB0_4199:
	setp.ge.s32 	%p2081, %r123, %r137;
	@%p2081 bra 	$L__BB0_4201;
	ld.shared.f32 	%f13697, [%r10+212];
	ld.shared.u16 	%rs1948, [_ZZ24flash_attention_wmma_qktPK6__halfS1_S1_PS_iiiifE6V_smem+6842];
	// begin inline asm
	{  cvt.f32.f16 %f13696, %rs1948;}

	// end inline asm
	fma.rn.f32 	%f20220, %f13697, %f13696, %f20220;
$L__BB0_4201:
	setp.ge.s32 	%p2082, %r124, %r137;
	@%p2082 bra 	$L__BB0_4203;
	ld.shared.f32 	%f13699, [%r10+216];
	ld.shared.u16 	%rs1949, [_ZZ24flash_attention_wmma_qktPK6__halfS1_S1_PS_iiiifE6V_smem+6970];
	// begin inline asm
	{  cvt.f32.f16 %f13698, %rs1949;}

	// end inline asm
	fma.rn.f32 	%f20220, %f13699, %f13698, %f20220;
$L__BB0_4203:
	setp.ge.s32 	%p2083, %r125, %r137;
	@%p2083 bra 	$L__BB0_4205;
	ld.shared.f32 	%f13701, [%r10+220];
	ld.shared.u16 	%rs1950, [_ZZ24flash_attention_wmma_qktPK6__halfS1_S1_PS_iiiifE6V_smem+7098];
	// begin inline asm
	{  cvt.f32.f16 %f13700, %rs1950;}

	// end inline asm
	fma.rn.f32 	%f20220, %f13701, %f13700, %f20220;
$L__BB0_4205:
	setp.ge.s32 	%p2084, %r126, %r137;
	@%p2084 bra 	$L__BB0_4207;
	ld.shared.f32 	%f13703, [%r10+224];
	ld.shared.u16 	%rs1951, [_ZZ24flash_attention_wmma_qktPK6__halfS1_S1_PS_iiiifE6V_smem+7226];
	// begin inline asm
	{  cvt.f32.f16 %f13702, %rs1951;}

	// end inline asm
	fma.rn.f32 	%f20220, %f13703, %f13702, %f20220;
$L__BB0_4207:
	setp.ge.s32 	%p2085, %r127, %r137;
	@%p2085 bra 	$L__BB0_4209;
	ld.shared.f32 	%f13705, [%r10+228];
	ld.shared.u16 	%rs1952, [_ZZ24flash_attention_wmma_qktPK6__halfS1_S1_PS_iiiifE6V_smem+7354];
	// begin inline asm
	{  cvt.f32.f16 %f13704, %rs1952;}

	// end inline asm
	fma.rn.f32 	%f20220, %f13705, %f13704, %f20220;
$L__BB0_4209:
	setp.ge.s32 	%p2086, %r128, %r137;
	@%p2086 bra 	$L__BB0_4211;
	ld.shared.f32 	%f13707, [%r10+232];
	ld.shared.u16 	%rs1953, [_ZZ24flash_attention_wmma_qktPK6__halfS1_S1_PS_iiiifE6V_smem+7482];
	// begin inline asm
	{  cvt.f32.f16 %f13706, %rs1953;}

	// end inline asm
	fma.rn.f32 	%f20220, %f13707, %f13706, %f20220;
$L__BB0_4211:
	setp.ge.s32 	%p2087, %r129, %r137;
	@%p2087 bra 	$L__BB0_4213;
	ld.shared.f32 	%f13709, [%r10+236];
	ld.shared.u16 	%rs1954, [_ZZ24flash_attention_wmma_qktPK6__halfS1_S1_PS_iiiifE6V_smem+7610];
	// begin inline asm
	{  cvt.f32.f16 %f13708, %rs1954;}

	// end inline asm
	fma.rn.f32 	%f20220, %f13709, %f13708, %f20220;
$L__BB0_4213:
	setp.ge.s32 	%p2088, %r130, %r137;
	@%p2088 bra 	$L__BB0_4215;
	ld.shared.f32 	%f13711, [%r10+240];
	ld.shared.u16 	%rs1955, [_ZZ24flash_attention_wmma_qktPK6__halfS1_S1_PS_iiiifE6V_smem+7738];
	// begin inline asm
	{  cvt.f32.f16 %f13710, %rs1955;}

	// end inline asm
	fma.rn.f32 	%f20220, %f13711, %f13710, %f20220;
$L__BB0_4215:
	setp.ge.s32 	%p2089, %r131, %r137;
	@%p2089 bra 	$L__BB0_4217;
	ld.shared.f32 	%f13713, [%r10+244];
	ld.shared.u16 	%rs1956, [_ZZ24flash_attention_wmma_qktPK6__halfS1_S1_PS_iiiifE6V_smem+7866];
	// begin inline asm
	{  cvt.f32.f16 %f13712, %rs1956;}

	// end inline asm
	fma.rn.f32 	%f20220, %f13713, %f13712, %f20220;
$L__BB0_4217:
	setp.ge.s32 	%p2090, %r132, %r137;
	@%p2090 bra 	$L__BB0_4219;
	ld.shared.f32 	%f13715, [%r10+248];
	ld.shared.u16 	%rs1957, [_ZZ24flash_attention_wmma_qktPK6__halfS1_S1_PS_iiiifE6V_smem+7994];
	// begin inline asm
	{  cvt.f32.f16 %f13714, %rs1957;}

	// end inline asm
	fma.rn.f32 	%f20220, %f13715, %f13714, %f20220;
$L__BB0_4219:
	setp.ge.s32 	%p2091, %r133, %r137;
	@%p2091 bra 	$L__BB0_4221;
	ld.shared.f32 	%f13717, [%r10+252];
	ld.shared.u16 	%rs1958, [_ZZ24flash_attention_wmma_qktPK6__halfS1_S1_PS_iiiifE6V_smem+8122];
	// begin inline asm
	{  cvt.f32.f16 %f13716, %rs1958;}

	// end inline asm
	fma.rn.f32 	%f20220, %f13717, %f13716, %f20220;
$L__BB0_4221:
	setp.ge.s32 	%p2092, %r16, %r137;
	fma.rn.f32 	%f18203, %f392, %f20220, %f18203;
	mov.f32 	%f20284, 0f00000000;
	@%p2092 bra 	$L__BB0_4223;
	ld.shared.f32 	%f13720, [%r10];
	ld.shared.u16 	%rs1959, [_ZZ24flash_attention_wmma_qktPK6__halfS1_S1_PS_iiiifE6V_smem+60];
	// begin inline asm
	{  cvt.f32.f16 %f13719, %rs1959;}

	// end inline asm
	fma.rn.f32 	%f20284, %f13720, %f13719, 0f00000000;
$L__BB0_4223:
	setp.ge.s32 	%p2093, %r84, %r137;
	@%p2093 bra 	$L__BB0_4225;
	ld.shared.f32 	%f13722, [%r10+4];
	ld.shared.u16 	%rs1960, [_ZZ24flash_attention_wmma_qktPK6__halfS1_S1_PS_iiiifE6V_smem+188];
	// begin inline asm
	{  cvt.f32.f16 %f13721, %rs1960;}

	// end inline asm
	fma.rn.f32 	%f20284, %f13722, %f13721, %f20284;
$L__BB0_4225:
	setp.ge.s32 	%p2094, %r85, %r137;
	@%p2094 bra 	$L__BB0_4227;
	ld.shared.f32 	%f13724, [%r10+8];
	ld.shared.u16 	%rs1961, [_ZZ24flash_attention_wmma_qktPK6__halfS1_S1_PS_iiiifE6V_smem+316];
	// begin inline asm
	{  cvt.f32.f16 %f13723, %rs1961;}

	// end inline asm
	fma.rn.f32 	%f20284, %f13724, %f13723, %f20284;
$L__BB0_4227:
	setp.ge.s32 	%p2095, %r86, %r137;
	@%p2095 bra 	$L__BB0_4229;
	ld.shared.f32 	%f13726, [%r10+12];
	ld.shared.u16 	%rs1962, [_ZZ24flash_attention_wmma_qktPK6__halfS1_S1_PS_iiiifE6V_smem+444];
	// begin inline asm
	{  cvt.f32.f16 %f13725, %rs1962;}

	// end inline asm
	fma.rn.f32 	%f20284, %f13726, %f13725, %f20284;
$L__BB0_4229:
	setp.ge.s32 	%p2096, %r87, %r137;
	@%p2096 bra 	$L__BB0_4231;
	ld.shared.f32 	%f13728, [%r10+16];
	ld.shared.u16 	%rs1963, [_ZZ24flash_attention_wmma_qktPK6__halfS1_S1_PS_iiiifE6V_smem+572];
	// begin inline asm
	{  cvt.f32.f16 %f13727, %rs1963;}

	// end inline asm
	fma.rn.f32 	%f20284, %f13728, %f13727, %f20284;
$L__BB0_4231:
	setp.ge.s32 	%p2097, %r88, %r137;
	@%p2097 bra 	$L__BB0_4233;
	ld.shared.f32 	%f13730, [%r10+20];
	ld.shared.u16 	%rs1964, [_ZZ24flash_attention_wmma_qktPK6__halfS1_S1_PS_iiiifE6V_smem+700];
	// begin inline asm
	{  cvt.f32.f16 %f13729, %rs1964;}

	// end inline asm
	fma.rn.f32 	%f20284, %f13730, %f13729, %f20284;
$L__BB0_4233:
	setp.ge.s32 	%p2098, %r89, %r137;
	@%p2098 bra 	$L__BB0_4235;
	ld.shared.f32 	%f13732, [%r10+24];
	ld.shared.u16 	%rs1965, [_ZZ24flash_attention_wmma_qktPK6__halfS1_S1_PS_iiiifE6V_smem+828];
	// begin inline asm
	{  cvt.f32.f16 %f13731, %rs1965;}

	// end inline asm
	fma.rn.f32 	%f20284, %f13732, %f13731, %f20284;
$L__BB0_4235:
	setp.ge.s32 	%p2099, %r90, %r137;
	@%p2099 bra 	$L__BB0_4237;
	ld.shared.f32 	%f13734, [%r10+28];
	ld.shared.u16 	%rs1966, [_ZZ24flash_attention_wmma_qktPK6__halfS1_S1_PS_iiiifE6V_smem+956];
	// begin inline asm
	{  cvt.f32.f16 %f13733, %rs1966;}

	// end inline asm
	fma.rn.f32 	%f20284, %f13734, %f13733, %f20284;
$L__BB0_4237:
	setp.ge.s32 	%p2100, %r91, %r137;
	@%p2100 bra 	$L__BB0_4239;
	ld.shared.f32 	%f13736, [%r10+32];
	ld.shared.u16 	%rs1967, [_ZZ24flash_attention_wmma_qktPK6__halfS1_S1_PS_iiiifE6V_smem+1084];
	// begin inline asm
	{  cvt.f32.f16 %f13735, %rs1967;}

	// end inline asm
	fma.rn.f32 	%f20284, %f13736, %f13735, %f20284;
$L__BB0_4239:
	setp.ge.s32 	%p2101, %r92, %r137;
	@%p2101 bra 	$L__BB0_4241;
	ld.shared.f32 	%f13738, [%r10+36];
	ld.shared.u16 	%rs1968, [_ZZ24flash_attention_wmma_qktPK6__halfS1_S1_PS_iiiifE6V_smem+1212];
	// begin inline asm
	{  cvt.f32.f16 %f13737, %rs1968;}

	// end inline asm
	fma.rn.f32 	%f20284, %f13738, %f13737, %f20284;
$L__BB0_4241:
	setp.ge.s32 	%p2102, %r93, %r137;
	@%p2102 bra 	$L__BB0_4243;
	ld.shared.f32 	%f13740, [%r10+40];
	ld.shared.u16 	%rs1969, [_ZZ24flash_attention_wmma_qktPK6__halfS1_S1_PS_iiiifE6V_smem+1340];
	// begin inline asm
	{  cvt.f32.f16 %f13739, %rs1969;}

	// end inline asm
	fma.rn.f32 	%f20284, %f13740, %f13739, %f20284;
$L__BB0_4243:
	setp.ge.s32 	%p2103, %r94, %r137;
	@%p2103 bra 	$L__BB0_4245;
	ld.shared.f32 	%f13742, [%r10+44];
	ld.shared.u16 	%rs1970, [_ZZ24flash_attention_wmma_qktPK6__halfS1_S1_PS_iiiifE6V_smem+1468];
	// begin inline asm
	{  cvt.f32.f16 %f13741, %rs1970;}

	// end inline asm
	fma.rn.f32 	%f20284, %f13742, %f13741, %f20284;
$L__BB0_4245:
	setp.ge.s32 	%p2104, %r95, %r137;
	@%p2104 bra 	$L__BB0_4247;
	ld.shared.f32 	%f13744, [%r10+48];
	ld.shared.u16 	%rs1971, [_ZZ24flash_attention_wmma_qktPK6__halfS1_S1_PS_iiiifE6V_smem+1596];
	// begin inline asm
	{  cvt.f32.f16 %f13743, %rs1971;}

	// end inline asm
	fma.rn.f32 	%f20284, %f13744, %f13743, %f20284;
$L__BB0_4247:
	setp.ge.s32 	%p2105, %r96, %r137;
	@%p2105 bra 	$L__BB0_4249;
	ld.shared.f32 	%f13746, [%r10+52];
	ld.shared.u16 	%rs1972, [_ZZ24flash_attention_wmma_qktPK6__halfS1_S1_PS_iiiifE6V_smem+1724];
	// begin inline asm
	{  cvt.f32.f16 %f13745, %rs1972;}

	// end inline asm
	fma.rn.f32 	%f20284, %f13746, %f13745, %f20284;
$L__BB0_4249:
	setp.ge.s32 	%p2106, %r97, %r137;
	@%p2106 bra 	$L__BB0_4251;
	ld.shared.f32 	%f13748, [%r10+56];
	ld.shared.u16 	%rs1973, [_ZZ24flash_attention_wmma_qktPK6__halfS1_S1_PS_iiiifE6V_smem+1852];
	// begin inline asm
	{  cvt.f32.f16 %f13747, %rs1973;}

	// end inline asm
	fma.rn.f32 	%f20284, %f13748, %f13747, %f20284;
$L__BB0_4251:
	setp.ge.s32 	%p2107, %r98, %r137;
	@%p2107 bra 	$L__BB0_4253;
	ld.shared.f32 	%f13750, [%r10+60];
	ld.shared.u16 	%rs1974, [_ZZ24flash_attention_wmma_qktPK6__halfS1_S1_PS_iiiifE6V_smem+1980];
	// begin inline asm
	{  cvt.f32.f16 %f13749, %rs1974;}

	// end inline asm
	fma.rn.f32 	%f20284, %f13750, %f13749, %f20284;
$L__BB0_4253:
	add.s32 	%r1065, %r16, 16;
	setp.ge.s32 	%p2108, %r1065, %r137;
	@%p2108 bra 	$L__BB0_4255;
	ld.shared.f32 	%f13752, [%r10+64];
	ld.shared.u16 	%rs1975, [_ZZ24flash_attention_wmma_qktPK6__halfS1_S1_PS_iiiifE6V_smem+2108];
	// begin inline asm
	{  cvt.f32.f16 %f13751, %rs1975;}

	// end inline asm
	fma.rn.f32 	%f20284, %f13752, %f13751, %f20284;
$L__BB0_4255:
	add.s32 	%r1066, %r16, 17;
	setp.ge.s32 	%p2109, %r1066, %r137;
	@%p2109 bra 	$L__BB0_4257;
	ld.shared.f32 	%f13754, [%r10+68];
	ld.shared.u16 	%rs1976, [_ZZ24flash_attention_wmma_qktPK6__halfS1_S1_PS_iiiifE6V_smem+2236];
	// begin inline asm
	{  cvt.f32.f16 %f13753, %rs1976;}

	// end inline asm
	fma.rn.f32 	%f20284, %f13754, %f13753, %f20284;
$L__BB0_4257:
	add.s32 	%r1067, %r16, 18;
	setp.ge.s32 	%p2110, %r1067, %r137;
	@%p2110 bra 	$L__BB0_4259;
	ld.shared.f32 	%f13756, [%r10+72];
	ld.shared.u16 	%rs1977, [_ZZ24flash_attention_wmma_qktPK6__halfS1_S1_PS_iiiifE6V_smem+2364];
	// begin inline asm
	{  cvt.f32.f16 %f13755, %rs1977;}

	// end inline asm
	fma.rn.f32 	%f20284, %f13756, %f13755, %f20284;
$L__BB0_4259:
	add.s32 	%r1068, %r16, 19;
	setp.ge.s32 	%p2111, %r1068, %r137;
	@%p2111 bra 	$L__BB0_4261;
	ld.shared.f32 	%f13758, [%r10+76];
	ld.shared.u16 	%rs1978, [_ZZ24flash_attention_wmma_qktPK6__halfS1_S1_PS_iiiifE6V_smem+2492];
	// begin inline asm
	{  cvt.f32.f16 %f13757, %rs1978;}

	// end inline asm
	fma.rn.f32 	%f20284, %f13758, %f13757, %f20284;
$L__BB0_4261:
	add.s32 	%r1069, %r16, 20;
	setp.ge.s32 	%p2112, %r1069, %r137;
	@%p2112 bra 	$L__BB0_4263;
	ld.shared.f32 	%f13760, [%r10+80];
	ld.shared.u16 	%rs1979, [_ZZ24flash_attention_wmma_qktPK6__halfS1_S1_PS_iiiifE6V_smem+2620];
	// begin inline asm
	{  cvt.f32.f16 %f13759, %rs1979;}

	// end inline asm
	fma.rn.f32 	%f20284, %f13760, %f13759, %f20284;
$L__BB0_4263:
	add.s32 	%r1070, %r16, 21;
	setp.ge.s32 	%p2113, %r1070, %r137;
	@%p2113 bra 	$L__BB0_4265;
	ld.shared.f32 	%f13762, [%r10+84];
	ld.shared.u16 	%rs1980, [_ZZ24flash_attention_wmma_qktPK6__halfS1_S1_PS_iiiifE6V_smem+2748];
	// begin inline asm
	{  cvt.f32.f16 %f13761, %rs1980;}

	// end inline asm
	fma.rn.f32 	%f20284, %f13762, %f13761, %f20284;
$L__BB0_4265:
	add.s32 	%r1071, %r16, 22;
	setp.ge.s32 	%p2114, %r1071, %r137;
	@%p2114 bra 	$L__BB0_4267;
	ld.shared.f32 	%f13764, [%r10+88];
	ld.shared.u16 	%rs1981, [_ZZ24flash_attention_wmma_qktPK6__halfS1_S1_PS_iiiifE6V_smem+2876];
	// begin inline asm
	{  cvt.f32.f16 %f13763, %rs1981;}

	// end inline asm
	fma.rn.f32 	%f20284, %f13764, %f13763, %f20284;
$L__BB0_4267:
	setp.ge.s32 	%p2115, %r99, %r137;
	@%p2115 bra 	$L__BB0_4269;
	ld.shared.f32 	%f13766, [%r10+92];
	ld.shared.u16 	%rs1982, [_ZZ24flash_attention_wmma_qktPK6__halfS1_S1_PS_iiiifE6V_smem+3004];
	// begin inline asm
	{  cvt.f32.f16 %f13765, %rs1982;}

	// end inline asm
	fma.rn.f32 	%f20284, %f13766, %f13765, %f20284;
$L__BB0_4269:
	setp.ge.s32 	%p2116, %r100, %r137;
	@%p2116 bra 	$L__BB0_4271;
	ld.shared.f32 	%f13768, [%r10+96];
	ld.shared.u16 	%rs1983, [_ZZ24flash_attention_wmma_qktPK6__halfS1_S1_PS_iiiifE6V_smem+3132];
	// begin inline asm
	{  cvt.f32.f16 %f13767, %rs1983;}

	// end inline asm
	fma.rn.f32 	%f20284, %f13768, %f13767, %f20284;
$L__BB0_4271:
	setp.ge.s32 	%p2117, %r101, %r137;
	@%p2117 bra 	$L__BB0_4273;
	ld.shared.f32 	%f13770, [%r10+100];
	ld.shared.u16 	%rs1984, [_ZZ24flash_attention_wmma_qktPK6__halfS1_S1_PS_iiiifE6V_smem+3260];
	// begin inline asm
	{  cvt.f32.f16 %f13769, %rs1984;}

	// end inline asm
	fma.rn.f32 	%f20284, %f13770, %f13769, %f20284;
$L__BB0_4273:
	setp.ge.s32 	%p2118, %r102, %r137;
	@%p2118 bra 	$L__BB0_4275;
	ld.shared.f32 	%f13772, [%r10+104];
	ld.shared.u16 	%rs1985, [_ZZ24flash_attention_wmma_qktPK6__halfS1_S1_PS_iiiifE6V_smem+3388];
	// begin inline asm
	{  cvt.f32.f16 %f13771, %rs1985;}

	// end inline asm
	fma.rn.f32 	%f20284, %f13772, %f13771, %f20284;
$L__BB0_4275:
	setp.ge.s32 	%p2119, %r103, %r137;
	@%p2119 bra 	$L__BB0_4277;
	ld.shared.f32 	%f13774, [%r10+108];
	ld.shared.u16 	%rs1986, [_ZZ24flash_attention_wmma_qktPK6__halfS1_S1_PS_iiiifE6V_smem+3516];
	// begin inline asm
	{  cvt.f32.f16 %f13773, %rs1986;}

	// end inline asm
	fma.rn.f32 	%f20284, %f13774, %f13773, %f20284;
$L__BB0_4277:
	setp.ge.s32 	%p2120, %r104, %r137;
	@%p2120 bra 	$L__BB0_4279;
	ld.shared.f32 	%f13776, [%r10+112];
	ld.shared.u16 	%rs1987, [_ZZ24flash_attention_wmma_qktPK6__halfS1_S1_PS_iiiifE6V_smem+3644];
	// begin inline asm
	{  cvt.f32.f16 %f13775, %rs1987;}

	// end inline asm
	fma.rn.f32 	%f20284, %f13776, %f13775, %f20284;
$L__BB0_4279:
	setp.ge.s32 	%p2121, %r105, %r137;
	@%p2121 bra 	$L__BB0_4281;
	ld.shared.f32 	%f13778, [%r10+116];
	ld.shared.u16 	%rs1988, [_ZZ24flash_attention_wmma_qktPK6__halfS1_S1_PS_iiiifE6V_smem+3772];
	// begin inline asm
	{  cvt.f32.f16 %f13777, %rs1988;}

	// end inline asm
	fma.rn.f32 	%f20284, %f13778, %f13777, %f20284;
$L__BB0_4281:
	setp.ge.s32 	%p2122, %r106, %r137;
	@%p2122 bra 	$L__BB0_4283;
	ld.shared.f32 	%f13780, [%r10+120];
	ld.shared.u16 	%rs1989, [_ZZ24flash_attention_wmma_qktPK6__halfS1_S1_PS_iiiifE6V_smem+3900];
	// begin inline asm
	{  cvt.f32.f16 %f13779, %rs1989;}

	// end inline asm
	fma.rn.f32 	%f20284, %f13780, %f13779, %f20284;
$L__BB0_4283:
	setp.ge.s32 	%p2123, %r107, %r137;
	@%p2123 bra 	$L__BB0_4285;
	ld.shared.f32 	%f13782, [%r10+124];
	ld.shared.u16 	%rs1990, [_ZZ24flash_attention_wmma_qktPK6__halfS1_S1_PS_iiiifE6V_smem+4028];
	// begin inline asm
	{  cvt.f32.f16 %f13781, %rs1990;}

	// end inline asm
	fma.rn.f32 	%f20284, %f13782, %f13781, %f20284;
$L__BB0_4285:
	setp.ge.s32 	%p2124, %r108, %r137;
	@%p2124 bra 	$L__BB0_4287;
	ld.shared.f32 	%f13784, [%r10+128];
	ld.shared.u16 	%rs1991, [_ZZ24flash_attention_wmma_qktPK6__halfS1_S1_PS_iiiifE6V_smem+4156];
	// begin inline asm
	{  cvt.f32.f16 %f13783, %rs1991;}

	// end inline asm
	fma.rn.f32 	%f20284, %f13784, %f13783, %f20284;
$L__BB0_4287:
	setp.ge.s32 	%p2125, %r109, %r137;
	@%p2125 bra 	$L__BB0_4289;
	ld.shared.f32 	%f13786, [%r10+132];
	ld.shared.u16 	%rs1992, [_ZZ24flash_attention_wmma_qktPK6__halfS1_S1_PS_iiiifE6V_smem+4284];
	// begin inline asm
	{  cvt.f32.f16 %f13785, %rs1992;}

	// end inline asm
	fma.rn.f32 	%f20284, %f13786, %f13785, %f20284;
$L__BB0_4289:
	setp.ge.s32 	%p2126, %r110, %r137;
	@%p2126 bra 	$L__BB0_4291;
	ld.shared.f32 	%f13788, [%r10+136];
	ld.shared.u16 	%rs1993, [_ZZ24flash_attention_wmma_qktPK6__halfS1_S1_PS_iiiifE6V_smem+4412];
	// begin inline asm
	{  cvt.f32.f16 %f13787, %rs1993;}

	// end inline asm
	fma.rn.f32 	%f20284, %f13788, %f13787, %f20284;
$L__BB0_4291:
	setp.ge.s32 	%p2127, %r111, %r137;
	@%p2127 bra 	$L__BB0_4293;
	ld.shared.f32 	%f13790, [%r10+140];
	ld.shared.u16 	%rs1994, [_ZZ24flash_attention_wmma_qktPK6__halfS1_S1_PS_iiiifE6V_smem+4540];
	// begin inline asm
	{  cvt.f32.f16 %f13789, %rs1994;}

	// end inline asm
	fma.rn.f32 	%f20284, %f13790, %f13789, %f20284;
$L__BB0_4293:
	setp.ge.s32 	%p2128, %r112, %r137;
	@%p2128 bra 	$L__BB0_4295;
	ld.shared.f32 	%f13792, [%r10+144];
	ld.shared.u16 	%rs1995, [_ZZ24flash_attention_wmma_qktPK6__halfS1_S1_PS_iiiifE6V_smem+4668];
	// begin inline asm
	{  cvt.f32.f16 %f13791, %rs1995;}

	// end inline asm
	fma.rn.f32 	%f20284, %f13792, %f13791, %f20284;
$L__BB0_4295:
	setp.ge.s32 	%p2129, %r113, %r137;
	@%p2129 bra 	$L__BB0_4297;
	ld.shared.f32 	%f13794, [%r10+148];
	ld.shared.u16 	%rs1996, [_ZZ24flash_attention_wmma_qktPK6__halfS1_S1_PS_iiiifE6V_smem+4796];
	// begin inline asm
	{  cvt.f32.f16 %f13793, %rs1996;}

	// end inline asm
	fma.rn.f32 	%f20284, %f13794, %f13793, %f20284;
$L__BB0_4297:
	setp.ge.s32 	%p2130, %r114, %r137;
	@%p2130 bra 	$L__BB0_4299;
	ld.shared.f32 	%f13796, [%r10+152];
	ld.shared.u16 	%rs1997, [_ZZ24flash_attention_wmma_qktPK6__halfS1_S1_PS_iiiifE6V_smem+4924];
	// begin inline asm
	{  cvt.f32.f16 %f13795, %rs1997;}

	// end inline asm
	fma.rn.f32 	%f20284, %f13796, %f13795, %f20284;
$L__BB0_4299:
	add.s32 	%r1072, %r16, 39;
	setp.ge.s32 	%p2131, %r1072, %r137;
	@%p2131 bra 	$L__BB0_4301;
	ld.shared.f32 	%f13798, [%r10+156];
	ld.shared.u16 	%rs1998, [_ZZ24flash_attention_wmma_qktPK6__halfS1_S1_PS_iiiifE6V_smem+5052];
	// begin inline asm
	{  cvt.f32.f16 %f13797, %rs1998;}

	// end inline asm
	fma.rn.f32 	%f20284, %f13798, %f13797, %f20284;
$L__BB0_4301:
	setp.ge.s32 	%p2132, %r115, %r137;
	@%p2132 bra 	$L__BB0_4303;
	ld.shared.f32 	%f13800, [%r10+160];
	ld.shared.u16 	%rs1999, [_ZZ24flash_attention_wmma_qktPK6__halfS1_S1_PS_iiiifE6V_smem+5180];
	// begin inline asm
	{  cvt.f32.f16 %f13799, %rs1999;}

	// end inline asm
	fma.rn.f32 	%f20284, %f13800, %f13799, %f20284;
$L__BB0_4303:
	add.s32 	%r1073, %r16, 41;
	setp.ge.s32 	%p2133, %r1073, %r137;
	@%p2133 bra 	$L__BB0_4305;
	ld.shared.f32 	%f13802, [%r10+164];
	ld.shared.u16 	%rs2000, [_ZZ24flash_attention_wmma_qktPK6__halfS1_S1_PS_iiiifE6V_smem+5308];
	// begin inline asm
	{  cvt.f32.f16 %f13801, %rs2000;}

	// end inline asm
	fma.rn.f32 	%f20284, %f13802, %f13801, %f20284;
$L__BB0_4305:
	@%p2070 bra 	$L__BB0_4307;
	ld.shared.f32 	%f13804, [%r10+168];
	ld.shared.u16 	%rs2001, [_ZZ24flash_attention_wmma_qktPK6__halfS1_S1_PS_iiiifE6V_smem+5436];
	// begin inline asm
	{  cvt.f32.f16 %f13803, %rs2001;}

	// end inline asm
	fma.rn.f32 	%f20284, %f13804, %f13803, %f20284;
$L__BB0_4307:
	add.s32 	%r1074, %r16, 43;
	setp.ge.s32 	%p2135, %r1074, %r137;
	@%p2135 bra 	$L__BB0_4309;
	ld.shared.f32 	%f13806, [%r10+172];
	ld.shared.u16 	%rs2002, [_ZZ24flash_attention_wmma_qktPK6__halfS1_S1_PS_iiiifE6V_smem+5564];
	// begin inline asm
	{  cvt.f32.f16 %f13805, %rs2002;}

	// end inline asm
	fma.rn.f32 	%f20284, %f13806, %f13805, %f20284;
$L__BB0_4309:
	add.s32 	%r1075, %r16, 44;
	setp.ge.s32 	%p2136, %r1075, %r137;
	@%p2136 bra 	$L__BB0_4311;
	ld.shared.f32 	%f13808, [%r10+176];
	ld.shared.u16 	%rs2003, [_ZZ24flash_attention_wmma_qktPK6__halfS1_S1_PS_iiiifE6V_smem+5692];
	// begin inline asm
	{  cvt.f32.f16 %f13807, %rs2003;}

	// end inline asm
	fma.rn.f32 	%f20284, %f13808, %f13807, %f20284;
$L__BB0_4311:
	add.s32 	%r1076, %r16, 45;
	setp.ge.s32 	%p2137, %r1076, %r137;
	@%p2137 bra 	$L__BB0_4313;
	ld.shared.f32 	%f13810, [%r10+180];
	ld.shared.u16 	%rs2004, [_ZZ24flash_attention_wmma_qktPK6__halfS1_S1_PS_iiiifE6V_smem+5820];
	// begin inline asm
	{  cvt.f32.f16 %f13809, %rs2004;}

	// end inline asm
	fma.rn.f32 	%f20284, %f13810, %f13809, %f20284;
$L__BB0_4313:
	add.s32 	%r1077, %r16, 46;
	setp.ge.s32 	%p2138, %r1077, %r137;
	@%p2138 bra 	$L__BB0_4315;
	ld.shared.f32 	%f13812, [%r10+184];
	ld.shared.u16 	%rs2005, [_ZZ24flash_attention_wmma_qktPK6__halfS1_S1_PS_iiiifE6V_smem+5948];
	// begin inline asm
	{  cvt.f32.f16 %f13811, %rs2005;}

	// end inline asm
	fma.rn.f32 	%f20284, %f13812, %f13811, %f20284;
$L__BB0_4315:
	@%p2075 bra 	$L__BB0_4317;
	ld.shared.f32 	%f13814, [%r10+188];
	ld.shared.u16 	%rs2006, [_ZZ24flash_attention_wmma_qktPK6__halfS1_S1_PS_iiiifE6V_smem+6076];
	// begin inline asm
	{  cvt.f32.f16 %f13813, %rs2006;}

	// end inline asm
	fma.rn.f32 	%f20284, %f13814, %f13813, %f20284;
$L__BB0_4317:
	@%p2076 bra 	$L__BB0_4319;
	ld.shared.f32 	%f13816, [%r10+192];
	ld.shared.u16 	%rs2007, [_ZZ24flash_attention_wmma_qktPK6__halfS1_S1_PS_iiiifE6V_smem+6204];
	// begin inline asm
	{  cvt.f32.f16 %f13815, %rs2007;}

	// end inline asm
	fma.rn.f32 	%f20284, %f13816, %f13815, %f20284;
$L__BB0_4319:
	@%p2077 bra 	$L__BB0_4321;
	ld.shared.f32 	%f13818, [%r10+196];
	ld.shared.u16 	%rs2008, [_ZZ24flash_attention_wmma_qktPK6__halfS1_S1_PS_iiiifE6V_smem+6332];
	// begin inline asm
	{  cvt.f32.f16 %f13817, %rs2008;}

	// end inline asm
	fma.rn.f32 	%f20284, %f13818, %f13817, %f20284;
$L__BB0_4321:
	@%p2078 bra 	$L__BB0_4323;
	ld.shared.f32 	%f13820, [%r10+200];
	ld.shared.u16 	%rs2009, [_ZZ24flash_attention_wmma_qktPK6__halfS1_S1_PS_iiiifE6V_smem+6460];
	// begin inline asm
	{  cvt.f32.f16 %f13819, %rs2009;}

	// end inline asm
	fma.rn.f32 	%f20284, %f13820, %f13819, %f20284;
$L__BB0_4323:
	setp.ge.s32 	%p2143, %r121, %r137;
	@%p2143 bra 	$L__BB0_4325;
	ld.shared.f32 	%f13822, [%r10+204];
	ld.shared.u16 	%rs2010, [_ZZ24flash_attention_wmma_qktPK6__halfS1_S1_PS_iiiifE6V_smem+6588];
	// begin inline asm
	{  cvt.f32.f16 %f13821, %rs2010;}

	// end inline asm
	fma.rn.f32 	%f20284, %f13822, %f13821, %f20284;
$L__BB0_4325:
	setp.ge.s32 	%p2144, %r122, %r137;
	@%p2144 bra 	$L__BB0_4327;
	ld.shared.f32 	%f13824, [%r10+208];
	ld.shared.u16 	%rs2011, [_ZZ24flash_attention_wmma_qktPK6__halfS1_S1_PS_iiiifE6V_smem+6716];
	// begin inline asm
	{  cvt.f32.f16 %f13823, %rs2011;}

	// end inline asm
	fma.rn.f32 	%f20284, %f13824, %f13823, %f20284;
$L__BB0_4327:
	setp.ge.s32 	%p2145, %r123, %r137;
	@%p2145 bra 	$L__BB0_4329;
	ld.shared.f32 	%f13826, [%r10+212];
	ld.shared.u16 	%rs2012, [_ZZ24flash_attention_wmma_qktPK6__halfS1_S1_PS_iiiifE6V_smem+6844];
	// begin inline asm
	{  cvt.f32.f16 %f13825, %rs2012;}

	// end inline asm
	fma.rn.f32 	%f20284, %f13826, %f13825, %f20284;
$L__BB0_4329:
	setp.ge.s32 	%p2146, %r124, %r137;
	@%p2146 bra 	$L__BB0_4331;
	ld.shared.f32 	%f13828, [%r10+216];
	ld.shared.u16 	%rs2013, [_ZZ24flash_attention_wmma_qktPK6__halfS1_S1_PS_iiiifE6V_smem+6972];
	// begin inline asm
	{  cvt.f32.f16 %f13827, %rs2013;}

	// end inline asm
	fma.rn.f32 	%f20284, %f13828, %f13827, %f20284;
$L__BB0_4331:
	setp.ge.s32 	%p2147, %r125, %r137;
	@%p2147 bra 	$L__BB0_4333;
	ld.shared.f32 	%f13830, [%r10+220];
	ld.shared.u16 	%rs2014, [_ZZ24flash_attention_wmma_qktPK6__halfS1_S1_PS_iiiifE6V_smem+7100];
	// begin inline asm
	{  cvt.f32.f16 %f13829, %rs2014;}

	// end inline asm
	fma.rn.f32 	%f20284, %f13830, %f13829, %f20284;
$L__BB0_4333:
	setp.ge.s32 	%p2148, %r126, %r137;
	@%p2148 bra 	$L__BB0_4335;
	ld.shared.f32 	%f13832, [%r10+224];
	ld.shared.u16 	%rs2015, [_ZZ24flash_attention_wmma_qktPK6__halfS1_S1_PS_iiiifE6V_smem+7228];
	// begin inline asm
	{  cvt.f32.f16 %f13831, %rs2015;}

	// end inline asm
	fma.rn.f32 	%f20284, %f13832, %f13831, %f20284;
$L__BB0_4335:
	setp.ge.s32 	%p2149, %r127, %r137;
	@%p2149 bra 	$L__BB0_4337;
	ld.shared.f32 	%f13834, [%r10+228];
	ld.shared.u16 	%rs2016, [_ZZ24flash_attention_wmma_qktPK6__halfS1_S1_PS_iiiifE6V_smem+7356];
	// begin inline asm
	{  cvt.f32.f16 %f13833, %rs2016;}

	// end inline asm
	fma.rn.f32 	%f20284, %f13834, %f13833, %f20284;
$L__BB0_4337:
	setp.ge.s32 	%p2150, %r128, %r137;
	@%p2150 bra 	$L__BB0_4339;
	ld.shared.f32 	%f13836, [%r10+232];
	ld.shared.u16 	%rs2017, [_ZZ24flash_attention_wmma_qktPK6__halfS1_S1_PS_iiiifE6V_smem+7484];
	// begin inline asm
	{  cvt.f32.f16 %f13835, %rs2017;}

	// end inline asm
	fma.rn.f32 	%f20284, %f13836, %f13835, %f20284;
$L__BB0_4339:
	setp.ge.s32 	%p2151, %r129, %r137;
	@%p2151 bra 	$L__BB0_4341;
	ld.shared.f32 	%f13838, [%r10+236];
	ld.shared.u16 	%rs2018, [_ZZ24flash_attention_wmma_qktPK6__halfS1_S1_PS_iiiifE6V_smem+7612];
	// begin inline asm
	{  cvt.f32.f16 %f13837, %rs2018;}

	// end inline asm
	fma.rn.f32 	%f20284, %f13838, %f13837, %f20284;
$L__BB0_4341:
	setp.ge.s32 	%p2152, %r130, %r137;
	@%p2152 bra 	$L__BB0_4343;
	ld.shared.f32 	%f13840, [%r10+240];
	ld.shared.u16 	%rs2019, [_ZZ24flash_attention_wmma_qktPK6__halfS1_S1_PS_iiiifE6V_smem+7740];
	// begin inline asm
	{  cvt.f32.f16 %f13839, %rs2019;}

	// end inline asm
	fma.rn.f32 	%f20284, %f13840, %f13839, %f20284;
$L__BB0_4343:
	setp.ge.s32 	%p2153, %r131, %r137;
	@%p2153 bra 	$L__BB0_4345;
	ld.shared.f32 	%f13842, [%r10+244];
	ld.shared.u16 	%rs2020, [_ZZ24flash_attention_wmma_qktPK6__halfS1_S1_PS_iiiifE6V_smem+7868];
	// begin inline asm
	{  cvt.f32.f16 %f13841, %rs2020;}

	// end inline asm
	fma.rn.f32 	%f20284, %f13842, %f13841, %f20284;
$L__BB0_4345:
	setp.ge.s32 	%p2154, %r132, %r137;
	@%p2154 bra 	$L__BB0_4347;
	ld.shared.f32 	%f13844, [%r10+248];
	ld.shared.u16 	%rs2021, [_ZZ24flash_attention_wmma_qktPK6__halfS1_S1_PS_iiiifE6V_smem+7996];
	// begin inline asm
	{  cvt.f32.f16 %f13843, %rs2021;}

	// end inline asm
	fma.rn.f32 	%f20284, %f13844, %f13843, %f20284;
$L__BB0_4347:
	setp.ge.s32 	%p2155, %r133, %r137;
	@%p2155 bra 	$L__BB0_4349;
	ld.shared.f32 	%f13846, [%r10+252];
	ld.shared.u16 	%rs2022, [_ZZ24flash_attention_wmma_qktPK6__halfS1_S1_PS_iiiifE6V_smem+8124];
	// begin inline asm
	{  cvt.f32.f16 %f13845, %rs2022;}

	// end inline asm
	fma.rn.f32 	%f20284, %f13846, %f13845, %f20284;
$L__BB0_4349:
	setp.ge.s32 	%p2156, %r16, %r137;
	fma.rn.f32 	%f18202, %f392, %f20284, %f18202;
	mov.f32 	%f20348, 0f00000000;
	@%p2156 bra 	$L__BB0_4351;
	ld.shared.f32 	%f13849, [%r10];
	ld.shared.u16 	%rs2023, [_ZZ24flash_attention_wmma_qktPK6__halfS1_S1_PS_iiiifE6V_smem+62];
	// begin inline asm
	{  cvt.f32.f16 %f13848, %rs2023;}

	// end inline asm
	fma.rn.f32 	%f20348, %f13849, %f13848, 0f00000000;
$L__BB0_4351:
	setp.ge.s32 	%p2157, %r84, %r137;
	@%p2157 bra 	$L__BB0_4353;
	ld.shared.f32 	%f13851, [%r10+4];
	ld.shared.u16 	%rs2024, [_ZZ24flash_attention_wmma_qktPK6__halfS1_S1_PS_iiiifE6V_smem+190];
	// begin inline asm
	{  cvt.f32.f16 %f13850, %rs2024;}

	// end inline asm
	fma.rn.f32 	%f20348, %f13851, %f13850, %f20348;
$L__BB0_4353:
	setp.ge.s32 	%p2158, %r85, %r137;
	@%p2158 bra 	$L__BB0_4355;
	ld.shared.f32 	%f13853, [%r10+8];
	ld.shared.u16 	%rs2025, [_ZZ24flash_attention_wmma_qktPK6__halfS1_S1_PS_iiiifE6V_smem+318];
	// begin inline asm
	{  cvt.f32.f16 %f13852, %rs2025;}

	// end inline asm
	fma.rn.f32 	%f20348, %f13853, %f13852, %f20348;
$L__BB0_4355:
	setp.ge.s32 	%p2159, %r86, %r137;
	@%p2159 bra 	$L__BB0_4357;
	ld.shared.f32 	%f13855, [%r10+12];
	ld.shared.u16 	%rs2026, [_ZZ24flash_attention_wmma_qktPK6__halfS1_S1_PS_iiiifE6V_smem+446];
	// begin inline asm
	{  cvt.f32.f16 %f13854, %rs2026;}

	// end inline asm
	fma.rn.f32 	%f20348, %f13855, %f13854, %f20348;
$L__BB0_4357:
	setp.ge.s32 	%p2160, %r87, %r137;
	@%p2160 bra 	$L__BB0_4359;
	ld.shared.f32 	%f13857, [%r10+16];
	ld.shared.u16 	%rs2027, [_ZZ24flash_attention_wmma_qktPK6__halfS1_S1_PS_iiiifE6V_smem+574];
	// begin inline asm
	{  cvt.f32.f16 %f13856, %rs2027;}

	// end inline asm
	fma.rn.f32 	%f20348, %f13857, %f13856, %f20348;
$L__BB0_4359:
	setp.ge.s32 	%p2161, %r88, %r137;
	@%p2161 bra 	$L__BB0_4361;
	ld.shared.f32 	%f13859, [%r10+20];
	ld.shared.u16 	%rs2028, [_ZZ24flash_attention_wmma_qktPK6__halfS1_S1_PS_iiiifE6V_smem+702];
	// begin inline asm
	{  cvt.f32.f16 %f13858, %rs2028;}

	// end inline asm
	fma.rn.f32 	%f20348, %f13859, %f13858, %f20348;
$L__BB0_4361:
	setp.ge.s32 	%p2162, %r89, %r137;
	@%p2162 bra 	$L__BB0_4363;
	ld.shared.f32 	%f13861, [%r10+24];
	ld.shared.u16 	%rs2029, [_ZZ24flash_attention_wmma_qktPK6__halfS1_S1_PS_iiiifE6V_smem+830];
	// begin inline asm
	{  cvt.f32.f16 %f13860, %rs2029;}

	// end inline asm
	fma.rn.f32 	%f20348, %f13861, %f13860, %f20348;
$L__BB0_4363:
	setp.ge.s32 	%p2163, %r90, %r137;
	@%p2163 bra 	$L__BB0_4365;
	ld.shared.f32 	%f13863, [%r10+28];
	ld.shared.u16 	%rs2030, [_ZZ24flash_attention_wmma_qktPK6__halfS1_S1_PS_iiiifE6V_smem+958];
	// begin inline asm
	{  cvt.f32.f16 %f13862, %rs2030;}

	// end inline asm
	fma.rn.f32 	%f20348, %f13863, %f13862, %f20348;
$L__BB0_4365:
	setp.ge.s32 	%p2164, %r91, %r137;
	@%p2164 bra 	$L__BB0_4367;
	ld.shared.f32 	%f13865, [%r10+32];
	ld.shared.u16 	%rs2031, [_ZZ24flash_attention_wmma_qktPK6__halfS1_S1_PS_iiiifE6V_smem+1086];
	// begin inline asm
	{  cvt.f32.f16 %f13864, %rs2031;}

	// end inline asm
	fma.rn.f32 	%f20348, %f13865, %f13864, %f20348;
$L__BB0_4367:
	setp.ge.s32 	%p2165, %r92, %r137;
	@%p2165 bra 	$L__BB0_4369;
	ld.shared.f32 	%f13867, [%r10+36];
	ld.shared.u16 	%rs2032, [_ZZ24flash_attention_wmma_qktPK6__halfS1_S1_PS_iiiifE6V_smem+1214];
	// begin inline asm
	{  cvt.f32.f16 %f13866, %rs2032;}

	// end inline asm
	fma.rn.f32 	%f20348, %f13867, %f13866, %f20348;
$L__BB0_4369:
	setp.ge.s32 	%p2166, %r93, %r137;
	@%p2166 bra 	$L__BB0_4371;
	ld.shared.f32 	%f13869, [%r10+40];
	ld.shared.u16 	%rs2033, [_ZZ24flash_attention_wmma_qktPK6__halfS1_S1_PS_iiiifE6V_smem+1342];
	// begin inline asm
	{  cvt.f32.f16 %f13868, %rs2033;}

	// end inline asm
	fma.rn.f32 	%f20348, %f13869, %f13868, %f20348;
$L__BB0_4371:
	setp.ge.s32 	%p2167, %r94, %r137;
	@%p2167 bra 	$L__BB0_4373;
	ld.shared.f32 	%f13871, [%r10+44];
	ld.shared.u16 	%rs2034, [_ZZ24flash_attention_wmma_qktPK6__halfS1_S1_PS_iiiifE6V_smem+1470];
	// begin inline asm
	{  cvt.f32.f16 %f13870, %rs2034;}

	// end inline asm
	fma.rn.f32 	%f20348, %f13871, %f13870, %f20348;
$L__BB0_4373:
	setp.ge.s32 	%p2168, %r95, %r137;
	@%p2168 bra 	$L__BB0_4375;
	ld.shared.f32 	%f13873, [%r10+48];
	ld.shared.u16 	%rs2035, [_ZZ24flash_attention_wmma_qktPK6__halfS1_S1_PS_iiiifE6V_smem+1598];
	// begin inline asm
	{  cvt.f32.f16 %f13872, %rs2035;}

	// end inline asm
	fma.rn.f32 	%f20348, %f13873, %f13872, %f20348;
$L__BB0_4375:
	setp.ge.s32 	%p2169, %r96, %r137;
	@%p2169 bra 	$L__BB0_4377;
	ld.shared.f32 	%f13875, [%r10+52];
	ld.shared.u16 	%rs2036, [_ZZ24flash_attention_wmma_qktPK6__halfS1_S1_PS_iiiifE6V_smem+1726];
	// begin inline asm
	{  cvt.f32.f16 %f13874, %rs2036;}

	// end inline asm
	fma.rn.f32 	%f20348, %f13875, %f13874, %f20348;
$L__BB0_4377:
	setp.ge.s32 	%p2170, %r97, %r137;
	@%p2170 bra 	$L__BB0_4379;
	ld.shared.f32 	%f13877, [%r10+56];
	ld.shared.u16 	%rs2037, [_ZZ24flash_attention_wmma_qktPK6__halfS1_S1_PS_iiiifE6V_smem+1854];
	// begin inline asm
	{  cvt.f32.f16 %f13876, %rs2037;}

	// end inline asm
	fma.rn.f32 	%f20348, %f13877, %f13876, %f20348;
$L__BB0_4379:
	setp.ge.s32 	%p2171, %r98, %r137;
	@%p2171 bra 	$L__BB0_4381;
	ld.shared.f32 	%f13879, [%r10+60];
	ld.shared.u16 	%rs2038, [_ZZ24flash_attention_wmma_qktPK6__halfS1_S1_PS_iiiifE6V_smem+1982];
	// begin inline asm
	{  cvt.f32.f16 %f13878, %rs2038;}

	// end inline asm
	fma.rn.f32 	%f20348, %f13879, %f13878, %f20348;
$L__BB0_4381:
	add.s32 	%r1078, %r16, 16;
	setp.ge.s32 	%p2172, %r1078, %r137;
	@%p2172 bra 	$L__BB0_4383;
	ld.shared.f32 	%f13881, [%r10+64];
	ld.shared.u16 	%rs2039, [_ZZ24flash_attention_wmma_qktPK6__halfS1_S1_PS_iiiifE6V_smem+2110];
	// begin inline asm
	{  cvt.f32.f16 %f13880, %rs2039;}

	// end inline asm
	fma.rn.f32 	%f20348, %f13881, %f13880, %f20348;
$L__BB0_4383:
	add.s32 	%r1079, %r16, 17;
	setp.ge.s32 	%p2173, %r1079, %r137;
	@%p2173 bra 	$L__BB0_4385;
	ld.shared.f32 	%f13883, [%r10+68];
	ld.shared.u16 	%rs2040, [_ZZ24flash_attention_wmma_qktPK6__halfS1_S1_PS_iiiifE6V_smem+2238];
	// begin inline asm
	{  cvt.f32.f16 %f13882, %rs2040;}

	// end inline asm
	fma.rn.f32 	%f20348, %f13883, %f13882, %f20348;
$L__BB0_4385:
	add.s32 	%r1080, %r16, 18;
	setp.ge.s32 	%p2174, %r1080, %r137;
	@%p2174 bra 	$L__BB0_4387;
	ld.shared.f32 	%f13885, [%r10+72];
	ld.shared.u16 	%rs2041, [_ZZ24flash_attention_wmma_qktPK6__halfS1_S1_PS_iiiifE6V_smem+2366];
	// begin inline asm
	{  cvt.f32.f16 %f13884, %rs2041;}

	// end inline asm
	fma.rn.f32 	%f20348, %f13885, %f13884, %f20348;
$L__BB0_4387:
	add.s32 	%r1081, %r16, 19;
	setp.ge.s32 	%p2175, %r1081, %r137;
	@%p2175 bra 	$L__BB0_4389;
	ld.shared.f32 	%f13887, [%r10+76];
	ld.shared.u16 	%rs2042, [_ZZ24flash_attention_wmma_qktPK6__halfS1_S1_PS_iiiifE6V_smem+2494];
	// begin inline asm
	{  cvt.f32.f16 %f13886, %rs2042;}

	// end inline asm
	fma.rn.f32 	%f20348, %f13887, %f13886, %f20348;
$L__BB0_4389:
	add.s32 	%r1082, %r16, 20;
	setp.ge.s32 	%p2176, %r1082, %r137;
	@%p2176 bra 	$L__BB0_4391;
	ld.shared.f32 	%f13889, [%r10+80];
	ld.shared.u16 	%rs2043, [_ZZ24flash_attention_wmma_qktPK6__halfS1_S1_PS_iiiifE6V_smem+2622];
	// begin inline asm
	{  cvt.f32.f16 %f13888, %rs2043;}

	// end inline asm
	fma.rn.f32 	%f20348, %f13889, %f13888, %f20348;
$L__BB0_4391:
	add.s32 	%r1083, %r16, 21;
	setp.ge.s32 	%p2177, %r1083, %r137;
	@%p2177 bra 	$L__BB0_4393;
	ld.shared.f32 	%f13891, [%r10+84];
	ld.shared.u16 	%rs2044, [_ZZ24flash_attention_wmma_qktPK6__halfS1_S1_PS_iiiifE6V_smem+2750];
	// begin inline asm
	{  cvt.f32.f16 %f13890, %rs2044;}

	// end inline asm
	fma.rn.f32 	%f20348, %f13891, %f13890, %f20348;
$L__BB0_4393:
	add.s32 	%r1084, %r16, 22;
	setp.ge.s32 	%p2178, %r1084, %r137;
	@%p2178 bra 	$L__BB0_4395;
	ld.shared.f32 	%f13893, [%r10+88];
	ld.shared.u16 	%rs2045, [_ZZ24flash_attention_wmma_qktPK6__halfS1_S1_PS_iiiifE6V_smem+2878];
	// begin inline asm
	{  cvt.f32.f16 %f13892, %rs2045;}

	// end inline asm
	fma.rn.f32 	%f20348, %f13893, %f13892, %f20348;
$L__BB0_4395:
	setp.ge.s32 	%p2179, %r99, %r137;
	@%p2179 bra 	$L__BB0_4397;
	ld.shared.f32 	%f13895, [%r10+92];
	ld.shared.u16 	%rs2046, [_ZZ24flash_attention_wmma_qktPK6__halfS1_S1_PS_iiiifE6V_smem+3006];
	// begin inline asm
	{  cvt.f32.f16 %f13894, %rs2046;}

	// end inline asm
	fma.rn.f32 	%f20348, %f13895, %f13894, %f20348;
$L__BB0_4397:
	setp.ge.s32 	%p2180, %r100, %r137;
	@%p2180 bra 	$L__BB0_4399;
	ld.shared.f32 	%f13897, [%r10+96];
	ld.shared.u16 	%rs2047, [_ZZ24flash_attention_wmma_qktPK6__halfS1_S1_PS_iiiifE6V_smem+3134];
	// begin inline asm
	{  cvt.f32.f16 %f13896, %rs2047;}

	// end inline asm
	fma.rn.f32 	%f20348, %f13897, %f13896, %f20348;
$L__BB0_4399:
	setp.ge.s32 	%p2181, %r101, %r137;
	@%p2181 bra 	$L__BB0_4401;
	ld.shared.f32 	%f13899, [%r10+100];
	ld.shared.u16 	%rs2048, [_ZZ24flash_attention_wmma_qktPK6__halfS1_S1_PS_iiiifE6V_smem+3262];
	// begin inline asm
	{  cvt.f32.f16 %f13898, %rs2048;}

	// end inline asm
	fma.rn.f32 	%f20348, %f13899, %f13898, %f20348;
$L__BB0_4401:
	setp.ge.s32 	%p2182, %r102, %r137;
	@%p2182 bra 	$L__BB0_4403;
	ld.shared.f32 	%f13901, [%r10+104];
	ld.shared.u16 	%rs2049, [_ZZ24flash_attention_wmma_qktPK6__halfS1_S1_PS_iiiifE6V_smem+3390];
	// begin inline asm
	{  cvt.f32.f16 %f13900, %rs2049;}

	// end inline asm
	fma.rn.f32 	%f20348, %f13901, %f13900, %f20348;
$L__BB0_4403:
	setp.ge.s32 	%p2183, %r103, %r137;
	@%p2183 bra 	$L__BB0_4405;
	ld.shared.f32 	%f13903, [%r10+108];
	ld.shared.u16 	%rs2050, [_ZZ24flash_attention_wmma_qktPK6__halfS1_S1_PS_iiiifE6V_smem+3518];
	// begin inline asm
	{  cvt.f32.f16 %f13902, %rs2050;}

	// end inline asm
	fma.rn.f32 	%f20348, %f13903, %f13902, %f20348;
$L__BB0_4405:
	setp.ge.s32 	%p2184, %r104, %r137;
	@%p2184 bra 	$L__BB0_4407;
	ld.shared.f32 	%f13905, [%r10+112];
	ld.shared.u16 	%rs2051, [_ZZ24flash_attention_wmma_qktPK6__halfS1_S1_PS_iiiifE6V_smem+3646];
	// begin inline asm
	{  cvt.f32.f16 %f13904, %rs2051;}

	// end inline asm
	fma.rn.f32 	%f20348, %f13905, %f13904, %f20348;
$L__BB0_4407:
	setp.ge.s32 	%p2185, %r105, %r137;
	@%p2185 bra 	$L__BB0_4409;
	ld.shared.f32 	%f13907, [%r10+116];
	ld.shared.u16 	%rs2052, [_ZZ24flash_attention_wmma_qktPK6__halfS1_S1_PS_iiiifE6V_smem+3774];
	// begin inline asm
	{  cvt.f32.f16 %f13906, %rs2052;}

	// end inline asm
	fma.rn.f32 	%f20348, %f13907, %f13906, %f20348;
$L__BB0_4409:
	setp.ge.s32 	%p2186, %r106, %r137;
	@%p2186 bra 	$L__BB0_4411;
	ld.shared.f32 	%f13909, [%r10+120];
	ld.shared.u16 	%rs2053, [_ZZ24flash_attention_wmma_qktPK6__halfS1_S1_PS_iiiifE6V_smem+3902];
	// begin inline asm
	{  cvt.f32.f16 %f13908, %rs2053;}

	// end inline asm
	fma.rn.f32 	%f20348, %f13909, %f13908, %f20348;
$L__BB0_4411:
	setp.ge.s32 	%p2187, %r107, %r137;
	@%p2187 bra 	$L__BB0_4413;
	ld.shared.f32 	%f13911, [%r10+124];
	ld.shared.u16 	%rs2054, [_ZZ24flash_attention_wmma_qktPK6__halfS1_S1_PS_iiiifE6V_smem+4030];
	// begin inline asm
	{  cvt.f32.f16 %f13910, %rs2054;}

	// end inline asm
	fma.rn.f32 	%f20348, %f13911, %f13910, %f20348;
$L__BB0_4413:
	setp.ge.s32 	%p2188, %r108, %r137;
	@%p2188 bra 	$L__BB0_4415;
	ld.shared.f32 	%f13913, [%r10+128];
	ld.shared.u16 	%rs2055, [_ZZ24flash_attention_wmma_qktPK6__halfS1_S1_PS_iiiifE6V_smem+4158];
	// begin inline asm
	{  cvt.f32.f16 %f13912, %rs2055;}

	// end inline asm
	fma.rn.f32 	%f20348, %f13913, %f13912, %f20348;
$L__BB0_4415:
	setp.ge.s32 	%p2189, %r109, %r137;
	@%p2189 bra 	$L__BB0_4417;
	ld.shared.f32 	%f13915, [%r10+132];
	ld.shared.u16 	%rs2056, [_ZZ24flash_attention_wmma_qktPK6__halfS1_S1_PS_iiiifE6V_smem+4286];
	// begin inline asm
	{  cvt.f32.f16 %f13914, %rs2056;}

	// end inline asm
	fma.rn.f32 	%f20348, %f13915, %f13914, %f20348;
$L__BB0_4417:
	setp.ge.s32 	%p2190, %r110, %r137;
	@%p2190 bra 	$L__BB0_4419;
	ld.shared.f32 	%f13917, [%r10+136];
	ld.shared.u16 	%rs2057, [_ZZ24flash_attention_wmma_qktPK6__halfS1_S1_PS_iiiifE6V_smem+4414];
	// begin inline asm
	{  cvt.f32.f16 %f13916, %rs2057;}

	// end inline asm
	fma.rn.f32 	%f20348, %f13917, %f13916, %f20348;
$L__BB0_4419:
	setp.ge.s32 	%p2191, %r111, %r137;
	@%p2191 bra 	$L__BB0_4421;
	ld.shared.f32 	%f13919, [%r10+140];
	ld.shared.u16 	%rs2058, [_ZZ24flash_attention_wmma_qktPK6__halfS1_S1_PS_iiiifE6V_smem+4542];
	// begin inline asm
	{  cvt.f32.f16 %f13918, %rs2058;}

	// end inline asm
	fma.rn.f32 	%f20348, %f13919, %f13918, %f20348;
$L__BB0_4421:
	setp.ge.s32 	%p2192, %r112, %r137;
	@%p2192 bra 	$L__BB0_4423;
	ld.shared.f32 	%f13921, [%r10+144];
	ld.shared.u16 	%rs2059, [_ZZ24flash_attention_wmma_qktPK6__halfS1_S1_PS_iiiifE6V_smem+4670];
	// begin inline asm
	{  cvt.f32.f16 %f13920, %rs2059;}

	// end inline asm
	fma.rn.f32 	%f20348, %f13921, %f13920, %f20348;
$L__BB0_4423:
	setp.ge.s32 	%p2193, %r113, %r137;
	@%p2193 bra 	$L__BB0_4425;
	ld.shared.f32 	%f13923, [%r10+148];
	ld.shared.u16 	%rs2060, [_ZZ24flash_attention_wmma_qktPK6__halfS1_S1_PS_iiiifE6V_smem+4798];
	// begin inline asm
	{  cvt.f32.f16 %f13922, %rs2060;}

	// end inline asm
	fma.rn.f32 	%f20348, %f13923, %f13922, %f20348;
$L__BB0_4425:
	setp.ge.s32 	%p2194, %r114, %r137;
	@%p2194 bra 	$L__BB0_4427;
	ld.shared.f32 	%f13925, [%r10+152];
	ld.shared.u16 	%rs2061, [_ZZ24flash_attention_wmma_qktPK6__halfS1_S1_PS_iiiifE6V_smem+4926];
	// begin inline asm
	{  cvt.f32.f16 %f13924, %rs2061;}

	// end inline asm
	fma.rn.f32 	%f20348, %f13925, %f13924, %f20348;
$L__BB0_4427:
	add.s32 	%r1085, %r16, 39;
	setp.ge.s32 	%p2195, %r1085, %r137;
	@%p2195 bra 	$L__BB0_4429;
	ld.shared.f32 	%f13927, [%r10+156];
	ld.shared.u16 	%rs2062, [_ZZ24flash_attention_wmma_qktPK6__halfS1_S1_PS_iiiifE6V_smem+5054];
	// begin inline asm
	{  cvt.f32.f16 %f13926, %rs2062;}

	// end inline asm
	fma.rn.f32 	%f20348, %f13927, %f13926, %f20348;
$L__BB0_4429:
	setp.ge.s32 	%p2196, %r115, %r137;
	@%p2196 bra 	$L__BB0_4431;
	ld.shared.f32 	%f13929, [%r10+160];
	ld.shared.u16 	%rs2063, [_ZZ24flash_attention_wmma_qktPK6__halfS1_S1_PS_iiiifE6V_smem+5182];
	// begin inline asm
	{  cvt.f32.f16 %f13928, %rs2063;}

	// end inline asm
	fma.rn.f32 	%f20348, %f13929, %f13928, %f20348;
$L__BB0_4431:
	add.s32 	%r1086, %r16, 41;
	setp.ge.s32 	%p2197, %r1086, %r137;
	@%p2197 bra 	$L__BB0_4433;
	ld.shared.f32 	%f13931, [%r10+164];
	ld.shared.u16 	%rs2064, [_ZZ24flash_attention_wmma_qktPK6__halfS1_S1_PS_iiiifE6V_smem+5310];
	// begin inline asm
	{  cvt.f32.f16 %f13930, %rs2064;}

	// end inline asm
	fma.rn.f32 	%f20348, %f13931, %f13930, %f20348;
$L__BB0_4433:
	setp.ge.s32 	%p2198, %r116, %r137;
	@%p2198 bra 	$L__BB0_4435;
	ld.shared.f32 	%f13933, [%r10+168];
	ld.shared.u16 	%rs2065, [_ZZ24flash_attention_wmma_qktPK6__halfS1_S1_PS_iiiifE6V_smem+5438];
	// begin inline asm
	{  cvt.f32.f16 %f13932, %rs2065;}

	// end inline asm
	fma.rn.f32 	%f20348, %f13933, %f13932, %f20348;
$L__BB0_4435:
	add.s32 	%r1087, %r16, 43;
	setp.ge.s32 	%p2199, %r1087, %r137;
	@%p2199 bra 	$L__BB0_4437;
	ld.shared.f32 	%f13935, [%r10+172];
	ld.shared.u16 	%rs2066, [_ZZ24flash_attention_wmma_qktPK6__halfS1_S1_PS_iiiifE6V_smem+5566];
	// begin inline asm
	{  cvt.f32.f16 %f13934, %rs2066;}

	// end inline asm
	fma.rn.f32 	%f20348, %f13935, %f13934, %f20348;
$L__BB0_4437:
	add.s32 	%r1088, %r16, 44;
	setp.ge.s32 	%p2200, %r1088, %r137;
	@%p2200 bra 	$L__BB0_4439;
	ld.shared.f32 	%f13937, [%r10+176];
	ld.shared.u16 	%rs2067, [_ZZ24flash_attention_wmma_qktPK6__halfS1_S1_PS_iiiifE6V_smem+5694];
	// begin inline asm
	{  cvt.f32.f16 %f13936, %rs2067;}

	// end inline asm
	fma.rn.f32 	%f20348, %f13937, %f13936, %f20348;
$L__BB0_4439:
	add.s32 	%r1089, %r16, 45;
	setp.ge.s32 	%p2201, %r1089, %r137;
	@%p2201 bra 	$L__BB0_4441;
	ld.shared.f32 	%f13939, [%r10+180];
	ld.shared.u16 	%rs2068, [_ZZ24flash_attention_wmma_qktPK6__halfS1_S1_PS_iiiifE6V_smem+5822];
	// begin inline asm
	{  cvt.f32.f16 %f13938, %rs2068;}

	// end inline asm
	fma.rn.f32 	%f20348, %f13939, %f13938, %f20348;
$L__BB0_4441:
	add.s32 	%r1090, %r16, 46;
	setp.ge.s32 	%p2202, %r1090, %r137;
	@%p2202 bra 	$L__BB0_4443;
	ld.shared.f32 	%f13941, [%r10+184];
	ld.shared.u16 	%rs2069, [_ZZ24flash_attention_wmma_qktPK6__halfS1_S1_PS_iiiifE6V_smem+5950];
	// begin inline asm
	{  cvt.f32.f16 %f13940, %rs2069;}

	// end inline asm
	fma.rn.f32 	%f20348, %f13941, %f13940, %f20348;
$L__BB0_4443:
	setp.ge.s32 	%p2203, %r117, %r137;
	@%p2203 bra 	$L__BB0_4445;
	ld.shared.f32 	%f13943, [%r10+188];
	ld.shared.u16 	%rs2070, [_ZZ24flash_attention_wmma_qktPK6__halfS1_S1_PS_iiiifE6V_smem+6078];
	// begin inline asm
	{  cvt.f32.f16 %f13942, %rs2070;}

	// end inline asm
	fma.rn.f32 	%f20348, %f13943, %f13942, %f20348;
$L__BB0_4445:
	setp.ge.s32 	%p2204, %r118, %r137;
	@%p2204 bra 	$L__BB0_4447;
	ld.shared.f32 	%f13945, [%r10+192];
	ld.shared.u16 	%rs2071, [_ZZ24flash_attention_wmma_qktPK6__halfS1_S1_PS_iiiifE6V_smem+6206];
	// begin inline asm
	{  cvt.f32.f16 %f13944, %rs2071;}

	// end inline asm
	fma.rn.f32 	%f20348, %f13945, %f13944, %f20348;
$L__BB0_4447:
	setp.ge.s32 	%p2205, %r119, %r137;
	@%p2205 bra 	$L__BB0_4449;
	ld.shared.f32 	%f13947, [%r10+196];
	ld.shared.u16 	%rs2072, [_ZZ24flash_attention_wmma_qktPK6__halfS1_S1_PS_iiiifE6V_smem+6334];
	// begin inline asm
	{  cvt.f32.f16 %f13946, %rs2072;}

	// end inline asm
	fma.rn.f32 	%f20348, %f13947, %f13946, %f20348;
$L__BB0_4449:
	setp.ge.s32 	%p2206, %r120, %r137;
	@%p2206 bra 	$L__BB0_4451;
	ld.shared.f32 	%f13949, [%r10+200];
	ld.shared.u16 	%rs2073, [_ZZ24flash_attention_wmma_qktPK6__halfS1_S1_PS_iiiifE6V_smem+6462];
	// begin inline asm
	{  cvt.f32.f16 %f13948, %rs2073;}

	// end inline asm
	fma.rn.f32 	%f20348, %f13949, %f13948, %f20348;
$L__BB0_4451:
	@%p2143 bra 	$L__BB0_4453;
	ld.shared.f32 	%f13951, [%r10+204];
	ld.shared.u16 	%rs2074, [_ZZ24flash_attention_wmma_qktPK6__halfS1_S1_PS_iiiifE6V_smem+6590];
	// begin inline asm
	{  cvt.f32.f16 %f13950, %rs2074;}

	// end inline asm
	fma.rn.f32 	%f20348, %f13951, %f13950, %f20348;
$L__BB0_4453:
	@%p2144 bra 	$L__BB0_4455;
	ld.shared.f32 	%f13953, [%r10+208];
	ld.shared.u16 	%rs2075, [_ZZ24flash_attention_wmma_qktPK6__halfS1_S1_PS_iiiifE6V_smem+6718];
	// begin inline asm
	{  cvt.f32.f16 %f13952, %rs2075;}

	// end inline asm
	fma.rn.f32 	%f20348, %f13953, %f13952, %f20348;
$L__BB0_4455:
	@%p2145 bra 	$L__BB0_4457;
	ld.shared.f32 	%f13955, [%r10+212];
	ld.shared.u16 	%rs2076, [_ZZ24flash_attention_wmma_qktPK6__halfS1_S1_PS_iiiifE6V_smem+6846];
	// begin inline asm
	{  cvt.f32.f16 %f13954, %rs2076;}

	// end inline asm
	fma.rn.f32 	%f20348, %f13955, %f13954, %f20348;
$L__BB0_4457:
	@%p2146 bra 	$L__BB0_4459;
	ld.shared.f32 	%f13957, [%r10+216];
	ld.shared.u16 	%rs2077, [_ZZ24flash_attention_wmma_qktPK6__halfS1_S1_PS_iiiifE6V_smem+6974];
	// begin inline asm
	{  cvt.f32.f16 %f13956, %rs2077;}

	// end inline asm
	fma.rn.f32 	%f20348, %f13957, %f13956, %f20348;
$L__BB0_4459:
	@%p2147 bra 	$L__BB0_4461;
	ld.shared.f32 	%f13959, [%r10+220];
	ld.shared.u16 	%rs2078, [_ZZ24flash_attention_wmma_qktPK6__halfS1_S1_PS_iiiifE6V_smem+7102];
	// begin inline asm
	{  cvt.f32.f16 %f13958, %rs2078;}

	// end inline asm
	fma.rn.f32 	%f20348, %f13959, %f13958, %f20348;
$L__BB0_4461:
	setp.ge.s32 	%p2212, %r126, %r137;
	@%p2212 bra 	$L__BB0_4463;
	ld.shared.f32 	%f13961, [%r10+224];
	ld.shared.u16 	%rs2079, [_ZZ24flash_attention_wmma_qktPK6__halfS1_S1_PS_iiiifE6V_smem+7230];
	// begin inline asm
	{  cvt.f32.f16 %f13960, %rs2079;}

	// end inline asm
	fma.rn.f32 	%f20348, %f13961, %f13960, %f20348;
$L__BB0_4463:
	setp.ge.s32 	%p2213, %r127, %r137;
	@%p2213 bra 	$L__BB0_4465;
	ld.shared.f32 	%f13963, [%r10+228];
	ld.shared.u16 	%rs2080, [_ZZ24flash_attention_wmma_qktPK6__halfS1_S1_PS_iiiifE6V_smem+7358];
	// begin inline asm
	{  cvt.f32.f16 %f13962, %rs2080;}

	// end inline asm
	fma.rn.f32 	%f20348, %f13963, %f13962, %f20348;
$L__BB0_4465:
	setp.ge.s32 	%p2214, %r128, %r137;
	@%p2214 bra 	$L__BB0_4467;
	ld.shared.f32 	%f13965, [%r10+232];
	ld.shared.u16 	%rs2081, [_ZZ24flash_attention_wmma_qktPK6__halfS1_S1_PS_iiiifE6V_smem+7486];
	// begin inline asm
	{  cvt.f32.f16 %f13964, %rs2081;}

	// end inline asm
	fma.rn.f32 	%f20348, %f13965, %f13964, %f20348;
$L__BB0_4467:
	setp.ge.s32 	%p2215, %r129, %r137;
	@%p2215 bra 	$L__BB0_4469;
	ld.shared.f32 	%f13967, [%r10+236];
	ld.shared.u16 	%rs2082, [_ZZ24flash_attention_wmma_qktPK6__halfS1_S1_PS_iiiifE6V_smem+7614];
	// begin inline asm
	{  cvt.f32.f16 %f13966, %rs2082;}

	// end inline asm
	fma.rn.f32 	%f20348, %f13967, %f13966, %f20348;
$L__BB0_4469:
	setp.ge.s32 	%p2216, %r130, %r137;
	@%p2216 bra 	$L__BB0_4471;
	ld.shared.f32 	%f13969, [%r10+240];
	ld.shared.u16 	%rs2083, [_ZZ24flash_attention_wmma_qktPK6__halfS1_S1_PS_iiiifE6V_smem+7742];
	// begin inline asm
	{  cvt.f32.f16 %f13968, %rs2083;}

	// end inline asm
	fma.rn.f32 	%f20348, %f13969, %f13968, %f20348;
$L__BB0_4471:
	setp.ge.s32 	%p2217, %r131, %r137;
	@%p2217 bra 	$L__BB0_4473;
	ld.shared.f32 	%f13971, [%r10+244];
	ld.shared.u16 	%rs2084, [_ZZ24flash_attention_wmma_qktPK6__halfS1_S1_PS_iiiifE6V_smem+7870];
	// begin inline asm
	{  cvt.f32.f16 %f13970, %rs2084;}

	// end inline asm
	fma.rn.f32 	%f20348, %f13971, %f13970, %f20348;
$L__BB0_4473:
	setp.ge.s32 	%p2218, %r132, %r137;
	@%p2218 bra 	$L__BB0_4475;
	ld.shared.f32 	%f13973, [%r10+248];
	ld.shared.u16 	%rs2085, [_ZZ24flash_attention_wmma_qktPK6__halfS1_S1_PS_iiiifE6V_smem+7998];
	// begin inline asm
	{  cvt.f32.f16 %f13972, %rs2085;}

	// end inline asm
	fma.rn.f32 	%f20348, %f13973, %f13972, %f20348;
$L__BB0_4475:
	setp.ge.s32 	%p2219, %r133, %r137;
	@%p2219 bra 	$L__BB0_4477;
	ld.shared.f32 	%f13975, [%r10+252];
	ld.shared.u16 	%rs2086, [_ZZ24flash_attention_wmma_qktPK6__halfS1_S1_PS_iiiifE6V_smem+8126];
	// begin inline asm
	{  cvt.f32.f16 %f13974, %rs2086;}

	// end inline asm
	fma.rn.f32 	%f20348, %f13975, %f13974, %f20348;
$L__BB0_4477:
	setp.ge.s32 	%p2220, %r16, %r137;
	fma.rn.f32 	%f18201, %f392, %f20348, %f18201;
	mov.f32 	%f20412, 0f00000000;
	@%p2220 bra 	$L__BB0_4479;
	ld.shared.f32 	%f13978, [%r10];
	ld.shared.u16 	%rs2087, [_ZZ24flash_attention_wmma_qktPK6__halfS1_S1_PS_iiiifE6V_smem+64];
	// begin inline asm
	{  cvt.f32.f16 %f13977, %rs2087;}

	// end inline asm
	fma.rn.f32 	%f20412, %f13978, %f13977, 0f00000000;
$L__BB0_4479:
	setp.ge.s32 	%p2221, %r84, %r137;
	@%p2221 bra 	$L__BB0_4481;
	ld.shared.f32 	%f13980, [%r10+4];
	ld.shared.u16 	%rs2088, [_ZZ24flash_attention_wmma_qktPK6__halfS1_S1_PS_iiiifE6V_smem+192];
	// begin inline asm
	{  cvt.f32.f16 %f13979, %rs2088;}

	// end inline asm
	fma.rn.f32 	%f20412, %f13980, %f13979, %f20412;
$L__BB0_4481:
	setp.ge.s32 	%p2222, %r85, %r137;
	@%p2222 bra 	$L__BB0_4483;
	ld.shared.f32 	%f13982, [%r10+8];
	ld.shared.u16 	%rs2089, [_ZZ24flash_attention_wmma_qktPK6__halfS1_S1_PS_iiiifE6V_smem+320];
	// begin inline asm
	{  cvt.f32.f16 %f13981, %rs2089;}

	// end inline asm
	fma.rn.f32 	%f20412, %f13982, %f13981, %f20412;
$L__BB0_4483:
	setp.ge.s32 	%p2223, %r86, %r137;
	@%p2223 bra 	$L__BB0_4485;
	ld.shared.f32 	%f13984, [%r10+12];
	ld.shared.u16 	%rs2090, [_ZZ24flash_attention_wmma_qktPK6__halfS1_S1_PS_iiiifE6V_smem+448];
	// begin inline asm
	{  cvt.f32.f16 %f13983, %rs2090;}

	// end inline asm
	fma.rn.f32 	%f20412, %f13984, %f13983, %f20412;
$L__BB0_4485:
	setp.ge.s32 	%p2224, %r87, %r137;
	@%p2224 bra 	$L__BB0_4487;
	ld.shared.f32 	%f13986, [%r10+16];
	ld.shared.u16 	%rs2091, [_ZZ24flash_attention_wmma_qktPK6__halfS1_S1_PS_iiiifE6V_smem+576];
	// begin inline asm
	{  cvt.f32.f16 %f13985, %rs2091;}

	// end inline asm
	fma.rn.f32 	%f20412, %f13986, %f13985, %f20412;
$L__BB0_4487:
	setp.ge.s32 	%p2225, %r88, %r137;
	@%p2225 bra 	$L__BB0_4489;
	ld.shared.f32 	%f13988, [%r10+20];
	ld.shared.u16 	%rs2092, [_ZZ24flash_attention_wmma_qktPK6__halfS1_S1_PS_iiiifE6V_smem+704];
	// begin inline asm
	{  cvt.f32.f16 %f13987, %rs2092;}

	// end inline asm
	fma.rn.f32 	%f20412, %f13988, %f13987, %f20412;
$L__BB0_4489:
	setp.ge.s32 	%p2226, %r89, %r137;
	@%p2226 bra 	$L__BB0_4491;
	ld.shared.f32 	%f13990, [%r10+24];
	ld.shared.u16 	%rs2093, [_ZZ24flash_attention_wmma_qktPK6__halfS1_S1_PS_iiiifE6V_smem+832];
	// begin inline asm
	{  cvt.f32.f16 %f13989, %rs2093;}

	// end inline asm
	fma.rn.f32 	%f20412, %f13990, %f13989, %f20412;
$L__BB0_4491:
	setp.ge.s32 	%p2227, %r90, %r137;
	@%p2227 bra 	$L__BB0_4493;
	ld.shared.f32 	%f13992, [%r10+28];
	ld.shared.u16 	%rs2094, [_ZZ24flash_attention_wmma_qktPK6__halfS1_S1_PS_iiiifE6V_smem+960];
	// begin inline asm
	{  cvt.f32.f16 %f13991, %rs2094;}

	// end inline asm
	fma.rn.f32 	%f20412, %f13992, %f13991, %f20412;
$L__BB0_4493:
	setp.ge.s32 	%p2228, %r91, %r137;
	@%p2228 bra 	$L__BB0_4495;
	ld.shared.f32 	%f13994, [%r10+32];
	ld.shared.u16 	%rs2095, [_ZZ24flash_attention_wmma_qktPK6__halfS1_S1_PS_iiiifE6V_smem+1088];
	// begin inline asm
	{  cvt.f32.f16 %f13993, %rs2095;}

	// end inline asm
	fma.rn.f32 	%f20412, %f13994, %f13993, %f20412;
$L__BB0_4495:
	setp.ge.s32 	%p2229, %r92, %r137;
	@%p2229 bra 	$L__BB0_4497;
	ld.shared.f32 	%f13996, [%r10+36];
	ld.shared.u16 	%rs2096, [_ZZ24flash_attention_wmma_qktPK6__halfS1_S1_PS_iiiifE6V_smem+1216];
	// begin inline asm
	{  cvt.f32.f16 %f13995, %rs2096;}

	// end inline asm
	fma.rn.f32 	%f20412, %f13996, %f13995, %f20412;
$L__BB0_4497:
	setp.ge.s32 	%p2230, %r93, %r137;
	@%p2230 bra 	$L__BB0_4499;
	ld.shared.f32 	%f13998, [%r10+40];
	ld.shared.u16 	%rs2097, [_ZZ24flash_attention_wmma_qktPK6__halfS1_S1_PS_iiiifE6V_smem+1344];
	// begin inline asm
	{  cvt.f32.f16 %f13997, %rs2097;}

	// end inline asm
	fma.rn.f32 	%f20412, %f13998, %f13997, %f20412;
$L__BB0_4499:
	setp.ge.s32 	%p2231, %r94, %r137;
	@%p2231 bra 	$L__BB0_4501;
	ld.shared.f32 	%f14000, [%r10+44];
	ld.shared.u16 	%rs2098, [_ZZ24flash_attention_wmma_qktPK6__halfS1_S1_PS_iiiifE6V_smem+1472];
	// begin inline asm
	{  cvt.f32.f16 %f13999, %rs2098;}

	// end inline asm
	fma.rn.f32 	%f20412, %f14000, %f13999, %f20412;
$L__BB0_4501:
	setp.ge.s32 	%p2232, %r95, %r137;
	@%p2232 bra 	$L__BB0_4503;
	ld.shared.f32 	%f14002, [%r10+48];
	ld.shared.u16 	%rs2099, [_ZZ24flash_attention_wmma_qktPK6__halfS1_S1_PS_iiiifE6V_smem+1600];
	// begin inline asm
	{  cvt.f32.f16 %f14001, %rs2099;}

	// end inline asm
	fma.rn.f32 	%f20412, %f14002, %f14001, %f20412;
$L__BB0_4503:
	setp.ge.s32 	%p2233, %r96, %r137;
	@%p2233 bra 	$L__BB0_4505;
	ld.shared.f32 	%f14004, [%r10+52];
	ld.shared.u16 	%rs2100, [_ZZ24flash_attention_wmma_qktPK6__halfS1_S1_PS_iiiifE6V_smem+1728];
	// begin inline asm
	{  cvt.f32.f16 %f14003, %rs2100;}

	// end inline asm
	fma.rn.f32 	%f20412, %f14004, %f14003, %f20412;
$L__BB0_4505:
	setp.ge.s32 	%p2234, %r97, %r137;
	@%p2234 bra 	$L__BB0_4507;
	ld.shared.f32 	%f14006, [%r10+56];
	ld.shared.u16 	%rs2101, [_ZZ24flash_attention_wmma_qktPK6__halfS1_S1_PS_iiiifE6V_smem+1856];
	// begin inline asm
	{  cvt.f32.f16 %f14005, %rs2101;}

	// end inline asm
	fma.rn.f32 	%f20412, %f14006, %f14005, %f20412;
$L__BB0_4507:
	setp.ge.s32 	%p2235, %r98, %r137;
	@%p2235 bra 	$L__BB0_4509;
	ld.shared.f32 	%f14008, [%r10+60];
	ld.shared.u16 	%rs2102, [_ZZ24flash_attention_wmma_qktPK6__halfS1_S1_PS_iiiifE6V_smem+1984];
	// begin inline asm
	{  cvt.f32.f16 %f14007, %rs2102;}

	// end inline asm
	fma.rn.f32 	%f20412, %f14008, %f14007, %f20412;
$L__BB0_4509:
	add.s32 	%r1091, %r16, 16;
	setp.ge.s32 	%p2236, %r1091, %r137;
	@%p2236 bra 	$L__BB0_4511;
	ld.shared.f32 	%f14010, [%r10+64];
	ld.shared.u16 	%rs2103, [_ZZ24flash_attention_wmma_qktPK6__halfS1_S1_PS_iiiifE6V_smem+2112];
	// begin inline asm
	{  cvt.f32.f16 %f14009, %rs2103;}

	// end inline asm
	fma.rn.f32 	%f20412, %f14010, %f14009, %f20412;
$L__BB0_4511:
	add.s32 	%r1092, %r16, 17;
	setp.ge.s32 	%p2237, %r1092, %r137;
	@%p2237 bra 	$L__BB0_4513;
	ld.shared.f32 	%f14012, [%r10+68];
	ld.shared.u16 	%rs2104, [_ZZ24flash_attention_wmma_qktPK6__halfS1_S1_PS_iiiifE6V_smem+2240];
	// begin inline asm
	{  cvt.f32.f16 %f14011, %rs2104;}

	// end inline asm
	fma.rn.f32 	%f20412, %f14012, %f14011, %f20412;
$L__BB0_4513:
	add.s32 	%r1093, %r16, 18;
	setp.ge.s32 	%p2238, %r1093, %r137;
	@%p2238 bra 	$L__BB0_4515;
	ld.shared.f32 	%f14014, [%r10+72];
	ld.shared.u16 	%rs2105, [_ZZ24flash_attention_wmma_qktPK6__halfS1_S1_PS_iiiifE6V_smem+2368];
	// begin inline asm
	{  cvt.f32.f16 %f14013, %rs2105;}

	// end inline asm
	fma.rn.f32 	%f20412, %f14014, %f14013, %f20412;
$L__BB0_4515:
	add.s32 	%r1094, %r16, 19;
	setp.ge.s32 	%p2239, %r1094, %r137;
	@%p2239 bra 	$L__BB0_4517;
	ld.shared.f32 	%f14016, [%r10+76];
	ld.shared.u16 	%rs2106, [_ZZ24flash_attention_wmma_qktPK6__halfS1_S1_PS_iiiifE6V_smem+2496];
	// begin inline asm
	{  cvt.f32.f16 %f14015, %rs2106;}

	// end inline asm
	fma.rn.f32 	%f20412, %f14016, %f14015, %f20412;
$L__BB0_4517:
	add.s32 	%r1095, %r16, 20;
	setp.ge.s32 	%p2240, %r1095, %r137;
	@%p2240 bra 	$L__BB0_4519;
	ld.shared.f32 	%f14018, [%r10+80];
	ld.shared.u16 	%rs2107, [_ZZ24flash_attention_wmma_qktPK6__halfS1_S1_PS_iiiifE6V_smem+2624];
	// begin inline asm
	{  cvt.f32.f16 %f14017, %rs2107;}

	// end inline asm
	fma.rn.f32 	%f20412, %f14018, %f14017, %f20412;
$L__BB0_4519:
	add.s32 	%r1096, %r16, 21;
	setp.ge.s32 	%p2241, %r1096, %r137;
	@%p2241 bra 	$L__BB0_4521;
	ld.shared.f32 	%f14020, [%r10+84];
	ld.shared.u16 	%rs2108, [_ZZ24flash_attention_wmma_qktPK6__halfS1_S1_PS_iiiifE6V_smem+2752];
	// begin inline asm
	{  cvt.f32.f16 %f14019, %rs2108;}

	// end inline asm
	fma.rn.f32 	%f20412, %f14020, %f14019, %f20412;
$L__BB0_4521:
	add.s32 	%r1097, %r16, 22;
	setp.ge.s32 	%p2242, %r1097, %r137;
	@%p2242 bra 	$L__BB0_4523;
	ld.shared.f32 	%f14022, [%r10+88];
	ld.shared.u16 	%rs2109, [_ZZ24flash_attention_wmma_qktPK6__halfS1_S1_PS_iiiifE6V_smem+2880];
	// begin inline asm
	{  cvt.f32.f16 %f14021, %rs2109;}

	// end inline asm
	fma.rn.f32 	%f20412, %f14022, %f14021, %f20412;
$L__BB0_4523:
	setp.ge.s32 	%p2243, %r99, %r137;
	@%p2243 bra 	$L__BB0_4525;
	ld.shared.f32 	%f14024, [%r10+92];
	ld.shared.u16 	%rs2110, [_ZZ24flash_attention_wmma_qktPK6__halfS1_S1_PS_iiiifE6V_smem+3008];
	// begin inline asm
	{  cvt.f32.f16 %f14023, %rs2110;}

	// end inline asm
	fma.rn.f32 	%f20412, %f14024, %f14023, %f20412;
$L__BB0_4525:
	setp.ge.s32 	%p2244, %r100, %r137;
	@%p2244 bra 	$L__BB0_4527;
	ld.shared.f32 	%f14026, [%r10+96];
	ld.shared.u16 	%rs2111, [_ZZ24flash_attention_wmma_qktPK6__halfS1_S1_PS_iiiifE6V_smem+3136];
	// begin inline asm
	{  cvt.f32.f16 %f14025, %rs2111;}

	// end inline asm
	fma.rn.f32 	%f20412, %f14026, %f14025, %f20412;
$L__BB0_4527:
	setp.ge.s32 	%p2245, %r101, %r137;
	@%p2245 bra 	$L__BB0_4529;
	ld.shared.f32 	%f14028, [%r10+100];
	ld.shared.u16 	%rs2112, [_ZZ24flash_attention_wmma_qktPK6__halfS1_S1_PS_iiiifE6V_smem+3264];
	// begin inline asm
	{  cvt.f32.f16 %f14027, %rs2112;}

	// end inline asm
	fma.rn.f32 	%f20412, %f14028, %f14027, %f20412;
$L__BB0_4529:
	setp.ge.s32 	%p2246, %r102, %r137;
	@%p2246 bra 	$L__BB0_4531;
	ld.shared.f32 	%f14030, [%r10+104];
	ld.shared.u16 	%rs2113, [_ZZ24flash_attention_wmma_qktPK6__halfS1_S1_PS_iiiifE6V_smem+3392];
	// begin inline asm
	{  cvt.f32.f16 %f14029, %rs2113;}

	// end inline asm
	fma.rn.f32 	%f20412, %f14030, %f14029, %f20412;
$L__BB0_4531:
	setp.ge.s32 	%p2247, %r103, %r137;
	@%p2247 bra 	$L__BB0_4533;
	ld.shared.f32 	%f14032, [%r10+108];
	ld.shared.u16 	%rs2114, [_ZZ24flash_attention_wmma_qktPK6__halfS1_S1_PS_iiiifE6V_smem+3520];
	// begin inline asm
	{  cvt.f32.f16 %f14031, %rs2114;}

	// end inline asm
	fma.rn.f32 	%f20412, %f14032, %f14031, %f20412;
$L__BB0_4533:
	setp.ge.s32 	%p2248, %r104, %r137;
	@%p2248 bra 	$L__BB0_4535;
	ld.shared.f32 	%f14034, [%r10+112];
	ld.shared.u16 	%rs2115, [_ZZ24flash_attention_wmma_qktPK6__halfS1_S1_PS_iiiifE6V_smem+3648];
	// begin inline asm
	{  cvt.f32.f16 %f14033, %rs2115;}

	// end inline asm
	fma.rn.f32 	%f20412, %f14034, %f14033, %f20412;
$L__BB0_4535:
	setp.ge.s32 	%p2249, %r105, %r137;
	@%p2249 bra 	$L__BB0_4537;
	ld.shared.f32 	%f14036, [%r10+116];
	ld.shared.u16 	%rs2116, [_ZZ24flash_attention_wmma_qktPK6__halfS1_S1_PS_iiiifE6V_smem+3776];
	// begin inline asm
	{  cvt.f32.f16 %f14035, %rs2116;}

	// end inline asm
	fma.rn.f32 	%f20412, %f14036, %f14035, %f20412;
$L__BB0_4537:
	setp.ge.s32 	%p2250, %r106, %r137;
	@%p2250 bra 	$L__BB0_4539;
	ld.shared.f32 	%f14038, [%r10+120];
	ld.shared.u16 	%rs2117, [_ZZ24flash_attention_wmma_qktPK6__halfS1_S1_PS_iiiifE6V_smem+3904];
	// begin inline asm
	{  cvt.f32.f16 %f14037, %rs2117;}

	// end inline asm
	fma.rn.f32 	%f20412, %f14038, %f14037, %f20412;
$L__BB0_4539:
	setp.ge.s32 	%p2251, %r107, %r137;
	@%p2251 bra 	$L__BB0_4541;
	ld.shared.f32 	%f14040, [%r10+124];
	ld.shared.u16 	%rs2118, [_ZZ24flash_attention_wmma_qktPK6__halfS1_S1_PS_iiiifE6V_smem+4032];
	// begin inline asm
	{  cvt.f32.f16 %f14039, %rs2118;}

	// end inline asm
	fma.rn.f32 	%f20412, %f14040, %f14039, %f20412;
$L__BB0_4541:
	setp.ge.s32 	%p2252, %r108, %r137;
	@%p2252 bra 	$L__BB0_4543;
	ld.shared.f32 	%f14042, [%r10+128];
	ld.shared.u16 	%rs2119, [_ZZ24flash_attention_wmma_qktPK6__halfS1_S1_PS_iiiifE6V_smem+4160];
	// begin inline asm
	{  cvt.f32.f16 %f14041, %rs2119;}

	// end inline asm
	fma.rn.f32 	%f20412, %f14042, %f14041, %f20412;
$L__BB0_4543:
	setp.ge.s32 	%p2253, %r109, %r137;
	@%p2253 bra 	$L__BB0_4545;
	ld.shared.f32 	%f14044, [%r10+132];
	ld.shared.u16 	%rs2120, [_ZZ24flash_attention_wmma_qktPK6__halfS1_S1_PS_iiiifE6V_smem+4288];
	// begin inline asm
	{  cvt.f32.f16 %f14043, %rs2120;}

	// end inline asm
	fma.rn.f32 	%f20412, %f14044, %f14043, %f20412;
$L__BB0_4545:
	setp.ge.s32 	%p2254, %r110, %r137;
	@%p2254 bra 	$L__BB0_4547;
	ld.shared.f32 	%f14046, [%r10+136];
	ld.shared.u16 	%rs2121, [_ZZ24flash_attention_wmma_qktPK6__halfS1_S1_PS_iiiifE6V_smem+4416];
	// begin inline asm
	{  cvt.f32.f16 %f14045, %rs2121;}

	// end inline asm
	fma.rn.f32 	%f20412, %f14046, %f14045, %f20412;
$L__BB0_4547:
	setp.ge.s32 	%p2255, %r111, %r137;
	@%p2255 bra 	$L__BB0_4549;
	ld.shared.f32 	%f14048, [%r10+140];
	ld.shared.u16 	%rs2122, [_ZZ24flash_attention_wmma_qktPK6__halfS1_S1_PS_iiiifE6V_smem+4544];
	// begin inline asm
	{  cvt.f32.f16 %f14047, %rs2122;}

	// end inline asm
	fma.rn.f32 	%f20412, %f14048, %f14047, %f20412;
$L__BB0_4549:
	setp.ge.s32 	%p2256, %r112, %r137;
	@%p2256 bra 	$L__BB0_4551;
	ld.shared.f32 	%f14050, [%r10+144];
	ld.shared.u16 	%rs2123, [_ZZ24flash_attention_wmma_qktPK6__halfS1_S1_PS_iiiifE6V_smem+4672];
	// begin inline asm
	{  cvt.f32.f16 %f14049, %rs2123;}

	// end inline asm
	fma.rn.f32 	%f20412, %f14050, %f14049, %f20412;
$L__BB0_4551:
	setp.ge.s32 	%p2257, %r113, %r137;
	@%p2257 bra 	$L__BB0_4553;
	ld.shared.f32 	%f14052, [%r10+148];
	ld.shared.u16 	%rs2124, [_ZZ24flash_attention_wmma_qktPK6__halfS1_S1_PS_iiiifE6V_smem+4800];
	// begin inline asm
	{  cvt.f32.f16 %f14051, %rs2124;}

	// end inline asm
	fma.rn.f32 	%f20412, %f14052, %f14051, %f20412;
$L__BB0_4553:
	setp.ge.s32 	%p2258, %r114, %r137;
	@%p2258 bra 	$L__BB0_4555;
	ld.shared.f32 	%f14054, [%r10+152];
	ld.shared.u16 	%rs2125, [_ZZ24flash_attention_wmma_qktPK6__halfS1_S1_PS_iiiifE6V_smem+4928];
	// begin inline asm
	{  cvt.f32.f16 %f14053, %rs2125;}

	// end inline asm
	fma.rn.f32 	%f20412, %f14054, %f14053, %f20412;
$L__BB0_4555:
	add.s32 	%r1098, %r16, 39;
	setp.ge.s32 	%p2259, %r1098, %r137;
	@%p2259 bra 	$L__BB0_4557;
	ld.shared.f32 	%f14056, [%r10+156];
	ld.shared.u16 	%rs2126, [_ZZ24flash_attention_wmma_qktPK6__halfS1_S1_PS_iiiifE6V_smem+5056];
	// begin inline asm
	{  cvt.f32.f16 %f14055, %rs2126;}

	// end inline asm
	fma.rn.f32 	%f20412, %f14056, %f14055, %f20412;
$L__BB0_4557:
	setp.ge.s32 	%p2260, %r115, %r137;
	@%p2260 bra 	$L__BB0_4559;
	ld.shared.f32 	%f14058, [%r10+160];
	ld.shared.u16 	%rs2127, [_ZZ24flash_attention_wmma_qktPK6__halfS1_S1_PS_iiiifE6V_smem+5184];
	// begin inline asm
	{  cvt.f32.f16 %f14057, %rs2127;}

	// end inline asm
	fma.rn.f32 	%f20412, %f14058, %f14057, %f20412;
$L__BB0_4559:
	add.s32 	%r1099, %r16, 41;
	setp.ge.s32 	%p2261, %r1099, %r137;
	@%p2261 bra 	$L__BB0_4561;
	ld.shared.f32 	%f14060, [%r10+164];
	ld.shared.u16 	%rs2128, [_ZZ24flash_attention_wmma_qktPK6__halfS1_S1_PS_iiiifE6V_smem+5312];
	// begin inline asm
	{  cvt.f32.f16 %f14059, %rs2128;}

	// end inline asm
	fma.rn.f32 	%f20412, %f14060, %f14059, %f20412;
$L__BB0_4561:
	setp.ge.s32 	%p2262, %r116, %r137;
	@%p2262 bra 	$L__BB0_4563;
	ld.shared.f32 	%f14062, [%r10+168];
	ld.shared.u16 	%rs2129, [_ZZ24flash_attention_wmma_qktPK6__halfS1_S1_PS_iiiifE6V_smem+5440];
	// begin inline asm
	{  cvt.f32.f16 %f14061, %rs2129;}

	// end inline asm
	fma.rn.f32 	%f20412, %f14062, %f14061, %f20412;
$L__BB0_4563:
	add.s32 	%r1100, %r16, 43;
	setp.ge.s32 	%p2263, %r1100, %r137;
	@%p2263 bra 	$L__BB0_4565;
	ld.shared.f32 	%f14064, [%r10+172];
	ld.shared.u16 	%rs2130, [_ZZ24flash_attention_wmma_qktPK6__halfS1_S1_PS_iiiifE6V_smem+5568];
	// begin inline asm
	{  cvt.f32.f16 %f14063, %rs2130;}

	// end inline asm
	fma.rn.f32 	%f20412, %f14064, %f14063, %f20412;
$L__BB0_4565:
	add.s32 	%r1101, %r16, 44;
	setp.ge.s32 	%p2264, %r1101, %r137;
	@%p2264 bra 	$L__BB0_4567;
	ld.shared.f32 	%f14066, [%r10+176];
	ld.shared.u16 	%rs2131, [_ZZ24flash_attention_wmma_qktPK6__halfS1_S1_PS_iiiifE6V_smem+5696];
	// begin inline asm
	{  cvt.f32.f16 %f14065, %rs2131;}

	// end inline asm
	fma.rn.f32 	%f20412, %f14066, %f14065, %f20412;
$L__BB0_4567:
	add.s32 	%r1102, %r16, 45;
	setp.ge.s32 	%p2265, %r1102, %r137;
	@%p2265 bra 	$L__BB0_4569;
	ld.shared.f32 	%f14068, [%r10+180];
	ld.shared.u16 	%rs2132, [_ZZ24flash_attention_wmma_qktPK6__halfS1_S1_PS_iiiifE6V_smem+5824];
	// begin inline asm
	{  cvt.f32.f16 %f14067, %rs2132;}

	// end inline asm
	fma.rn.f32 	%f20412, %f14068, %f14067, %f20412;
$L__BB0_4569:
	add.s32 	%r1103, %r16, 46;
	setp.ge.s32 	%p2266, %r1103, %r137;
	@%p2266 bra 	$L__BB0_4571;
	ld.shared.f32 	%f14070, [%r10+184];
	ld.shared.u16 	%rs2133, [_ZZ24flash_attention_wmma_qktPK6__halfS1_S1_PS_iiiifE6V_smem+5952];
	// begin inline asm
	{  cvt.f32.f16 %f14069, %rs2133;}

	// end inline asm
	fma.rn.f32 	%f20412, %f14070, %f14069, %f20412;
$L__BB0_4571:
	setp.ge.s32 	%p2267, %r117, %r137;
	@%p2267 bra 	$L__BB0_4573;
	ld.shared.f32 	%f14072, [%r10+188];
	ld.shared.u16 	%rs2134, [_ZZ24flash_attention_wmma_qktPK6__halfS1_S1_PS_iiiifE6V_smem+6080];
	// begin inline asm
	{  cvt.f32.f16 %f14071, %rs2134;}

	// end inline asm
	fma.rn.f32 	%f20412, %f14072, %f14071, %f20412;
$L__BB0_4573:
	setp.ge.s32 	%p2268, %r118, %r137;
	@%p2268 bra 	$L__BB0_4575;
	ld.shared.f32 	%f14074, [%r10+192];
	ld.shared.u16 	%rs2135, [_ZZ24flash_attention_wmma_qktPK6__halfS1_S1_PS_iiiifE6V_smem+6208];
	// begin inline asm
	{  cvt.f32.f16 %f14073, %rs2135;}

	// end inline asm
	fma.rn.f32 	%f20412, %f14074, %f14073, %f20412;
$L__BB0_4575:
	setp.ge.s32 	%p2269, %r119, %r137;
	@%p2269 bra 	$L__BB0_4577;
	ld.shared.f32 	%f14076, [%r10+196];
	ld.shared.u16 	%rs2136, [_ZZ24flash_attention_wmma_qktPK6__halfS1_S1_PS_iiiifE6V_smem+6336];
	// begin inline asm
	{  cvt.f32.f16 %f14075, %rs2136;}

	// end inline asm
	fma.rn.f32 	%f20412, %f14076, %f14075, %f20412;
$L__BB0_4577:
	setp.ge.s32 	%p2270, %r120, %r137;
	@%p2270 bra 	$L__BB0_4579;
	ld.shared.f32 	%f14078, [%r10+200];
	ld.shared.u16 	%rs2137, [_ZZ24flash_attention_wmma_qktPK6__halfS1_S1_PS_iiiifE6V_smem+6464];
	// begin inline asm
	{  cvt.f32.f16 %f14077, %rs2137;}

	// end inline asm
	fma.rn.f32 	%f20412, %f14078, %f14077, %f20412;
$L__BB0_4579:
	setp.ge.s32 	%p2271, %r121, %r137;
	@%p2271 bra 	$L__BB0_4581;
	ld.shared.f32 	%f14080, [%r10+204];
	ld.shared.u16 	%rs2138, [_ZZ24flash_attention_wmma_qktPK6__halfS1_S1_PS_iiiifE6V_smem+6592];
	// begin inline asm
	{  cvt.f32.f16 %f14079, %rs2138;}

	// end inline asm
	fma.rn.f32 	%f20412, %f14080, %f14079, %f20412;
$L__BB0_4581:
	setp.ge.s32 	%p2272, %r122, %r137;
	@%p2272 bra 	$L__BB0_4583;
	ld.shared.f32 	%f14082, [%r10+208];
	ld.shared.u16 	%rs2139, [_ZZ24flash_attention_wmma_qktPK6__halfS1_S1_PS_iiiifE6V_smem+6720];
	// begin inline asm
	{  cvt.f32.f16 %f14081, %rs2139;}

	// end inline asm
	fma.rn.f32 	%f20412, %f14082, %f14081, %f20412;
$L__BB0_4583:
	setp.ge.s32 	%p2273, %r123, %r137;
	@%p2273 bra 	$L__BB0_4585;
	ld.shared.f32 	%f14084, [%r10+212];
	ld.shared.u16 	%rs2140, [_ZZ24flash_attention_wmma_qktPK6__halfS1_S1_PS_iiiifE6V_smem+6848];
	// begin inline asm
	{  cvt.f32.f16 %f14083, %rs2140;}

	// end inline asm
	fma.rn.f32 	%f20412, %f14084, %f14083, %f20412;
$L__BB0_4585:
	setp.ge.s32 	%p2274, %r124, %r137;
	@%p2274 bra 	$L__BB0_4587;
	ld.shared.f32 	%f14086, [%r10+216];
	ld.shared.u16 	%rs2141, [_ZZ24flash_attention_wmma_qktPK6__halfS1_S1_PS_iiiifE6V_smem+6976];
	// begin inline asm
	{  cvt.f32.f16 %f14085, %rs2141;}

	// end inline asm
	fma.rn.f32 	%f20412, %f14086, %f14085, %f20412;
$L__BB0_4587:
	setp.ge.s32 	%p2275, %r125, %r137;
	@%p2275 bra 	$L__BB0_4589;
	ld.shared.f32 	%f14088, [%r10+220];
	ld.shared.u16 	%rs2142, [_ZZ24flash_attention_wmma_qktPK6__halfS1_S1_PS_iiiifE6V_smem+7104];
	// begin inline asm
	{  cvt.f32.f16 %f14087, %rs2142;}

	// end inline asm
	fma.rn.f32 	%f20412, %f14088, %f14087, %f20412;
$L__BB0_4589:
	@%p2212 bra 	$L__BB0_4591;
	ld.shared.f32 	%f14090, [%r10+224];
	ld.shared.u16 	%rs2143, [_ZZ24flash_attention_wmma_qktPK6__halfS1_S1_PS_iiiifE6V_smem+7232];
	// begin inline asm
	{  cvt.f32.f16 %f14089, %rs2143;}

	// end inline asm
	fma.rn.f32 	%f20412, %f14090, %f14089, %f20412;
$L__BB0_4591:
	@%p2213 bra 	$L__BB0_4593;
	ld.shared.f32 	%f14092, [%r10+228];
	ld.shared.u16 	%rs2144, [_ZZ24flash_attention_wmma_qktPK6__halfS1_S1_PS_iiiifE6V_smem+7360];
	// begin inline asm
	{  cvt.f32.f16 %f14091, %rs2144;}

	// end inline asm
	fma.rn.f32 	%f20412, %f14092, %f14091, %f20412;
$L__BB0_4593:
	@%p2214 bra 	$L__BB0_4595;
	ld.shared.f32 	%f14094, [%r10+232];
	ld.shared.u16 	%rs2145, [_ZZ24flash_attention_wmma_qktPK6__halfS1_S1_PS_iiiifE6V_smem+7488];
	// begin inline asm
	{  cvt.f32.f16 %f14093, %rs2145;}

	// end inline asm
	fma.rn.f32 	%f20412, %f14094, %f14093, %f20412;
$L__BB0_4595:
	@%p2215 bra 	$L__BB0_4597;
	ld.shared.f32 	%f14096, [%r10+236];
	ld.shared.u16 	%rs2146, [_ZZ24flash_attention_wmma_qktPK6__halfS1_S1_PS_iiiifE6V_smem+7616];
	// begin inline asm
	{  cvt.f32.f16 %f14095, %rs2146;}

	// end inline asm
	fma.rn.f32 	%f20412, %f14096, %f14095, %f20412;
$L__BB0_4597:
	@%p2216 bra 	$L__BB0_4599;
	ld.shared.f32 	%f14098, [%r10+240];
	ld.shared.u16 	%rs2147, [_ZZ24flash_attention_wmma_qktPK6__halfS1_S1_PS_iiiifE6V_smem+7744];
	// begin inline asm
	{  cvt.f32.f16 %f14097, %rs2147;}

	// end inline asm
	fma.rn.f32 	%f20412, %f14098, %f14097, %f20412;
$L__BB0_4599:
	setp.ge.s32 	%p2281, %r131, %r137;
	@%p2281 bra 	$L__BB0_4601;
	ld.shared.f32 	%f14100, [%r10+244];
	ld.shared.u16 	%rs2148, [_ZZ24flash_attention_wmma_qktPK6__halfS1_S1_PS_iiiifE6V_smem+7872];
	// begin inline asm
	{  cvt.f32.f16 %f14099, %rs2148;}

	// end inline asm
	fma.rn.f32 	%f20412, %f14100, %f14099, %f20412;
$L__BB0_4601:
	setp.ge.s32 	%p2282, %r132, %r137;
	@%p2282 bra 	$L__BB0_4603;
	ld.shared.f32 	%f14102, [%r10+248];
	ld.shared.u16 	%rs2149, [_ZZ24flash_attention_wmma_qktPK6__halfS1_S1_PS_iiiifE6V_smem+8000];
	// begin inline asm
	{  cvt.f32.f16 %f14101, %rs2149;}

	// end inline asm
	fma.rn.f32 	%f20412, %f14102, %f14101, %f20412;
$L__BB0_4603:
	setp.ge.s32 	%p2283, %r133, %r137;
	@%p2283 bra 	$L__BB0_4605;
	ld.shared.f32 	%f14104, [%r10+252];
	ld.shared.u16 	%rs2150, [_ZZ24flash_attention_wmma_qktPK6__halfS1_S1_PS_iiiifE6V_smem+8128];
	// begin inline asm
	{  cvt.f32.f16 %f14103, %rs2150;}

	// end inline asm
	fma.rn.f32 	%f20412, %f14104, %f14103, %f20412;
$L__BB0_4605:
	setp.ge.s32 	%p2284, %r16, %r137;
	fma.rn.f32 	%f18200, %f392, %f20412, %f18200;
	mov.f32 	%f20476, 0f00000000;
	@%p2284 bra 	$L__BB0_4607;
	ld.shared.f32 	%f14107, [%r10];
	ld.shared.u16 	%rs2151, [_ZZ24flash_attention_wmma_qktPK6__halfS1_S1_PS_iiiifE6V_smem+66];
	// begin inline asm
	{  cvt.f32.f16 %f14106, %rs2151;}

	// end inline asm
	fma.rn.f32 	%f20476, %f14107, %f14106, 0f00000000;
$L__BB0_4607:
	setp.ge.s32 	%p2285, %r84, %r137;
	@%p2285 bra 	$L__BB0_4609;
	ld.shared.f32 	%f14109, [%r10+4];
	ld.shared.u16 	%rs2152, [_ZZ24flash_attention_wmma_qktPK6__halfS1_S1_PS_iiiifE6V_smem+194];
	// begin inline asm
	{  cvt.f32.f16 %f14108, %rs2152;}

	// end inline asm
	fma.rn.f32 	%f20476, %f14109, %f14108, %f20476;
$L__BB0_4609:
	setp.ge.s32 	%p2286, %r85, %r137;
	@%p2286 bra 	$L__BB0_4611;
	ld.shared.f32 	%f14111, [%r10+8];
	ld.shared.u16 	%rs2153, [_ZZ24flash_attention_wmma_qktPK6__halfS1_S1_PS_iiiifE6V_smem+322];
	// begin inline asm
	{  cvt.f32.f16 %f14110, %rs2153;}

	// end inline asm
	fma.rn.f32 	%f20476, %f14111, %f14110, %f20476;
$L__BB0_4611:
	setp.ge.s32 	%p2287, %r86, %r137;
	@%p2287 bra 	$L__BB0_4613;
	ld.shared.f32 	%f14113, [%r10+12];
	ld.shared.u16 	%rs2154, [_ZZ24flash_attention_wmma_qktPK6__halfS1_S1_PS_iiiifE6V_smem+450];
	// begin inline asm
	{  cvt.f32.f16 %f14112, %rs2154;}

	// end inline asm
	fma.rn.f32 	%f20476, %f14113, %f14112, %f20476;
$L__BB0_4613:
	setp.ge.s32 	%p2288, %r87, %r137;
	@%p2288 bra 	$L__BB0_4615;
	ld.shared.f32 	%f14115, [%r10+16];
	ld.shared.u16 	%rs2155, [_ZZ24flash_attention_wmma_qktPK6__halfS1_S1_PS_iiiifE6V_smem+578];
	// begin inline asm
	{  cvt.f32.f16 %f14114, %rs2155;}

	// end inline asm
	fma.rn.f32 	%f20476, %f14115, %f14114, %f20476;
$L__BB0_4615:
	setp.ge.s32 	%p2289, %r88, %r137;
	@%p2289 bra 	$L__BB0_4617;
	ld.shared.f32 	%f14117, [%r10+20];
	ld.shared.u16 	%rs2156, [_ZZ24flash_attention_wmma_qktPK6__halfS1_S1_PS_iiiifE6V_smem+706];
	// begin inline asm
	{  cvt.f32.f16 %f14116, %rs2156;}

	// end inline asm
	fma.rn.f32 	%f20476, %f14117, %f14116, %f20476;
$L__BB0_4617:
	setp.ge.s32 	%p2290, %r89, %r137;
	@%p2290 bra 	$L__BB0_4619;
	ld.shared.f32 	%f14119, [%r10+24];
	ld.shared.u16 	%rs2157, [_ZZ24flash_attention_wmma_qktPK6__halfS1_S1_PS_iiiifE6V_smem+834];
	// begin inline asm
	{  cvt.f32.f16 %f14118, %rs2157;}

	// end inline asm
	fma.rn.f32 	%f20476, %f14119, %f14118, %f20476;
$L__BB0_4619:
	setp.ge.s32 	%p2291, %r90, %r137;
	@%p2291 bra 	$L__BB0_4621;
	ld.shared.f32 	%f14121, [%r10+28];
	ld.shared.u16 	%rs2158, [_ZZ24flash_attention_wmma_qktPK6__halfS1_S1_PS_iiiifE6V_smem+962];
	// begin inline asm
	{  cvt.f32.f16 %f14120, %rs2158;}

	// end inline asm
	fma.rn.f32 	%f20476, %f14121, %f14120, %f20476;
$L__BB0_4621:
	setp.ge.s32 	%p2292, %r91, %r137;
	@%p2292 bra 	$L__BB0_4623;
	ld.shared.f32 	%f14123, [%r10+32];
	ld.shared.u16 	%rs2159, [_ZZ24flash_attention_wmma_qktPK6__halfS1_S1_PS_iiiifE6V_smem+1090];
	// begin inline asm
	{  cvt.f32.f16 %f14122, %rs2159;}

	// end inline asm
	fma.rn.f32 	%f20476, %f14123, %f14122, %f20476;
$L__BB0_4623:
	setp.ge.s32 	%p2293, %r92, %r137;
	@%p2293 bra 	$L__BB0_4625;
	ld.shared.f32 	%f14125, [%r10+36];
	ld.shared.u16 	%rs2160, [_ZZ24flash_attention_wmma_qktPK6__halfS1_S1_PS_iiiifE6V_smem+1218];
	// begin inline asm
	{  cvt.f32.f16 %f14124, %rs2160;}

	// end inline asm
	fma.rn.f32 	%f20476, %f14125, %f14124, %f20476;
$L__BB0_4625:
	setp.ge.s32 	%p2294, %r93, %r137;
	@%p2294 bra 	$L__BB0_4627;
	ld.shared.f32 	%f14127, [%r10+40];
	ld.shared.u16 	%rs2161, [_ZZ24flash_attention_wmma_qktPK6__halfS1_S1_PS_iiiifE6V_smem+1346];
	// begin inline asm
	{  cvt.f32.f16 %f14126, %rs2161;}

	// end inline asm
	fma.rn.f32 	%f20476, %f14127, %f14126, %f20476;
$L__BB0_4627:
	setp.ge.s32 	%p2295, %r94, %r137;
	@%p2295 bra 	$L__BB0_4629;
	ld.shared.f32 	%f14129, [%r10+44];
	ld.shared.u16 	%rs2162, [_ZZ24flash_attention_wmma_qktPK6__halfS1_S1_PS_iiiifE6V_smem+1474];
	// begin inline asm
	{  cvt.f32.f16 %f14128, %rs2162;}

	// end inline asm
	fma.rn.f32 	%f20476, %f14129, %f14128, %f20476;
$L__BB0_4629:
	setp.ge.s32 	%p2296, %r95, %r137;
	@%p2296 bra 	$L__BB0_4631;
	ld.shared.f32 	%f14131, [%r10+48];
	ld.shared.u16 	%rs2163, [_ZZ24flash_attention_wmma_qktPK6__halfS1_S1_PS_iiiifE6V_smem+1602];
	// begin inline asm
	{  cvt.f32.f16 %f14130, %rs2163;}

	// end inline asm
	fma.rn.f32 	%f20476, %f14131, %f14130, %f20476;
$L__BB0_4631:
	setp.ge.s32 	%p2297, %r96, %r137;
	@%p2297 bra 	$L__BB0_4633;
	ld.shared.f32 	%f14133, [%r10+52];
	ld.shared.u16 	%rs2164, [_ZZ24flash_attention_wmma_qktPK6__halfS1_S1_PS_iiiifE6V_smem+1730];
	// begin inline asm
	{  cvt.f32.f16 %f14132, %rs2164;}

	// end inline asm
	fma.rn.f32 	%f20476, %f14133, %f14132, %f20476;
$L__BB0_4633:
	setp.ge.s32 	%p2298, %r97, %r137;
	@%p2298 bra 	$L__BB0_4635;
	ld.shared.f32 	%f14135, [%r10+56];
	ld.shared.u16 	%rs2165, [_ZZ24flash_attention_wmma_qktPK6__halfS1_S1_PS_iiiifE6V_smem+1858];
	// begin inline asm
	{  cvt.f32.f16 %f14134, %rs2165;}

	// end inline asm
	fma.rn.f32 	%f20476, %f14135, %f14134, %f20476;
$L__BB0_4635:
	setp.ge.s32 	%p2299, %r98, %r137;
	@%p2299 bra 	$L__BB0_4637;
	ld.shared.f32 	%f14137, [%r10+60];
	ld.shared.u16 	%rs2166, [_ZZ24flash_attention_wmma_qktPK6__halfS1_S1_PS_iiiifE6V_smem+1986];
	// begin inline asm
	{  cvt.f32.f16 %f14136, %rs2166;}

	// end inline asm
	fma.rn.f32 	%f20476, %f14137, %f14136, %f20476;
$L__BB0_4637:
	add.s32 	%r1104, %r16, 16;
	setp.ge.s32 	%p2300, %r1104, %r137;
	@%p2300 bra 	$L__BB0_4639;
	ld.shared.f32 	%f14139, [%r10+64];
	ld.shared.u16 	%rs2167, [_ZZ24flash_attention_wmma_qktPK6__halfS1_S1_PS_iiiifE6V_smem+2114];
	// begin inline asm
	{  cvt.f32.f16 %f14138, %rs2167;}

	// end inline asm
	fma.rn.f32 	%f20476, %f14139, %f14138, %f20476;
$L__BB0_4639:
	add.s32 	%r1105, %r16, 17;
	setp.ge.s32 	%p2301, %r1105, %r137;
	@%p2301 bra 	$L__BB0_4641;
	ld.shared.f32 	%f14141, [%r10+68];
	ld.shared.u16 	%rs2168, [_ZZ24flash_attention_wmma_qktPK6__halfS1_S1_PS_iiiifE6V_smem+2242];
	// begin inline asm
	{  cvt.f32.f16 %f14140, %rs2168;}

	// end inline asm
	fma.rn.f32 	%f20476, %f14141, %f14140, %f20476;
$L__BB0_4641:
	add.s32 	%r1106, %r16, 18;
	setp.ge.s32 	%p2302, %r1106, %r137;
	@%p2302 bra 	$L__BB0_4643;
	ld.shared.f32 	%f14143, [%r10+72];
	ld.shared.u16 	%rs2169, [_ZZ24flash_attention_wmma_qktPK6__halfS1_S1_PS_iiiifE6V_smem+2370];
	// begin inline asm
	{  cvt.f32.f16 %f14142, %rs2169;}

	// end inline asm
	fma.rn.f32 	%f20476, %f14143, %f14142, %f20476;
$L__BB0_4643:
	add.s32 	%r1107, %r16, 19;
	setp.ge.s32 	%p2303, %r1107, %r137;
	@%p2303 bra 	$L__BB0_4645;
	ld.shared.f32 	%f14145, [%r10+76];
	ld.shared.u16 	%rs2170, [_ZZ24flash_attention_wmma_qktPK6__halfS1_S1_PS_iiiifE6V_smem+2498];
	// begin inline asm
	{  cvt.f32.f16 %f14144, %rs2170;}

	// end inline asm
	fma.rn.f32 	%f20476, %f14145, %f14144, %f20476;
$L__BB0_4645:
	add.s32 	%r1108, %r16, 20;
	setp.ge.s32 	%p2304, %r1108, %r137;
	@%p2304 bra 	$L__BB0_4647;
	ld.shared.f32 	%f14147, [%r10+80];
	ld.shared.u16 	%rs2171, [_ZZ24flash_attention_wmma_qktPK6__halfS1_S1_PS_iiiifE6V_smem+2626];
	// begin inline asm
	{  cvt.f32.f16 %f14146, %rs2171;}

	// end inline asm
	fma.rn.f32 	%f20476, %f14147, %f14146, %f20476;
$L__BB0_4647:
	add.s32 	%r1109, %r16, 21;
	setp.ge.s32 	%p2305, %r1109, %r137;
	@%p2305 bra 	$L__BB0_4649;
	ld.shared.f32 	%f14149, [%r10+84];
	ld.shared.u16 	%rs2172, [_ZZ24flash_attention_wmma_qktPK6__halfS1_S1_PS_iiiifE6V_smem+2754];
	// begin inline asm
	{  cvt.f32.f16 %f14148, %rs2172;}

	// end inline asm
	fma.rn.f32 	%f20476, %f14149, %f14148, %f20476;
$L__BB0_4649:
	add.s32 	%r1110, %r16, 22;
	setp.ge.s32 	%p2306, %r1110, %r137;
	@%p2306 bra 	$L__BB0_4651;
	ld.shared.f32 	%f14151, [%r10+88];
	ld.shared.u16 	%rs2173, [_ZZ24flash_attention_wmma_qktPK6__halfS1_S1_PS_iiiifE6V_smem+2882];
	// begin inline asm
	{  cvt.f32.f16 %f14150, %rs2173;}

	// end inline asm
	fma.rn.f32 	%f20476, %f14151, %f14150, %f20476;
$L__BB0_4651:
	setp.ge.s32 	%p2307, %r99, %r137;
	@%p2307 bra 	$L__BB0_4653;
	ld.shared.f32 	%f14153, [%r10+92];
	ld.shared.u16 	%rs2174, [_ZZ24flash_attention_wmma_qktPK6__halfS1_S1_PS_iiiifE6V_smem+3010];
	// begin inline asm
	{  cvt.f32.f16 %f14152, %rs2174;}

	// end inline asm
	fma.rn.f32 	%f20476, %f14153, %f14152, %f20476;
$L__BB0_4653:
	setp.ge.s32 	%p2308, %r100, %r137;
	@%p2308 bra 	$L__BB0_4655;
	ld.shared.f32 	%f14155, [%r10+96];
	ld.shared.u16 	%rs2175, [_ZZ24flash_attention_wmma_qktPK6__halfS1_S1_PS_iiiifE6V_smem+3138];
	// begin inline asm
	{  cvt.f32.f16 %f14154, %rs2175;}

	// end inline asm
	fma.rn.f32 	%f20476, %f14155, %f14154, %f20476;
$L__BB0_4655:
	setp.ge.s32 	%p2309, %r101, %r137;
	@%p2309 bra 	$L__BB0_4657;
	ld.shared.f32 	%f14157, [%r10+100];
	ld.shared.u16 	%rs2176, [_ZZ24flash_attention_wmma_qktPK6__halfS1_S1_PS_iiiifE6V_smem+3266];
	// begin inline asm
	{  cvt.f32.f16 %f14156, %rs2176;}

	// end inline asm
	fma.rn.f32 	%f20476, %f14157, %f14156, %f20476;
$L__BB0_4657:
	setp.ge.s32 	%p2310, %r102, %r137;
	@%p2310 bra 	$L__BB0_4659;
	ld.shared.f32 	%f14159, [%r10+104];
	ld.shared.u16 	%rs2177, [_ZZ24flash_attention_wmma_qktPK6__halfS1_S1_PS_iiiifE6V_smem+3394];
	// begin inline asm
	{  cvt.f32.f16 %f14158, %rs2177;}

	// end inline asm
	fma.rn.f32 	%f20476, %f14159, %f14158, %f20476;
$L__BB0_4659:
	setp.ge.s32 	%p2311, %r103, %r137;
	@%p2311 bra 	$L__BB0_4661;
	ld.shared.f32 	%f14161, [%r10+108];
	ld.shared.u16 	%rs2178, [_ZZ24flash_attention_wmma_qktPK6__halfS1_S1_PS_iiiifE6V_smem+3522];
	// begin inline asm
	{  cvt.f32.f16 %f14160, %rs2178;}

	// end inline asm
	fma.rn.f32 	%f20476, %f14161, %f14160, %f20476;
$L__BB0_4661:
	setp.ge.s32 	%p2312, %r104, %r137;
	@%p2312 bra 	$L__BB0_4663;
	ld.shared.f32 	%f14163, [%r10+112];
	ld.shared.u16 	%rs2179, [_ZZ24flash_attention_wmma_qktPK6__halfS1_S1_PS_iiiifE6V_smem+3650];
	// begin inline asm
	{  cvt.f32.f16 %f14162, %rs2179;}

	// end inline asm
	fma.rn.f32 	%f20476, %f14163, %f14162, %f20476;
$L__BB0_4663:
	setp.ge.s32 	%p2313, %r105, %r137;
	@%p2313 bra 	$L__BB0_4665;
	ld.shared.f32 	%f14165, [%r10+116];
	ld.shared.u16 	%rs2180, [_ZZ24flash_attention_wmma_qktPK6__halfS1_S1_PS_iiiifE6V_smem+3778];
	// begin inline asm
	{  cvt.f32.f16 %f14164, %rs2180;}

	// end inline asm
	fma.rn.f32 	%f20476, %f14165, %f14164, %f20476;
$L__BB0_4665:
	setp.ge.s32 	%p2314, %r106, %r137;
	@%p2314 bra 	$L__BB0_4667;
	ld.shared.f32 	%f14167, [%r10+120];
	ld.shared.u16 	%rs2181, [_ZZ24flash_attention_wmma_qktPK6__halfS1_S1_PS_iiiifE6V_smem+3906];
	// begin inline asm
	{  cvt.f32.f16 %f14166, %rs2181;}

	// end inline asm
	fma.rn.f32 	%f20476, %f14167, %f14166, %f20476;
$L__BB0_4667:
	setp.ge.s32 	%p2315, %r107, %r137;
	@%p2315 bra 	$L__BB0_4669;
	ld.shared.f32 	%f14169, [%r10+124];
	ld.shared.u16 	%rs2182, [_ZZ24flash_attention_wmma_qktPK6__halfS1_S1_PS_iiiifE6V_smem+4034];
	// begin inline asm
	{  cvt.f32.f16 %f14168, %rs2182;}

	// end inline asm
	fma.rn.f32 	%f20476, %f14169, %f14168, %f20476;
$L__BB0_4669:
	setp.ge.s32 	%p2316, %r108, %r137;
	@%p2316 bra 	$L__BB0_4671;
	ld.shared.f32 	%f14171, [%r10+128];
	ld.shared.u16 	%rs2183, [_ZZ24flash_attention_wmma_qktPK6__halfS1_S1_PS_iiiifE6V_smem+4162];
	// begin inline asm
	{  cvt.f32.f16 %f14170, %rs2183;}

	// end inline asm
	fma.rn.f32 	%f20476, %f14171, %f14170, %f20476;
$L__BB0_4671:
	setp.ge.s32 	%p2317, %r109, %r137;
	@%p2317 bra 	$L__BB0_4673;
	ld.shared.f32 	%f14173, [%r10+132];
	ld.shared.u16 	%rs2184, [_ZZ24flash_attention_wmma_qktPK6__halfS1_S1_PS_iiiifE6V_smem+4290];
	// begin inline asm
	{  cvt.f32.f16 %f14172, %rs2184;}

	// end inline asm
	fma.rn.f32 	%f20476, %f14173, %f14172, %f20476;
$L__BB0_4673:
	setp.ge.s32 	%p2318, %r110, %r137;
	@%p2318 bra 	$L__BB0_4675;
	ld.shared.f32 	%f14175, [%r10+136];
	ld.shared.u16 	%rs2185, [_ZZ24flash_attention_wmma_qktPK6__halfS1_S1_PS_iiiifE6V_smem+4418];
	// begin inline asm
	{  cvt.f32.f16 %f14174, %rs2185;}

	// end inline asm
	fma.rn.f32 	%f20476, %f14175, %f14174, %f20476;
$L__BB0_4675:
	setp.ge.s32 	%p2319, %r111, %r137;
	@%p2319 bra 	$L__BB0_4677;
	ld.shared.f32 	%f14177, [%r10+140];
	ld.shared.u16 	%rs2186, [_ZZ24flash_attention_wmma_qktPK6__halfS1_S1_PS_iiiifE6V_smem+4546];
	// begin inline asm
	{  cvt.f32.f16 %f14176, %rs2186;}

	// end inline asm
	fma.rn.f32 	%f20476, %f14177, %f14176, %f20476;
$L__BB0_4677:
	setp.ge.s32 	%p2320, %r112, %r137;
	@%p2320 bra 	$L__BB0_4679;
	ld.shared.f32 	%f14179, [%r10+144];
	ld.shared.u16 	%rs2187, [_ZZ24flash_attention_wmma_qktPK6__halfS1_S1_PS_iiiifE6V_smem+4674];
	// begin inline asm
	{  cvt.f32.f16 %f14178, %rs2187;}

	// end inline asm
	fma.rn.f32 	%f20476, %f14179, %f14178, %f20476;
$L__BB0_4679:
	setp.ge.s32 	%p2321, %r113, %r137;
	@%p2321 bra 	$L__BB0_4681;
	ld.shared.f32 	%f14181, [%r10+148];
	ld.shared.u16 	%rs2188, [_ZZ24flash_attention_wmma_qktPK6__halfS1_S1_PS_iiiifE6V_smem+4802];
	// begin inline asm
	{  cvt.f32.f16 %f14180, %rs2188;}

	// end inline asm
	fma.rn.f32 	%f20476, %f14181, %f14180, %f20476;
$L__BB0_4681:
	setp.ge.s32 	%p2322, %r114, %r137;
	@%p2322 bra 	$L__BB0_4683;
	ld.shared.f32 	%f14183, [%r10+152];
	ld.shared.u16 	%rs2189, [_ZZ24flash_attention_wmma_qktPK6__halfS1_S1_PS_iiiifE6V_smem+4930];
	// begin inline asm
	{  cvt.f32.f16 %f14182, %rs2189;}

	// end inline asm
	fma.rn.f32 	%f20476, %f14183, %f14182, %f20476;
$L__BB0_4683:
	add.s32 	%r1111, %r16, 39;
	setp.ge.s32 	%p2323, %r1111, %r137;
	@%p2323 bra 	$L__BB0_4685;
	ld.shared.f32 	%f14185, [%r10+156];
	ld.shared.u16 	%rs2190, [_ZZ24flash_attention_wmma_qktPK6__halfS1_S1_PS_iiiifE6V_smem+5058];
	// begin inline asm
	{  cvt.f32.f16 %f14184, %rs2190;}

	// end inline asm
	fma.rn.f32 	%f20476, %f14185, %f14184, %f20476;
$L__BB0_4685:
	setp.ge.s32 	%p2324, %r115, %r137;
	@%p2324 bra 	$L__BB0_4687;
	ld.shared.f32 	%f14187, [%r10+160];
	ld.shared.u16 	%rs2191, [_ZZ24flash_attention_wmma_qktPK6__halfS1_S1_PS_iiiifE6V_smem+5186];
	// begin inline asm
	{  cvt.f32.f16 %f14186, %rs2191;}

	// end inline asm
	fma.rn.f32 	%f20476, %f14187, %f14186, %f20476;
$L__BB0_4687:
	add.s32 	%r1112, %r16, 41;
	setp.ge.s32 	%p2325, %r1112, %r137;
	@%p2325 bra 	$L__BB0_4689;
	ld.shared.f32 	%f14189, [%r10+164];
	ld.shared.u16 	%rs2192, [_ZZ24flash_attention_wmma_qktPK6__halfS1_S1_PS_iiiifE6V_smem+5314];
	// begin inline asm
	{  cvt.f32.f16 %f14188, %rs2192;}

	// end inline asm
	fma.rn.f32 	%f20476, %f14189, %f14188, %f20476;
$L__BB0_4689:
	setp.ge.s32 	%p2326, %r116, %r137;
	@%p2326 bra 	$L__BB0_4691;
	ld.shared.f32 	%f14191, [%r10+168];
	ld.shared.u16 	%rs2193, [_ZZ24flash_attention_wmma_qktPK6__halfS1_S1_PS_iiiifE6V_smem+5442];
	// begin inline asm
	{  cvt.f32.f16 %f14190, %rs2193;}

	// end inline asm
	fma.rn.f32 	%f20476, %f14191, %f14190, %f20476;
$L__BB0_4691:
	add.s32 	%r1113, %r16, 43;
	setp.ge.s32 	%p2327, %r1113, %r137;
	@%p2327 bra 	$L__BB0_4693;
	ld.shared.f32 	%f14193, [%r10+172];
	ld.shared.u16 	%rs2194, [_ZZ24flash_attention_wmma_qktPK6__halfS1_S1_PS_iiiifE6V_smem+5570];
	// begin inline asm
	{  cvt.f32.f16 %f14192, %rs2194;}

	// end inline asm
	fma.rn.f32 	%f20476, %f14193, %f14192, %f20476;
$L__BB0_4693:
	add.s32 	%r1114, %r16, 44;
	setp.ge.s32 	%p2328, %r1114, %r137;
	@%p2328 bra 	$L__BB0_4695;
	ld.shared.f32 	%f14195, [%r10+176];
	ld.shared.u16 	%rs2195, [_ZZ24flash_attention_wmma_qktPK6__halfS1_S1_PS_iiiifE6V_smem+5698];
	// begin inline asm
	{  cvt.f32.f16 %f14194, %rs2195;}

	// end inline asm
	fma.rn.f32 	%f20476, %f14195, %f14194, %f20476;
$L__BB0_4695:
	add.s32 	%r1115, %r16, 45;
	setp.ge.s32 	%p2329, %r1115, %r137;
	@%p2329 bra 	$L__BB0_4697;
	ld.shared.f32 	%f14197, [%r10+180];
	ld.shared.u16 	%rs2196, [_ZZ24flash_attention_wmma_qktPK6__halfS1_S1_PS_iiiifE6V_smem+5826];
	// begin inline asm
	{  cvt.f32.f16 %f14196, %rs2196;}

	// end inline asm
	fma.rn.f32 	%f20476, %f14197, %f14196, %f20476;
$L__BB0_4697:
	add.s32 	%r1116, %r16, 46;
	setp.ge.s32 	%p2330, %r1116, %r137;
	@%p2330 bra 	$L__BB0_4699;
	ld.shared.f32 	%f14199, [%r10+184];
	ld.shared.u16 	%rs2197, [_ZZ24flash_attention_wmma_qktPK6__halfS1_S1_PS_iiiifE6V_smem+5954];
	// begin inline asm
	{  cvt.f32.f16 %f14198, %rs2197;}

	// end inline asm
	fma.rn.f32 	%f20476, %f14199, %f14198, %f20476;
$L__BB0_4699:
	setp.ge.s32 	%p2331, %r117, %r137;
	@%p2331 bra 	$L__BB0_4701;
	ld.shared.f32 	%f14201, [%r10+188];
	ld.shared.u16 	%rs2198, [_ZZ24flash_attention_wmma_qktPK6__halfS1_S1_PS_iiiifE6V_smem+6082];
	// begin inline asm
	{  cvt.f32.f16 %f14200, %rs2198;}

	// end inline asm
	fma.rn.f32 	%f20476, %f14201, %f14200, %f20476;
$L__BB0_4701:
	setp.ge.s32 	%p2332, %r118, %r137;
	@%p2332 bra 	$L__BB0_4703;
	ld.shared.f32 	%f14203, [%r10+192];
	ld.shared.u16 	%rs2199, [_ZZ24flash_attention_wmma_qktPK6__halfS1_S1_PS_iiiifE6V_smem+6210];
	// begin inline asm
	{  cvt.f32.f16 %f14202, %rs2199;}

	// end inline asm
	fma.rn.f32 	%f20476, %f14203, %f14202, %f20476;
$L__BB0_4703:
	setp.ge.s32 	%p2333, %r119, %r137;
	@%p2333 bra 	$L__BB0_4705;
	ld.shared.f32 	%f14205, [%r10+196];
	ld.shared.u16 	%rs2200, [_ZZ24flash_attention_wmma_qktPK6__halfS1_S1_PS_iiiifE6V_smem+6338];
	// begin inline asm
	{  cvt.f32.f16 %f14204, %rs2200;}

	// end inline asm
	fma.rn.f32 	%f20476, %f14205, %f14204, %f20476;
$L__BB0_4705:
	setp.ge.s32 	%p2334, %r120, %r137;
	@%p2334 bra 	$L__BB0_4707;
	ld.shared.f32 	%f14207, [%r10+200];
	ld.shared.u16 	%rs2201, [_ZZ24flash_attention_wmma_qktPK6__halfS1_S1_PS_iiiifE6V_smem+6466];
	// begin inline asm
	{  cvt.f32.f16 %f14206, %rs2201;}

	// end inline asm
	fma.rn.f32 	%f20476, %f14207, %f14206, %f20476;
$L__BB0_4707:
	setp.ge.s32 	%p2335, %r121, %r137;
	@%p2335 bra 	$L__BB0_4709;
	ld.shared.f32 	%f14209, [%r10+204];
	ld.shared.u16 	%rs2202, [_ZZ24flash_attention_wmma_qktPK6__halfS1_S1_PS_iiiifE6V_smem+6594];
	// begin inline asm
	{  cvt.f32.f16 %f14208, %rs2202;}

	// end inline asm
	fma.rn.f32 	%f20476, %f14209, %f14208, %f20476;
$L__BB0_4709:
	setp.ge.s32 	%p2336, %r122, %r137;
	@%p2336 bra 	$L__BB0_4711;
	ld.shared.f32 	%f14211, [%r10+208];
	ld.shared.u16 	%rs2203, [_ZZ24flash_attention_wmma_qktPK6__halfS1_S1_PS_iiiifE6V_smem+6722];
	// begin inline asm
	{  cvt.f32.f16 %f14210, %rs2203;}

	// end inline asm
	fma.rn.f32 	%f20476, %f14211, %f14210, %f20476;
$L__BB0_4711:
	setp.ge.s32 	%p2337, %r123, %r137;
	@%p2337 bra 	$L__BB0_4713;
	ld.shared.f32 	%f14213, [%r10+212];
	ld.shared.u16 	%rs2204, [_ZZ24flash_attention_wmma_qktPK6__halfS1_S1_PS_iiiifE6V_smem+6850];
	// begin inline asm
	{  cvt.f32.f16 %f14212, %rs2204;}

	// end inline asm
	fma.rn.f32 	%f20476, %f14213, %f14212, %f20476;
$L__BB0_4713:
	setp.ge.s32 	%p2338, %r124, %r137;
	@%p2338 bra 	$L__BB0_4715;
	ld.shared.f32 	%f14215, [%r10+216];
	ld.shared.u16 	%rs2205, [_ZZ24flash_attention_wmma_qktPK6__halfS1_S1_PS_iiiifE6V_smem+6978];
	// begin inline asm
	{  cvt.f32.f16 %f14214, %rs2205;}

	// end inline asm
	fma.rn.f32 	%f20476, %f14215, %f14214, %f20476;
$L__BB0_4715:
	setp.ge.s32 	%p2339, %r125, %r137;
	@%p2339 bra 	$L__BB0_4717;
	ld.shared.f32 	%f14217, [%r10+220];
	ld.shared.u16 	%rs2206, [_ZZ24flash_attention_wmma_qktPK6__halfS1_S1_PS_iiiifE6V_smem+7106];
	// begin inline asm
	{  cvt.f32.f16 %f14216, %rs2206;}

	// end inline asm
	fma.rn.f32 	%f20476, %f14217, %f14216, %f20476;
$L__BB0_4717:
	setp.ge.s32 	%p2340, %r126, %r137;
	@%p2340 bra 	$L__BB0_4719;
	ld.shared.f32 	%f14219, [%r10+224];
	ld.shared.u16 	%rs2207, [_ZZ24flash_attention_wmma_qktPK6__halfS1_S1_PS_iiiifE6V_smem+7234];
	// begin inline asm
	{  cvt.f32.f16 %f14218, %rs2207;}

	// end inline asm
	fma.rn.f32 	%f20476, %f14219, %f14218, %f20476;
$L__BB0_4719:
	setp.ge.s32 	%p2341, %r127, %r137;
	@%p2341 bra 	$L__BB0_4721;
	ld.shared.f32 	%f14221, [%r10+228];
	ld.shared.u16 	%rs2208, [_ZZ24flash_attention_wmma_qktPK6__halfS1_S1_PS_iiiifE6V_smem+7362];
	// begin inline asm
	{  cvt.f32.f16 %f14220, %rs2208;}

	// end inline asm
	fma.rn.f32 	%f20476, %f14221, %f14220, %f20476;
$L__BB0_4721:
	setp.ge.s32 	%p2342, %r128, %r137;
	@%p2342 bra 	$L__BB0_4723;
	ld.shared.f32 	%f14223, [%r10+232];
	ld.shared.u16 	%rs2209, [_ZZ24flash_attention_wmma_qktPK6__halfS1_S1_PS_iiiifE6V_smem+7490];
	// begin inline asm
	{  cvt.f32.f16 %f14222, %rs2209;}

	// end inline asm
	fma.rn.f32 	%f20476, %f14223, %f14222, %f20476;
$L__BB0_4723:
	setp.ge.s32 	%p2343, %r129, %r137;
	@%p2343 bra 	$L__BB0_4725;
	ld.shared.f32 	%f14225, [%r10+236];
	ld.shared.u16 	%rs2210, [_ZZ24flash_attention_wmma_qktPK6__halfS1_S1_PS_iiiifE6V_smem+7618];
	// begin inline asm
	{  cvt.f32.f16 %f14224, %rs2210;}

	// end inline asm
	fma.rn.f32 	%f20476, %f14225, %f14224, %f20476;
$L__BB0_4725:
	setp.ge.s32 	%p2344, %r130, %r137;
	@%p2344 bra 	$L__BB0_4727;
	ld.shared.f32 	%f14227, [%r10+240];
	ld.shared.u16 	%rs2211, [_ZZ24flash_attention_wmma_qktPK6__halfS1_S1_PS_iiiifE6V_smem+7746];
	// begin inline asm
	{  cvt.f32.f16 %f14226, %rs2211;}

	// end inline asm
	fma.rn.f32 	%f20476, %f14227, %f14226, %f20476;
$L__BB0_4727:
	@%p2281 bra 	$L__BB0_4729;
	ld.shared.f32 	%f14229, [%r10+244];
	ld.shared.u16 	%rs2212, [_ZZ24flash_attention_wmma_qktPK6__halfS1_S1_PS_iiiifE6V_smem+7874];
	// begin inline asm
	{  cvt.f32.f16 %f14228, %rs2212;}

	// end inline asm
	fma.rn.f32 	%f20476, %f14229, %f14228, %f20476;
$L__BB0_4729:
	@%p2282 bra 	$L__BB0_4731;
	ld.shared.f32 	%f14231, [%r10+248];
	ld.shared.u16 	%rs2213, [_ZZ24flash_attention_wmma_qktPK6__halfS1_S1_PS_iiiifE6V_smem+8002];
	// begin inline asm
	{  cvt.f32.f16 %f14230, %rs2213;}

	// end inline asm
	fma.rn.f32 	%f20476, %f14231, %f14230, %f20476;
$L__BB0_4731:
	@%p2283 bra 	$L__BB0_4733;
	ld.shared.f32 	%f14233, [%r10+252];
	ld.shared.u16 	%rs2214, [_ZZ24flash_attention_wmma_qktPK6__halfS1_S1_PS_iiiifE6V_smem+8130];
	// begin inline asm
	{  cvt.f32.f16 %f14232, %rs2214;}

	// end inline asm
	fma.rn.f32 	%f20476, %f14233, %f14232, %f20476;
$L__BB0_4733:
	fma.rn.f32 	%f18199, %f392, %f20476, %f18199;
	mov.f32 	%f20540, 0f00000000;
	@%p2284 bra 	$L__BB0_4735;
	ld.shared.f32 	%f14236, [%r10];
	ld.shared.u16 	%rs2215, [_ZZ24flash_attention_wmma_qktPK6__halfS1_S1_PS_iiiifE6V_smem+68];
	// begin inline asm
	{  cvt.f32.f16 %f14235, %rs2215;}

	// end inline asm
	fma.rn.f32 	%f20540, %f14236, %f14235, 0f00000000;
$L__BB0_4735:
	@%p2285 bra 	$L__BB0_4737;
	ld.shared.f32 	%f14238, [%r10+4];
	ld.shared.u16 	%rs2216, [_ZZ24flash_attention_wmma_qktPK6__halfS1_S1_PS_iiiifE6V_smem+196];
	// begin inline asm
	{  cvt.f32.f16 %f14237, %rs2216;}

	// end inline asm
	fma.rn.f32 	%f20540, %f14238, %f14237, %f20540;
$L__BB0_4737:
	setp.ge.s32 	%p2350, %r85, %r137;
	@%p2350 bra 	$L__BB0_4739;
	ld.shared.f32 	%f14240, [%r10+8];
	ld.shared.u16 	%rs2217, [_ZZ24flash_attention_wmma_qktPK6__halfS1_S1_PS_iiiifE6V_smem+324];
	// begin inline asm
	{  cvt.f32.f16 %f14239, %rs2217;}

	// end inline asm
	fma.rn.f32 	%f20540, %f14240, %f14239, %f20540;
$L__BB0_4739:
	setp.ge.s32 	%p2351, %r86, %r137;
	@%p2351 bra 	$L__BB0_4741;
	ld.shared.f32 	%f14242, [%r10+12];
	ld.shared.u16 	%rs2218, [_ZZ24flash_attention_wmma_qktPK6__halfS1_S1_PS_iiiifE6V_smem+452];
	// begin inline asm
	{  cvt.f32.f16 %f14241, %rs2218;}

	// end inline asm
	fma.rn.f32 	%f20540, %f14242, %f14241, %f20540;
$L__BB0_4741:
	setp.ge.s32 	%p2352, %r87, %r137;
	@%p2352 bra 	$L__BB0_4743;
	ld.shared.f32 	%f14244, [%r10+16];
	ld.shared.u16 	%rs2219, [_ZZ24flash_attention_wmma_qktPK6__halfS1_S1_PS_iiiifE6V_smem+580];
	// begin inline asm
	{  cvt.f32.f16 %f14243, %rs2219;}

	// end inline asm
	fma.rn.f32 	%f20540, %f14244, %f14243, %f20540;
$L__BB0_4743:
	setp.ge.s32 	%p2353, %r88, %r137;
	@%p2353 bra 	$L__BB0_4745;
	ld.shared.f32 	%f14246, [%r10+20];
	ld.shared.u16 	%rs2220, [_ZZ24flash_attention_wmma_qktPK6__halfS1_S1_PS_iiiifE6V_smem+708];
	// begin inline asm
	{  cvt.f32.f16 %f14245, %rs2220;}

	// end inline asm
	fma.rn.f32 	%f20540, %f14246, %f14245, %f20540;
$L__BB0_4745:
	setp.ge.s32 	%p2354, %r89, %r137;
	@%p2354 bra 	$L__BB0_4747;
	ld.shared.f32 	%f14248, [%r10+24];
	ld.shared.u16 	%rs2221, [_ZZ24flash_attention_wmma_qktPK6__halfS1_S1_PS_iiiifE6V_smem+836];
	// begin inline asm
	{  cvt.f32.f16 %f14247, %rs2221;}

	// end inline asm
	fma.rn.f32 	%f20540, %f14248, %f14247, %f20540;
$L__BB0_4747:
	setp.ge.s32 	%p2355, %r90, %r137;
	@%p2355 bra 	$L__BB0_4749;
	ld.shared.f32 	%f14250, [%r10+28];
	ld.shared.u16 	%rs2222, [_ZZ24flash_attention_wmma_qktPK6__halfS1_S1_PS_iiiifE6V_smem+964];
	// begin inline asm
	{  cvt.f32.f16 %f14249, %rs2222;}

	// end inline asm
	fma.rn.f32 	%f20540, %f14250, %f14249, %f20540;
$L__BB0_4749:
	setp.ge.s32 	%p2356, %r91, %r137;
	@%p2356 bra 	$L__BB0_4751;
	ld.shared.f32 	%f14252, [%r10+32];
	ld.shared.u16 	%rs2223, [_ZZ24flash_attention_wmma_qktPK6__halfS1_S1_PS_iiiifE6V_smem+1092];
	// begin inline asm
	{  cvt.f32.f16 %f14251, %rs2223;}

	// end inline asm
	fma.rn.f32 	%f20540, %f14252, %f14251, %f20540;
$L__BB0_4751:
	setp.ge.s32 	%p2357, %r92, %r137;
	@%p2357 bra 	$L__BB0_4753;
	ld.shared.f32 	%f14254, [%r10+36];
	ld.shared.u16 	%rs2224, [_ZZ24flash_attention_wmma_qktPK6__halfS1_S1_PS_iiiifE6V_smem+1220];
	// begin inline asm
	{  cvt.f32.f16 %f14253, %rs2224;}

	// end inline asm
	fma.rn.f32 	%f20540, %f14254, %f14253, %f20540;
$L__BB0_4753:
	setp.ge.s32 	%p2358, %r93, %r137;
	@%p2358 bra 	$L__BB0_4755;
	ld.shared.f32 	%f14256, [%r10+40];
	ld.shared.u16 	%rs2225, [_ZZ24flash_attention_wmma_qktPK6__halfS1_S1_PS_iiiifE6V_smem+1348];
	// begin inline asm
	{  cvt.f32.f16 %f14255, %rs2225;}

	// end inline asm
	fma.rn.f32 	%f20540, %f14256, %f14255, %f20540;
$L__BB0_4755:
	setp.ge.s32 	%p2359, %r94, %r137;
	@%p2359 bra 	$L__BB0_4757;
	ld.shared.f32 	%f14258, [%r10+44];
	ld.shared.u16 	%rs2226, [_ZZ24flash_attention_wmma_qktPK6__halfS1_S1_PS_iiiifE6V_smem+1476];
	// begin inline asm
	{  cvt.f32.f16 %f14257, %rs2226;}

	// end inline asm
	fma.rn.f32 	%f20540, %f14258, %f14257, %f20540;
$L__BB0_4757:
	setp.ge.s32 	%p2360, %r95, %r137;
	@%p2360 bra 	$L__BB0_4759;
	ld.shared.f32 	%f14260, [%r10+48];
	ld.shared.u16 	%rs2227, [_ZZ24flash_attention_wmma_qktPK6__halfS1_S1_PS_iiiifE6V_smem+1604];
	// begin inline asm
	{  cvt.f32.f16 %f14259, %rs2227;}

	// end inline asm
	fma.rn.f32 	%f20540, %f14260, %f14259, %f20540;
$L__BB0_4759:
	setp.ge.s32 	%p2361, %r96, %r137;
	@%p2361 bra 	$L__BB0_4761;
	ld.shared.f32 	%f14262, [%r10+52];
	ld.shared.u16 	%rs2228, [_ZZ24flash_attention_wmma_qktPK6__halfS1_S1_PS_iiiifE6V_smem+1732];
	// begin inline asm
	{  cvt.f32.f16 %f14261, %rs2228;}

	// end inline asm
	fma.rn.f32 	%f20540, %f14262, %f14261, %f20540;
$L__BB0_4761:
	setp.ge.s32 	%p2362, %r97, %r137;
	@%p2362 bra 	$L__BB0_4763;
	ld.shared.f32 	%f14264, [%r10+56];
	ld.shared.u16 	%rs2229, [_ZZ24flash_attention_wmma_qktPK6__halfS1_S1_PS_iiiifE6V_smem+1860];
	// begin inline asm
	{  cvt.f32.f16 %f14263, %rs2229;}

	// end inline asm
	fma.rn.f32 	%f20540, %f14264, %f14263, %f20540;
$L__BB0_4763:
	setp.ge.s32 	%p2363, %r98, %r137;
	@%p2363 bra 	$L__BB0_4765;
	ld.shared.f32 	%f14266, [%r10+60];
	ld.shared.u16 	%rs2230, [_ZZ24flash_attention_wmma_qktPK6__halfS1_S1_PS_iiiifE6V_smem+1988];
	// begin inline asm
	{  cvt.f32.f16 %f14265, %rs2230;}

	// end inline asm
	fma.rn.f32 	%f20540, %f14266, %f14265, %f20540;
$L__BB0_4765:
	add.s32 	%r1117, %r16, 16;
	setp.ge.s32 	%p2364, %r1117, %r137;
	@%p2364 bra 	$L__BB0_4767;
	ld.shared.f32 	%f14268, [%r10+64];
	ld.shared.u16 	%rs2231, [_ZZ24flash_attention_wmma_qktPK6__halfS1_S1_PS_iiiifE6V_smem+2116];
	// begin inline asm
	{  cvt.f32.f16 %f14267, %rs2231;}

	// end inline asm
	fma.rn.f32 	%f20540, %f14268, %f14267, %f20540;
$L__BB0_4767:
	add.s32 	%r1118, %r16, 17;
	setp.ge.s32 	%p2365, %r1118, %r137;
	@%p2365 bra 	$L__BB0_4769;
	ld.shared.f32 	%f14270, [%r10+68];
	ld.shared.u16 	%rs2232, [_ZZ24flash_attention_wmma_qktPK6__halfS1_S1_PS_iiiifE6V_smem+2244];
	// begin inline asm
	{  cvt.f32.f16 %f14269, %rs2232;}

	// end inline asm
	fma.rn.f32 	%f20540, %f14270, %f14269, %f20540;
$L__BB0_4769:
	add.s32 	%r1119, %r16, 18;
	setp.ge.s32 	%p2366, %r1119, %r137;
	@%p2366 bra 	$L__BB0_4771;
	ld.shared.f32 	%f14272, [%r10+72];
	ld.shared.u16 	%rs2233, [_ZZ24flash_attention_wmma_qktPK6__halfS1_S1_PS_iiiifE6V_smem+2372];
	// begin inline asm
	{  cvt.f32.f16 %f14271, %rs2233;}

	// end inline asm
	fma.rn.f32 	%f20540, %f14272, %f14271, %f20540;
$L__BB0_4771:
	add.s32 	%r1120, %r16, 19;
	setp.ge.s32 	%p2367, %r1120, %r137;
	@%p2367 bra 	$L__BB0_4773;
	ld.shared.f32 	%f14274, [%r10+76];
	ld.shared.u16 	%rs2234, [_ZZ24flash_attention_wmma_qktPK6__halfS1_S1_PS_iiiifE6V_smem+2500];
	// begin inline asm
	{  cvt.f32.f16 %f14273, %rs2234;}

	// end inline asm
	fma.rn.f32 	%f20540, %f14274, %f14273, %f20540;
$L__BB0_4773:
	add.s32 	%r1121, %r16, 20;
	setp.ge.s32 	%p2368, %r1121, %r137;
	@%p2368 bra 	$L__BB0_4775;
	ld.shared.f32 	%f14276, [%r10+80];
	ld.shared.u16 	%rs2235, [_ZZ24flash_attention_wmma_qktPK6__halfS1_S1_PS_iiiifE6V_smem+2628];
	// begin inline asm
	{  cvt.f32.f16 %f14275, %rs2235;}

	// end inline asm
	fma.rn.f32 	%f20540, %f14276, %f14275, %f20540;
$L__BB0_4775:
	add.s32 	%r1122, %r16, 21;
	setp.ge.s32 	%p2369, %r1122, %r137;
	@%p2369 bra 	$L__BB0_4777;
	ld.shared.f32 	%f14278, [%r10+84];
	ld.shared.u16 	%rs2236, [_ZZ24flash_attention_wmma_qktPK6__halfS1_S1_PS_iiiifE6V_smem+2756];
	// begin inline asm
	{  cvt.f32.f16 %f14277, %rs2236;}

	// end inline asm
	fma.rn.f32 	%f20540, %f14278, %f14277, %f20540;
$L__BB0_4777:
	add.s32 	%r1123, %r16, 22;
	setp.ge.s32 	%p2370, %r1123, %r137;
	@%p2370 bra 	$L__BB0_4779;
	ld.shared.f32 	%f14280, [%r10+88];
	ld.shared.u16 	%rs2237, [_ZZ24flash_attention_wmma_qktPK6__halfS1_S1_PS_iiiifE6V_smem+2884];
	// begin inline asm
	{  cvt.f32.f16 %f14279, %rs2237;}

	// end inline asm
	fma.rn.f32 	%f20540, %f14280, %f14279, %f20540;
$L__BB0_4779:
	setp.ge.s32 	%p2371, %r99, %r137;
	@%p2371 bra 	$L__BB0_4781;
	ld.shared.f32 	%f14282, [%r10+92];
	ld.shared.u16 	%rs2238, [_ZZ24flash_attention_wmma_qktPK6__halfS1_S1_PS_iiiifE6V_smem+3012];
	// begin inline asm
	{  cvt.f32.f16 %f14281, %rs2238;}

	// end inline asm
	fma.rn.f32 	%f20540, %f14282, %f14281, %f20540;
$L__BB0_4781:
	setp.ge.s32 	%p2372, %r100, %r137;
	@%p2372 bra 	$L__BB0_4783;
	ld.shared.f32 	%f14284, [%r10+96];
	ld.shared.u16 	%rs2239, [_ZZ24flash_attention_wmma_qktPK6__halfS1_S1_PS_iiiifE6V_smem+3140];
	// begin inline asm
	{  cvt.f32.f16 %f14283, %rs2239;}

	// end inline asm
	fma.rn.f32 	%f20540, %f14284, %f14283, %f20540;
$L__BB0_4783:
	setp.ge.s32 	%p2373, %r101, %r137;
	@%p2373 bra 	$L__BB0_4785;
	ld.shared.f32 	%f14286, [%r10+100];
	ld.shared.u16 	%rs2240, [_ZZ24flash_attention_wmma_qktPK6__halfS1_S1_PS_iiiifE6V_smem+3268];
	// begin inline asm
	{  cvt.f32.f16 %f14285, %rs2240;}

	// end inline asm
	fma.rn.f32 	%f20540, %f14286, %f14285, %f20540;
$L__BB0_4785:
	setp.ge.s32 	%p2374, %r102, %r137;
	@%p2374 bra 	$L__BB0_4787;
	ld.shared.f32 	%f14288, [%r10+104];
	ld.shared.u16 	%rs2241, [_ZZ24flash_attention_wmma_qktPK6__halfS1_S1_PS_iiiifE6V_smem+3396];
	// begin inline asm
	{  cvt.f32.f16 %f14287, %rs2241;}

	// end inline asm
	fma.rn.f32 	%f20540, %f14288, %f14287, %f20540;
$L__BB0_4787:
	setp.ge.s32 	%p2375, %r103, %r137;
	@%p2375 bra 	$L__BB0_4789;
	ld.shared.f32 	%f14290, [%r10+108];
	ld.shared.u16 	%rs2242, [_ZZ24flash_attention_wmma_qktPK6__halfS1_S1_PS_iiiifE6V_smem+3524];
	// begin inline asm
	{  cvt.f32.f16 %f14289, %rs2242;}

	// end inline asm
	fma.rn.f32 	%f20540, %f14290, %f14289, %f20540;
$L__BB0_4789:
	setp.ge.s32 	%p2376, %r104, %r137;
	@%p2376 bra 	$L__BB0_4791;
	ld.shared.f32 	%f14292, [%r10+112];
	ld.shared.u16 	%rs2243, [_ZZ24flash_attention_wmma_qktPK6__halfS1_S1_PS_iiiifE6V_smem+3652];
	// begin inline asm
	{  cvt.f32.f16 %f14291, %rs2243;}

	// end inline asm
	fma.rn.f32 	%f20540, %f14292, %f14291, %f20540;
$L__BB0_4791:
	setp.ge.s32 	%p2377, %r105, %r137;
	@%p2377 bra 	$L__BB0_4793;
	ld.shared.f32 	%f14294, [%r10+116];
	ld.shared.u16 	%rs2244, [_ZZ24flash_attention_wmma_qktPK6__halfS1_S1_PS_iiiifE6V_smem+3780];
	// begin inline asm
	{  cvt.f32.f16 %f14293, %rs2244;}

	// end inline asm
	fma.rn.f32 	%f20540, %f14294, %f14293, %f20540;
$L__BB0_4793:
	setp.ge.s32 	%p2378, %r106, %r137;
	@%p2378 bra 	$L__BB0_4795;
	ld.shared.f32 	%f14296, [%r10+120];
	ld.shared.u16 	%rs2245, [_ZZ24flash_attention_wmma_qktPK6__halfS1_S1_PS_iiiifE6V_smem+3908];
	// begin inline asm
	{  cvt.f32.f16 %f14295, %rs2245;}

	// end inline asm
	fma.rn.f32 	%f20540, %f14296, %f14295, %f20540;
$L__BB0_4795:
	setp.ge.s32 	%p2379, %r107, %r137;
	@%p2379 bra 	$L__BB0_4797;
	ld.shared.f32 	%f14298, [%r10+124];
	ld.shared.u16 	%rs2246, [_ZZ24flash_attention_wmma_qktPK6__halfS1_S1_PS_iiiifE6V_smem+4036];
	// begin inline asm
	{  cvt.f32.f16 %f14297, %rs2246;}

	// end inline asm
	fma.rn.f32 	%f20540, %f14298, %f14297, %f20540;
$L__BB0_4797:
	setp.ge.s32 	%p2380, %r108, %r137;
	@%p2380 bra 	$L__BB0_4799;
	ld.shared.f32 	%f14300, [%r10+128];
	ld.shared.u16 	%rs2247, [_ZZ24flash_attention_wmma_qktPK6__halfS1_S1_PS_iiiifE6V_smem+4164];
	// begin inline asm
	{  cvt.f32.f16 %f14299, %rs2247;}

	// end inline asm
	fma.rn.f32 	%f20540, %f14300, %f14299, %f20540;
$L__BB0_4799:
	setp.ge.s32 	%p2381, %r109, %r137;
	@%p2381 bra 	$L__BB0_4801;
	ld.shared.f32 	%f14302, [%r10+132];
	ld.shared.u16 	%rs2248, [_ZZ24flash_attention_wmma_qktPK6__halfS1_S1_PS_iiiifE6V_smem+4292];
	// begin inline asm
	{  cvt.f32.f16 %f14301, %rs2248;}

	// end inline asm
	fma.rn.f32 	%f20540, %f14302, %f14301, %f20540;
$L__BB0_4801:
	setp.ge.s32 	%p2382, %r110, %r137;
	@%p2382 bra 	$L__BB0_4803;
	ld.shared.f32 	%f14304, [%r10+136];
	ld.shared.u16 	%rs2249, [_ZZ24flash_attention_wmma_qktPK6__halfS1_S1_PS_iiiifE6V_smem+4420];
	// begin inline asm
	{  cvt.f32.f16 %f14303, %rs2249;}

	// end inline asm
	fma.rn.f32 	%f20540, %f14304, %f14303, %f20540;
$L__BB0_4803:
	setp.ge.s32 	%p2383, %r111, %r137;
	@%p2383 bra 	$L__BB0_4805;
	ld.shared.f32 	%f14306, [%r10+140];
	ld.shared.u16 	%rs2250, [_ZZ24flash_attention_wmma_qktPK6__halfS1_S1_PS_iiiifE6V_smem+4548];
	// begin inline asm
	{  cvt.f32.f16 %f14305, %rs2250;}

	// end inline asm
	fma.rn.f32 	%f20540, %f14306, %f14305, %f20540;
$L__BB0_4805:
	setp.ge.s32 	%p2384, %r112, %r137;
	@%p2384 bra 	$L__BB0_4807;
	ld.shared.f32 	%f14308, [%r10+144];
	ld.shared.u16 	%rs2251, [_ZZ24flash_attention_wmma_qktPK6__halfS1_S1_PS_iiiifE6V_smem+4676];
	// begin inline asm
	{  cvt.f32.f16 %f14307, %rs2251;}

	// end inline asm
	fma.rn.f32 	%f20540, %f14308, %f14307, %f20540;
$L__BB0_4807:
	setp.ge.s32 	%p2385, %r113, %r137;
	@%p2385 bra 	$L__BB0_4809;
	ld.shared.f32 	%f14310, [%r10+148];
	ld.shared.u16 	%rs2252, [_ZZ24flash_attention_wmma_qktPK6__halfS1_S1_PS_iiiifE6V_smem+4804];
	// begin inline asm
	{  cvt.f32.f16 %f14309, %rs2252;}

	// end inline asm
	fma.rn.f32 	%f20540, %f14310, %f14309, %f20540;
$L__BB0_4809:
	setp.ge.s32 	%p2386, %r114, %r137;
	@%p2386 bra 	$L__BB0_4811;
	ld.shared.f32 	%f14312, [%r10+152];
	ld.shared.u16 	%rs2253, [_ZZ24flash_attention_wmma_qktPK6__halfS1_S1_PS_iiiifE6V_smem+4932];
	// begin inline asm
	{  cvt.f32.f16 %f14311, %rs2253;}

	// end inline asm
	fma.rn.f32 	%f20540, %f14312, %f14311, %f20540;
$L__BB0_4811:
	add.s32 	%r1124, %r16, 39;
	setp.ge.s32 	%p2387, %r1124, %r137;
	@%p2387 bra 	$L__BB0_4813;
	ld.shared.f32 	%f14314, [%r10+156];
	ld.shared.u16 	%rs2254, [_ZZ24flash_attention_wmma_qktPK6__halfS1_S1_PS_iiiifE6V_smem+5060];
	// begin inline asm
	{  cvt.f32.f16 %f14313, %rs2254;}

	// end inline asm
	fma.rn.f32 	%f20540, %f14314, %f14313, %f20540;
$L__BB0_4813:
	setp.ge.s32 	%p2388, %r115, %r137;
	@%p2388 bra 	$L__BB0_4815;
	ld.shared.f32 	%f14316, [%r10+160];
	ld.shared.u16 	%rs2255, [_ZZ24flash_attention_wmma_qktPK6__halfS1_S1_PS_iiiifE6V_smem+5188];
	// begin inline asm
	{  cvt.f32.f16 %f14315, %rs2255;}

	// end inline asm
	fma.rn.f32 	%f20540, %f14316, %f14315, %f20540;
$L__BB0_4815:
	add.s32 	%r1125, %r16, 41;
	setp.ge.s32 	%p2389, %r1125, %r137;
	@%p2389 bra 	$L__BB0_4817;
	ld.shared.f32 	%f14318, [%r10+164];
	ld.shared.u16 	%rs2256, [_ZZ24flash_attention_wmma_qktPK6__halfS1_S1_PS_iiiifE6V_smem+5316];
	// begin inline asm
	{  cvt.f32.f16 %f14317, %rs2256;}

	// end inline asm
	fma.rn.f32 	%f20540, %f14318, %f14317, %f20540;
$L__BB0_4817:
	setp.ge.s32 	%p2390, %r116, %r137;
	@%p2390 bra 	$L__BB0_4819;
	ld.shared.f32 	%f14320, [%r10+168];
	ld.shared.u16 	%rs2257, [_ZZ24flash_attention_wmma_qktPK6__halfS1_S1_PS_iiiifE6V_smem+5444];
	// begin inline asm
	{  cvt.f32.f16 %f14319, %rs2257;}

	// end inline asm
	fma.rn.f32 	%f20540, %f14320, %f14319, %f20540;
$L__BB0_4819:
	add.s32 	%r1126, %r16, 43;
	setp.ge.s32 	%p2391, %r1126, %r137;
	@%p2391 bra 	$L__BB0_4821;
	ld.shared.f32 	%f14322, [%r10+172];
	ld.shared.u16 	%rs2258, [_ZZ24flash_attention_wmma_qktPK6__halfS1_S1_PS_iiiifE6V_smem+5572];
	// begin inline asm
	{  cvt.f32.f16 %f14321, %rs2258;}

	// end inline asm
	fma.rn.f32 	%f20540, %f14322, %f14321, %f20540;
$L__BB0_4821:
	add.s32 	%r1127, %r16, 44;
	setp.ge.s32 	%p2392, %r1127, %r137;
	@%p2392 bra 	$L__BB0_4823;
	ld.shared.f32 	%f14324, [%r10+176];
	ld.shared.u16 	%rs2259, [_ZZ24flash_attention_wmma_qktPK6__halfS1_S1_PS_iiiifE6V_smem+5700];
	// begin inline asm
	{  cvt.f32.f16 %f14323, %rs2259;}

	// end inline asm
	fma.rn.f32 	%f20540, %f14324, %f14323, %f20540;
$L__BB0_4823:
	add.s32 	%r1128, %r16, 45;
	setp.ge.s32 	%p2393, %r1128, %r137;
	@%p2393 bra 	$L__BB0_4825;
	ld.shared.f32 	%f14326, [%r10+180];
	ld.shared.u16 	%rs2260, [_ZZ24flash_attention_wmma_qktPK6__halfS1_S1_PS_iiiifE6V_smem+5828];
	// begin inline asm
	{  cvt.f32.f16 %f14325, %rs2260;}

	// end inline asm
	fma.rn.f32 	%f20540, %f14326, %f14325, %f20540;
$L__BB0_4825:
	add.s32 	%r1129, %r16, 46;
	setp.ge.s32 	%p2394, %r1129, %r137;
	@%p2394 bra 	$L__BB0_4827;
	ld.shared.f32 	%f14328, [%r10+184];
	ld.shared.u16 	%rs2261, [_ZZ24flash_attention_wmma_qktPK6__halfS1_S1_PS_iiiifE6V_smem+5956];
	// begin inline asm
	{  cvt.f32.f16 %f14327, %rs2261;}

	// end inline asm
	fma.rn.f32 	%f20540, %f14328, %f14327, %f20540;
$L__BB0_4827:
	setp.ge.s32 	%p2395, %r117, %r137;
	@%p2395 bra 	$L__BB0_4829;
	ld.shared.f32 	%f14330, [%r10+188];
	ld.shared.u16 	%rs2262, [_ZZ24flash_attention_wmma_qktPK6__halfS1_S1_PS_iiiifE6V_smem+6084];
	// begin inline asm
	{  cvt.f32.f16 %f14329, %rs2262;}

	// end inline asm
	fma.rn.f32 	%f20540, %f14330, %f14329, %f20540;
$L__BB0_4829:
	setp.ge.s32 	%p2396, %r118, %r137;
	@%p2396 bra 	$L__BB0_4831;
	ld.shared.f32 	%f14332, [%r10+192];
	ld.shared.u16 	%rs2263, [_ZZ24flash_attention_wmma_qktPK6__halfS1_S1_PS_iiiifE6V_smem+6212];
	// begin inline asm
	{  cvt.f32.f16 %f14331, %rs2263;}

	// end inline asm
	fma.rn.f32 	%f20540, %f14332, %f14331, %f20540;
$L__BB0_4831:
	setp.ge.s32 	%p2397, %r119, %r137;
	@%p2397 bra 	$L__BB0_4833;
	ld.shared.f32 	%f14334, [%r10+196];
	ld.shared.u16 	%rs2264, [_ZZ24flash_attention_wmma_qktPK6__halfS1_S1_PS_iiiifE6V_smem+6340];
	// begin inline asm
	{  cvt.f32.f16 %f14333, %rs2264;}

	// end inline asm
	fma.rn.f32 	%f20540, %f14334, %f14333, %f20540;
$L__BB0_4833:
	setp.ge.s32 	%p2398, %r120, %r137;
	@%p2398 bra 	$L__BB0_4835;
	ld.shared.f32 	%f14336, [%r10+200];
	ld.shared.u16 	%rs2265, [_ZZ24flash_attention_wmma_qktPK6__halfS1_S1_PS_iiiifE6V_smem+6468];
	// begin inline asm
	{  cvt.f32.f16 %f14335, %rs2265;}

	// end inline asm
	fma.rn.f32 	%f20540, %f14336, %f14335, %f20540;
$L__BB0_4835:
	setp.ge.s32 	%p2399, %r121, %r137;
	@%p2399 bra 	$L__BB0_4837;
	ld.shared.f32 	%f14338, [%r10+204];
	ld.shared.u16 	%rs2266, [_ZZ24flash_attention_wmma_qktPK6__halfS1_S1_PS_iiiifE6V_smem+6596];
	// begin inline asm
	{  cvt.f32.f16 %f14337, %rs2266;}

	// end inline asm
	fma.rn.f32 	%f20540, %f14338, %f14337, %f20540;
$L__BB0_4837:
	setp.ge.s32 	%p2400, %r122, %r137;
	@%p2400 bra 	$L__BB0_4839;
	ld.shared.f32 	%f14340, [%r10+208];
	ld.shared.u16 	%rs2267, [_ZZ24flash_attention_wmma_qktPK6__halfS1_S1_PS_iiiifE6V_smem+6724];
	// begin inline asm
	{  cvt.f32.f16 %f14339, %rs2267;}

	// end inline asm
	fma.rn.f32 	%f20540, %f14340, %f14339, %f20540;
$L__BB0_4839:
	setp.ge.s32 	%p2401, %r123, %r137;
	@%p2401 bra 	$L__BB0_4841;
	ld.shared.f32 	%f14342, [%r10+212];
	ld.shared.u16 	%rs2268, [_ZZ24flash_attention_wmma_qktPK6__halfS1_S1_PS_iiiifE6V_smem+6852];
	// begin inline asm
	{  cvt.f32.f16 %f14341, %rs2268;}

	// end inline asm
	fma.rn.f32 	%f20540, %f14342, %f14341, %f20540;
$L__BB0_4841:
	setp.ge.s32 	%p2402, %r124, %r137;
	@%p2402 bra 	$L__BB0_4843;
	ld.shared.f32 	%f14344, [%r10+216];
	ld.shared.u16 	%rs2269, [_ZZ24flash_attention_wmma_qktPK6__halfS1_S1_PS_iiiifE6V_smem+6980];
	// begin inline asm
	{  cvt.f32.f16 %f14343, %rs2269;}

	// end inline asm
	fma.rn.f32 	%f20540, %f14344, %f14343, %f20540;
$L__BB0_4843:
	setp.ge.s32 	%p2403, %r125, %r137;
	@%p2403 bra 	$L__BB0_4845;
	ld.shared.f32 	%f14346, [%r10+220];
	ld.shared.u16 	%rs2270, [_ZZ24flash_attention_wmma_qktPK6__halfS1_S1_PS_iiiifE6V_smem+7108];
	// begin inline asm
	{  cvt.f32.f16 %f14345, %rs2270;}

	// end inline asm
	fma.rn.f32 	%f20540, %f14346, %f14345, %f20540;
$L__BB0_4845:
	setp.ge.s32 	%p2404, %r126, %r137;
	@%p2404 bra 	$L__BB0_4847;
	ld.shared.f32 	%f14348, [%r10+224];
	ld.shared.u16 	%rs2271, [_ZZ24flash_attention_wmma_qktPK6__halfS1_S1_PS_iiiifE6V_smem+7236];
	// begin inline asm
	{  cvt.f32.f16 %f14347, %rs2271;}

	// end inline asm
	fma.rn.f32 	%f20540, %f14348, %f14347, %f20540;
$L__BB0_4847:
	setp.ge.s32 	%p2405, %r127, %r137;
	@%p2405 bra 	$L__BB0_4849;
	ld.shared.f32 	%f14350, [%r10+228];
	ld.shared.u16 	%rs2272, [_ZZ24flash_attention_wmma_qktPK6__halfS1_S1_PS_iiiifE6V_smem+7364];
	// begin inline asm
	{  cvt.f32.f16 %f14349, %rs2272;}

	// end inline asm
	fma.rn.f32 	%f20540, %f14350, %f14349, %f20540;
$L__BB0_4849:
	setp.ge.s32 	%p2406, %r128, %r137;
	@%p2406 bra 	$L__BB0_4851;
	ld.shared.f32 	%f14352, [%r10+232];
	ld.shared.u16 	%rs2273, [_ZZ24flash_attention_wmma_qktPK6__halfS1_S1_PS_iiiifE6V_smem+7492];
	// begin inline asm
	{  cvt.f32.f16 %f14351, %rs2273;}

	// end inline asm
	fma.rn.f32 	%f20540, %f14352, %f14351, %f20540;
$L__BB0_4851:
	setp.ge.s32 	%p2407, %r129, %r137;
	@%p2407 bra 	$L__BB0_4853;
	ld.shared.f32 	%f14354, [%r10+236];
	ld.shared.u16 	%rs2274, [_ZZ24flash_attention_wmma_qktPK6__halfS1_S1_PS_iiiifE6V_smem+7620];
	// begin inline asm
	{  cvt.f32.f16 %f14353, %rs2274;}

	// end inline asm
	fma.rn.f32 	%f20540, %f14354, %f14353, %f20540;
$L__BB0_4853:
	setp.ge.s32 	%p2408, %r130, %r137;
	@%p2408 bra 	$L__BB0_4855;
	ld.shared.f32 	%f14356, [%r10+240];
	ld.shared.u16 	%rs2275, [_ZZ24flash_attention_wmma_qktPK6__halfS1_S1_PS_iiiifE6V_smem+7748];
	// begin inline asm
	{  cvt.f32.f16 %f14355, %rs2275;}

	// end inline asm
	fma.rn.f32 	%f20540, %f14356, %f14355, %f20540;
$L__BB0_4855:
	setp.ge.s32 	%p2409, %r131, %r137;
	@%p2409 bra 	$L__BB0_4857;
	ld.shared.f32 	%f14358, [%r10+244];
	ld.shared.u16 	%rs2276, [_ZZ24flash_attention_wmma_qktPK6__halfS1_S1_PS_iiiifE6V_smem+7876];
	// begin inline asm
	{  cvt.f32.f16 %f14357, %rs2276;}

	// end inline asm
	fma.rn.f32 	%f20540, %f14358, %f14357, %f20540;
$L__BB0_4857:
	setp.ge.s32 	%p2410, %r132, %r137;
	@%p2410 bra 	$L__BB0_4859;
	ld.shared.f32 	%f14360, [%r10+248];
	ld.shared.u16 	%rs2277, [_ZZ24flash_attention_wmma_qktPK6__halfS1_S1_PS_iiiifE6V_smem+8004];
	// begin inline asm
	{  cvt.f32.f16 %f14359, %rs2277;}

	// end inline asm
	fma.rn.f32 	%f20540, %f14360, %f14359, %f20540;
$L__BB0_4859:
	setp.ge.s32 	%p2411, %r133, %r137;
	@%p2411 bra 	$L__BB0_4861;
	ld.shared.f32 	%f14362, [%r10+252];
	ld.shared.u16 	%rs2278, [_ZZ24flash_attention_wmma_qktPK6__halfS1_S1_PS_iiiifE6V_smem+8132];
	// begin inline asm
	{  cvt.f32.f16 %f14361, %rs2278;}

	// end inline asm
	fma.rn.f32 	%f20540, %f14362, %f14361, %f20540;
$L__BB0_4861:
	setp.ge.s32 	%p2412, %r16, %r137;
	fma.rn.f32 	%f18198, %f392, %f20540, %f18198;
	mov.f32 	%f20604, 0f00000000;
	@%p2412 bra 	$L__BB0_4863;
	ld.shared.f32 	%f14365, [%r10];
	ld.shared.u16 	%rs2279, [_ZZ24flash_attention_wmma_qktPK6__halfS1_S1_PS_iiiifE6V_smem+70];
	// begin inline asm
	{  cvt.f32.f16 %f14364, %rs2279;}

	// end inline asm
	fma.rn.f32 	%f20604, %f14365, %f14364, 0f00000000;
$L__BB0_4863:
	setp.ge.s32 	%p2413, %r84, %r137;
	@%p2413 bra 	$L__BB0_4865;
	ld.shared.f32 	%f14367, [%r10+4];
	ld.shared.u16 	%rs2280, [_ZZ24flash_attention_wmma_qktPK6__halfS1_S1_PS_iiiifE6V_smem+198];
	// begin inline asm
	{  cvt.f32.f16 %f14366, %rs2280;}

	// end inline asm
	fma.rn.f32 	%f20604, %f14367, %f14366, %f20604;
$L__BB0_4865:
	@%p2350 bra 	$L__BB0_4867;
	ld.shared.f32 	%f14369, [%r10+8];
	ld.shared.u16 	%rs2281, [_ZZ24flash_attention_wmma_qktPK6__halfS1_S1_PS_iiiifE6V_smem+326];
	// begin inline asm
	{  cvt.f32.f16 %f14368, %rs2281;}

	// end inline asm
	fma.rn.f32 	%f20604, %f14369, %f14368, %f20604;
$L__BB0_4867:
	@%p2351 bra 	$L__BB0_4869;
	ld.shared.f32 	%f14371, [%r10+12];
	ld.shared.u16 	%rs2282, [_ZZ24flash_attention_wmma_qktPK6__halfS1_S1_PS_iiiifE6V_smem+454];
	// begin inline asm
	{  cvt.f32.f16 %f14370, %rs2282;}

	// end inline asm
	fma.rn.f32 	%f20604, %f14371, %f14370, %f20604;
$L__BB0_4869:
	@%p2352 bra 	$L__BB0_4871;
	ld.shared.f32 	%f14373, [%r10+16];
	ld.shared.u16 	%rs2283, [_ZZ24flash_attention_wmma_qktPK6__halfS1_S1_PS_iiiifE6V_smem+582];
	// begin inline asm
	{  cvt.f32.f16 %f14372, %rs2283;}

	// end inline asm
	fma.rn.f32 	%f20604, %f14373, %f14372, %f20604;
$L__BB0_4871:
	@%p2353 bra 	$L__BB0_4873;
	ld.shared.f32 	%f14375, [%r10+20];
	ld.shared.u16 	%rs2284, [_ZZ24flash_attention_wmma_qktPK6__halfS1_S1_PS_iiiifE6V_smem+710];
	// begin inline asm
	{  cvt.f32.f16 %f14374, %rs2284;}

	// end inline asm
	fma.rn.f32 	%f20604, %f14375, %f14374, %f20604;
$L__BB0_4873:
	@%p2354 bra 	$L__BB0_4875;
	ld.shared.f32 	%f14377, [%r10+24];
	ld.shared.u16 	%rs2285, [_ZZ24flash_attention_wmma_qktPK6__halfS1_S1_PS_iiiifE6V_smem+838];
	// begin inline asm
	{  cvt.f32.f16 %f14376, %rs2285;}

	// end inline asm
	fma.rn.f32 	%f20604, %f14377, %f14376, %f20604;
$L__BB0_4875:
	setp.ge.s32 	%p2419, %r90, %r137;
	@%p2419 bra 	$L__BB0_4877;
	ld.shared.f32 	%f14379, [%r10+28];
	ld.shared.u16 	%rs2286, [_ZZ24flash_attention_wmma_qktPK6__halfS1_S1_PS_iiiifE6V_smem+966];
	// begin inline asm
	{  cvt.f32.f16 %f14378, %rs2286;}

	// end inline asm
	fma.rn.f32 	%f20604, %f14379, %f14378, %f20604;
$L__BB0_4877:
	setp.ge.s32 	%p2420, %r91, %r137;
	@%p2420 bra 	$L__BB0_4879;
	ld.shared.f32 	%f14381, [%r10+32];
	ld.shared.u16 	%rs2287, [_ZZ24flash_attention_wmma_qktPK6__halfS1_S1_PS_iiiifE6V_smem+1094];
	// begin inline asm
	{  cvt.f32.f16 %f14380, %rs2287;}

	// end inline asm
	fma.rn.f32 	%f20604, %f14381, %f14380, %f20604;
$L__BB0_4879:
	setp.ge.s32 	%p2421, %r92, %r137;
	@%p2421 bra 	$L__BB0_4881;
	ld.shared.f32 	%f14383, [%r10+36];
	ld.shared.u16 	%rs2288, [_ZZ24flash_attention_wmma_qktPK6__halfS1_S1_PS_iiiifE6V_smem+1222];
	// begin inline asm
	{  cvt.f32.f16 %f14382, %rs2288;}

	// end inline asm
	fma.rn.f32 	%f20604, %f14383, %f14382, %f20604;
$L__BB0_4881:
	setp.ge.s32 	%p2422, %r93, %r137;
	@%p2422 bra 	$L__BB0_4883;
	ld.shared.f32 	%f14385, [%r10+40];
	ld.shared.u16 	%rs2289, [_ZZ24flash_attention_wmma_qktPK6__halfS1_S1_PS_iiiifE6V_smem+1350];
	// begin inline asm
	{  cvt.f32.f16 %f14384, %rs2289;}

	// end inline asm
	fma.rn.f32 	%f20604, %f14385, %f14384, %f20604;
$L__BB0_4883:
	setp.ge.s32 	%p2423, %r94, %r137;
	@%p2423 bra 	$L__BB0_4885;
	ld.shared.f32 	%f14387, [%r10+44];
	ld.shared.u16 	%rs2290, [_ZZ24flash_attention_wmma_qktPK6__halfS1_S1_PS_iiiifE6V_smem+1478];
	// begin inline asm
	{  cvt.f32.f16 %f14386, %rs2290;}

	// end inline asm
	fma.rn.f32 	%f20604, %f14387, %f14386, %f20604;
$L__BB0_4885:
	setp.ge.s32 	%p2424, %r95, %r137;
	@%p2424 bra 	$L__BB0_4887;
	ld.shared.f32 	%f14389, [%r10+48];
	ld.shared.u16 	%rs2291, [_ZZ24flash_attention_wmma_qktPK6__halfS1_S1_PS_iiiifE6V_smem+1606];
	// begin inline asm
	{  cvt.f32.f16 %f14388, %rs2291;}

	// end inline asm
	fma.rn.f32 	%f20604, %f14389, %f14388, %f20604;
$L__BB0_4887:
	setp.ge.s32 	%p2425, %r96, %r137;
	@%p2425 bra 	$L__BB0_4889;
	ld.shared.f32 	%f14391, [%r10+52];
	ld.shared.u16 	%rs2292, [_ZZ24flash_attention_wmma_qktPK6__halfS1_S1_PS_iiiifE6V_smem+1734];
	// begin inline asm
	{  cvt.f32.f16 %f14390, %rs2292;}

	// end inline asm
	fma.rn.f32 	%f20604, %f14391, %f14390, %f20604;
$L__BB0_4889:
	setp.ge.s32 	%p2426, %r97, %r137;
	@%p2426 bra 	$L__BB0_4891;
	ld.shared.f32 	%f14393, [%r10+56];
	ld.shared.u16 	%rs2293, [_ZZ24flash_attention_wmma_qktPK6__halfS1_S1_PS_iiiifE6V_smem+1862];
	// begin inline asm
	{  cvt.f32.f16 %f14392, %rs2293;}

	// end inline asm
	fma.rn.f32 	%f20604, %f14393, %f14392, %f20604;
$L__BB0_4891:
	setp.ge.s32 	%p2427, %r98, %r137;
	@%p2427 bra 	$L__BB0_4893;
	ld.shared.f32 	%f14395, [%r10+60];
	ld.shared.u16 	%rs2294, [_ZZ24flash_attention_wmma_qktPK6__halfS1_S1_PS_iiiifE6V_smem+1990];
	// begin inline asm
	{  cvt.f32.f16 %f14394, %rs2294;}

	// end inline asm
	fma.rn.f32 	%f20604, %f14395, %f14394, %f20604;
$L__BB0_4893:
	add.s32 	%r1130, %r16, 16;
	setp.ge.s32 	%p2428, %r1130, %r137;
	@%p2428 bra 	$L__BB0_4895;
	ld.shared.f32 	%f14397, [%r10+64];
	ld.shared.u16 	%rs2295, [_ZZ24flash_attention_wmma_qktPK6__halfS1_S1_PS_iiiifE6V_smem+2118];
	// begin inline asm
	{  cvt.f32.f16 %f14396, %rs2295;}

	// end inline asm
	fma.rn.f32 	%f20604, %f14397, %f14396, %f20604;
$L__BB0_4895:
	add.s32 	%r1131, %r16, 17;
	setp.ge.s32 	%p2429, %r1131, %r137;
	@%p2429 bra 	$L__BB0_4897;
	ld.shared.f32 	%f14399, [%r10+68];
	ld.shared.u16 	%rs2296, [_ZZ24flash_attention_wmma_qktPK6__halfS1_S1_PS_iiiifE6V_smem+2246];
	// begin inline asm
	{  cvt.f32.f16 %f14398, %rs2296;}

	// end inline asm
	fma.rn.f32 	%f20604, %f14399, %f14398, %f20604;
$L__BB0_4897:
	add.s32 	%r1132, %r16, 18;
	setp.ge.s32 	%p2430, %r1132, %r137;
	@%p2430 bra 	$L__BB0_4899;
	ld.shared.f32 	%f14401, [%r10+72];
	ld.shared.u16 	%rs2297, [_ZZ24flash_attention_wmma_qktPK6__halfS1_S1_PS_iiiifE6V_smem+2374];
	// begin inline asm
	{  cvt.f32.f16 %f14400, %rs2297;}

	// end inline asm
	fma.rn.f32 	%f20604, %f14401, %f14400, %f20604;
$L__BB0_4899:
	add.s32 	%r1133, %r16, 19;
	setp.ge.s32 	%p2431, %r1133, %r137;
	@%p2431 bra 	$L__BB0_4901;
	ld.shared.f32 	%f14403, [%r10+76];
	ld.shared.u16 	%rs2298, [_ZZ24flash_attention_wmma_qktPK6__halfS1_S1_PS_iiiifE6V_smem+2502];
	// begin inline asm
	{  cvt.f32.f16 %f14402, %rs2298;}

	// end inline asm
	fma.rn.f32 	%f20604, %f14403, %f14402, %f20604;
$L__BB0_4901:
	add.s32 	%r1134, %r16, 20;
	setp.ge.s32 	%p2432, %r1134, %r137;
	@%p2432 bra 	$L__BB0_4903;
	ld.shared.f32 	%f14405, [%r10+80];
	ld.shared.u16 	%rs2299, [_ZZ24flash_attention_wmma_qktPK6__halfS1_S1_PS_iiiifE6V_smem+2630];
	// begin inline asm
	{  cvt.f32.f16 %f14404, %rs2299;}

	// end inline asm
	fma.rn.f32 	%f20604, %f14405, %f14404, %f20604;
$L__BB0_4903:
	add.s32 	%r1135, %r16, 21;
	setp.ge.s32 	%p2433, %r1135, %r137;
	@%p2433 bra 	$L__BB0_4905;
	ld.shared.f32 	%f14407, [%r10+84];
	ld.shared.u16 	%rs2300, [_ZZ24flash_attention_wmma_qktPK6__halfS1_S1_PS_iiiifE6V_smem+2758];
	// begin inline asm
	{  cvt.f32.f16 %f14406, %rs2300;}

	// end inline asm
	fma.rn.f32 	%f20604, %f14407, %f14406, %f20604;
$L__BB0_4905:
	add.s32 	%r1136, %r16, 22;
	setp.ge.s32 	%p2434, %r1136, %r137;
	@%p2434 bra 	$L__BB0_4907;
	ld.shared.f32 	%f14409, [%r10+88];
	ld.shared.u16 	%rs2301, [_ZZ24flash_attention_wmma_qktPK6__halfS1_S1_PS_iiiifE6V_smem+2886];
	// begin inline asm
	{  cvt.f32.f16 %f14408, %rs2301;}

	// end inline asm
	fma.rn.f32 	%f20604, %f14409, %f14408, %f20604;
$L__BB0_4907:
	setp.ge.s32 	%p2435, %r99, %r137;
	@%p2435 bra 	$L__BB0_4909;
	ld.shared.f32 	%f14411, [%r10+92];
	ld.shared.u16 	%rs2302, [_ZZ24flash_attention_wmma_qktPK6__halfS1_S1_PS_iiiifE6V_smem+3014];
	// begin inline asm
	{  cvt.f32.f16 %f14410, %rs2302;}

	// end inline asm
	fma.rn.f32 	%f20604, %f14411, %f14410, %f20604;
$L__BB0_4909:
	setp.ge.s32 	%p2436, %r100, %r137;
	@%p2436 bra 	$L__BB0_4911;
	ld.shared.f32 	%f14413, [%r10+96];
	ld.shared.u16 	%rs2303, [_ZZ24flash_attention_wmma_qktPK6__halfS1_S1_PS_iiiifE6V_smem+3142];
	// begin inline asm
	{  cvt.f32.f16 %f14412, %rs2303;}

	// end inline asm
	fma.rn.f32 	%f20604, %f14413, %f14412, %f20604;
$L__BB0_4911:
	setp.ge.s32 	%p2437, %r101, %r137;
	@%p2437 bra 	$L__BB0_4913;
	ld.shared.f32 	%f14415, [%r10+100];
	ld.shared.u16 	%rs2304, [_ZZ24flash_attention_wmma_qktPK6__halfS1_S1_PS_iiiifE6V_smem+3270];
	// begin inline asm
	{  cvt.f32.f16 %f14414, %rs2304;}

	// end inline asm
	fma.rn.f32 	%f20604, %f14415, %f14414, %f20604;
$L__BB0_4913:
	setp.ge.s32 	%p2438, %r102, %r137;
	@%p2438 bra 	$L__BB0_4915;
	ld.shared.f32 	%f14417, [%r10+104];
	ld.shared.u16 	%rs2305, [_ZZ24flash_attention_wmma_qktPK6__halfS1_S1_PS_iiiifE6V_smem+3398];
	// begin inline asm
	{  cvt.f32.f16 %f14416, %rs2305;}

	// end inline asm
	fma.rn.f32 	%f20604, %f14417, %f14416, %f20604;
$L__BB0_4915:
	setp.ge.s32 	%p2439, %r103, %r137;
	@%p2439 bra 	$L__BB0_4917;
	ld.shared.f32 	%f14419, [%r10+108];
	ld.shared.u16 	%rs2306, [_ZZ24flash_attention_wmma_qktPK6__halfS1_S1_PS_iiiifE6V_smem+3526];
	// begin inline asm
	{  cvt.f32.f16 %f14418, %rs2306;}

	// end inline asm
	fma.rn.f32 	%f20604, %f14419, %f14418, %f20604;
$L__BB0_4917:
	setp.ge.s32 	%p2440, %r104, %r137;
	@%p2440 bra 	$L__BB0_4919;
	ld.shared.f32 	%f14421, [%r10+112];
	ld.shared.u16 	%rs2307, [_ZZ24flash_attention_wmma_qktPK6__halfS1_S1_PS_iiiifE6V_smem+3654];
	// begin inline asm
	{  cvt.f32.f16 %f14420, %rs2307;}

	// end inline asm
	fma.rn.f32 	%f20604, %f14421, %f14420, %f20604;
$L__BB0_4919:
	setp.ge.s32 	%p2441, %r105, %r137;
	@%p2441 bra 	$L__BB0_4921;
	ld.shared.f32 	%f14423, [%r10+116];
	ld.shared.u16 	%rs2308, [_ZZ24flash_attention_wmma_qktPK6__halfS1_S1_PS_iiiifE6V_smem+3782];
	// begin inline asm
	{  cvt.f32.f16 %f14422, %rs2308;}

	// end inline asm
	fma.rn.f32 	%f20604, %f14423, %f14422, %f20604;
$L__BB0_4921:
	setp.ge.s32 	%p2442, %r106, %r137;
	@%p2442 bra 	$L__BB0_4923;
	ld.shared.f32 	%f14425, [%r10+120];
	ld.shared.u16 	%rs2309, [_ZZ24flash_attention_wmma_qktPK6__halfS1_S1_PS_iiiifE6V_smem+3910];
	// begin inline asm
	{  cvt.f32.f16 %f14424, %rs2309;}

	// end inline asm
	fma.rn.f32 	%f20604, %f14425, %f14424, %f20604;
$L__BB0_4923:
	setp.ge.s32 	%p2443, %r107, %r137;
	@%p2443 bra 	$L__BB0_4925;
	ld.shared.f32 	%f14427, [%r10+124];
	ld.shared.u16 	%rs2310, [_ZZ24flash_attention_wmma_qktPK6__halfS1_S1_PS_iiiifE6V_smem+4038];
	// begin inline asm
	{  cvt.f32.f16 %f14426, %rs2310;}

	// end inline asm
	fma.rn.f32 	%f20604, %f14427, %f14426, %f20604;
$L__BB0_4925:
	setp.ge.s32 	%p2444, %r108, %r137;
	@%p2444 bra 	$L__BB0_4927;
	ld.shared.f32 	%f14429, [%r10+128];
	ld.shared.u16 	%rs2311, [_ZZ24flash_attention_wmma_qktPK6__halfS1_S1_PS_iiiifE6V_smem+4166];
	// begin inline asm
	{  cvt.f32.f16 %f14428, %rs2311;}

	// end inline asm
	fma.rn.f32 	%f20604, %f14429, %f14428, %f20604;
$L__BB0_4927:
	setp.ge.s32 	%p2445, %r109, %r137;
	@%p2445 bra 	$L__BB0_4929;
	ld.shared.f32 	%f14431, [%r10+132];
	ld.shared.u16 	%rs2312, [_ZZ24flash_attention_wmma_qktPK6__halfS1_S1_PS_iiiifE6V_smem+4294];
	// begin inline asm
	{  cvt.f32.f16 %f14430, %rs2312;}

	// end inline asm
	fma.rn.f32 	%f20604, %f14431, %f14430, %f20604;
$L__BB0_4929:
	setp.ge.s32 	%p2446, %r110, %r137;
	@%p2446 bra 	$L__BB0_4931;
	ld.shared.f32 	%f14433, [%r10+136];
	ld.shared.u16 	%rs2313, [_ZZ24flash_attention_wmma_qktPK6__halfS1_S1_PS_iiiifE6V_smem+4422];
	// begin inline asm
	{  cvt.f32.f16 %f14432, %rs2313;}

	// end inline asm
	fma.rn.f32 	%f20604, %f14433, %f14432, %f20604;
$L__BB0_4931:
	setp.ge.s32 	%p2447, %r111, %r137;
	@%p2447 bra 	$L__BB0_4933;
	ld.shared.f32 	%f14435, [%r10+140];
	ld.shared.u16 	%rs2314, [_ZZ24flash_attention_wmma_qktPK6__halfS1_S1_PS_iiiifE6V_smem+4550];
	// begin inline asm
	{  cvt.f32.f16 %f14434, %rs2314;}

	// end inline asm
	fma.rn.f32 	%f20604, %f14435, %f14434, %f20604;
$L__BB0_4933:
	setp.ge.s32 	%p2448, %r112, %r137;
	@%p2448 bra 	$L__BB0_4935;
	ld.shared.f32 	%f14437, [%r10+144];
	ld.shared.u16 	%rs2315, [_ZZ24flash_attention_wmma_qktPK6__halfS1_S1_PS_iiiifE6V_smem+4678];
	// begin inline asm
	{  cvt.f32.f16 %f14436, %rs2315;}

	// end inline asm
	fma.rn.f32 	%f20604, %f14437, %f14436, %f20604;
$L__BB0_4935:
	setp.ge.s32 	%p2449, %r113, %r137;
	@%p2449 bra 	$L__BB0_4937;
	ld.shared.f32 	%f14439, [%r10+148];
	ld.shared.u16 	%rs2316, [_ZZ24flash_attention_wmma_qktPK6__halfS1_S1_PS_iiiifE6V_smem+4806];
	// begin inline asm
	{  cvt.f32.f16 %f14438, %rs2316;}

	// end inline asm
	fma.rn.f32 	%f20604, %f14439, %f14438, %f20604;
$L__BB0_4937:
	setp.ge.s32 	%p2450, %r114, %r137;
	@%p2450 bra 	$L__BB0_4939;
	ld.shared.f32 	%f14441, [%r10+152];
	ld.shared.u16 	%rs2317, [_ZZ24flash_attention_wmma_qktPK6__halfS1_S1_PS_iiiifE6V_smem+4934];
	// begin inline asm
	{  cvt.f32.f16 %f14440, %rs2317;}

	// end inline asm
	fma.rn.f32 	%f20604, %f14441, %f14440, %f20604;
$L__BB0_4939:
	add.s32 	%r1137, %r16, 39;
	setp.ge.s32 	%p2451, %r1137, %r137;
	@%p2451 bra 	$L__BB0_4941;
	ld.shared.f32 	%f14443, [%r10+156];
	ld.shared.u16 	%rs2318, [_ZZ24flash_attention_wmma_qktPK6__halfS1_S1_PS_iiiifE6V_smem+5062];
	// begin inline asm
	{  cvt.f32.f16 %f14442, %rs2318;}

	// end inline asm
	fma.rn.f32 	%f20604, %f14443, %f14442, %f20604;
$L__BB0_4941:
	setp.ge.s32 	%p2452, %r115, %r137;
	@%p2452 bra 	$L__BB0_4943;
	ld.shared.f32 	%f14445, [%r10+160];
	ld.shared.u16 	%rs2319, [_ZZ24flash_attention_wmma_qktPK6__halfS1_S1_PS_iiiifE6V_smem+5190];
	// begin inline asm
	{  cvt.f32.f16 %f14444, %rs2319;}

	// end inline asm
	fma.rn.f32 	%f20604, %f14445, %f14444, %f20604;
$L__BB0_4943:
	add.s32 	%r1138, %r16, 41;
	setp.ge.s32 	%p2453, %r1138, %r137;
	@%p2453 bra 	$L__BB0_4945;
	ld.shared.f32 	%f14447, [%r10+164];
	ld.shared.u16 	%rs2320, [_ZZ24flash_attention_wmma_qktPK6__halfS1_S1_PS_iiiifE6V_smem+5318];
	// begin inline asm
	{  cvt.f32.f16 %f14446, %rs2320;}

	// end inline asm
	fma.rn.f32 	%f20604, %f14447, %f14446, %f20604;
$L__BB0_4945:
	setp.ge.s32 	%p2454, %r116, %r137;
	@%p2454 bra 	$L__BB0_4947;
	ld.shared.f32 	%f14449, [%r10+168];
	ld.shared.u16 	%rs2321, [_ZZ24flash_attention_wmma_qktPK6__halfS1_S1_PS_iiiifE6V_smem+5446];
	// begin inline asm
	{  cvt.f32.f16 %f14448, %rs2321;}

	// end inline asm
	fma.rn.f32 	%f20604, %f14449, %f14448, %f20604;
$L__BB0_4947:
	add.s32 	%r1139, %r16, 43;
	setp.ge.s32 	%p2455, %r1139, %r137;
	@%p2455 bra 	$L__BB0_4949;
	ld.shared.f32 	%f14451, [%r10+172];
	ld.shared.u16 	%rs2322, [_ZZ24flash_attention_wmma_qktPK6__halfS1_S1_PS_iiiifE6V_smem+5574];
	// begin inline asm
	{  cvt.f32.f16 %f14450, %rs2322;}

	// end inline asm
	fma.rn.f32 	%f20604, %f14451, %f14450, %f20604;
$L__BB0_4949:
	add.s32 	%r1140, %r16, 44;
	setp.ge.s32 	%p2456, %r1140, %r137;
	@%p2456 bra 	$L__BB0_4951;
	ld.shared.f32 	%f14453, [%r10+176];
	ld.shared.u16 	%rs2323, [_ZZ24flash_attention_wmma_qktPK6__halfS1_S1_PS_iiiifE6V_smem+5702];
	// begin inline asm
	{  cvt.f32.f16 %f14452, %rs2323;}

	// end inline asm
	fma.rn.f32 	%f20604, %f14453, %f14452, %f20604;
$L__BB0_4951:
	add.s32 	%r1141, %r16, 45;
	setp.ge.s32 	%p2457, %r1141, %r137;
	@%p2457 bra 	$L__BB0_4953;
	ld.shared.f32 	%f14455, [%r10+180];
	ld.shared.u16 	%rs2324, [_ZZ24flash_attention_wmma_qktPK6__halfS1_S1_PS_iiiifE6V_smem+5830];
	// begin inline asm
	{  cvt.f32.f16 %f14454, %rs2324;}

	// end inline asm
	fma.rn.f32 	%f20604, %f14455, %f14454, %f20604;
$L__BB0_4953:
	add.s32 	%r1142, %r16, 46;
	setp.ge.s32 	%p2458, %r1142, %r137;
	@%p2458 bra 	$L__BB0_4955;
	ld.shared.f32 	%f14457, [%r10+184];
	ld.shared.u16 	%rs2325, [_ZZ24flash_attention_wmma_qktPK6__halfS1_S1_PS_iiiifE6V_smem+5958];
	// begin inline asm
	{  cvt.f32.f16 %f14456, %rs2325;}

	// end inline asm
	fma.rn.f32 	%f20604, %f14457, %f14456, %f20604;
$L__BB0_4955:
	setp.ge.s32 	%p2459, %r117, %r137;
	@%p2459 bra 	$L__BB0_4957;
	ld.shared.f32 	%f14459, [%r10+188];
	ld.shared.u16 	%rs2326, [_ZZ24flash_attention_wmma_qktPK6__halfS1_S1_PS_iiiifE6V_smem+6086];
	// begin inline asm
	{  cvt.f32.f16 %f14458, %rs2326;}

	// end inline asm
	fma.rn.f32 	%f20604, %f14459, %f14458, %f20604;
$L__BB0_4957:
	setp.ge.s32 	%p2460, %r118, %r137;
	@%p2460 bra 	$L__BB0_4959;
	ld.shared.f32 	%f14461, [%r10+192];
	ld.shared.u16 	%rs2327, [_ZZ24flash_attention_wmma_qktPK6__halfS1_S1_PS_iiiifE6V_smem+6214];
	// begin inline asm
	{  cvt.f32.f16 %f14460, %rs2327;}

	// end inline asm
	fma.rn.f32 	%f20604, %f14461, %f14460, %f20604;
$L__BB0_4959:
	setp.ge.s32 	%p2461, %r119, %r137;
	@%p2461 bra 	$L__BB0_4961;
	ld.shared.f32 	%f14463, [%r10+196];
	ld.shared.u16 	%rs2328, [_ZZ24flash_attention_wmma_qktPK6__halfS1_S1_PS_iiiifE6V_smem+6342];
	// begin inline asm
	{  cvt.f32.f16 %f14462, %rs2328;}

	// end inline asm
	fma.rn.f32 	%f20604, %f14463, %f14462, %f20604;
$L__BB0_4961:
	setp.ge.s32 	%p2462, %r120, %r137;
	@%p2462 bra 	$L__BB0_4963;
	ld.shared.f32 	%f14465, [%r10+200];
	ld.shared.u16 	%rs2329, [_ZZ24flash_attention_wmma_qktPK6__halfS1_S1_PS_iiiifE6V_smem+6470];
	// begin inline asm
	{  cvt.f32.f16 %f14464, %rs2329;}

	// end inline asm
	fma.rn.f32 	%f20604, %f14465, %f14464, %f20604;
$L__BB0_4963:
	setp.ge.s32 	%p2463, %r121, %r137;
	@%p2463 bra 	$L__BB0_4965;
	ld.shared.f32 	%f14467, [%r10+204];
	ld.shared.u16 	%rs2330, [_ZZ24flash_attention_wmma_qktPK6__halfS1_S1_PS_iiiifE6V_smem+6598];
	// begin inline asm
	{  cvt.f32.f16 %f14466, %rs2330;}

	// end inline asm
	fma.rn.f32 	%f20604, %f14467, %f14466, %f20604;
$L__BB0_4965:
	setp.ge.s32 	%p2464, %r122, %r137;
	@%p2464 bra 	$L__BB0_4967;
	ld.shared.f32 	%f14469, [%r10+208];
	ld.shared.u16 	%rs2331, [_ZZ24flash_attention_wmma_qktPK6__halfS1_S1_PS_iiiifE6V_smem+6726];
	// begin inline asm
	{  cvt.f32.f16 %f14468, %rs2331;}

	// end inline asm
	fma.rn.f32 	%f20604, %f14469, %f14468, %f20604;
$L__BB0_4967:
	setp.ge.s32 	%p2465, %r123, %r137;
	@%p2465 bra 	$L__BB0_4969;
	ld.shared.f32 	%f14471, [%r10+212];
	ld.shared.u16 	%rs2332, [_ZZ24flash_attention_wmma_qktPK6__halfS1_S1_PS_iiiifE6V_smem+6854];
	// begin inline asm
	{  cvt.f32.f16 %f14470, %rs2332;}

	// end inline asm
	fma.rn.f32 	%f20604, %f14471, %f14470, %f20604;
$L__BB0_4969:
	setp.ge.s32 	%p2466, %r124, %r137;
	@%p2466 bra 	$L__BB0_4971;
	ld.shared.f32 	%f14473, [%r10+216];
	ld.shared.u16 	%rs2333, [_ZZ24flash_attention_wmma_qktPK6__halfS1_S1_PS_iiiifE6V_smem+6982];
	// begin inline asm
	{  cvt.f32.f16 %f14472, %rs2333;}

	// end inline asm
	fma.rn.f32 	%f20604, %f14473, %f14472, %f20604;
$L__BB0_4971:
	setp.ge.s32 	%p2467, %r125, %r137;
	@%p2467 bra 	$L__BB0_4973;
	ld.shared.f32 	%f14475, [%r10+220];
	ld.shared.u16 	%rs2334, [_ZZ24flash_attention_wmma_qktPK6__halfS1_S1_PS_iiiifE6V_smem+7110];
	// begin inline asm
	{  cvt.f32.f16 %f14474, %rs2334;}

	// end inline asm
	fma.rn.f32 	%f20604, %f14475, %f14474, %f20604;
$L__BB0_4973:
	setp.ge.s32 	%p2468, %r126, %r137;
	@%p2468 bra 	$L__BB0_4975;
	ld.shared.f32 	%f14477, [%r10+224];
	ld.shared.u16 	%rs2335, [_ZZ24flash_attention_wmma_qktPK6__halfS1_S1_PS_iiiifE6V_smem+7238];
	// begin inline asm
	{  cvt.f32.f16 %f14476, %rs2335;}

	// end inline asm
	fma.rn.f32 	%f20604, %f14477, %f14476, %f20604;
$L__BB0_4975:
	setp.ge.s32 	%p2469, %r127, %r137;
	@%p2469 bra 	$L__BB0_4977;
	ld.shared.f32 	%f14479, [%r10+228];
	ld.shared.u16 	%rs2336, [_ZZ24flash_attention_wmma_qktPK6__halfS1_S1_PS_iiiifE6V_smem+7366];
	// begin inline asm
	{  cvt.f32.f16 %f14478, %rs2336;}

	// end inline asm
	fma.rn.f32 	%f20604, %f14479, %f14478, %f20604;
$L__BB0_4977:
	setp.ge.s32 	%p2470, %r128, %r137;
	@%p2470 bra 	$L__BB0_4979;
	ld.shared.f32 	%f14481, [%r10+232];
	ld.shared.u16 	%rs2337, [_ZZ24flash_attention_wmma_qktPK6__halfS1_S1_PS_iiiifE6V_smem+7494];
	// begin inline asm
	{  cvt.f32.f16 %f14480, %rs2337;}

	// end inline asm
	fma.rn.f32 	%f20604, %f14481, %f14480, %f20604;
$L__BB0_4979:
	setp.ge.s32 	%p2471, %r129, %r137;
	@%p2471 bra 	$L__BB0_4981;
	ld.shared.f32 	%f14483, [%r10+236];
	ld.shared.u16 	%rs2338, [_ZZ24flash_attention_wmma_qktPK6__halfS1_S1_PS_iiiifE6V_smem+7622];
	// begin inline asm
	{  cvt.f32.f16 %f14482, %rs2338;}

	// end inline asm
	fma.rn.f32 	%f20604, %f14483, %f14482, %f20604;
$L__BB0_4981:
	setp.ge.s32 	%p2472, %r130, %r137;
	@%p2472 bra 	$L__BB0_4983;
	ld.shared.f32 	%f14485, [%r10+240];
	ld.shared.u16 	%rs2339, [_ZZ24flash_attention_wmma_qktPK6__halfS1_S1_PS_iiiifE6V_smem+7750];
	// begin inline asm
	{  cvt.f32.f16 %f14484, %rs2339;}

	// end inline asm
	fma.rn.f32 	%f20604, %f14485, %f14484, %f20604;
$L__BB0_4983:
	setp.ge.s32 	%p2473, %r131, %r137;
	@%p2473 bra 	$L__BB0_4985;
	ld.shared.f32 	%f14487, [%r10+244];
	ld.shared.u16 	%rs2340, [_ZZ24flash_attention_wmma_qktPK6__halfS1_S1_PS_iiiifE6V_smem+7878];
	// begin inline asm
	{  cvt.f32.f16 %f14486, %rs2340;}

	// end inline asm
	fma.rn.f32 	%f20604, %f14487, %f14486, %f20604;
$L__BB0_4985:
	setp.ge.s32 	%p2474, %r132, %r137;
	@%p2474 bra 	$L__BB0_4987;
	ld.shared.f32 	%f14489, [%r10+248];
	ld.shared.u16 	%rs2341, [_ZZ24flash_attention_wmma_qktPK6__halfS1_S1_PS_iiiifE6V_smem+8006];
	// begin inline asm
	{  cvt.f32.f16 %f14488, %rs2341;}

	// end inline asm
	fma.rn.f32 	%f20604, %f14489, %f14488, %f20604;
$L__BB0_4987:
	setp.ge.s32 	%p2475, %r133, %r137;
	@%p2475 bra 	$L__BB0_4989;
	ld.shared.f32 	%f14491, [%r10+252];
	ld.shared.u16 	%rs2342, [_ZZ24flash_attention_wmma_qktPK6__halfS1_S1_PS_iiiifE6V_smem+8134];
	// begin inline asm
	{  cvt.f32.f16 %f14490, %rs2342;}

	// end inline asm
	fma.rn.f32 	%f20604, %f14491, %f14490, %f20604;
$L__BB0_4989:
	setp.ge.s32 	%p2476, %r16, %r137;
	fma.rn.f32 	%f18197, %f392, %f20604, %f18197;
	mov.f32 	%f20668, 0f00000000;
	@%p2476 bra 	$L__BB0_4991;
	ld.shared.f32 	%f14494, [%r10];
	ld.shared.u16 	%rs2343, [_ZZ24flash_attention_wmma_qktPK6__halfS1_S1_PS_iiiifE6V_smem+72];
	// begin inline asm
	{  cvt.f32.f16 %f14493, %rs2343;}

	// end inline asm
	fma.rn.f32 	%f20668, %f14494, %f14493, 0f00000000;
$L__BB0_4991:
	setp.ge.s32 	%p2477, %r84, %r137;
	@%p2477 bra 	$L__BB0_4993;
	ld.shared.f32 	%f14496, [%r10+4];
	ld.shared.u16 	%rs2344, [_ZZ24flash_attention_wmma_qktPK6__halfS1_S1_PS_iiiifE6V_smem+200];
	// begin inline asm
	{  cvt.f32.f16 %f14495, %rs2344;}

	// end inline asm
	fma.rn.f32 	%f20668, %f14496, %f14495, %f20668;
$L__BB0_4993:
	setp.ge.s32 	%p2478, %r85, %r137;
	@%p2478 bra 	$L__BB0_4995;
	ld.shared.f32 	%f14498, [%r10+8];
	ld.shared.u16 	%rs2345, [_ZZ24flash_attention_wmma_qktPK6__halfS1_S1_PS_iiiifE6V_smem+328];
	// begin inline asm
	{  cvt.f32.f16 %f14497, %rs2345;}

	// end inline asm
	fma.rn.f32 	%f20668, %f14498, %f14497, %f20668;
$L__BB0_4995:
	setp.ge.s32 	%p2479, %r86, %r137;
	@%p2479 bra 	$L__BB0_4997;
	ld.shared.f32 	%f14500, [%r10+12];
	ld.shared.u16 	%rs2346, [_ZZ24flash_attention_wmma_qktPK6__halfS1_S1_PS_iiiifE6V_smem+456];
	// begin inline asm
	{  cvt.f32.f16 %f14499, %rs2346;}

	// end inline asm
	fma.rn.f32 	%f20668, %f14500, %f14499, %f20668;
$L__BB0_4997:
	setp.ge.s32 	%p2480, %r87, %r137;
	@%p2480 bra 	$L__BB0_4999;
	ld.shared.f32 	%f14502, [%r10+16];
	ld.shared.u16 	%rs2347, [_ZZ24flash_attention_wmma_qktPK6__halfS1_S1_PS_iiiifE6V_smem+584];
	// begin inline asm
	{  cvt.f32.f16 %f14501, %rs2347;}

	// end inline asm
	fma.rn.f32 	%f20668, %f14502, %f14501, %f20668;
$L__BB0_4999:
	setp.ge.s32 	%p2481, %r88, %r137;
	@%p2481 bra 	$L__BB0_5001;
	ld.shared.f32 	%f14504, [%r10+20];
	ld.shared.u16 	%rs2348, [_ZZ24flash_attention_wmma_qktPK6__halfS1_S1_PS_iiiifE6V_smem+712];
	// begin inline asm
	{  cvt.f32.f16 %f14503, %rs2348;}

	// end inline asm
	fma.rn.f32 	%f20668, %f14504, %f14503, %f20668;
$L__BB0_5001:
	setp.ge.s32 	%p2482, %r89, %r137;
	@%p2482 bra 	$L__BB0_5003;
	ld.shared.f32 	%f14506, [%r10+24];
	ld.shared.u16 	%rs2349, [_ZZ24flash_attention_wmma_qktPK6__halfS1_S1_PS_iiiifE6V_smem+840];
	// begin inline asm
	{  cvt.f32.f16 %f14505, %rs2349;}

	// end inline asm
	fma.rn.f32 	%f20668, %f14506, %f14505, %f20668;
$L__BB0_5003:
	@%p2419 bra 	$L__BB0_5005;
	ld.shared.f32 	%f14508, [%r10+28];
	ld.shared.u16 	%rs2350, [_ZZ24flash_attention_wmma_qktPK6__halfS1_S1_PS_iiiifE6V_smem+968];
	// begin inline asm
	{  cvt.f32.f16 %f14507, %rs2350;}

	// end inline asm
	fma.rn.f32 	%f20668, %f14508, %f14507, %f20668;
$L__BB0_5005:
	@%p2420 bra 	$L__BB0_5007;
	ld.shared.f32 	%f14510, [%r10+32];
	ld.shared.u16 	%rs2351, [_ZZ24flash_attention_wmma_qktPK6__halfS1_S1_PS_iiiifE6V_smem+1096];
	// begin inline asm
	{  cvt.f32.f16 %f14509, %rs2351;}

	// end inline asm
	fma.rn.f32 	%f20668, %f14510, %f14509, %f20668;
$L__BB0_5007:
	@%p2421 bra 	$L__BB0_5009;
	ld.shared.f32 	%f14512, [%r10+36];
	ld.shared.u16 	%rs2352, [_ZZ24flash_attention_wmma_qktPK6__halfS1_S1_PS_iiiifE6V_smem+1224];
	// begin inline asm
	{  cvt.f32.f16 %f14511, %rs2352;}

	// end inline asm
	fma.rn.f32 	%f20668, %f14512, %f14511, %f20668;
$L__BB0_5009:
	@%p2422 bra 	$L__BB0_5011;
	ld.shared.f32 	%f14514, [%r10+40];
	ld.shared.u16 	%rs2353, [_ZZ24flash_attention_wmma_qktPK6__halfS1_S1_PS_iiiifE6V_smem+1352];
	// begin inline asm
	{  cvt.f32.f16 %f14513, %rs2353;}

	// end inline asm
	fma.rn.f32 	%f20668, %f14514, %f14513, %f20668;
$L__BB0_5011:
	@%p2423 bra 	$L__BB0_5013;
	ld.shared.f32 	%f14516, [%r10+44];
	ld.shared.u16 	%rs2354, [_ZZ24flash_attention_wmma_qktPK6__halfS1_S1_PS_iiiifE6V_smem+1480];
	// begin inline asm
	{  cvt.f32.f16 %f14515, %rs2354;}

	// end inline asm
	fma.rn.f32 	%f20668, %f14516, %f14515, %f20668;
$L__BB0_5013:
	setp.ge.s32 	%p2488, %r95, %r137;
	@%p2488 bra 	$L__BB0_5015;
	ld.shared.f32 	%f14518, [%r10+48];
	ld.shared.u16 	%rs2355, [_ZZ24flash_attention_wmma_qktPK6__halfS1_S1_PS_iiiifE6V_smem+1608];
	// begin inline asm
	{  cvt.f32.f16 %f14517, %rs2355;}

	// end inline asm
	fma.rn.f32 	%f20668, %f14518, %f14517, %f20668;
$L__BB0_5015:
	setp.ge.s32 	%p2489, %r96, %r137;
	@%p2489 bra 	$L__BB0_5017;
	ld.shared.f32 	%f14520, [%r10+52];
	ld.shared.u16 	%rs2356, [_ZZ24flash_attention_wmma_qktPK6__halfS1_S1_PS_iiiifE6V_smem+1736];
	// begin inline asm
	{  cvt.f32.f16 %f14519, %rs2356;}

	// end inline asm
	fma.rn.f32 	%f20668, %f14520, %f14519, %f20668;
$L__BB0_5017:
	setp.ge.s32 	%p2490, %r97, %r137;
	@%p2490 bra 	$L__BB0_5019;
	ld.shared.f32 	%f14522, [%r10+56];
	ld.shared.u16 	%rs2357, [_ZZ24flash_attention_wmma_qktPK6__halfS1_S1_PS_iiiifE6V_smem+1864];
	// begin inline asm
	{  cvt.f32.f16 %f14521, %rs2357;}

	// end inline asm
	fma.rn.f32 	%f20668, %f14522, %f14521, %f20668;
$L__BB0_5019:
	setp.ge.s32 	%p2491, %r98, %r137;
	@%p2491 bra 	$L__BB0_5021;
	ld.shared.f32 	%f14524, [%r10+60];
	ld.shared.u16 	%rs2358, [_ZZ24flash_attention_wmma_qktPK6__halfS1_S1_PS_iiiifE6V_smem+1992];
	// begin inline asm
	{  cvt.f32.f16 %f14523, %rs2358;}

	// end inline asm
	fma.rn.f32 	%f20668, %f14524, %f14523, %f20668;
$L__BB0_5021:
	add.s32 	%r1143, %r16, 16;
	setp.ge.s32 	%p2492, %r1143, %r137;
	@%p2492 bra 	$L__BB0_5023;
	ld.shared.f32 	%f14526, [%r10+64];
	ld.shared.u16 	%rs2359, [_ZZ24flash_attention_wmma_qktPK6__halfS1_S1_PS_iiiifE6V_smem+2120];
	// begin inline asm
	{  cvt.f32.f16 %f14525, %rs2359;}

	// end inline asm
	fma.rn.f32 	%f20668, %f14526, %f14525, %f20668;
$L__BB0_5023:
	add.s32 	%r1144, %r16, 17;
	setp.ge.s32 	%p2493, %r1144, %r137;
	@%p2493 bra 	$L__BB0_5025;
	ld.shared.f32 	%f14528, [%r10+68];
	ld.shared.u16 	%rs2360, [_ZZ24flash_attention_wmma_qktPK6__halfS1_S1_PS_iiiifE6V_smem+2248];
	// begin inline asm
	{  cvt.f32.f16 %f14527, %rs2360;}

	// end inline asm
	fma.rn.f32 	%f20668, %f14528, %f14527, %f20668;
$L__BB0_5025:
	add.s32 	%r1145, %r16, 18;
	setp.ge.s32 	%p2494, %r1145, %r137;
	@%p2494 bra 	$L__BB0_5027;
	ld.shared.f32 	%f14530, [%r10+72];
	ld.shared.u16 	%rs2361, [_ZZ24flash_attention_wmma_qktPK6__halfS1_S1_PS_iiiifE6V_smem+2376];
	// begin inline asm
	{  cvt.f32.f16 %f14529, %rs2361;}

	// end inline asm
	fma.rn.f32 	%f20668, %f14530, %f14529, %f20668;
$L__BB0_5027:
	add.s32 	%r1146, %r16, 19;
	setp.ge.s32 	%p2495, %r1146, %r137;
	@%p2495 bra 	$L__BB0_5029;
	ld.shared.f32 	%f14532, [%r10+76];
	ld.shared.u16 	%rs2362, [_ZZ24flash_attention_wmma_qktPK6__halfS1_S1_PS_iiiifE6V_smem+2504];
	// begin inline asm
	{  cvt.f32.f16 %f14531, %rs2362;}

	// end inline asm
	fma.rn.f32 	%f20668, %f14532, %f14531, %f20668;
$L__BB0_5029:
	add.s32 	%r1147, %r16, 20;
	setp.ge.s32 	%p2496, %r1147, %r137;
	@%p2496 bra 	$L__BB0_5031;
	ld.shared.f32 	%f14534, [%r10+80];
	ld.shared.u16 	%rs2363, [_ZZ24flash_attention_wmma_qktPK6__halfS1_S1_PS_iiiifE6V_smem+2632];
	// begin inline asm
	{  cvt.f32.f16 %f14533, %rs2363;}

	// end inline asm
	fma.rn.f32 	%f20668, %f14534, %f14533, %f20668;
$L__BB0_5031:
	add.s32 	%r1148, %r16, 21;
	setp.ge.s32 	%p2497, %r1148, %r137;
	@%p2497 bra 	$L__BB0_5033;
	ld.shared.f32 	%f14536, [%r10+84];
	ld.shared.u16 	%rs2364, [_ZZ24flash_attention_wmma_qktPK6__halfS1_S1_PS_iiiifE6V_smem+2760];
	// begin inline asm
	{  cvt.f32.f16 %f14535, %rs2364;}

	// end inline asm
	fma.rn.f32 	%f20668, %f14536, %f14535, %f20668;
$L__BB0_5033:
	add.s32 	%r1149, %r16, 22;
	setp.ge.s32 	%p2498, %r1149, %r137;
	@%p2498 bra 	$L__BB0_5035;
	ld.shared.f32 	%f14538, [%r10+88];
	ld.shared.u16 	%rs2365, [_ZZ24flash_attention_wmma_qktPK6__halfS1_S1_PS_iiiifE6V_smem+2888];
	// begin inline asm
	{  cvt.f32.f16 %f14537, %rs2365;}

	// end inline asm
	fma.rn.f32 	%f20668, %f14538, %f14537, %f20668;
$L__BB0_5035:
	setp.ge.s32 	%p2499, %r99, %r137;
	@%p2499 bra 	$L__BB0_5037;
	ld.shared.f32 	%f14540, [%r10+92];
	ld.shared.u16 	%rs2366, [_ZZ24flash_attention_wmma_qktPK6__halfS1_S1_PS_iiiifE6V_smem+3016];
	// begin inline asm
	{  cvt.f32.f16 %f14539, %rs2366;}

	// end inline asm
	fma.rn.f32 	%f20668, %f14540, %f14539, %f20668;
$L__BB0_5037:
	setp.ge.s32 	%p2500, %r100, %r137;
	@%p2500 bra 	$L__BB0_5039;
	ld.shared.f32 	%f14542, [%r10+96];
	ld.shared.u16 	%rs2367, [_ZZ24flash_attention_wmma_qktPK6__halfS1_S1_PS_iiiifE6V_smem+3144];
	// begin inline asm
	{  cvt.f32.f16 %f14541, %rs2367;}

	// end inline asm
	fma.rn.f32 	%f20668, %f14542, %f14541, %f20668;
$L__BB0_5039:
	setp.ge.s32 	%p2501, %r101, %r137;
	@%p2501 bra 	$L__BB0_5041;
	ld.shared.f32 	%f14544, [%r10+100];
	ld.shared.u16 	%rs2368, [_ZZ24flash_attention_wmma_qktPK6__halfS1_S1_PS_iiiifE6V_smem+3272];
	// begin inline asm
	{  cvt.f32.f16 %f14543, %rs2368;}

	// end inline asm
	fma.rn.f32 	%f20668, %f14544, %f14543, %f20668;
$L__BB0_5041:
	setp.ge.s32 	%p2502, %r102, %r137;
	@%p2502 bra 	$L__BB0_5043;
	ld.shared.f32 	%f14546, [%r10+104];
	ld.shared.u16 	%rs2369, [_ZZ24flash_attention_wmma_qktPK6__halfS1_S1_PS_iiiifE6V_smem+3400];
	// begin inline asm
	{  cvt.f32.f16 %f14545, %rs2369;}

	// end inline asm
	fma.rn.f32 	%f20668, %f14546, %f14545, %f20668;
$L__BB0_5043:
	setp.ge.s32 	%p2503, %r103, %r137;
	@%p2503 bra 	$L__BB0_5045;
	ld.shared.f32 	%f14548, [%r10+108];
	ld.shared.u16 	%rs2370, [_ZZ24flash_attention_wmma_qktPK6__halfS1_S1_PS_iiiifE6V_smem+3528];
	// begin inline asm
	{  cvt.f32.f16 %f14547, %rs2370;}

	// end inline asm
	fma.rn.f32 	%f20668, %f14548, %f14547, %f20668;
$L__BB0_5045:
	setp.ge.s32 	%p2504, %r104, %r137;
	@%p2504 bra 	$L__BB0_5047;
	ld.shared.f32 	%f14550, [%r10+112];
	ld.shared.u16 	%rs2371, [_ZZ24flash_attention_wmma_qktPK6__halfS1_S1_PS_iiiifE6V_smem+3656];
	// begin inline asm
	{  cvt.f32.f16 %f14549, %rs2371;}

	// end inline asm
	fma.rn.f32 	%f20668, %f14550, %f14549, %f20668;
$L__BB0_5047:
	setp.ge.s32 	%p2505, %r105, %r137;
	@%p2505 bra 	$L__BB0_5049;
	ld.shared.f32 	%f14552, [%r10+116];
	ld.shared.u16 	%rs2372, [_ZZ24flash_attention_wmma_qktPK6__halfS1_S1_PS_iiiifE6V_smem+3784];
	// begin inline asm
	{  cvt.f32.f16 %f14551, %rs2372;}

	// end inline asm
	fma.rn.f32 	%f20668, %f14552, %f14551, %f20668;
$L__BB0_5049:
	setp.ge.s32 	%p2506, %r106, %r137;
	@%p2506 bra 	$L__BB0_5051;
	ld.shared.f32 	%f14554, [%r10+120];
	ld.shared.u16 	%rs2373, [_ZZ24flash_attention_wmma_qktPK6__halfS1_S1_PS_iiiifE6V_smem+3912];
	// begin inline asm
	{  cvt.f32.f16 %f14553, %rs2373;}

	// end inline asm
	fma.rn.f32 	%f20668, %f14554, %f14553, %f20668;
$L__BB0_5051:
	setp.ge.s32 	%p2507, %r107, %r137;
	@%p2507 bra 	$L__BB0_5053;
	ld.shared.f32 	%f14556, [%r10+124];
	ld.shared.u16 	%rs2374, [_ZZ24flash_attention_wmma_qktPK6__halfS1_S1_PS_iiiifE6V_smem+4040];
	// begin inline asm
	{  cvt.f32.f16 %f14555, %rs2374;}

	// end inline asm
	fma.rn.f32 	%f20668, %f14556, %f14555, %f20668;
$L__BB0_5053:
	setp.ge.s32 	%p2508, %r108, %r137;
	@%p2508 bra 	$L__BB0_5055;
	ld.shared.f32 	%f14558, [%r10+128];
	ld.shared.u16 	%rs2375, [_ZZ24flash_attention_wmma_qktPK6__halfS1_S1_PS_iiiifE6V_smem+4168];
	// begin inline asm
	{  cvt.f32.f16 %f14557, %rs2375;}

	// end inline asm
	fma.rn.f32 	%f20668, %f14558, %f14557, %f20668;
$L__BB0_5055:
	setp.ge.s32 	%p2509, %r109, %r137;
	@%p2509 bra 	$L__BB0_5057;
	ld.shared.f32 	%f14560, [%r10+132];
	ld.shared.u16 	%rs2376, [_ZZ24flash_attention_wmma_qktPK6__halfS1_S1_PS_iiiifE6V_smem+4296];
	// begin inline asm
	{  cvt.f32.f16 %f14559, %rs2376;}

	// end inline asm
	fma.rn.f32 	%f20668, %f14560, %f14559, %f20668;
$L__BB0_5057:
	setp.ge.s32 	%p2510, %r110, %r137;
	@%p2510 bra 	$L__BB0_5059;
	ld.shared.f32 	%f14562, [%r10+136];
	ld.shared.u16 	%rs2377, [_ZZ24flash_attention_wmma_qktPK6__halfS1_S1_PS_iiiifE6V_smem+4424];
	// begin inline asm
	{  cvt.f32.f16 %f14561, %rs2377;}

	// end inline asm
	fma.rn.f32 	%f20668, %f14562, %f14561, %f20668;
$L__BB0_5059:
	setp.ge.s32 	%p2511, %r111, %r137;
	@%p2511 bra 	$L__BB0_5061;
	ld.shared.f32 	%f14564, [%r10+140];
	ld.shared.u16 	%rs2378, [_ZZ24flash_attention_wmma_qktPK6__halfS1_S1_PS_iiiifE6V_smem+4552];
	// begin inline asm
	{  cvt.f32.f16 %f14563, %rs2378;}

	// end inline asm
	fma.rn.f32 	%f20668, %f14564, %f14563, %f20668;
$L__BB0_5061:
	setp.ge.s32 	%p2512, %r112, %r137;
	@%p2512 bra 	$L__BB0_5063;
	ld.shared.f32 	%f14566, [%r10+144];
	ld.shared.u16 	%rs2379, [_ZZ24flash_attention_wmma_qktPK6__halfS1_S1_PS_iiiifE6V_smem+4680];
	// begin inline asm
	{  cvt.f32.f16 %f14565, %rs2379;}

	// end inline asm
	fma.rn.f32 	%f20668, %f14566, %f14565, %f20668;
$L__BB0_5063:
	setp.ge.s32 	%p2513, %r113, %r137;
	@%p2513 bra 	$L__BB0_5065;
	ld.shared.f32 	%f14568, [%r10+148];
	ld.shared.u16 	%rs2380, [_ZZ24flash_attention_wmma_qktPK6__halfS1_S1_PS_iiiifE6V_smem+4808];
	// begin inline asm
	{  cvt.f32.f16 %f14567, %rs2380;}

	// end inline asm
	fma.rn.f32 	%f20668, %f14568, %f14567, %f20668;
$L__BB0_5065:
	setp.ge.s32 	%p2514, %r114, %r137;
	@%p2514 bra 	$L__BB0_5067;
	ld.shared.f32 	%f14570, [%r10+152];
	ld.shared.u16 	%rs2381, [_ZZ24flash_attention_wmma_qktPK6__halfS1_S1_PS_iiiifE6V_smem+4936];
	// begin inline asm
	{  cvt.f32.f16 %f14569, %rs2381;}

	// end inline asm
	fma.rn.f32 	%f20668, %f14570, %f14569, %f20668;
$L__BB0_5067:
	add.s32 	%r1150, %r16, 39;
	setp.ge.s32 	%p2515, %r1150, %r137;
	@%p2515 bra 	$L__BB0_5069;
	ld.shared.f32 	%f14572, [%r10+156];
	ld.shared.u16 	%rs2382, [_ZZ24flash_attention_wmma_qktPK6__halfS1_S1_PS_iiiifE6V_smem+5064];
	// begin inline asm
	{  cvt.f32.f16 %f14571, %rs2382;}

	// end inline asm
	fma.rn.f32 	%f20668, %f14572, %f14571, %f20668;
$L__BB0_5069:
	setp.ge.s32 	%p2516, %r115, %r137;
	@%p2516 bra 	$L__BB0_5071;
	ld.shared.f32 	%f14574, [%r10+160];
	ld.shared.u16 	%rs2383, [_ZZ24flash_attention_wmma_qktPK6__halfS1_S1_PS_iiiifE6V_smem+5192];
	// begin inline asm
	{  cvt.f32.f16 %f14573, %rs2383;}

	// end inline asm
	fma.rn.f32 	%f20668, %f14574, %f14573, %f20668;
$L__BB0_5071:
	add.s32 	%r1151, %r16, 41;
	setp.ge.s32 	%p2517, %r1151, %r137;
	@%p2517 bra 	$L__BB0_5073;
	ld.shared.f32 	%f14576, [%r10+164];
	ld.shared.u16 	%rs2384, [_ZZ24flash_attention_wmma_qktPK6__halfS1_S1_PS_iiiifE6V_smem+5320];
	// begin inline asm
	{  cvt.f32.f16 %f14575, %rs2384;}

	// end inline asm
	fma.rn.f32 	%f20668, %f14576, %f14575, %f20668;
$L__BB0_5073:
	setp.ge.s32 	%p2518, %r116, %r137;
	@%p2518 bra 	$L__BB0_5075;
	ld.shared.f32 	%f14578, [%r10+168];
	ld.shared.u16 	%rs2385, [_ZZ24flash_attention_wmma_qktPK6__halfS1_S1_PS_iiiifE6V_smem+5448];
	// begin inline asm
	{  cvt.f32.f16 %f14577, %rs2385;}

	// end inline asm
	fma.rn.f32 	%f20668, %f14578, %f14577, %f20668;
$L__BB0_5075:
	add.s32 	%r1152, %r16, 43;
	setp.ge.s32 	%p2519, %r1152, %r137;
	@%p2519 bra 	$L__BB0_5077;
	ld.shared.f32 	%f14580, [%r10+172];
	ld.shared.u16 	%rs2386, [_ZZ24flash_attention_wmma_qktPK6__halfS1_S1_PS_iiiifE6V_smem+5576];
	// begin inline asm
	{  cvt.f32.f16 %f14579, %rs2386;}

	// end inline asm
	fma.rn.f32 	%f20668, %f14580, %f14579, %f20668;
$L__BB0_5077:
	add.s32 	%r1153, %r16, 44;
	setp.ge.s32 	%p2520, %r1153, %r137;
	@%p2520 bra 	$L__BB0_5079;
	ld.shared.f32 	%f14582, [%r10+176];
	ld.shared.u16 	%rs2387, [_ZZ24flash_attention_wmma_qktPK6__halfS1_S1_PS_iiiifE6V_smem+5704];
	// begin inline asm
	{  cvt.f32.f16 %f14581, %rs2387;}

	// end inline asm
	fma.rn.f32 	%f20668, %f14582, %f14581, %f20668;
$L__BB0_5079:
	add.s32 	%r1154, %r16, 45;
	setp.ge.s32 	%p2521, %r1154, %r137;
	@%p2521 bra 	$L__BB0_5081;
	ld.shared.f32 	%f14584, [%r10+180];
	ld.shared.u16 	%rs2388, [_ZZ24flash_attention_wmma_qktPK6__halfS1_S1_PS_iiiifE6V_smem+5832];
	// begin inline asm
	{  cvt.f32.f16 %f14583, %rs2388;}

	// end inline asm
	fma.rn.f32 	%f20668, %f14584, %f14583, %f20668;
$L__BB0_5081:
	add.s32 	%r1155, %r16, 46;
	setp.ge.s32 	%p2522, %r1155, %r137;
	@%p2522 bra 	$L__BB0_5083;
	ld.shared.f32 	%f14586, [%r10+184];
	ld.shared.u16 	%rs2389, [_ZZ24flash_attention_wmma_qktPK6__halfS1_S1_PS_iiiifE6V_smem+5960];
	// begin inline asm
	{  cvt.f32.f16 %f14585, %rs2389;}

	// end inline asm
	fma.rn.f32 	%f20668, %f14586, %f14585, %f20668;
$L__BB0_5083:
	setp.ge.s32 	%p2523, %r117, %r137;
	@%p2523 bra 	$L__BB0_5085;
	ld.shared.f32 	%f14588, [%r10+188];
	ld.shared.u16 	%rs2390, [_ZZ24flash_attention_wmma_qktPK6__halfS1_S1_PS_iiiifE6V_smem+6088];
	// begin inline asm
	{  cvt.f32.f16 %f14587, %rs2390;}

	// end inline asm
	fma.rn.f32 	%f20668, %f14588, %f14587, %f20668;
$L__BB0_5085:
	setp.ge.s32 	%p2524, %r118, %r137;
	@%p2524 bra 	$L__BB0_5087;
	ld.shared.f32 	%f14590, [%r10+192];
	ld.shared.u16 	%rs2391, [_ZZ24flash_attention_wmma_qktPK6__halfS1_S1_PS_iiiifE6V_smem+6216];
	// begin inline asm
	{  cvt.f32.f16 %f14589, %rs2391;}

	// end inline asm
	fma.rn.f32 	%f20668, %f14590, %f14589, %f20668;
$L__BB0_5087:
	setp.ge.s32 	%p2525, %r119, %r137;
	@%p2525 bra 	$L__BB0_5089;
	ld.shared.f32 	%f14592, [%r10+196];
	ld.shared.u16 	%rs2392, [_ZZ24flash_attention_wmma_qktPK6__halfS1_S1_PS_iiiifE6V_smem+6344];
	// begin inline asm
	{  cvt.f32.f16 %f14591, %rs2392;}

	// end inline asm
	fma.rn.f32 	%f20668, %f14592, %f14591, %f20668;
$L__BB0_5089:
	setp.ge.s32 	%p2526, %r120, %r137;
	@%p2526 bra 	$L__BB0_5091;
	ld.shared.f32 	%f14594, [%r10+200];
	ld.shared.u16 	%rs2393, [_ZZ24flash_attention_wmma_qktPK6__halfS1_S1_PS_iiiifE6V_smem+6472];
	// begin inline asm
	{  cvt.f32.f16 %f14593, %rs2393;}

	// end inline asm
	fma.rn.f32 	%f20668, %f14594, %f14593, %f20668;
$L__BB0_5091:
	setp.ge.s32 	%p2527, %r121, %r137;
	@%p2527 bra 	$L__BB0_5093;
	ld.shared.f32 	%f14596, [%r10+204];
	ld.shared.u16 	%rs2394, [_ZZ24flash_attention_wmma_qktPK6__halfS1_S1_PS_iiiifE6V_smem+6600];
	// begin inline asm
	{  cvt.f32.f16 %f14595, %rs2394;}

	// end inline asm
	fma.rn.f32 	%f20668, %f14596, %f14595, %f20668;
$L__BB0_5093:
	setp.ge.s32 	%p2528, %r122, %r137;
	@%p2528 bra 	$L__BB0_5095;
	ld.shared.f32 	%f14598, [%r10+208];
	ld.shared.u16 	%rs2395, [_ZZ24flash_attention_wmma_qktPK6__halfS1_S1_PS_iiiifE6V_smem+6728];
	// begin inline asm
	{  cvt.f32.f16 %f14597, %rs2395;}

	// end inline asm
	fma.rn.f32 	%f20668, %f14598, %f14597, %f20668;
$L__BB0_5095:
	setp.ge.s32 	%p2529, %r123, %r137;
	@%p2529 bra 	$L__BB0_5097;
	ld.shared.f32 	%f14600, [%r10+212];
	ld.shared.u16 	%rs2396, [_ZZ24flash_attention_wmma_qktPK6__halfS1_S1_PS_iiiifE6V_smem+6856];
	// begin inline asm
	{  cvt.f32.f16 %f14599, %rs2396;}

	// end inline asm
	fma.rn.f32 	%f20668, %f14600, %f14599, %f20668;
$L__BB0_5097:
	setp.ge.s32 	%p2530, %r124, %r137;
	@%p2530 bra 	$L__BB0_5099;
	ld.shared.f32 	%f14602, [%r10+216];
	ld.shared.u16 	%rs2397, [_ZZ24flash_attention_wmma_qktPK6__halfS1_S1_PS_iiiifE6V_smem+6984];
	// begin inline asm
	{  cvt.f32.f16 %f14601, %rs2397;}

	// end inline asm
	fma.rn.f32 	%f20668, %f14602, %f14601, %f20668;
$L__BB0_5099:
	setp.ge.s32 	%p2531, %r125, %r137;
	@%p2531 bra 	$L__BB0_5101;
	ld.shared.f32 	%f14604, [%r10+220];
	ld.shared.u16 	%rs2398, [_ZZ24flash_attention_wmma_qktPK6__halfS1_S1_PS_iiiifE6V_smem+7112];
	// begin inline asm
	{  cvt.f32.f16 %f14603, %rs2398;}

	// end inline asm
	fma.rn.f32 	%f20668, %f14604, %f14603, %f20668;
$L__BB0_5101:
	setp.ge.s32 	%p2532, %r126, %r137;
	@%p2532 bra 	$L__BB0_5103;
	ld.shared.f32 	%f14606, [%r10+224];
	ld.shared.u16 	%rs2399, [_ZZ24flash_attention_wmma_qktPK6__halfS1_S1_PS_iiiifE6V_smem+7240];
	// begin inline asm
	{  cvt.f32.f16 %f14605, %rs2399;}

	// end inline asm
	fma.rn.f32 	%f20668, %f14606, %f14605, %f20668;
$L__BB0_5103:
	setp.ge.s32 	%p2533, %r127, %r137;
	@%p2533 bra 	$L__BB0_5105;
	ld.shared.f32 	%f14608, [%r10+228];
	ld.shared.u16 	%rs2400, [_ZZ24flash_attention_wmma_qktPK6__halfS1_S1_PS_iiiifE6V_smem+7368];
	// begin inline asm
	{  cvt.f32.f16 %f14607, %rs2400;}

	// end inline asm
	fma.rn.f32 	%f20668, %f14608, %f14607, %f20668;
$L__BB0_5105:
	setp.ge.s32 	%p2534, %r128, %r137;
	@%p2534 bra 	$L__BB0_5107;
	ld.shared.f32 	%f14610, [%r10+232];
	ld.shared.u16 	%rs2401, [_ZZ24flash_attention_wmma_qktPK6__halfS1_S1_PS_iiiifE6V_smem+7496];
	// begin inline asm
	{  cvt.f32.f16 %f14609, %rs2401;}

	// end inline asm
	fma.rn.f32 	%f20668, %f14610, %f14609, %f20668;
$L__BB0_5107:
	setp.ge.s32 	%p2535, %r129, %r137;
	@%p2535 bra 	$L__BB0_5109;
	ld.shared.f32 	%f14612, [%r10+236];
	ld.shared.u16 	%rs2402, [_ZZ24flash_attention_wmma_qktPK6__halfS1_S1_PS_iiiifE6V_smem+7624];
	// begin inline asm
	{  cvt.f32.f16 %f14611, %rs2402;}

	// end inline asm
	fma.rn.f32 	%f20668, %f14612, %f14611, %f20668;
$L__BB0_5109:
	setp.ge.s32 	%p2536, %r130, %r137;
	@%p2536 bra 	$L__BB0_5111;
	ld.shared.f32 	%f14614, [%r10+240];
	ld.shared.u16 	%rs2403, [_ZZ24flash_attention_wmma_qktPK6__halfS1_S1_PS_iiiifE6V_smem+7752];
	// begin inline asm
	{  cvt.f32.f16 %f14613, %rs2403;}

	// end inline asm
	fma.rn.f32 	%f20668, %f14614, %f14613, %f20668;
$L__BB0_5111:
	setp.ge.s32 	%p2537, %r131, %r137;
	@%p2537 bra 	$L__BB0_5113;
	ld.shared.f32 	%f14616, [%r10+244];
	ld.shared.u16 	%rs2404, [_ZZ24flash_attention_wmma_qktPK6__halfS1_S1_PS_iiiifE6V_smem+7880];
	// begin inline asm
	{  cvt.f32.f16 %f14615, %rs2404;}

	// end inline asm
	fma.rn.f32 	%f20668, %f14616, %f14615, %f20668;
$L__BB0_5113:
	setp.ge.s32 	%p2538, %r132, %r137;
	@%p2538 bra 	$L__BB0_5115;
	ld.shared.f32 	%f14618, [%r10+248];
	ld.shared.u16 	%rs2405, [_ZZ24flash_attention_wmma_qktPK6__halfS1_S1_PS_iiiifE6V_smem+8008];
	// begin inline asm
	{  cvt.f32.f16 %f14617, %rs2405;}

	// end inline asm
	fma.rn.f32 	%f20668, %f14618, %f14617, %f20668;
$L__BB0_5115:
	setp.ge.s32 	%p2539, %r133, %r137;
	@%p2539 bra 	$L__BB0_5117;
	ld.shared.f32 	%f14620, [%r10+252];
	ld.shared.u16 	%rs2406, [_ZZ24flash_attention_wmma_qktPK6__halfS1_S1_PS_iiiifE6V_smem+8136];
	// begin inline asm
	{  cvt.f32.f16 %f14619, %rs2406;}

	// end inline asm
	fma.rn.f32 	%f20668, %f14620, %f14619, %f20668;
$L__BB0_5117:
	setp.ge.s32 	%p2540, %r16, %r137;
	fma.rn.f32 	%f18196, %f392, %f20668, %f18196;
	mov.f32 	%f20732, 0f00000000;
	@%p2540 bra 	$L__BB0_5119;
	ld.shared.f32 	%f14623, [%r10];
	ld.shared.u16 	%rs2407, [_ZZ24flash_attention_wmma_qktPK6__halfS1_S1_PS_iiiifE6V_smem+74];
	// begin inline asm
	{  cvt.f32.f16 %f14622, %rs2407;}

	// end inline asm
	fma.rn.f32 	%f20732, %f14623, %f14622, 0f00000000;
$L__BB0_5119:
	setp.ge.s32 	%p2541, %r84, %r137;
	@%p2541 bra 	$L__BB0_5121;
	ld.shared.f32 	%f14625, [%r10+4];
	ld.shared.u16 	%rs2408, [_ZZ24flash_attention_wmma_qktPK6__halfS1_S1_PS_iiiifE6V_smem+202];
	// begin inline asm
	{  cvt.f32.f16 %f14624, %rs2408;}

	// end inline asm
	fma.rn.f32 	%f20732, %f14625, %f14624, %f20732;
$L__BB0_5121:
	setp.ge.s32 	%p2542, %r85, %r137;
	@%p2542 bra 	$L__BB0_5123;
	ld.shared.f32 	%f14627, [%r10+8];
	ld.shared.u16 	%rs2409, [_ZZ24flash_attention_wmma_qktPK6__halfS1_S1_PS_iiiifE6V_smem+330];
	// begin inline asm
	{  cvt.f32.f16 %f14626, %rs2409;}

	// end inline asm
	fma.rn.f32 	%f20732, %f14627, %f14626, %f20732;
$L__BB0_5123:
	setp.ge.s32 	%p2543, %r86, %r137;
	@%p2543 bra 	$L__BB0_5125;
	ld.shared.f32 	%f14629, [%r10+12];
	ld.shared.u16 	%rs2410, [_ZZ24flash_attention_wmma_qktPK6__halfS1_S1_PS_iiiifE6V_smem+458];
	// begin inline asm
	{  cvt.f32.f16 %f14628, %rs2410;}

	// end inline asm
	fma.rn.f32 	%f20732, %f14629, %f14628, %f20732;
$L__BB0_5125:
	setp.ge.s32 	%p2544, %r87, %r137;
	@%p2544 bra 	$L__BB0_5127;
	ld.shared.f32 	%f14631, [%r10+16];
	ld.shared.u16 	%rs2411, [_ZZ24flash_attention_wmma_qktPK6__halfS1_S1_PS_iiiifE6V_smem+586];
	// begin inline asm
	{  cvt.f32.f16 %f14630, %rs2411;}

	// end inline asm
	fma.rn.f32 	%f20732, %f14631, %f14630, %f20732;
$L__BB0_5127:
	setp.ge.s32 	%p2545, %r88, %r137;
	@%p2545 bra 	$L__BB0_5129;
	ld.shared.f32 	%f14633, [%r10+20];
	ld.shared.u16 	%rs2412, [_ZZ24flash_attention_wmma_qktPK6__halfS1_S1_PS_iiiifE6V_smem+714];
	// begin inline asm
	{  cvt.f32.f16 %f14632, %rs2412;}

	// end inline asm
	fma.rn.f32 	%f20732, %f14633, %f14632, %f20732;
$L__BB0_5129:
	setp.ge.s32 	%p2546, %r89, %r137;
	@%p2546 bra 	$L__BB0_5131;
	ld.shared.f32 	%f14635, [%r10+24];
	ld.shared.u16 	%rs2413, [_ZZ24flash_attention_wmma_qktPK6__halfS1_S1_PS_iiiifE6V_smem+842];
	// begin inline asm
	{  cvt.f32.f16 %f14634, %rs2413;}

	// end inline asm
	fma.rn.f32 	%f20732, %f14635, %f14634, %f20732;
$L__BB0_5131:
	setp.ge.s32 	%p2547, %r90, %r137;
	@%p2547 bra 	$L__BB0_5133;
	ld.shared.f32 	%f14637, [%r10+28];
	ld.shared.u16 	%rs2414, [_ZZ24flash_attention_wmma_qktPK6__halfS1_S1_PS_iiiifE6V_smem+970];
	// begin inline asm
	{  cvt.f32.f16 %f14636, %rs2414;}

	// end inline asm
	fma.rn.f32 	%f20732, %f14637, %f14636, %f20732;
$L__BB0_5133:
	setp.ge.s32 	%p2548, %r91, %r137;
	@%p2548 bra 	$L__BB0_5135;
	ld.shared.f32 	%f14639, [%r10+32];
	ld.shared.u16 	%rs2415, [_ZZ24flash_attention_wmma_qktPK6__halfS1_S1_PS_iiiifE6V_smem+1098];
	// begin inline asm
	{  cvt.f32.f16 %f14638, %rs2415;}

	// end inline asm
	fma.rn.f32 	%f20732, %f14639, %f14638, %f20732;
$L__BB0_5135:
	setp.ge.s32 	%p2549, %r92, %r137;
	@%p2549 bra 	$L__BB0_5137;
	ld.shared.f32 	%f14641, [%r10+36];
	ld.shared.u16 	%rs2416, [_ZZ24flash_attention_wmma_qktPK6__halfS1_S1_PS_iiiifE6V_smem+1226];
	// begin inline asm
	{  cvt.f32.f16 %f14640, %rs2416;}

	// end inline asm
	fma.rn.f32 	%f20732, %f14641, %f14640, %f20732;
$L__BB0_5137:
	setp.ge.s32 	%p2550, %r93, %r137;
	@%p2550 bra 	$L__BB0_5139;
	ld.shared.f32 	%f14643, [%r10+40];
	ld.shared.u16 	%rs2417, [_ZZ24flash_attention_wmma_qktPK6__halfS1_S1_PS_iiiifE6V_smem+1354];
	// begin inline asm
	{  cvt.f32.f16 %f14642, %rs2417;}

	// end inline asm
	fma.rn.f32 	%f20732, %f14643, %f14642, %f20732;
$L__BB0_5139:
	setp.ge.s32 	%p2551, %r94, %r137;
	@%p2551 bra 	$L__BB0_5141;
	ld.shared.f32 	%f14645, [%r10+44];
	ld.shared.u16 	%rs2418, [_ZZ24flash_attention_wmma_qktPK6__halfS1_S1_PS_iiiifE6V_smem+1482];
	// begin inline asm
	{  cvt.f32.f16 %f14644, %rs2418;}

	// end inline asm
	fma.rn.f32 	%f20732, %f14645, %f14644, %f20732;
$L__BB0_5141:
	@%p2488 bra 	$L__BB0_5143;
	ld.shared.f32 	%f14647, [%r10+48];
	ld.shared.u16 	%rs2419, [_ZZ24flash_attention_wmma_qktPK6__halfS1_S1_PS_iiiifE6V_smem+1610];
	// begin inline asm
	{  cvt.f32.f16 %f14646, %rs2419;}

	// end inline asm
	fma.rn.f32 	%f20732, %f14647, %f14646, %f20732;
$L__BB0_5143:
	@%p2489 bra 	$L__BB0_5145;
	ld.shared.f32 	%f14649, [%r10+52];
	ld.shared.u16 	%rs2420, [_ZZ24flash_attention_wmma_qktPK6__halfS1_S1_PS_iiiifE6V_smem+1738];
	// begin inline asm
	{  cvt.f32.f16 %f14648, %rs2420;}

	// end inline asm
	fma.rn.f32 	%f20732, %f14649, %f14648, %f20732;
$L__BB0_5145:
	@%p2490 bra 	$L__BB0_5147;
	ld.shared.f32 	%f14651, [%r10+56];
	ld.shared.u16 	%rs2421, [_ZZ24flash_attention_wmma_qktPK6__halfS1_S1_PS_iiiifE6V_smem+1866];
	// begin inline asm
	{  cvt.f32.f16 %f14650, %rs2421;}

	// end inline asm
	fma.rn.f32 	%f20732, %f14651, %f14650, %f20732;
$L__BB0_5147:
	@%p2491 bra 	$L__BB0_5149;
	ld.shared.f32 	%f14653, [%r10+60];
	ld.shared.u16 	%rs2422, [_ZZ24flash_attention_wmma_qktPK6__halfS1_S1_PS_iiiifE6V_smem+1994];
	// begin inline asm
	{  cvt.f32.f16 %f14652, %rs2422;}

	// end inline asm
	fma.rn.f32 	%f20732, %f14653, %f14652, %f20732;
$L__BB0_5149:
	add.s32 	%r1156, %r16, 16;
	setp.ge.s32 	%p2556, %r1156, %r137;
	@%p2556 bra 	$L__BB0_5151;
	ld.shared.f32 	%f14655, [%r10+64];
	ld.shared.u16 	%rs2423, [_ZZ24flash_attention_wmma_qktPK6__halfS1_S1_PS_iiiifE6V_smem+2122];
	// begin inline asm
	{  cvt.f32.f16 %f14654, %rs2423;}

	// end inline asm
	fma.rn.f32 	%f20732, %f14655, %f14654, %f20732;
$L__BB0_5151:
	add.s32 	%r1157, %r16, 17;
	setp.ge.s32 	%p2557, %r1157, %r137;
	@%p2557 bra 	$L__BB0_5153;
	ld.shared.f32 	%f14657, [%r10+68];
	ld.shared.u16 	%rs2424, [_ZZ24flash_attention_wmma_qktPK6__halfS1_S1_PS_iiiifE6V_smem+2250];
	// begin inline asm
	{  cvt.f32.f16 %f14656, %rs2424;}

	// end inline asm
	fma.rn.f32 	%f20732, %f14657, %f14656, %f20732;
$L__BB0_5153:
	add.s32 	%r1158, %r16, 18;
	setp.ge.s32 	%p2558, %r1158, %r137;
	@%p2558 bra 	$L__BB0_5155;
	ld.shared.f32 	%f14659, [%r10+72];
	ld.shared.u16 	%rs2425, [_ZZ24flash_attention_wmma_qktPK6__halfS1_S1_PS_iiiifE6V_smem+2378];
	// begin inline asm
	{  cvt.f32.f16 %f14658, %rs2425;}

	// end inline asm
	fma.rn.f32 	%f20732, %f14659, %f14658, %f20732;
$L__BB0_5155:
	add.s32 	%r1159, %r16, 19;
	setp.ge.s32 	%p2559, %r1159, %r137;
	@%p2559 bra 	$L__BB0_5157;
	ld.shared.f32 	%f14661, [%r10+76];
	ld.shared.u16 	%rs2426, [_ZZ24flash_attention_wmma_qktPK6__halfS1_S1_PS_iiiifE6V_smem+2506];
	// begin inline asm
	{  cvt.f32.f16 %f14660, %rs2426;}

	// end inline asm
	fma.rn.f32 	%f20732, %f14661, %f14660, %f20732;
$L__BB0_5157:
	add.s32 	%r1160, %r16, 20;
	setp.ge.s32 	%p2560, %r1160, %r137;
	@%p2560 bra 	$L__BB0_5159;
	ld.shared.f32 	%f14663, [%r10+80];
	ld.shared.u16 	%rs2427, [_ZZ24flash_attention_wmma_qktPK6__halfS1_S1_PS_iiiifE6V_smem+2634];
	// begin inline asm
	{  cvt.f32.f16 %f14662, %rs2427;}

	// end inline asm
	fma.rn.f32 	%f20732, %f14663, %f14662, %f20732;
$L__BB0_5159:
	add.s32 	%r1161, %r16, 21;
	setp.ge.s32 	%p2561, %r1161, %r137;
	@%p2561 bra 	$L__BB0_5161;
	ld.shared.f32 	%f14665, [%r10+84];
	ld.shared.u16 	%rs2428, [_ZZ24flash_attention_wmma_qktPK6__halfS1_S1_PS_iiiifE6V_smem+2762];
	// begin inline asm
	{  cvt.f32.f16 %f14664, %rs2428;}

	// end inline asm
	fma.rn.f32 	%f20732, %f14665, %f14664, %f20732;
$L__BB0_5161:
	add.s32 	%r1162, %r16, 22;
	setp.ge.s32 	%p2562, %r1162, %r137;
	@%p2562 bra 	$L__BB0_5163;
	ld.shared.f32 	%f14667, [%r10+88];
	ld.shared.u16 	%rs2429, [_ZZ24flash_attention_wmma_qktPK6__halfS1_S1_PS_iiiifE6V_smem+2890];
	// begin inline asm
	{  cvt.f32.f16 %f14666, %rs2429;}

	// end inline asm
	fma.rn.f32 	%f20732, %f14667, %f14666, %f20732;
$L__BB0_5163:
	@%p2499 bra 	$L__BB0_5165;
	ld.shared.f32 	%f14669, [%r10+92];
	ld.shared.u16 	%rs2430, [_ZZ24flash_attention_wmma_qktPK6__halfS1_S1_PS_iiiifE6V_smem+3018];
	// begin inline asm
	{  cvt.f32.f16 %f14668, %rs2430;}

	// end inline asm
	fma.rn.f32 	%f20732, %f14669, %f14668, %f20732;
$L__BB0_5165:
	setp.ge.s32 	%p2564, %r100, %r137;
	@%p2564 bra 	$L__BB0_5167;
	ld.shared.f32 	%f14671, [%r10+96];
	ld.shared.u16 	%rs2431, [_ZZ24flash_attention_wmma_qktPK6__halfS1_S1_PS_iiiifE6V_smem+3146];
	// begin inline asm
	{  cvt.f32.f16 %f14670, %rs2431;}

	// end inline asm
	fma.rn.f32 	%f20732, %f14671, %f14670, %f20732;
$L__BB0_5167:
	setp.ge.s32 	%p2565, %r101, %r137;
	@%p2565 bra 	$L__BB0_5169;
	ld.shared.f32 	%f14673, [%r10+100];
	ld.shared.u16 	%rs2432, [_ZZ24flash_attention_wmma_qktPK6__halfS1_S1_PS_iiiifE6V_smem+3274];
	// begin inline asm
	{  cvt.f32.f16 %f14672, %rs2432;}

	// end inline asm
	fma.rn.f32 	%f20732, %f14673, %f14672, %f20732;
$L__BB0_5169:
	setp.ge.s32 	%p2566, %r102, %r137;
	@%p2566 bra 	$L__BB0_5171;
	ld.shared.f32 	%f14675, [%r10+104];
	ld.shared.u16 	%rs2433, [_ZZ24flash_attention_wmma_qktPK6__halfS1_S1_PS_iiiifE6V_smem+3402];
	// begin inline asm
	{  cvt.f32.f16 %f14674, %rs2433;}

	// end inline asm
	fma.rn.f32 	%f20732, %f14675, %f14674, %f20732;
$L__BB0_5171:
	setp.ge.s32 	%p2567, %r103, %r137;
	@%p2567 bra 	$L__BB0_5173;
	ld.shared.f32 	%f14677, [%r10+108];
	ld.shared.u16 	%rs2434, [_ZZ24flash_attention_wmma_qktPK6__halfS1_S1_PS_iiiifE6V_smem+3530];
	// begin inline asm
	{  cvt.f32.f16 %f14676, %rs2434;}

	// end inline asm
	fma.rn.f32 	%f20732, %f14677, %f14676, %f20732;
$L__BB0_5173:
	setp.ge.s32 	%p2568, %r104, %r137;
	@%p2568 bra 	$L__BB0_5175;
	ld.shared.f32 	%f14679, [%r10+112];
	ld.shared.u16 	%rs2435, [_ZZ24flash_attention_wmma_qktPK6__halfS1_S1_PS_iiiifE6V_smem+3658];
	// begin inline asm
	{  cvt.f32.f16 %f14678, %rs2435;}

	// end inline asm
	fma.rn.f32 	%f20732, %f14679, %f14678, %f20732;
$L__BB0_5175:
	setp.ge.s32 	%p2569, %r105, %r137;
	@%p2569 bra 	$L__BB0_5177;
	ld.shared.f32 	%f14681, [%r10+116];
	ld.shared.u16 	%rs2436, [_ZZ24flash_attention_wmma_qktPK6__halfS1_S1_PS_iiiifE6V_smem+3786];
	// begin inline asm
	{  cvt.f32.f16 %f14680, %rs2436;}

	// end inline asm
	fma.rn.f32 	%f20732, %f14681, %f14680, %f20732;
$L__BB0_5177:
	setp.ge.s32 	%p2570, %r106, %r137;
	@%p2570 bra 	$L__BB0_5179;
	ld.shared.f32 	%f14683, [%r10+120];
	ld.shared.u16 	%rs2437, [_ZZ24flash_attention_wmma_qktPK6__halfS1_S1_PS_iiiifE6V_smem+3914];
	// begin inline asm
	{  cvt.f32.f16 %f14682, %rs2437;}

	// end inline asm
	fma.rn.f32 	%f20732, %f14683, %f14682, %f20732;
$L__BB0_5179:
	setp.ge.s32 	%p2571, %r107, %r137;
	@%p2571 bra 	$L__BB0_5181;
	ld.shared.f32 	%f14685, [%r10+124];
	ld.shared.u16 	%rs2438, [_ZZ24flash_attention_wmma_qktPK6__halfS1_S1_PS_iiiifE6V_smem+4042];
	// begin inline asm
	{  cvt.f32.f16 %f14684, %rs2438;}

	// end inline asm
	fma.rn.f32 	%f20732, %f14685, %f14684, %f20732;
$L__BB0_5181:
	setp.ge.s32 	%p2572, %r108, %r137;
	@%p2572 bra 	$L__BB0_5183;
	ld.shared.f32 	%f14687, [%r10+128];
	ld.shared.u16 	%rs2439, [_ZZ24flash_attention_wmma_qktPK6__halfS1_S1_PS_iiiifE6V_smem+4170];
	// begin inline asm
	{  cvt.f32.f16 %f14686, %rs2439;}

	// end inline asm
	fma.rn.f32 	%f20732, %f14687, %f14686, %f20732;
$L__BB0_5183:
	setp.ge.s32 	%p2573, %r109, %r137;
	@%p2573 bra 	$L__BB0_5185;
	ld.shared.f32 	%f14689, [%r10+132];
	ld.shared.u16 	%rs2440, [_ZZ24flash_attention_wmma_qktPK6__halfS1_S1_PS_iiiifE6V_smem+4298];
	// begin inline asm
	{  cvt.f32.f16 %f14688, %rs2440;}

	// end inline asm
	fma.rn.f32 	%f20732, %f14689, %f14688, %f20732;
$L__BB0_5185:
	setp.ge.s32 	%p2574, %r110, %r137;
	@%p2574 bra 	$L__BB0_5187;
	ld.shared.f32 	%f14691, [%r10+136];
	ld.shared.u16 	%rs2441, [_ZZ24flash_attention_wmma_qktPK6__halfS1_S1_PS_iiiifE6V_smem+4426];
	// begin inline asm
	{  cvt.f32.f16 %f14690, %rs2441;}

	// end inline asm
	fma.rn.f32 	%f20732, %f14691, %f14690, %f20732;
$L__BB0_5187:
	setp.ge.s32 	%p2575, %r111, %r137;
	@%p2575 bra 	$L__BB0_5189;
	ld.shared.f32 	%f14693, [%r10+140];
	ld.shared.u16 	%rs2442, [_ZZ24flash_attention_wmma_qktPK6__halfS1_S1_PS_iiiifE6V_smem+4554];
	// begin inline asm
	{  cvt.f32.f16 %f14692, %rs2442;}

	// end inline asm
	fma.rn.f32 	%f20732, %f14693, %f14692, %f20732;
$L__BB0_5189:
	setp.ge.s32 	%p2576, %r112, %r137;
	@%p2576 bra 	$L__BB0_5191;
	ld.shared.f32 	%f14695, [%r10+144];
	ld.shared.u16 	%rs2443, [_ZZ24flash_attention_wmma_qktPK6__halfS1_S1_PS_iiiifE6V_smem+4682];
	// begin inline asm
	{  cvt.f32.f16 %f14694, %rs2443;}

	// end inline asm
	fma.rn.f32 	%f20732, %f14695, %f14694, %f20732;
$L__BB0_5191:
	setp.ge.s32 	%p2577, %r113, %r137;
	@%p2577 bra 	$L__BB0_5193;
	ld.shared.f32 	%f14697, [%r10+148];
	ld.shared.u16 	%rs2444, [_ZZ24flash_attention_wmma_qktPK6__halfS1_S1_PS_iiiifE6V_smem+4810];
	// begin inline asm
	{  cvt.f32.f16 %f14696, %rs2444;}

	// end inline asm
	fma.rn.f32 	%f20732, %f14697, %f14696, %f20732;
$L__BB0_5193:
	setp.ge.s32 	%p2578, %r114, %r137;
	@%p2578 bra 	$L__BB0_5195;
	ld.shared.f32 	%f14699, [%r10+152];
	ld.shared.u16 	%rs2445, [_ZZ24flash_attention_wmma_qktPK6__halfS1_S1_PS_iiiifE6V_smem+4938];
	// begin inline asm
	{  cvt.f32.f16 %f14698, %rs2445;}

	// end inline asm
	fma.rn.f32 	%f20732, %f14699, %f14698, %f20732;
$L__BB0_5195:
	add.s32 	%r1163, %r16, 39;
	setp.ge.s32 	%p2579, %r1163, %r137;
	@%p2579 bra 	$L__BB0_5197;
	ld.shared.f32 	%f14701, [%r10+156];
	ld.shared.u16 	%rs2446, [_ZZ24flash_attention_wmma_qktPK6__halfS1_S1_PS_iiiifE6V_smem+5066];
	// begin inline asm
	{  cvt.f32.f16 %f14700, %rs2446;}

	// end inline asm
	fma.rn.f32 	%f20732, %f14701, %f14700, %f20732;
$L__BB0_5197:
	setp.ge.s32 	%p2580, %r115, %r137;
	@%p2580 bra 	$L__BB0_5199;
	ld.shared.f32 	%f14703, [%r10+160];
	ld.shared.u16 	%rs2447, [_ZZ24flash_attention_wmma_qktPK6__halfS1_S1_PS_iiiifE6V_smem+5194];
	// begin inline asm
	{  cvt.f32.f16 %f14702, %rs2447;}

	// end inline asm
	fma.rn.f32 	%f20732, %f14703, %f14702, %f20732;
$L__BB0_5199:
	add.s32 	%r1164, %r16, 41;
	setp.ge.s32 	%p2581, %r1164, %r137;
	@%p2581 bra 	$L__BB0_5201;
	ld.shared.f32 	%f14705, [%r10+164];
	ld.shared.u16 	%rs2448, [_ZZ24flash_attention_wmma_qktPK6__halfS1_S1_PS_iiiifE6V_smem+5322];
	// begin inline asm
	{  cvt.f32.f16 %f14704, %rs2448;}

	// end inline asm
	fma.rn.f32 	%f20732, %f14705, %f14704, %f20732;
$L__BB0_5201:
	setp.ge.s32 	%p2582, %r116, %r137;
	@%p2582 bra 	$L__BB0_5203;
	ld.shared.f32 	%f14707, [%r10+168];
	ld.shared.u16 	%rs2449, [_ZZ24flash_attention_wmma_qktPK6__halfS1_S1_PS_iiiifE6V_smem+5450];
	// begin inline asm
	{  cvt.f32.f16 %f14706, %rs2449;}

	// end inline asm
	fma.rn.f32 	%f20732, %f14707, %f14706, %f20732;
$L__BB0_5203:
	add.s32 	%r1165, %r16, 43;
	setp.ge.s32 	%p2583, %r1165, %r137;
	@%p2583 bra 	$L__BB0_5205;
	ld.shared.f32 	%f14709, [%r10+172];
	ld.shared.u16 	%rs2450, [_ZZ24flash_attention_wmma_qktPK6__halfS1_S1_PS_iiiifE6V_smem+5578];
	// begin inline asm
	{  cvt.f32.f16 %f14708, %rs2450;}

	// end inline asm
	fma.rn.f32 	%f20732, %f14709, %f14708, %f20732;
$L__BB0_5205:
	add.s32 	%r1166, %r16, 44;
	setp.ge.s32 	%p2584, %r1166, %r137;
	@%p2584 bra 	$L__BB0_5207;
	ld.shared.f32 	%f14711, [%r10+176];
	ld.shared.u16 	%rs2451, [_ZZ24flash_attention_wmma_qktPK6__halfS1_S1_PS_iiiifE6V_smem+5706];
	// begin inline asm
	{  cvt.f32.f16 %f14710, %rs2451;}

	// end inline asm
	fma.rn.f32 	%f20732, %f14711, %f14710, %f20732;
$L__BB0_5207:
	add.s32 	%r1167, %r16, 45;
	setp.ge.s32 	%p2585, %r1167, %r137;
	@%p2585 bra 	$L__BB0_5209;
	ld.shared.f32 	%f14713, [%r10+180];
	ld.shared.u16 	%rs2452, [_ZZ24flash_attention_wmma_qktPK6__halfS1_S1_PS_iiiifE6V_smem+5834];
	// begin inline asm
	{  cvt.f32.f16 %f14712, %rs2452;}

	// end inline asm
	fma.rn.f32 	%f20732, %f14713, %f14712, %f20732;
$L__BB0_5209:
	add.s32 	%r1168, %r16, 46;
	setp.ge.s32 	%p2586, %r1168, %r137;
	@%p2586 bra 	$L__BB0_5211;
	ld.shared.f32 	%f14715, [%r10+184];
	ld.shared.u16 	%rs2453, [_ZZ24flash_attention_wmma_qktPK6__halfS1_S1_PS_iiiifE6V_smem+5962];
	// begin inline asm
	{  cvt.f32.f16 %f14714, %rs2453;}

	// end inline asm
	fma.rn.f32 	%f20732, %f14715, %f14714, %f20732;
$L__BB0_5211:
	setp.ge.s32 	%p2587, %r117, %r137;
	@%p2587 bra 	$L__BB0_5213;
	ld.shared.f32 	%f14717, [%r10+188];
	ld.shared.u16 	%rs2454, [_ZZ24flash_attention_wmma_qktPK6__halfS1_S1_PS_iiiifE6V_smem+6090];
	// begin inline asm
	{  cvt.f32.f16 %f14716, %rs2454;}

	// end inline asm
	fma.rn.f32 	%f20732, %f14717, %f14716, %f20732;
$L__BB0_5213:
	setp.ge.s32 	%p2588, %r118, %r137;
	@%p2588 bra 	$L__BB0_5215;
	ld.shared.f32 	%f14719, [%r10+192];
	ld.shared.u16 	%rs2455, [_ZZ24flash_attention_wmma_qktPK6__halfS1_S1_PS_iiiifE6V_smem+6218];
	// begin inline asm
	{  cvt.f32.f16 %f14718, %rs2455;}

	// end inline asm
	fma.rn.f32 	%f20732, %f14719, %f14718, %f20732;
$L__BB0_5215:
	setp.ge.s32 	%p2589, %r119, %r137;
	@%p2589 bra 	$L__BB0_5217;
	ld.shared.f32 	%f14721, [%r10+196];
	ld.shared.u16 	%rs2456, [_ZZ24flash_attention_wmma_qktPK6__halfS1_S1_PS_iiiifE6V_smem+6346];
	// begin inline asm
	{  cvt.f32.f16 %f14720, %rs2456;}

	// end inline asm
	fma.rn.f32 	%f20732, %f14721, %f14720, %f20732;
$L__BB0_5217:
	setp.ge.s32 	%p2590, %r120, %r137;
	@%p2590 bra 	$L__BB0_5219;
	ld.shared.f32 	%f14723, [%r10+200];
	ld.shared.u16 	%rs2457, [_ZZ24flash_attention_wmma_qktPK6__halfS1_S1_PS_iiiifE6V_smem+6474];
	// begin inline asm
	{  cvt.f32.f16 %f14722, %rs2457;}

	// end inline asm
	fma.rn.f32 	%f20732, %f14723, %f14722, %f20732;
$L__BB0_5219:
	setp.ge.s32 	%p2591, %r121, %r137;
	@%p2591 bra 	$L__BB0_5221;
	ld.shared.f32 	%f14725, [%r10+204];
	ld.shared.u16 	%rs2458, [_ZZ24flash_attention_wmma_qktPK6__halfS1_S1_PS_iiiifE6V_smem+6602];
	// begin inline asm
	{  cvt.f32.f16 %f14724, %rs2458;}

	// end inline asm
	fma.rn.f32 	%f20732, %f14725, %f14724, %f20732;
$L__BB0_5221:
	setp.ge.s32 	%p2592, %r122, %r137;
	@%p2592 bra 	$L__BB0_5223;
	ld.shared.f32 	%f14727, [%r10+208];
	ld.shared.u16 	%rs2459, [_ZZ24flash_attention_wmma_qktPK6__halfS1_S1_PS_iiiifE6V_smem+6730];
	// begin inline asm
	{  cvt.f32.f16 %f14726, %rs2459;}

	// end inline asm
	fma.rn.f32 	%f20732, %f14727, %f14726, %f20732;
$L__BB0_5223:
	setp.ge.s32 	%p2593, %r123, %r137;
	@%p2593 bra 	$L__BB0_5225;
	ld.shared.f32 	%f14729, [%r10+212];
	ld.shared.u16 	%rs2460, [_ZZ24flash_attention_wmma_qktPK6__halfS1_S1_PS_iiiifE6V_smem+6858];
	// begin inline asm
	{  cvt.f32.f16 %f14728, %rs2460;}

	// end inline asm
	fma.rn.f32 	%f20732, %f14729, %f14728, %f20732;
$L__BB0_5225:
	setp.ge.s32 	%p2594, %r124, %r137;
	@%p2594 bra 	$L__BB0_5227;
	ld.shared.f32 	%f14731, [%r10+216];
	ld.shared.u16 	%rs2461, [_ZZ24flash_attention_wmma_qktPK6__halfS1_S1_PS_iiiifE6V_smem+6986];
	// begin inline asm
	{  cvt.f32.f16 %f14730, %rs2461;}

	// end inline asm
	fma.rn.f32 	%f20732, %f14731, %f14730, %f20732;
$L__BB0_5227:
	setp.ge.s32 	%p2595, %r125, %r137;
	@%p2595 bra 	$L__BB0_5229;
	ld.shared.f32 	%f14733, [%r10+220];
	ld.shared.u16 	%rs2462, [_ZZ24flash_attention_wmma_qktPK6__halfS1_S1_PS_iiiifE6V_smem+7114];
	// begin inline asm
	{  cvt.f32.f16 %f14732, %rs2462;}

	// end inline asm
	fma.rn.f32 	%f20732, %f14733, %f14732, %f20732;
$L__BB0_5229:
	setp.ge.s32 	%p2596, %r126, %r137;
	@%p2596 bra 	$L__BB0_5231;
	ld.shared.f32 	%f14735, [%r10+224];
	ld.shared.u16 	%rs2463, [_ZZ24flash_attention_wmma_qktPK6__halfS1_S1_PS_iiiifE6V_smem+7242];
	// begin inline asm
	{  cvt.f32.f16 %f14734, %rs2463;}

	// end inline asm
	fma.rn.f32 	%f20732, %f14735, %f14734, %f20732;
$L__BB0_5231:
	setp.ge.s32 	%p2597, %r127, %r137;
	@%p2597 bra 	$L__BB0_5233;
	ld.shared.f32 	%f14737, [%r10+228];
	ld.shared.u16 	%rs2464, [_ZZ24flash_attention_wmma_qktPK6__halfS1_S1_PS_iiiifE6V_smem+7370];
	// begin inline asm
	{  cvt.f32.f16 %f14736, %rs2464;}

	// end inline asm
	fma.rn.f32 	%f20732, %f14737, %f14736, %f20732;
$L__BB0_5233:
	setp.ge.s32 	%p2598, %r128, %r137;
	@%p2598 bra 	$L__BB0_5235;
	ld.shared.f32 	%f14739, [%r10+232];
	ld.shared.u16 	%rs2465, [_ZZ24flash_attention_wmma_qktPK6__halfS1_S1_PS_iiiifE6V_smem+7498];
	// begin inline asm
	{  cvt.f32.f16 %f14738, %rs2465;}

	// end inline asm
	fma.rn.f32 	%f20732, %f14739, %f14738, %f20732;
$L__BB0_5235:
	setp.ge.s32 	%p2599, %r129, %r137;
	@%p2599 bra 	$L__BB0_5237;
	ld.shared.f32 	%f14741, [%r10+236];
	ld.shared.u16 	%rs2466, [_ZZ24flash_attention_wmma_qktPK6__halfS1_S1_PS_iiiifE6V_smem+7626];
	// begin inline asm
	{  cvt.f32.f16 %f14740, %rs2466;}

	// end inline asm
	fma.rn.f32 	%f20732, %f14741, %f14740, %f20732;
$L__BB0_5237:
	setp.ge.s32 	%p2600, %r130, %r137;
	@%p2600 bra 	$L__BB0_5239;
	ld.shared.f32 	%f14743, [%r10+240];
	ld.shared.u16 	%rs2467, [_ZZ24flash_attention_wmma_qktPK6__halfS1_S1_PS_iiiifE6V_smem+7754];
	// begin inline asm
	{  cvt.f32.f16 %f14742, %rs2467;}

	// end inline asm
	fma.rn.f32 	%f20732, %f14743, %f14742, %f20732;
$L__BB0_5239:
	setp.ge.s32 	%p2601, %r131, %r137;
	@%p2601 bra 	$L__BB0_5241;
	ld.shared.f32 	%f14745, [%r10+244];
	ld.shared.u16 	%rs2468, [_ZZ24flash_attention_wmma_qktPK6__halfS1_S1_PS_iiiifE6V_smem+7882];
	// begin inline asm
	{  cvt.f32.f16 %f14744, %rs2468;}

	// end inline asm
	fma.rn.f32 	%f20732, %f14745, %f14744, %f20732;
$L__BB0_5241:
	setp.ge.s32 	%p2602, %r132, %r137;
	@%p2602 bra 	$L__BB0_5243;
	ld.shared.f32 	%f14747, [%r10+248];
	ld.shared.u16 	%rs2469, [_ZZ24flash_attention_wmma_qktPK6__halfS1_S1_PS_iiiifE6V_smem+8010];
	// begin inline asm
	{  cvt.f32.f16 %f14746, %rs2469;}

	// end inline asm
	fma.rn.f32 	%f20732, %f14747, %f14746, %f20732;
$L__BB0_5243:
	setp.ge.s32 	%p2603, %r133, %r137;
	@%p2603 bra 	$L__BB0_5245;
	ld.shared.f32 	%f14749, [%r10+252];
	ld.shared.u16 	%rs2470, [_ZZ24flash_attention_wmma_qktPK6__halfS1_S1_PS_iiiifE6V_smem+8138];
	// begin inline asm
	{  cvt.f32.f16 %f14748, %rs2470;}

	// end inline asm
	fma.rn.f32 	%f20732, %f14749, %f14748, %f20732;
$L__BB0_5245:
	setp.ge.s32 	%p2604, %r16, %r137;
	fma.rn.f32 	%f18195, %f392, %f20732, %f18195;
	mov.f32 	%f20796, 0f00000000;
	@%p2604 bra 	$L__BB0_5247;
	ld.shared.f32 	%f14752, [%r10];
	ld.shared.u16 	%rs2471, [_ZZ24flash_attention_wmma_qktPK6__halfS1_S1_PS_iiiifE6V_smem+76];
	// begin inline asm
	{  cvt.f32.f16 %f14751, %rs2471;}

	// end inline asm
	fma.rn.f32 	%f20796, %f14752, %f14751, 0f00000000;
$L__BB0_5247:
	setp.ge.s32 	%p2605, %r84, %r137;
	@%p2605 bra 	$L__BB0_5249;
	ld.shared.f32 	%f14754, [%r10+4];
	ld.shared.u16 	%rs2472, [_ZZ24flash_attention_wmma_qktPK6__halfS1_S1_PS_iiiifE6V_smem+204];
	// begin inline asm
	{  cvt.f32.f16 %f14753, %rs2472;}

	// end inline asm
	fma.rn.f32 	%f20796, %f14754, %f14753, %f20796;
$L__BB0_5249:
	setp.ge.s32 	%p2606, %r85, %r137;
	@%p2606 bra 	$L__BB0_5251;
	ld.shared.f32 	%f14756, [%r10+8];
	ld.shared.u16 	%rs2473, [_ZZ24flash_attention_wmma_qktPK6__halfS1_S1_PS_iiiifE6V_smem+332];
	// begin inline asm
	{  cvt.f32.f16 %f14755, %rs2473;}

	// end inline asm
	fma.rn.f32 	%f20796, %f14756, %f14755, %f20796;
$L__BB0_5251:
	setp.ge.s32 	%p2607, %r86, %r137;
	@%p2607 bra 	$L__BB0_5253;
	ld.shared.f32 	%f14758, [%r10+12];
	ld.shared.u16 	%rs2474, [_ZZ24flash_attention_wmma_qktPK6__halfS1_S1_PS_iiiifE6V_smem+460];
	// begin inline asm
	{  cvt.f32.f16 %f14757, %rs2474;}

	// end inline asm
	fma.rn.f32 	%f20796, %f14758, %f14757, %f20796;
$L__BB0_5253:
	setp.ge.s32 	%p2608, %r87, %r137;
	@%p2608 bra 	$L__BB0_5255;
	ld.shared.f32 	%f14760, [%r10+16];
	ld.shared.u16 	%rs2475, [_ZZ24flash_attention_wmma_qktPK6__halfS1_S1_PS_iiiifE6V_smem+588];
	// begin inline asm
	{  cvt.f32.f16 %f14759, %rs2475;}

	// end inline asm
	fma.rn.f32 	%f20796, %f14760, %f14759, %f20796;
$L__BB0_5255:
	setp.ge.s32 	%p2609, %r88, %r137;
	@%p2609 bra 	$L__BB0_5257;
	ld.shared.f32 	%f14762, [%r10+20];
	ld.shared.u16 	%rs2476, [_ZZ24flash_attention_wmma_qktPK6__halfS1_S1_PS_iiiifE6V_smem+716];
	// begin inline asm
	{  cvt.f32.f16 %f14761, %rs2476;}

	// end inline asm
	fma.rn.f32 	%f20796, %f14762, %f14761, %f20796;
$L__BB0_5257:
	setp.ge.s32 	%p2610, %r89, %r137;
	@%p2610 bra 	$L__BB0_5259;
	ld.shared.f32 	%f14764, [%r10+24];
	ld.shared.u16 	%rs2477, [_ZZ24flash_attention_wmma_qktPK6__halfS1_S1_PS_iiiifE6V_smem+844];
	// begin inline asm
	{  cvt.f32.f16 %f14763, %rs2477;}

	// end inline asm
	fma.rn.f32 	%f20796, %f14764, %f14763, %f20796;
$L__BB0_5259:
	setp.ge.s32 	%p2611, %r90, %r137;
	@%p2611 bra 	$L__BB0_5261;
	ld.shared.f32 	%f14766, [%r10+28];
	ld.shared.u16 	%rs2478, [_ZZ24flash_attention_wmma_qktPK6__halfS1_S1_PS_iiiifE6V_smem+972];
	// begin inline asm
	{  cvt.f32.f16 %f14765, %rs2478;}

	// end inline asm
	fma.rn.f32 	%f20796, %f14766, %f14765, %f20796;
$L__BB0_5261:
	setp.ge.s32 	%p2612, %r91, %r137;
	@%p2612 bra 	$L__BB0_5263;
	ld.shared.f32 	%f14768, [%r10+32];
	ld.shared.u16 	%rs2479, [_ZZ24flash_attention_wmma_qktPK6__halfS1_S1_PS_iiiifE6V_smem+1100];
	// begin inline asm
	{  cvt.f32.f16 %f14767, %rs2479;}

	// end inline asm
	fma.rn.f32 	%f20796, %f14768, %f14767, %f20796;
$L__BB0_5263:
	setp.ge.s32 	%p2613, %r92, %r137;
	@%p2613 bra 	$L__BB0_5265;
	ld.shared.f32 	%f14770, [%r10+36];
	ld.shared.u16 	%rs2480, [_ZZ24flash_attention_wmma_qktPK6__halfS1_S1_PS_iiiifE6V_smem+1228];
	// begin inline asm
	{  cvt.f32.f16 %f14769, %rs2480;}

	// end inline asm
	fma.rn.f32 	%f20796, %f14770, %f14769, %f20796;
$L__BB0_5265:
	setp.ge.s32 	%p2614, %r93, %r137;
	@%p2614 bra 	$L__BB0_5267;
	ld.shared.f32 	%f14772, [%r10+40];
	ld.shared.u16 	%rs2481, [_ZZ24flash_attention_wmma_qktPK6__halfS1_S1_PS_iiiifE6V_smem+1356];
	// begin inline asm
	{  cvt.f32.f16 %f14771, %rs2481;}

	// end inline asm
	fma.rn.f32 	%f20796, %f14772, %f14771, %f20796;
$L__BB0_5267:
	setp.ge.s32 	%p2615, %r94, %r137;
	@%p2615 bra 	$L__BB0_5269;
	ld.shared.f32 	%f14774, [%r10+44];
	ld.shared.u16 	%rs2482, [_ZZ24flash_attention_wmma_qktPK6__halfS1_S1_PS_iiiifE6V_smem+1484];
	// begin inline asm
	{  cvt.f32.f16 %f14773, %rs2482;}

	// end inline asm
	fma.rn.f32 	%f20796, %f14774, %f14773, %f20796;
$L__BB0_5269:
	setp.ge.s32 	%p2616, %r95, %r137;
	@%p2616 bra 	$L__BB0_5271;
	ld.shared.f32 	%f14776, [%r10+48];
	ld.shared.u16 	%rs2483, [_ZZ24flash_attention_wmma_qktPK6__halfS1_S1_PS_iiiifE6V_smem+1612];
	// begin inline asm
	{  cvt.f32.f16 %f14775, %rs2483;}

	// end inline asm
	fma.rn.f32 	%f20796, %f14776, %f14775, %f20796;
$L__BB0_5271:
	setp.ge.s32 	%p2617, %r96, %r137;
	@%p2617 bra 	$L__BB0_5273;
	ld.shared.f32 	%f14778, [%r10+52];
	ld.shared.u16 	%rs2484, [_ZZ24flash_attention_wmma_qktPK6__halfS1_S1_PS_iiiifE6V_smem+1740];
	// begin inline asm
	{  cvt.f32.f16 %f14777, %rs2484;}

	// end inline asm
	fma.rn.f32 	%f20796, %f14778, %f14777, %f20796;
$L__BB0_5273:
	setp.ge.s32 	%p2618, %r97, %r137;
	@%p2618 bra 	$L__BB0_5275;
	ld.shared.f32 	%f14780, [%r10+56];
	ld.shared.u16 	%rs2485, [_ZZ24flash_attention_wmma_qktPK6__halfS1_S1_PS_iiiifE6V_smem+1868];
	// begin inline asm
	{  cvt.f32.f16 %f14779, %rs2485;}

	// end inline asm
	fma.rn.f32 	%f20796, %f14780, %f14779, %f20796;
$L__BB0_5275:
	setp.ge.s32 	%p2619, %r98, %r137;
	@%p2619 bra 	$L__BB0_5277;
	ld.shared.f32 	%f14782, [%r10+60];
	ld.shared.u16 	%rs2486, [_ZZ24flash_attention_wmma_qktPK6__halfS1_S1_PS_iiiifE6V_smem+1996];
	// begin inline asm
	{  cvt.f32.f16 %f14781, %rs2486;}

	// end inline asm
	fma.rn.f32 	%f20796, %f14782, %f14781, %f20796;
$L__BB0_5277:
	add.s32 	%r1169, %r16, 16;
	setp.ge.s32 	%p2620, %r1169, %r137;
	@%p2620 bra 	$L__BB0_5279;
	ld.shared.f32 	%f14784, [%r10+64];
	ld.shared.u16 	%rs2487, [_ZZ24flash_attention_wmma_qktPK6__halfS1_S1_PS_iiiifE6V_smem+2124];
	// begin inline asm
	{  cvt.f32.f16 %f14783, %rs2487;}

	// end inline asm
	fma.rn.f32 	%f20796, %f14784, %f14783, %f20796;
$L__BB0_5279:
	add.s32 	%r1170, %r16, 17;
	setp.ge.s32 	%p2621, %r1170, %r137;
	@%p2621 bra 	$L__BB0_5281;
	ld.shared.f32 	%f14786, [%r10+68];
	ld.shared.u16 	%rs2488, [_ZZ24flash_attention_wmma_qktPK6__halfS1_S1_PS_iiiifE6V_smem+2252];
	// begin inline asm
	{  cvt.f32.f16 %f14785, %rs2488;}

	// end inline asm
	fma.rn.f32 	%f20796, %f14786, %f14785, %f20796;
$L__BB0_5281:
	add.s32 	%r1171, %r16, 18;
	setp.ge.s32 	%p2622, %r1171, %r137;
	@%p2622 bra 	$L__BB0_5283;
	ld.shared.f32 	%f14788, [%r10+72];
	ld.shared.u16 	%rs2489, [_ZZ24flash_attention_wmma_qktPK6__halfS1_S1_PS_iiiifE6V_smem+2380];
	// begin inline asm
	{  cvt.f32.f16 %f14787, %rs2489;}

	// end inline asm
	fma.rn.f32 	%f20796, %f14788, %f14787, %f20796;
$L__BB0_5283:
	add.s32 	%r1172, %r16, 19;
	setp.ge.s32 	%p2623, %r1172, %r137;
	@%p2623 bra 	$L__BB0_5285;
	ld.shared.f32 	%f14790, [%r10+76];
	ld.shared.u16 	%rs2490, [_ZZ24flash_attention_wmma_qktPK6__halfS1_S1_PS_iiiifE6V_smem+2508];
	// begin inline asm
	{  cvt.f32.f16 %f14789, %rs2490;}

	// end inline asm
	fma.rn.f32 	%f20796, %f14790, %f14789, %f20796;
$L__BB0_5285:
	add.s32 	%r1173, %r16, 20;
	setp.ge.s32 	%p2624, %r1173, %r137;
	@%p2624 bra 	$L__BB0_5287;
	ld.shared.f32 	%f14792, [%r10+80];
	ld.shared.u16 	%rs2491, [_ZZ24flash_attention_wmma_qktPK6__halfS1_S1_PS_iiiifE6V_smem+2636];
	// begin inline asm
	{  cvt.f32.f16 %f14791, %rs2491;}

	// end inline asm
	fma.rn.f32 	%f20796, %f14792, %f14791, %f20796;
$L__BB0_5287:
	add.s32 	%r1174, %r16, 21;
	setp.ge.s32 	%p2625, %r1174, %r137;
	@%p2625 bra 	$L__BB0_5289;
	ld.shared.f32 	%f14794, [%r10+84];
	ld.shared.u16 	%rs2492, [_ZZ24flash_attention_wmma_qktPK6__halfS1_S1_PS_iiiifE6V_smem+2764];
	// begin inline asm
	{  cvt.f32.f16 %f14793, %rs2492;}

	// end inline asm
	fma.rn.f32 	%f20796, %f14794, %f14793, %f20796;
$L__BB0_5289:
	add.s32 	%r1175, %r16, 22;
	setp.ge.s32 	%p2626, %r1175, %r137;
	@%p2626 bra 	$L__BB0_5291;
	ld.shared.f32 	%f14796, [%r10+88];
	ld.shared.u16 	%rs2493, [_ZZ24flash_attention_wmma_qktPK6__halfS1_S1_PS_iiiifE6V_smem+2892];
	// begin inline asm
	{  cvt.f32.f16 %f14795, %rs2493;}

	// end inline asm
	fma.rn.f32 	%f20796, %f14796, %f14795, %f20796;
$L__BB0_5291:
	setp.ge.s32 	%p2627, %r99, %r137;
	@%p2627 bra 	$L__BB0_5293;
	ld.shared.f32 	%f14798, [%r10+92];
	ld.shared.u16 	%rs2494, [_ZZ24flash_attention_wmma_qktPK6__halfS1_S1_PS_iiiifE6V_smem+3020];
	// begin inline asm
	{  cvt.f32.f16 %f14797, %rs2494;}

	// end inline asm
	fma.rn.f32 	%f20796, %f14798, %f14797, %f20796;
$L__BB0_5293:
	@%p2564 bra 	$L__BB0_5295;
	ld.shared.f32 	%f14800, [%r10+96];
	ld.shared.u16 	%rs2495, [_ZZ24flash_attention_wmma_qktPK6__halfS1_S1_PS_iiiifE6V_smem+3148];
	// begin inline asm
	{  cvt.f32.f16 %f14799, %rs2495;}

	// end inline asm
	fma.rn.f32 	%f20796, %f14800, %f14799, %f20796;
$L__BB0_5295:
	@%p2565 bra 	$L__BB0_5297;
	ld.shared.f32 	%f14802, [%r10+100];
	ld.shared.u16 	%rs2496, [_ZZ24flash_attention_wmma_qktPK6__halfS1_S1_PS_iiiifE6V_smem+3276];
	// begin inline asm
	{  cvt.f32.f16 %f14801, %rs2496;}

	// end inline asm
	fma.rn.f32 	%f20796, %f14802, %f14801, %f20796;
$L__BB0_5297:
	@%p2566 bra 	$L__BB0_5299;
	ld.shared.f32 	%f14804, [%r10+104];
	ld.shared.u16 	%rs2497, [_ZZ24flash_attention_wmma_qktPK6__halfS1_S1_PS_iiiifE6V_smem+3404];
	// begin inline asm
	{  cvt.f32.f16 %f14803, %rs2497;}

	// end inline asm
	fma.rn.f32 	%f20796, %f14804, %f14803, %f20796;
$L__BB0_5299:
	@%p2567 bra 	$L__BB0_5301;
	ld.shared.f32 	%f14806, [%r10+108];
	ld.shared.u16 	%rs2498, [_ZZ24flash_attention_wmma_qktPK6__halfS1_S1_PS_iiiifE6V_smem+3532];
	// begin inline asm
	{  cvt.f32.f16 %f14805, %rs2498;}

	// end inline asm
	fma.rn.f32 	%f20796, %f14806, %f14805, %f20796;
$L__BB0_5301:
	@%p2568 bra 	$L__BB0_5303;
	ld.shared.f32 	%f14808, [%r10+112];
	ld.shared.u16 	%rs2499, [_ZZ24flash_attention_wmma_qktPK6__halfS1_S1_PS_iiiifE6V_smem+3660];
	// begin inline asm
	{  cvt.f32.f16 %f14807, %rs2499;}

	// end inline asm
	fma.rn.f32 	%f20796, %f14808, %f14807, %f20796;
$L__BB0_5303:
	setp.ge.s32 	%p2633, %r105, %r137;
	@%p2633 bra 	$L__BB0_5305;
	ld.shared.f32 	%f14810, [%r10+116];
	ld.shared.u16 	%rs2500, [_ZZ24flash_attention_wmma_qktPK6__halfS1_S1_PS_iiiifE6V_smem+3788];
	// begin inline asm
	{  cvt.f32.f16 %f14809, %rs2500;}

	// end inline asm
	fma.rn.f32 	%f20796, %f14810, %f14809, %f20796;
$L__BB0_5305:
	setp.ge.s32 	%p2634, %r106, %r137;
	@%p2634 bra 	$L__BB0_5307;
	ld.shared.f32 	%f14812, [%r10+120];
	ld.shared.u16 	%rs2501, [_ZZ24flash_attention_wmma_qktPK6__halfS1_S1_PS_iiiifE6V_smem+3916];
	// begin inline asm
	{  cvt.f32.f16 %f14811, %rs2501;}

	// end inline asm
	fma.rn.f32 	%f20796, %f14812, %f14811, %f20796;
$L__BB0_5307:
	setp.ge.s32 	%p2635, %r107, %r137;
	@%p2635 bra 	$L__BB0_5309;
	ld.shared.f32 	%f14814, [%r10+124];
	ld.shared.u16 	%rs2502, [_ZZ24flash_attention_wmma_qktPK6__halfS1_S1_PS_iiiifE6V_smem+4044];
	// begin inline asm
	{  cvt.f32.f16 %f14813, %rs2502;}

	// end inline asm
	fma.rn.f32 	%f20796, %f14814, %f14813, %f20796;
$L__BB0_5309:
	setp.ge.s32 	%p2636, %r108, %r137;
	@%p2636 bra 	$L__BB0_5311;
	ld.shared.f32 	%f14816, [%r10+128];
	ld.shared.u16 	%rs2503, [_ZZ24flash_attention_wmma_qktPK6__halfS1_S1_PS_iiiifE6V_smem+4172];
	// begin inline asm
	{  cvt.f32.f16 %f14815, %rs2503;}

	// end inline asm
	fma.rn.f32 	%f20796, %f14816, %f14815, %f20796;
$L__BB0_5311:
	setp.ge.s32 	%p2637, %r109, %r137;
	@%p2637 bra 	$L__BB0_5313;
	ld.shared.f32 	%f14818, [%r10+132];
	ld.shared.u16 	%rs2504, [_ZZ24flash_attention_wmma_qktPK6__halfS1_S1_PS_iiiifE6V_smem+4300];
	// begin inline asm
	{  cvt.f32.f16 %f14817, %rs2504;}

	// end inline asm
	fma.rn.f32 	%f20796, %f14818, %f14817, %f20796;
$L__BB0_5313:
	setp.ge.s32 	%p2638, %r110, %r137;
	@%p2638 bra 	$L__BB0_5315;
	ld.shared.f32 	%f14820, [%r10+136];
	ld.shared.u16 	%rs2505, [_ZZ24flash_attention_wmma_qktPK6__halfS1_S1_PS_iiiifE6V_smem+4428];
	// begin inline asm
	{  cvt.f32.f16 %f14819, %rs2505;}

	// end inline asm
	fma.rn.f32 	%f20796, %f14820, %f14819, %f20796;
$L__BB0_5315:
	setp.ge.s32 	%p2639, %r111, %r137;
	@%p2639 bra 	$L__BB0_5317;
	ld.shared.f32 	%f14822, [%r10+140];
	ld.shared.u16 	%rs2506, [_ZZ24flash_attention_wmma_qktPK6__halfS1_S1_PS_iiiifE6V_smem+4556];
	// begin inline asm
	{  cvt.f32.f16 %f14821, %rs2506;}

	// end inline asm
	fma.rn.f32 	%f20796, %f14822, %f14821, %f20796;
$L__BB0_5317:
	setp.ge.s32 	%p2640, %r112, %r137;
	@%p2640 bra 	$L__BB0_5319;
	ld.shared.f32 	%f14824, [%r10+144];
	ld.shared.u16 	%rs2507, [_ZZ24flash_attention_wmma_qktPK6__halfS1_S1_PS_iiiifE6V_smem+4684];
	// begin inline asm
	{  cvt.f32.f16 %f14823, %rs2507;}

	// end inline asm
	fma.rn.f32 	%f20796, %f14824, %f14823, %f20796;
$L__BB0_5319:
	setp.ge.s32 	%p2641, %r113, %r137;
	@%p2641 bra 	$L__BB0_5321;
	ld.shared.f32 	%f14826, [%r10+148];
	ld.shared.u16 	%rs2508, [_ZZ24flash_attention_wmma_qktPK6__halfS1_S1_PS_iiiifE6V_smem+4812];
	// begin inline asm
	{  cvt.f32.f16 %f14825, %rs2508;}

	// end inline asm
	fma.rn.f32 	%f20796, %f14826, %f14825, %f20796;
$L__BB0_5321:
	setp.ge.s32 	%p2642, %r114, %r137;
	@%p2642 bra 	$L__BB0_5323;
	ld.shared.f32 	%f14828, [%r10+152];
	ld.shared.u16 	%rs2509, [_ZZ24flash_attention_wmma_qktPK6__halfS1_S1_PS_iiiifE6V_smem+4940];
	// begin inline asm
	{  cvt.f32.f16 %f14827, %rs2509;}

	// end inline asm
	fma.rn.f32 	%f20796, %f14828, %f14827, %f20796;
$L__BB0_5323:
	add.s32 	%r1176, %r16, 39;
	setp.ge.s32 	%p2643, %r1176, %r137;
	@%p2643 bra 	$L__BB0_5325;
	ld.shared.f32 	%f14830, [%r10+156];
	ld.shared.u16 	%rs2510, [_ZZ24flash_attention_wmma_qktPK6__halfS1_S1_PS_iiiifE6V_smem+5068];
	// begin inline asm
	{  cvt.f32.f16 %f14829, %rs2510;}

	// end inline asm
	fma.rn.f32 	%f20796, %f14830, %f14829, %f20796;
$L__BB0_5325:
	setp.ge.s32 	%p2644, %r115, %r137;
	@%p2644 bra 	$L__BB0_5327;
	ld.shared.f32 	%f14832, [%r10+160];
	ld.shared.u16 	%rs2511, [_ZZ24flash_attention_wmma_qktPK6__halfS1_S1_PS_iiiifE6V_smem+5196];
	// begin inline asm
	{  cvt.f32.f16 %f14831, %rs2511;}

	// end inline asm
	fma.rn.f32 	%f20796, %f14832, %f14831, %f20796;
$L__BB0_5327:
	add.s32 	%r1177, %r16, 41;
	setp.ge.s32 	%p2645, %r1177, %r137;
	@%p2645 bra 	$L__BB0_5329;
	ld.shared.f32 	%f14834, [%r10+164];
	ld.shared.u16 	%rs2512, [_ZZ24flash_attention_wmma_qktPK6__halfS1_S1_PS_iiiifE6V_smem+5324];
	// begin inline asm
	{  cvt.f32.f16 %f14833, %rs2512;}

	// end inline asm
	fma.rn.f32 	%f20796, %f14834, %f14833, %f20796;
$L__BB0_5329:
	setp.ge.s32 	%p2646, %r116, %r137;
	@%p2646 bra 	$L__BB0_5331;
	ld.shared.f32 	%f14836, [%r10+168];
	ld.shared.u16 	%rs2513, [_ZZ24flash_attention_wmma_qktPK6__halfS1_S1_PS_iiiifE6V_smem+5452];
	// begin inline asm
	{  cvt.f32.f16 %f14835, %rs2513;}

	// end inline asm
	fma.rn.f32 	%f20796, %f14836, %f14835, %f20796;
$L__BB0_5331:
	add.s32 	%r1178, %r16, 43;
	setp.ge.s32 	%p2647, %r1178, %r137;
	@%p2647 bra 	$L__BB0_5333;
	ld.shared.f32 	%f14838, [%r10+172];
	ld.shared.u16 	%rs2514, [_ZZ24flash_attention_wmma_qktPK6__halfS1_S1_PS_iiiifE6V_smem+5580];
	// begin inline asm
	{  cvt.f32.f16 %f14837, %rs2514;}

	// end inline asm
	fma.rn.f32 	%f20796, %f14838, %f14837, %f20796;
$L__BB0_5333:
	add.s32 	%r1179, %r16, 44;
	setp.ge.s32 	%p2648, %r1179, %r137;
	@%p2648 bra 	$L__BB0_5335;
	ld.shared.f32 	%f14840, [%r10+176];
	ld.shared.u16 	%rs2515, [_ZZ24flash_attention_wmma_qktPK6__halfS1_S1_PS_iiiifE6V_smem+5708];
	// begin inline asm
	{  cvt.f32.f16 %f14839, %rs2515;}

	// end inline asm
	fma.rn.f32 	%f20796, %f14840, %f14839, %f20796;
$L__BB0_5335:
	add.s32 	%r1180, %r16, 45;
	setp.ge.s32 	%p2649, %r1180, %r137;
	@%p2649 bra 	$L__BB0_5337;
	ld.shared.f32 	%f14842, [%r10+180];
	ld.shared.u16 	%rs2516, [_ZZ24flash_attention_wmma_qktPK6__halfS1_S1_PS_iiiifE6V_smem+5836];
	// begin inline asm
	{  cvt.f32.f16 %f14841, %rs2516;}

	// end inline asm
	fma.rn.f32 	%f20796, %f14842, %f14841, %f20796;
$L__BB0_5337:
	add.s32 	%r1181, %r16, 46;
	setp.ge.s32 	%p2650, %r1181, %r137;
	@%p2650 bra 	$L__BB0_5339;
	ld.shared.f32 	%f14844, [%r10+184];
	ld.shared.u16 	%rs2517, [_ZZ24flash_attention_wmma_qktPK6__halfS1_S1_PS_iiiifE6V_smem+5964];
	// begin inline asm
	{  cvt.f32.f16 %f14843, %rs2517;}

	// end inline asm
	fma.rn.f32 	%f20796, %f14844, %f14843, %f20796;
$L__BB0_5339:
	setp.ge.s32 	%p2651, %r117, %r137;
	@%p2651 bra 	$L__BB0_5341;
	ld.shared.f32 	%f14846, [%r10+188];
	ld.shared.u16 	%rs2518, [_ZZ24flash_attention_wmma_qktPK6__halfS1_S1_PS_iiiifE6V_smem+6092];
	// begin inline asm
	{  cvt.f32.f16 %f14845, %rs2518;}

	// end inline asm
	fma.rn.f32 	%f20796, %f14846, %f14845, %f20796;
$L__BB0_5341:
	setp.ge.s32 	%p2652, %r118, %r137;
	@%p2652 bra 	$L__BB0_5343;
	ld.shared.f32 	%f14848, [%r10+192];
	ld.shared.u16 	%rs2519, [_ZZ24flash_attention_wmma_qktPK6__halfS1_S1_PS_iiiifE6V_smem+6220];
	// begin inline asm
	{  cvt.f32.f16 %f14847, %rs2519;}

	// end inline asm
	fma.rn.f32 	%f20796, %f14848, %f14847, %f20796;
$L__BB0_5343:
	setp.ge.s32 	%p2653, %r119, %r137;
	@%p2653 bra 	$L__BB0_5345;
	ld.shared.f32 	%f14850, [%r10+196];
	ld.shared.u16 	%rs2520, [_ZZ24flash_attention_wmma_qktPK6__halfS1_S1_PS_iiiifE6V_smem+6348];
	// begin inline asm
	{  cvt.f32.f16 %f14849, %rs2520;}

	// end inline asm
	fma.rn.f32 	%f20796, %f14850, %f14849, %f20796;
$L__BB0_5345:
	setp.ge.s32 	%p2654, %r120, %r137;
	@%p2654 bra 	$L__BB0_5347;
	ld.shared.f32 	%f14852, [%r10+200];
	ld.shared.u16 	%rs2521, [_ZZ24flash_attention_wmma_qktPK6__halfS1_S1_PS_iiiifE6V_smem+6476];
	// begin inline asm
	{  cvt.f32.f16 %f14851, %rs2521;}

	// end inline asm
	fma.rn.f32 	%f20796, %f14852, %f14851, %f20796;
$L__BB0_5347:
	setp.ge.s32 	%p2655, %r121, %r137;
	@%p2655 bra 	$L__BB0_5349;
	ld.shared.f32 	%f14854, [%r10+204];
	ld.shared.u16 	%rs2522, [_ZZ24flash_attention_wmma_qktPK6__halfS1_S1_PS_iiiifE6V_smem+6604];
	// begin inline asm
	{  cvt.f32.f16 %f14853, %rs2522;}

	// end inline asm
	fma.rn.f32 	%f20796, %f14854, %f14853, %f20796;
$L__BB0_5349:
	setp.ge.s32 	%p2656, %r122, %r137;
	@%p2656 bra 	$L__BB0_5351;
	ld.shared.f32 	%f14856, [%r10+208];
	ld.shared.u16 	%rs2523, [_ZZ24flash_attention_wmma_qktPK6__halfS1_S1_PS_iiiifE6V_smem+6732];
	// begin inline asm
	{  cvt.f32.f16 %f14855, %rs2523;}

	// end inline asm
	fma.rn.f32 	%f20796, %f14856, %f14855, %f20796;
$L__BB0_5351:
	setp.ge.s32 	%p2657, %r123, %r137;
	@%p2657 bra 	$L__BB0_5353;
	ld.shared.f32 	%f14858, [%r10+212];
	ld.shared.u16 	%rs2524, [_ZZ24flash_attention_wmma_qktPK6__halfS1_S1_PS_iiiifE6V_smem+6860];
	// begin inline asm
	{  cvt.f32.f16 %f14857, %rs2524;}

	// end inline asm
	fma.rn.f32 	%f20796, %f14858, %f14857, %f20796;
$L__BB0_5353:
	setp.ge.s32 	%p2658, %r124, %r137;
	@%p2658 bra 	$L__BB0_5355;
	ld.shared.f32 	%f14860, [%r10+216];
	ld.shared.u16 	%rs2525, [_ZZ24flash_attention_wmma_qktPK6__halfS1_S1_PS_iiiifE6V_smem+6988];
	// begin inline asm
	{  cvt.f32.f16 %f14859, %rs2525;}

	// end inline asm
	fma.rn.f32 	%f20796, %f14860, %f14859, %f20796;
$L__BB0_5355:
	setp.ge.s32 	%p2659, %r125, %r137;
	@%p2659 bra 	$L__BB0_5357;
	ld.shared.f32 	%f14862, [%r10+220];
	ld.shared.u16 	%rs2526, [_ZZ24flash_attention_wmma_qktPK6__halfS1_S1_PS_iiiifE6V_smem+7116];
	// begin inline asm
	{  cvt.f32.f16 %f14861, %rs2526;}

	// end inline asm
	fma.rn.f32 	%f20796, %f14862, %f14861, %f20796;
$L__BB0_5357:
	setp.ge.s32 	%p2660, %r126, %r137;
	@%p2660 bra 	$L__BB0_5359;
	ld.shared.f32 	%f14864, [%r10+224];
	ld.shared.u16 	%rs2527, [_ZZ24flash_attention_wmma_qktPK6__halfS1_S1_PS_iiiifE6V_smem+7244];
	// begin inline asm
	{  cvt.f32.f16 %f14863, %rs2527;}

	// end inline asm
	fma.rn.f32 	%f20796, %f14864, %f14863, %f20796;
$L__BB0_5359:
	setp.ge.s32 	%p2661, %r127, %r137;
	@%p2661 bra 	$L__BB0_5361;
	ld.shared.f32 	%f14866, [%r10+228];
	ld.shared.u16 	%rs2528, [_ZZ24flash_attention_wmma_qktPK6__halfS1_S1_PS_iiiifE6V_smem+7372];
	// begin inline asm
	{  cvt.f32.f16 %f14865, %rs2528;}

	// end inline asm
	fma.rn.f32 	%f20796, %f14866, %f14865, %f20796;
$L__BB0_5361:
	setp.ge.s32 	%p2662, %r128, %r137;
	@%p2662 bra 	$L__BB0_5363;
	ld.shared.f32 	%f14868, [%r10+232];
	ld.shared.u16 	%rs2529, [_ZZ24flash_attention_wmma_qktPK6__halfS1_S1_PS_iiiifE6V_smem+7500];
	// begin inline asm
	{  cvt.f32.f16 %f14867, %rs2529;}

	// end inline asm
	fma.rn.f32 	%f20796, %f14868, %f14867, %f20796;
$L__BB0_5363:
	setp.ge.s32 	%p2663, %r129, %r137;
	@%p2663 bra 	$L__BB0_5365;
	ld.shared.f32 	%f14870, [%r10+236];
	ld.shared.u16 	%rs2530, [_ZZ24flash_attention_wmma_qktPK6__halfS1_S1_PS_iiiifE6V_smem+7628];
	// begin inline asm
	{  cvt.f32.f16 %f14869, %rs2530;}

	// end inline asm
	fma.rn.f32 	%f20796, %f14870, %f14869, %f20796;
$L__BB0_5365:
	setp.ge.s32 	%p2664, %r130, %r137;
	@%p2664 bra 	$L__BB0_5367;
	ld.shared.f32 	%f14872, [%r10+240];
	ld.shared.u16 	%rs2531, [_ZZ24flash_attention_wmma_qktPK6__halfS1_S1_PS_iiiifE6V_smem+7756];
	// begin inline asm
	{  cvt.f32.f16 %f14871, %rs2531;}

	// end inline asm
	fma.rn.f32 	%f20796, %f14872, %f14871, %f20796;
$L__BB0_5367:
	setp.ge.s32 	%p2665, %r131, %r137;
	@%p2665 bra 	$L__BB0_5369;
	ld.shared.f32 	%f14874, [%r10+244];
	ld.shared.u16 	%rs2532, [_ZZ24flash_attention_wmma_qktPK6__halfS1_S1_PS_iiiifE6V_smem+7884];
	// begin inline asm
	{  cvt.f32.f16 %f14873, %rs2532;}

	// end inline asm
	fma.rn.f32 	%f20796, %f14874, %f14873, %f20796;
$L__BB0_5369:
	setp.ge.s32 	%p2666, %r132, %r137;
	@%p2666 bra 	$L__BB0_5371;
	ld.shared.f32 	%f14876, [%r10+248];
	ld.shared.u16 	%rs2533, [_ZZ24flash_attention_wmma_qktPK6__halfS1_S1_PS_iiiifE6V_smem+8012];
	// begin inline asm
	{  cvt.f32.f16 %f14875, %rs2533;}

	// end inline asm
	fma.rn.f32 	%f20796, %f14876, %f14875, %f20796;
$L__BB0_5371:
	setp.ge.s32 	%p2667, %r133, %r137;
	@%p2667 bra 	$L__BB0_5373;
	ld.shared.f32 	%f14878, [%r10+252];
	ld.shared.u16 	%rs2534, [_ZZ24flash_attention_wmma_qktPK6__halfS1_S1_PS_iiiifE6V_smem+8140];
	// begin inline asm
	{  cvt.f32.f16 %f14877, %rs2534;}

	// end inline asm
	fma.rn.f32 	%f20796, %f14878, %f14877, %f20796;
$L__BB0_5373:
	setp.ge.s32 	%p2668, %r16, %r137;
	fma.rn.f32 	%f18194, %f392, %f20796, %f18194;
	mov.f32 	%f20860, 0f00000000;
	@%p2668 bra 	$L__BB0_5375;
	ld.shared.f32 	%f14881, [%r10];
	ld.shared.u16 	%rs2535, [_ZZ24flash_attention_wmma_qktPK6__halfS1_S1_PS_iiiifE6V_smem+78];
	// begin inline asm
	{  cvt.f32.f16 %f14880, %rs2535;}

	// end inline asm
	fma.rn.f32 	%f20860, %f14881, %f14880, 0f00000000;
$L__BB0_5375:
	setp.ge.s32 	%p2669, %r84, %r137;
	@%p2669 bra 	$L__BB0_5377;
	ld.shared.f32 	%f14883, [%r10+4];
	ld.shared.u16 	%rs2536, [_ZZ24flash_attention_wmma_qktPK6__halfS1_S1_PS_iiiifE6V_smem+206];
	// begin inline asm
	{  cvt.f32.f16 %f14882, %rs2536;}

	// end inline asm
	fma.rn.f32 	%f20860, %f14883, %f14882, %f20860;
$L__BB0_5377:
	setp.ge.s32 	%p2670, %r85, %r137;
	@%p2670 bra 	$L__BB0_5379;
	ld.shared.f32 	%f14885, [%r10+8];
	ld.shared.u16 	%rs2537, [_ZZ24flash_attention_wmma_qktPK6__halfS1_S1_PS_iiiifE6V_smem+334];
	// begin inline asm
	{  cvt.f32.f16 %f14884, %rs2537;}

	// end inline asm
	fma.rn.f32 	%f20860, %f14885, %f14884, %f20860;
$L__BB0_5379:
	setp.ge.s32 	%p2671, %r86, %r137;
	@%p2671 bra 	$L__BB0_5381;
	ld.shared.f32 	%f14887, [%r10+12];
	ld.shared.u16 	%rs2538, [_ZZ24flash_attention_wmma_qktPK6__halfS1_S1_PS_iiiifE6V_smem+462];
	// begin inline asm
	{  cvt.f32.f16 %f14886, %rs2538;}

	// end inline asm
	fma.rn.f32 	%f20860, %f14887, %f14886, %f20860;
$L__BB0_5381:
	setp.ge.s32 	%p2672, %r87, %r137;
	@%p2672 bra 	$L__BB0_5383;
	ld.shared.f32 	%f14889, [%r10+16];
	ld.shared.u16 	%rs2539, [_ZZ24flash_attention_wmma_qktPK6__halfS1_S1_PS_iiiifE6V_smem+590];
	// begin inline asm
	{  cvt.f32.f16 %f14888, %rs2539;}

	// end inline asm
	fma.rn.f32 	%f20860, %f14889, %f14888, %f20860;
$L__BB0_5383:
	setp.ge.s32 	%p2673, %r88, %r137;
	@%p2673 bra 	$L__BB0_5385;
	ld.shared.f32 	%f14891, [%r10+20];
	ld.shared.u16 	%rs2540, [_ZZ24flash_attention_wmma_qktPK6__halfS1_S1_PS_iiiifE6V_smem+718];
	// begin inline asm
	{  cvt.f32.f16 %f14890, %rs2540;}

	// end inline asm
	fma.rn.f32 	%f20860, %f14891, %f14890, %f20860;
$L__BB0_5385:
	setp.ge.s32 	%p2674, %r89, %r137;
	@%p2674 bra 	$L__BB0_5387;
	ld.shared.f32 	%f14893, [%r10+24];
	ld.shared.u16 	%rs2541, [_ZZ24flash_attention_wmma_qktPK6__halfS1_S1_PS_iiiifE6V_smem+846];
	// begin inline asm
	{  cvt.f32.f16 %f14892, %rs2541;}

	// end inline asm
	fma.rn.f32 	%f20860, %f14893, %f14892, %f20860;
$L__BB0_5387:
	setp.ge.s32 	%p2675, %r90, %r137;
	@%p2675 bra 	$L__BB0_5389;
	ld.shared.f32 	%f14895, [%r10+28];
	ld.shared.u16 	%rs2542, [_ZZ24flash_attention_wmma_qktPK6__halfS1_S1_PS_iiiifE6V_smem+974];
	// begin inline asm
	{  cvt.f32.f16 %f14894, %rs2542;}

	// end inline asm
	fma.rn.f32 	%f20860, %f14895, %f14894, %f20860;
$L__BB0_5389:
	setp.ge.s32 	%p2676, %r91, %r137;
	@%p2676 bra 	$L__BB0_5391;
	ld.shared.f32 	%f14897, [%r10+32];
	ld.shared.u16 	%rs2543, [_ZZ24flash_attention_wmma_qktPK6__halfS1_S1_PS_iiiifE6V_smem+1102];
	// begin inline asm
	{  cvt.f32.f16 %f14896, %rs2543;}

	// end inline asm
	fma.rn.f32 	%f20860, %f14897, %f14896, %f20860;
$L__BB0_5391:
	setp.ge.s32 	%p2677, %r92, %r137;
	@%p2677 bra 	$L__BB0_5393;
	ld.shared.f32 	%f14899, [%r10+36];
	ld.shared.u16 	%rs2544, [_ZZ24flash_attention_wmma_qktPK6__halfS1_S1_PS_iiiifE6V_smem+1230];
	// begin inline asm
	{  cvt.f32.f16 %f14898, %rs2544;}

	// end inline asm
	fma.rn.f32 	%f20860, %f14899, %f14898, %f20860;
$L__BB0_5393:
	setp.ge.s32 	%p2678, %r93, %r137;
	@%p2678 bra 	$L__BB0_5395;
	ld.shared.f32 	%f14901, [%r10+40];
	ld.shared.u16 	%rs2545, [_ZZ24flash_attention_wmma_qktPK6__halfS1_S1_PS_iiiifE6V_smem+1358];
	// begin inline asm
	{  cvt.f32.f16 %f14900, %rs2545;}

	// end inline asm
	fma.rn.f32 	%f20860, %f14901, %f14900, %f20860;
$L__BB0_5395:
	setp.ge.s32 	%p2679, %r94, %r137;
	@%p2679 bra 	$L__BB0_5397;
	ld.shared.f32 	%f14903, [%r10+44];
	ld.shared.u16 	%rs2546, [_ZZ24flash_attention_wmma_qktPK6__halfS1_S1_PS_iiiifE6V_smem+1486];
	// begin inline asm
	{  cvt.f32.f16 %f14902, %rs2546;}

	// end inline asm
	fma.rn.f32 	%f20860, %f14903, %f14902, %f20860;
$L__BB0_5397:
	setp.ge.s32 	%p2680, %r95, %r137;
	@%p2680 bra 	$L__BB0_5399;
	ld.shared.f32 	%f14905, [%r10+48];
	ld.shared.u16 	%rs2547, [_ZZ24flash_attention_wmma_qktPK6__halfS1_S1_PS_iiiifE6V_smem+1614];
	// begin inline asm
	{  cvt.f32.f16 %f14904, %rs2547;}

	// end inline asm
	fma.rn.f32 	%f20860, %f14905, %f14904, %f20860;
$L__BB0_5399:
	setp.ge.s32 	%p2681, %r96, %r137;
	@%p2681 bra 	$L__BB0_5401;
	ld.shared.f32 	%f14907, [%r10+52];
	ld.shared.u16 	%rs2548, [_ZZ24flash_attention_wmma_qktPK6__halfS1_S1_PS_iiiifE6V_smem+1742];
	// begin inline asm
	{  cvt.f32.f16 %f14906, %rs2548;}

	// end inline asm
	fma.rn.f32 	%f20860, %f14907, %f14906, %f20860;
$L__BB0_5401:
	setp.ge.s32 	%p2682, %r97, %r137;
	@%p2682 bra 	$L__BB0_5403;
	ld.shared.f32 	%f14909, [%r10+56];
	ld.shared.u16 	%rs2549, [_ZZ24flash_attention_wmma_qktPK6__halfS1_S1_PS_iiiifE6V_smem+1870];
	// begin inline asm
	{  cvt.f32.f16 %f14908, %rs2549;}

	// end inline asm
	fma.rn.f32 	%f20860, %f14909, %f14908, %f20860;
$L__BB0_5403:
	setp.ge.s32 	%p2683, %r98, %r137;
	@%p2683 bra 	$L__BB0_5405;
	ld.shared.f32 	%f14911, [%r10+60];
	ld.shared.u16 	%rs2550, [_ZZ24flash_attention_wmma_qktPK6__halfS1_S1_PS_iiiifE6V_smem+1998];
	// begin inline asm
	{  cvt.f32.f16 %f14910, %rs2550;}

	// end inline asm
	fma.rn.f32 	%f20860, %f14911, %f14910, %f20860;
$L__BB0_5405:
	add.s32 	%r1182, %r16, 16;
	setp.ge.s32 	%p2684, %r1182, %r137;
	@%p2684 bra 	$L__BB0_5407;
	ld.shared.f32 	%f14913, [%r10+64];
	ld.shared.u16 	%rs2551, [_ZZ24flash_attention_wmma_qktPK6__halfS1_S1_PS_iiiifE6V_smem+2126];
	// begin inline asm
	{  cvt.f32.f16 %f14912, %rs2551;}

	// end inline asm
	fma.rn.f32 	%f20860, %f14913, %f14912, %f20860;
$L__BB0_5407:
	add.s32 	%r1183, %r16, 17;
	setp.ge.s32 	%p2685, %r1183, %r137;
	@%p2685 bra 	$L__BB0_5409;
	ld.shared.f32 	%f14915, [%r10+68];
	ld.shared.u16 	%rs2552, [_ZZ24flash_attention_wmma_qktPK6__halfS1_S1_PS_iiiifE6V_smem+2254];
	// begin inline asm
	{  cvt.f32.f16 %f14914, %rs2552;}

	// end inline asm
	fma.rn.f32 	%f20860, %f14915, %f14914, %f20860;
$L__BB0_5409:
	add.s32 	%r1184, %r16, 18;
	setp.ge.s32 	%p2686, %r1184, %r137;
	@%p2686 bra 	$L__BB0_5411;
	ld.shared.f32 	%f14917, [%r10+72];
	ld.shared.u16 	%rs2553, [_ZZ24flash_attention_wmma_qktPK6__halfS1_S1_PS_iiiifE6V_smem+2382];
	// begin inline asm
	{  cvt.f32.f16 %f14916, %rs2553;}

	// end inline asm
	fma.rn.f32 	%f20860, %f14917, %f14916, %f20860;
$L__BB0_5411:
	add.s32 	%r1185, %r16, 19;
	setp.ge.s32 	%p2687, %r1185, %r137;
	@%p2687 bra 	$L__BB0_5413;
	ld.shared.f32 	%f14919, [%r10+76];
	ld.shared.u16 	%rs2554, [_ZZ24flash_attention_wmma_qktPK6__halfS1_S1_PS_iiiifE6V_smem+2510];
	// begin inline asm
	{  cvt.f32.f16 %f14918, %rs2554;}

	// end inline asm
	fma.rn.f32 	%f20860, %f14919, %f14918, %f20860;
$L__BB0_5413:
	add.s32 	%r1186, %r16, 20;
	setp.ge.s32 	%p2688, %r1186, %r137;
	@%p2688 bra 	$L__BB0_5415;
	ld.shared.f32 	%f14921, [%r10+80];
	ld.shared.u16 	%rs2555, [_ZZ24flash_attention_wmma_qktPK6__halfS1_S1_PS_iiiifE6V_smem+2638];
	// begin inline asm
	{  cvt.f32.f16 %f14920, %rs2555;}

	// end inline asm
	fma.rn.f32 	%f20860, %f14921, %f14920, %f20860;
$L__BB0_5415:
	add.s32 	%r1187, %r16, 21;
	setp.ge.s32 	%p2689, %r1187, %r137;
	@%p2689 bra 	$L__BB0_5417;
	ld.shared.f32 	%f14923, [%r10+84];
	ld.shared.u16 	%rs2556, [_ZZ24flash_attention_wmma_qktPK6__halfS1_S1_PS_iiiifE6V_smem+2766];
	// begin inline asm
	{  cvt.f32.f16 %f14922, %rs2556;}

	// end inline asm
	fma.rn.f32 	%f20860, %f14923, %f14922, %f20860;
$L__BB0_5417:
	add.s32 	%r1188, %r16, 22;
	setp.ge.s32 	%p2690, %r1188, %r137;
	@%p2690 bra 	$L__BB0_5419;
	ld.shared.f32 	%f14925, [%r10+88];
	ld.shared.u16 	%rs2557, [_ZZ24flash_attention_wmma_qktPK6__halfS1_S1_PS_iiiifE6V_smem+2894];
	// begin inline asm
	{  cvt.f32.f16 %f14924, %rs2557;}

	// end inline asm
	fma.rn.f32 	%f20860, %f14925, %f14924, %f20860;
$L__BB0_5419:
	setp.ge.s32 	%p2691, %r99, %r137;
	@%p2691 bra 	$L__BB0_5421;
	ld.shared.f32 	%f14927, [%r10+92];
	ld.shared.u16 	%rs2558, [_ZZ24flash_attention_wmma_qktPK6__halfS1_S1_PS_iiiifE6V_smem+3022];
	// begin inline asm
	{  cvt.f32.f16 %f14926, %rs2558;}

	// end inline asm
	fma.rn.f32 	%f20860, %f14927, %f14926, %f20860;
$L__BB0_5421:
	setp.ge.s32 	%p2692, %r100, %r137;
	@%p2692 bra 	$L__BB0_5423;
	ld.shared.f32 	%f14929, [%r10+96];
	ld.shared.u16 	%rs2559, [_ZZ24flash_attention_wmma_qktPK6__halfS1_S1_PS_iiiifE6V_smem+3150];
	// begin inline asm
	{  cvt.f32.f16 %f14928, %rs2559;}

	// end inline asm
	fma.rn.f32 	%f20860, %f14929, %f14928, %f20860;
$L__BB0_5423:
	setp.ge.s32 	%p2693, %r101, %r137;
	@%p2693 bra 	$L__BB0_5425;
	ld.shared.f32 	%f14931, [%r10+100];
	ld.shared.u16 	%rs2560, [_ZZ24flash_attention_wmma_qktPK6__halfS1_S1_PS_iiiifE6V_smem+3278];
	// begin inline asm
	{  cvt.f32.f16 %f14930, %rs2560;}

	// end inline asm
	fma.rn.f32 	%f20860, %f14931, %f14930, %f20860;
$L__BB0_5425:
	setp.ge.s32 	%p2694, %r102, %r137;
	@%p2694 bra 	$L__BB0_5427;
	ld.shared.f32 	%f14933, [%r10+104];
	ld.shared.u16 	%rs2561, [_ZZ24flash_attention_wmma_qktPK6__halfS1_S1_PS_iiiifE6V_smem+3406];
	// begin inline asm
	{  cvt.f32.f16 %f14932, %rs2561;}

	// end inline asm
	fma.rn.f32 	%f20860, %f14933, %f14932, %f20860;
$L__BB0_5427:
	setp.ge.s32 	%p2695, %r103, %r137;
	@%p2695 bra 	$L__BB0_5429;
	ld.shared.f32 	%f14935, [%r10+108];
	ld.shared.u16 	%rs2562, [_ZZ24flash_attention_wmma_qktPK6__halfS1_S1_PS_iiiifE6V_smem+3534];
	// begin inline asm
	{  cvt.f32.f16 %f14934, %rs2562;}

	// end inline asm
	fma.rn.f32 	%f20860, %f14935, %f14934, %f20860;
$L__BB0_5429:
	setp.ge.s32 	%p2696, %r104, %r137;
	@%p2696 bra 	$L__BB0_5431;
	ld.shared.f32 	%f14937, [%r10+112];
	ld.shared.u16 	%rs2563, [_ZZ24flash_attention_wmma_qktPK6__halfS1_S1_PS_iiiifE6V_smem+3662];
	// begin inline asm
	{  cvt.f32.f16 %f14936, %rs2563;}

	// end inline asm
	fma.rn.f32 	%f20860, %f14937, %f14936, %f20860;
$L__BB0_5431:
	@%p2633 bra 	$L__BB0_5433;
	ld.shared.f32 	%f14939, [%r10+116];
	ld.shared.u16 	%rs2564, [_ZZ24flash_attention_wmma_qktPK6__halfS1_S1_PS_iiiifE6V_smem+3790];
	// begin inline asm
	{  cvt.f32.f16 %f14938, %rs2564;}

	// end inline asm
	fma.rn.f32 	%f20860, %f14939, %f14938, %f20860;
$L__BB0_5433:
	@%p2634 bra 	$L__BB0_5435;
	ld.shared.f32 	%f14941, [%r10+120];
	ld.shared.u16 	%rs2565, [_ZZ24flash_attention_wmma_qktPK6__halfS1_S1_PS_iiiifE6V_smem+3918];
	// begin inline asm
	{  cvt.f32.f16 %f14940, %rs2565;}

	// end inline asm
	fma.rn.f32 	%f20860, %f14941, %f14940, %f20860;
$L__BB0_5435:
	@%p2635 bra 	$L__BB0_5437;
	ld.shared.f32 	%f14943, [%r10+124];
	ld.shared.u16 	%rs2566, [_ZZ24flash_attention_wmma_qktPK6__halfS1_S1_PS_iiiifE6V_smem+4046];
	// begin inline asm
	{  cvt.f32.f16 %f14942, %rs2566;}

	// end inline asm
	fma.rn.f32 	%f20860, %f14943, %f14942, %f20860;
$L__BB0_5437:
	@%p2636 bra 	$L__BB0_5439;
	ld.shared.f32 	%f14945, [%r10+128];
	ld.shared.u16 	%rs2567, [_ZZ24flash_attention_wmma_qktPK6__halfS1_S1_PS_iiiifE6V_smem+4174];
	// begin inline asm
	{  cvt.f32.f16 %f14944, %rs2567;}

	// end inline asm
	fma.rn.f32 	%f20860, %f14945, %f14944, %f20860;
$L__BB0_5439:
	@%p2637 bra 	$L__BB0_5441;
	ld.shared.f32 	%f14947, [%r10+132];
	ld.shared.u16 	%rs2568, [_ZZ24flash_attention_wmma_qktPK6__halfS1_S1_PS_iiiifE6V_smem+4302];
	// begin inline asm
	{  cvt.f32.f16 %f14946, %rs2568;}

	// end inline asm
	fma.rn.f32 	%f20860, %f14947, %f14946, %f20860;
$L__BB0_5441:
	setp.ge.s32 	%p2702, %r110, %r137;
	@%p2702 bra 	$L__BB0_5443;
	ld.shared.f32 	%f14949, [%r10+136];
	ld.shared.u16 	%rs2569, [_ZZ24flash_attention_wmma_qktPK6__halfS1_S1_PS_iiiifE6V_smem+4430];
	// begin inline asm
	{  cvt.f32.f16 %f14948, %rs2569;}

	// end inline asm
	fma.rn.f32 	%f20860, %f14949, %f14948, %f20860;
$L__BB0_5443:
	setp.ge.s32 	%p2703, %r111, %r137;
	@%p2703 bra 	$L__BB0_5445;
	ld.shared.f32 	%f14951, [%r10+140];
	ld.shared.u16 	%rs2570, [_ZZ24flash_attention_wmma_qktPK6__halfS1_S1_PS_iiiifE6V_smem+4558];
	// begin inline asm
	{  cvt.f32.f16 %f14950, %rs2570;}

	// end inline asm
	fma.rn.f32 	%f20860, %f14951, %f14950, %f20860;
$L__BB0_5445:
	setp.ge.s32 	%p2704, %r112, %r137;
	@%p2704 bra 	$L__BB0_5447;
	ld.shared.f32 	%f14953, [%r10+144];
	ld.shared.u16 	%rs2571, [_ZZ24flash_attention_wmma_qktPK6__halfS1_S1_PS_iiiifE6V_smem+4686];
	// begin inline asm
	{  cvt.f32.f16 %f14952, %rs2571;}

	// end inline asm
	fma.rn.f32 	%f20860, %f14953, %f14952, %f20860;
$L__BB0_5447:
	setp.ge.s32 	%p2705, %r113, %r137;
	@%p2705 bra 	$L__BB0_5449;
	ld.shared.f32 	%f14955, [%r10+148];
	ld.shared.u16 	%rs2572, [_ZZ24flash_attention_wmma_qktPK6__halfS1_S1_PS_iiiifE6V_smem+4814];
	// begin inline asm
	{  cvt.f32.f16 %f14954, %rs2572;}

	// end inline asm
	fma.rn.f32 	%f20860, %f14955, %f14954, %f20860;
$L__BB0_5449:
	setp.ge.s32 	%p2706, %r114, %r137;
	@%p2706 bra 	$L__BB0_5451;
	ld.shared.f32 	%f14957, [%r10+152];
	ld.shared.u16 	%rs2573, [_ZZ24flash_attention_wmma_qktPK6__halfS1_S1_PS_iiiifE6V_smem+4942];
	// begin inline asm
	{  cvt.f32.f16 %f14956, %rs2573;}

	// end inline asm
	fma.rn.f32 	%f20860, %f14957, %f14956, %f20860;
$L__BB0_5451:
	add.s32 	%r1189, %r16, 39;
	setp.ge.s32 	%p2707, %r1189, %r137;
	@%p2707 bra 	$L__BB0_5453;
	ld.shared.f32 	%f14959, [%r10+156];
	ld.shared.u16 	%rs2574, [_ZZ24flash_attention_wmma_qktPK6__halfS1_S1_PS_iiiifE6V_smem+5070];
	// begin inline asm
	{  cvt.f32.f16 %f14958, %rs2574;}

	// end inline asm
	fma.rn.f32 	%f20860, %f14959, %f14958, %f20860;
$L__BB0_5453:
	setp.ge.s32 	%p2708, %r115, %r137;
	@%p2708 bra 	$L__BB0_5455;
	ld.shared.f32 	%f14961, [%r10+160];
	ld.shared.u16 	%rs2575, [_ZZ24flash_attention_wmma_qktPK6__halfS1_S1_PS_iiiifE6V_smem+5198];
	// begin inline asm
	{  cvt.f32.f16 %f14960, %rs2575;}

	// end inline asm
	fma.rn.f32 	%f20860, %f14961, %f14960, %f20860;
$L__BB0_5455:
	add.s32 	%r1190, %r16, 41;
	setp.ge.s32 	%p2709, %r1190, %r137;
	@%p2709 bra 	$L__BB0_5457;
	ld.shared.f32 	%f14963, [%r10+164];
	ld.shared.u16 	%rs2576, [_ZZ24flash_attention_wmma_qktPK6__halfS1_S1_PS_iiiifE6V_smem+5326];
	// begin inline asm
	{  cvt.f32.f16 %f14962, %rs2576;}

	// end inline asm
	fma.rn.f32 	%f20860, %f14963, %f14962, %f20860;
$L__BB0_5457:
	setp.ge.s32 	%p2710, %r116, %r137;
	@%p2710 bra 	$L__BB0_5459;
	ld.shared.f32 	%f14965, [%r10+168];
	ld.shared.u16 	%rs2577, [_ZZ24flash_attention_wmma_qktPK6__halfS1_S1_PS_iiiifE6V_smem+5454];
	// begin inline asm
	{  cvt.f32.f16 %f14964, %rs2577;}

	// end inline asm
	fma.rn.f32 	%f20860, %f14965, %f14964, %f20860;
$L__BB0_5459:
	add.s32 	%r1191, %r16, 43;
	setp.ge.s32 	%p2711, %r1191, %r137;
	@%p2711 bra 	$L__BB0_5461;
	ld.shared.f32 	%f14967, [%r10+172];
	ld.shared.u16 	%rs2578, [_ZZ24flash_attention_wmma_qktPK6__halfS1_S1_PS_iiiifE6V_smem+5582];
	// begin inline asm
	{  cvt.f32.f16 %f14966, %rs2578;}

	// end inline asm
	fma.rn.f32 	%f20860, %f14967, %f14966, %f20860;
$L__BB0_5461:
	add.s32 	%r1192, %r16, 44;
	setp.ge.s32 	%p2712, %r1192, %r137;
	@%p2712 bra 	$L__BB0_5463;
	ld.shared.f32 	%f14969, [%r10+176];
	ld.shared.u16 	%rs2579, [_ZZ24flash_attention_wmma_qktPK6__halfS1_S1_PS_iiiifE6V_smem+5710];
	// begin inline asm
	{  cvt.f32.f16 %f14968, %rs2579;}

	// end inline asm
	fma.rn.f32 	%f20860, %f14969, %f14968, %f20860;
$L__BB0_5463:
	add.s32 	%r1193, %r16, 45;
	setp.ge.s32 	%p2713, %r1193, %r137;
	@%p2713 bra 	$L__BB0_5465;
	ld.shared.f32 	%f14971, [%r10+180];
	ld.shared.u16 	%rs2580, [_ZZ24flash_attention_wmma_qktPK6__halfS1_S1_PS_iiiifE6V_smem+5838];
	// begin inline asm
	{  cvt.f32.f16 %f14970, %rs2580;}

	// end inline asm
	fma.rn.f32 	%f20860, %f14971, %f14970, %f20860;
$L__BB0_5465:
	add.s32 	%r1194, %r16, 46;
	setp.ge.s32 	%p2714, %r1194, %r137;
	@%p2714 bra 	$L__BB0_5467;
	ld.shared.f32 	%f14973, [%r10+184];
	ld.shared.u16 	%rs2581, [_ZZ24flash_attention_wmma_qktPK6__halfS1_S1_PS_iiiifE6V_smem+5966];
	// begin inline asm
	{  cvt.f32.f16 %f14972, %rs2581;}

	// end inline asm
	fma.rn.f32 	%f20860, %f14973, %f14972, %f20860;
$L__BB0_5467:
	setp.ge.s32 	%p2715, %r117, %r137;
	@%p2715 bra 	$L__BB0_5469;
	ld.shared.f32 	%f14975, [%r10+188];
	ld.shared.u16 	%rs2582, [_ZZ24flash_attention_wmma_qktPK6__halfS1_S1_PS_iiiifE6V_smem+6094];
	// begin inline asm
	{  cvt.f32.f16 %f14974, %rs2582;}

	// end inline asm
	fma.rn.f32 	%f20860, %f14975, %f14974, %f20860;
$L__BB0_5469:
	setp.ge.s32 	%p2716, %r118, %r137;
	@%p2716 bra 	$L__BB0_5471;
	ld.shared.f32 	%f14977, [%r10+192];
	ld.shared.u16 	%rs2583, [_ZZ24flash_attention_wmma_qktPK6__halfS1_S1_PS_iiiifE6V_smem+6222];
	// begin inline asm
	{  cvt.f32.f16 %f14976, %rs2583;}

	// end inline asm
	fma.rn.f32 	%f20860, %f14977, %f14976, %f20860;
$L__BB0_5471:
	setp.ge.s32 	%p2717, %r119, %r137;
	@%p2717 bra 	$L__BB0_5473;
	ld.shared.f32 	%f14979, [%r10+196];
	ld.shared.u16 	%rs2584, [_ZZ24flash_attention_wmma_qktPK6__halfS1_S1_PS_iiiifE6V_smem+6350];
	// begin inline asm
	{  cvt.f32.f16 %f14978, %rs2584;}

	// end inline asm
	fma.rn.f32 	%f20860, %f14979, %f14978, %f20860;
$L__BB0_5473:
	setp.ge.s32 	%p2718, %r120, %r137;
	@%p2718 bra 	$L__BB0_5475;
	ld.shared.f32 	%f14981, [%r10+200];
	ld.shared.u16 	%rs2585, [_ZZ24flash_attention_wmma_qktPK6__halfS1_S1_PS_iiiifE6V_smem+6478];
	// begin inline asm
	{  cvt.f32.f16 %f14980, %rs2585;}

	// end inline asm
	fma.rn.f32 	%f20860, %f14981, %f14980, %f20860;
$L__BB0_5475:
	setp.ge.s32 	%p2719, %r121, %r137;
	@%p2719 bra 	$L__BB0_5477;
	ld.shared.f32 	%f14983, [%r10+204];
	ld.shared.u16 	%rs2586, [_ZZ24flash_attention_wmma_qktPK6__halfS1_S1_PS_iiiifE6V_smem+6606];
	// begin inline asm
	{  cvt.f32.f16 %f14982, %rs2586;}

	// end inline asm
	fma.rn.f32 	%f20860, %f14983, %f14982, %f20860;
$L__BB0_5477:
	setp.ge.s32 	%p2720, %r122, %r137;
	@%p2720 bra 	$L__BB0_5479;
	ld.shared.f32 	%f14985, [%r10+208];
	ld.shared.u16 	%rs2587, [_ZZ24flash_attention_wmma_qktPK6__halfS1_S1_PS_iiiifE6V_smem+6734];
	// begin inline asm
	{  cvt.f32.f16 %f14984, %rs2587;}

	// end inline asm
	fma.rn.f32 	%f20860, %f14985, %f14984, %f20860;
$L__BB0_5479:
	setp.ge.s32 	%p2721, %r123, %r137;
	@%p2721 bra 	$L__BB0_5481;
	ld.shared.f32 	%f14987, [%r10+212];
	ld.shared.u16 	%rs2588, [_ZZ24flash_attention_wmma_qktPK6__halfS1_S1_PS_iiiifE6V_smem+6862];
	// begin inline asm
	{  cvt.f32.f16 %f14986, %rs2588;}

	// end inline asm
	fma.rn.f32 	%f20860, %f14987, %f14986, %f20860;
$L__BB0_5481:
	setp.ge.s32 	%p2722, %r124, %r137;
	@%p2722 bra 	$L__BB0_5483;
	ld.shared.f32 	%f14989, [%r10+216];
	ld.shared.u16 	%rs2589, [_ZZ24flash_attention_wmma_qktPK6__halfS1_S1_PS_iiiifE6V_smem+6990];
	// begin inline asm
	{  cvt.f32.f16 %f14988, %rs2589;}

	// end inline asm
	fma.rn.f32 	%f20860, %f14989, %f14988, %f20860;
$L__BB0_5483:
	setp.ge.s32 	%p2723, %r125, %r137;
	@%p2723 bra 	$L__BB0_5485;
	ld.shared.f32 	%f14991, [%r10+220];
	ld.shared.u16 	%rs2590, [_ZZ24flash_attention_wmma_qktPK6__halfS1_S1_PS_iiiifE6V_smem+7118];
	// begin inline asm
	{  cvt.f32.f16 %f14990, %rs2590;}

	// end inline asm
	fma.rn.f32 	%f20860, %f14991, %f14990, %f20860;
$L__BB0_5485:
	setp.ge.s32 	%p2724, %r126, %r137;
	@%p2724 bra 	$L__BB0_5487;
	ld.shared.f32 	%f14993, [%r10+224];
	ld.shared.u16 	%rs2591, [_ZZ24flash_attention_wmma_qktPK6__halfS1_S1_PS_iiiifE6V_smem+7246];
	// begin inline asm
	{  cvt.f32.f16 %f14992, %rs2591;}

	// end inline asm
	fma.rn.f32 	%f20860, %f14993, %f14992, %f20860;
$L__BB0_5487:
	setp.ge.s32 	%p2725, %r127, %r137;
	@%p2725 bra 	$L__BB0_5489;
	ld.shared.f32 	%f14995, [%r10+228];
	ld.shared.u16 	%rs2592, [_ZZ24flash_attention_wmma_qktPK6__halfS1_S1_PS_iiiifE6V_smem+7374];
	// begin inline asm
	{  cvt.f32.f16 %f14994, %rs2592;}

	// end inline asm
	fma.rn.f32 	%f20860, %f14995, %f14994, %f20860;
$L__BB0_5489:
	setp.ge.s32 	%p2726, %r128, %r137;
	@%p2726 bra 	$L__BB0_5491;
	ld.shared.f32 	%f14997, [%r10+232];
	ld.shared.u16 	%rs2593, [_ZZ24flash_attention_wmma_qktPK6__halfS1_S1_PS_iiiifE6V_smem+7502];
	// begin inline asm
	{  cvt.f32.f16 %f14996, %rs2593;}

	// end inline asm
	fma.rn.f32 	%f20860, %f14997, %f14996, %f20860;
$L__BB0_5491:
	setp.ge.s32 	%p2727, %r129, %r137;
	@%p2727 bra 	$L__BB0_5493;
	ld.shared.f32 	%f14999, [%r10+236];
	ld.shared.u16 	%rs2594, [_ZZ24flash_attention_wmma_qktPK6__halfS1_S1_PS_iiiifE6V_smem+7630];
	// begin inline asm
	{  cvt.f32.f16 %f14998, %rs2594;}

	// end inline asm
	fma.rn.f32 	%f20860, %f14999, %f14998, %f20860;
$L__BB0_5493:
	setp.ge.s32 	%p2728, %r130, %r137;
	@%p2728 bra 	$L__BB0_5495;
	ld.shared.f32 	%f15001, [%r10+240];
	ld.shared.u16 	%rs2595, [_ZZ24flash_attention_wmma_qktPK6__halfS1_S1_PS_iiiifE6V_smem+7758];
	// begin inline asm
	{  cvt.f32.f16 %f15000, %rs2595;}

	// end inline asm
	fma.rn.f32 	%f20860, %f15001, %f15000, %f20860;
$L__BB0_5495:
	setp.ge.s32 	%p2729, %r131, %r137;
	@%p2729 bra 	$L__BB0_5497;
	ld.shared.f32 	%f15003, [%r10+244];
	ld.shared.u16 	%rs2596, [_ZZ24flash_attention_wmma_qktPK6__halfS1_S1_PS_iiiifE6V_smem+7886];
	// begin inline asm
	{  cvt.f32.f16 %f15002, %rs2596;}

	// end inline asm
	fma.rn.f32 	%f20860, %f15003, %f15002, %f20860;
$L__BB0_5497:
	setp.ge.s32 	%p2730, %r132, %r137;
	@%p2730 bra 	$L__BB0_5499;
	ld.shared.f32 	%f15005, [%r10+248];
	ld.shared.u16 	%rs2597, [_ZZ24flash_attention_wmma_qktPK6__halfS1_S1_PS_iiiifE6V_smem+8014];
	// begin inline asm
	{  cvt.f32.f16 %f15004, %rs2597;}

	// end inline asm
	fma.rn.f32 	%f20860, %f15005, %f15004, %f20860;
$L__BB0_5499:
	setp.ge.s32 	%p2731, %r133, %r137;
	@%p2731 bra 	$L__BB0_5501;
	ld.shared.f32 	%f15007, [%r10+252];
	ld.shared.u16 	%rs2598, [_ZZ24flash_attention_wmma_qktPK6__halfS1_S1_PS_iiiifE6V_smem+8142];
	// begin inline asm
	{  cvt.f32.f16 %f15006, %rs2598;}

	// end inline asm
	fma.rn.f32 	%f20860, %f15007, %f15006, %f20860;
$L__BB0_5501:
	setp.ge.s32 	%p2732, %r16, %r137;
	fma.rn.f32 	%f18193, %f392, %f20860, %f18193;
	mov.f32 	%f20924, 0f00000000;
	@%p2732 bra 	$L__BB0_5503;
	ld.shared.f32 	%f15010, [%r10];
	ld.shared.u16 	%rs2599, [_ZZ24flash_attention_wmma_qktPK6__halfS1_S1_PS_iiiifE6V_smem+80];
	// begin inline asm
	{  cvt.f32.f16 %f15009, %rs2599;}

	// end inline asm
	fma.rn.f32 	%f20924, %f15010, %f15009, 0f00000000;
$L__BB0_5503:
	setp.ge.s32 	%p2733, %r84, %r137;
	@%p2733 bra 	$L__BB0_5505;
	ld.shared.f32 	%f15012, [%r10+4];
	ld.shared.u16 	%rs2600, [_ZZ24flash_attention_wmma_qktPK6__halfS1_S1_PS_iiiifE6V_smem+208];
	// begin inline asm
	{  cvt.f32.f16 %f15011, %rs2600;}

	// end inline asm
	fma.rn.f32 	%f20924, %f15012, %f15011, %f20924;
$L__BB0_5505:
	setp.ge.s32 	%p2734, %r85, %r137;
	@%p2734 bra 	$L__BB0_5507;
	ld.shared.f32 	%f15014, [%r10+8];
	ld.shared.u16 	%rs2601, [_ZZ24flash_attention_wmma_qktPK6__halfS1_S1_PS_iiiifE6V_smem+336];
	// begin inline asm
	{  cvt.f32.f16 %f15013, %rs2601;}

	// end inline asm
	fma.rn.f32 	%f20924, %f15014, %f15013, %f20924;
$L__BB0_5507:
	setp.ge.s32 	%p2735, %r86, %r137;
	@%p2735 bra 	$L__BB0_5509;
	ld.shared.f32 	%f15016, [%r10+12];
	ld.shared.u16 	%rs2602, [_ZZ24flash_attention_wmma_qktPK6__halfS1_S1_PS_iiiifE6V_smem+464];
	// begin inline asm
	{  cvt.f32.f16 %f15015, %rs2602;}

	// end inline asm
	fma.rn.f32 	%f20924, %f15016, %f15015, %f20924;
$L__BB0_5509:
	setp.ge.s32 	%p2736, %r87, %r137;
	@%p2736 bra 	$L__BB0_5511;
	ld.shared.f32 	%f15018, [%r10+16];
	ld.shared.u16 	%rs2603, [_ZZ24flash_attention_wmma_qktPK6__halfS1_S1_PS_iiiifE6V_smem+592];
	// begin inline asm
	{  cvt.f32.f16 %f15017, %rs2603;}

	// end inline asm
	fma.rn.f32 	%f20924, %f15018, %f15017, %f20924;
$L__BB0_5511:
	setp.ge.s32 	%p2737, %r88, %r137;
	@%p2737 bra 	$L__BB0_5513;
	ld.shared.f32 	%f15020, [%r10+20];
	ld.shared.u16 	%rs2604, [_ZZ24flash_attention_wmma_qktPK6__halfS1_S1_PS_iiiifE6V_smem+720];
	// begin inline asm
	{  cvt.f32.f16 %f15019, %rs2604;}

	// end inline asm
	fma.rn.f32 	%f20924, %f15020, %f15019, %f20924;
$L__BB0_5513:
	setp.ge.s32 	%p2738, %r89, %r137;
	@%p2738 bra 	$L__BB0_5515;
	ld.shared.f32 	%f15022, [%r10+24];
	ld.shared.u16 	%rs2605, [_ZZ24flash_attention_wmma_qktPK6__halfS1_S1_PS_iiiifE6V_smem+848];
	// begin inline asm
	{  cvt.f32.f16 %f15021, %rs2605;}

	// end inline asm
	fma.rn.f32 	%f20924, %f15022, %f15021, %f20924;
$L__BB0_5515:
	setp.ge.s32 	%p2739, %r90, %r137;
	@%p2739 bra 	$L__BB0_5517;
	ld.shared.f32 	%f15024, [%r10+28];
	ld.shared.u16 	%rs2606, [_ZZ24flash_attention_wmma_qktPK6__halfS1_S1_PS_iiiifE6V_smem+976];
	// begin inline asm
	{  cvt.f32.f16 %f15023, %rs2606;}

	// end inline asm
	fma.rn.f32 	%f20924, %f15024, %f15023, %f20924;
$L__BB0_5517:
	setp.ge.s32 	%p2740, %r91, %r137;
	@%p2740 bra 	$L__BB0_5519;
	ld.shared.f32 	%f15026, [%r10+32];
	ld.shared.u16 	%rs2607, [_ZZ24flash_attention_wmma_qktPK6__halfS1_S1_PS_iiiifE6V_smem+1104];
	// begin inline asm
	{  cvt.f32.f16 %f15025, %rs2607;}

	// end inline asm
	fma.rn.f32 	%f20924, %f15026, %f15025, %f20924;
$L__BB0_5519:
	setp.ge.s32 	%p2741, %r92, %r137;
	@%p2741 bra 	$L__BB0_5521;
	ld.shared.f32 	%f15028, [%r10+36];
	ld.shared.u16 	%rs2608, [_ZZ24flash_attention_wmma_qktPK6__halfS1_S1_PS_iiiifE6V_smem+1232];
	// begin inline asm
	{  cvt.f32.f16 %f15027, %rs2608;}

	// end inline asm
	fma.rn.f32 	%f20924, %f15028, %f15027, %f20924;
$L__BB0_5521:
	setp.ge.s32 	%p2742, %r93, %r137;
	@%p2742 bra 	$L__BB0_5523;
	ld.shared.f32 	%f15030, [%r10+40];
	ld.shared.u16 	%rs2609, [_ZZ24flash_attention_wmma_qktPK6__halfS1_S1_PS_iiiifE6V_smem+1360];
	// begin inline asm
	{  cvt.f32.f16 %f15029, %rs2609;}

	// end inline asm
	fma.rn.f32 	%f20924, %f15030, %f15029, %f20924;
$L__BB0_5523:
	setp.ge.s32 	%p2743, %r94, %r137;
	@%p2743 bra 	$L__BB0_5525;
	ld.shared.f32 	%f15032, [%r10+44];
	ld.shared.u16 	%rs2610, [_ZZ24flash_attention_wmma_qktPK6__halfS1_S1_PS_iiiifE6V_smem+1488];
	// begin inline asm
	{  cvt.f32.f16 %f15031, %rs2610;}

	// end inline asm
	fma.rn.f32 	%f20924, %f15032, %f15031, %f20924;
$L__BB0_5525:
	setp.ge.s32 	%p2744, %r95, %r137;
	@%p2744 bra 	$L__BB0_5527;
	ld.shared.f32 	%f15034, [%r10+48];
	ld.shared.u16 	%rs2611, [_ZZ24flash_attention_wmma_qktPK6__halfS1_S1_PS_iiiifE6V_smem+1616];
	// begin inline asm
	{  cvt.f32.f16 %f15033, %rs2611;}

	// end inline asm
	fma.rn.f32 	%f20924, %f15034, %f15033, %f20924;
$L__BB0_5527:
	setp.ge.s32 	%p2745, %r96, %r137;
	@%p2745 bra 	$L__BB0_5529;
	ld.shared.f32 	%f15036, [%r10+52];
	ld.shared.u16 	%rs2612, [_ZZ24flash_attention_wmma_qktPK6__halfS1_S1_PS_iiiifE6V_smem+1744];
	// begin inline asm
	{  cvt.f32.f16 %f15035, %rs2612;}

	// end inline asm
	fma.rn.f32 	%f20924, %f15036, %f15035, %f20924;
$L__BB0_5529:
	setp.ge.s32 	%p2746, %r97, %r137;
	@%p2746 bra 	$L__BB0_5531;
	ld.shared.f32 	%f15038, [%r10+56];
	ld.shared.u16 	%rs2613, [_ZZ24flash_attention_wmma_qktPK6__halfS1_S1_PS_iiiifE6V_smem+1872];
	// begin inline asm
	{  cvt.f32.f16 %f15037, %rs2613;}

	// end inline asm
	fma.rn.f32 	%f20924, %f15038, %f15037, %f20924;
$L__BB0_5531:
	setp.ge.s32 	%p2747, %r98, %r137;
	@%p2747 bra 	$L__BB0_5533;
	ld.shared.f32 	%f15040, [%r10+60];
	ld.shared.u16 	%rs2614, [_ZZ24flash_attention_wmma_qktPK6__halfS1_S1_PS_iiiifE6V_smem+2000];
	// begin inline asm
	{  cvt.f32.f16 %f15039, %rs2614;}

	// end inline asm
	fma.rn.f32 	%f20924, %f15040, %f15039, %f20924;
$L__BB0_5533:
	add.s32 	%r1195, %r16, 16;
	setp.ge.s32 	%p2748, %r1195, %r137;
	@%p2748 bra 	$L__BB0_5535;
	ld.shared.f32 	%f15042, [%r10+64];
	ld.shared.u16 	%rs2615, [_ZZ24flash_attention_wmma_qktPK6__halfS1_S1_PS_iiiifE6V_smem+2128];
	// begin inline asm
	{  cvt.f32.f16 %f15041, %rs2615;}

	// end inline asm
	fma.rn.f32 	%f20924, %f15042, %f15041, %f20924;
$L__BB0_5535:
	add.s32 	%r1196, %r16, 17;
	setp.ge.s32 	%p2749, %r1196, %r137;
	@%p2749 bra 	$L__BB0_5537;
	ld.shared.f32 	%f15044, [%r10+68];
	ld.shared.u16 	%rs2616, [_ZZ24flash_attention_wmma_qktPK6__halfS1_S1_PS_iiiifE6V_smem+2256];
	// begin inline asm
	{  cvt.f32.f16 %f15043, %rs2616;}

	// end inline asm
	fma.rn.f32 	%f20924, %f15044, %f15043, %f20924;
$L__BB0_5537:
	add.s32 	%r1197, %r16, 18;
	setp.ge.s32 	%p2750, %r1197, %r137;
	@%p2750 bra 	$L__BB0_5539;
	ld.shared.f32 	%f15046, [%r10+72];
	ld.shared.u16 	%rs2617, [_ZZ24flash_attention_wmma_qktPK6__halfS1_S1_PS_iiiifE6V_smem+2384];
	// begin inline asm
	{  cvt.f32.f16 %f15045, %rs2617;}

	// end inline asm
	fma.rn.f32 	%f20924, %f15046, %f15045, %f20924;
$L__BB0_5539:
	add.s32 	%r1198, %r16, 19;
	setp.ge.s32 	%p2751, %r1198, %r137;
	@%p2751 bra 	$L__BB0_5541;
	ld.shared.f32 	%f15048, [%r10+76];
	ld.shared.u16 	%rs2618, [_ZZ24flash_attention_wmma_qktPK6__halfS1_S1_PS_iiiifE6V_smem+2512];
	// begin inline asm
	{  cvt.f32.f16 %f15047, %rs2618;}

	// end inline asm
	fma.rn.f32 	%f20924, %f15048, %f15047, %f20924;
$L__BB0_5541:
	add.s32 	%r1199, %r16, 20;
	setp.ge.s32 	%p2752, %r1199, %r137;
	@%p2752 bra 	$L__BB0_5543;
	ld.shared.f32 	%f15050, [%r10+80];
	ld.shared.u16 	%rs2619, [_ZZ24flash_attention_wmma_qktPK6__halfS1_S1_PS_iiiifE6V_smem+2640];
	// begin inline asm
	{  cvt.f32.f16 %f15049, %rs2619;}

	// end inline asm
	fma.rn.f32 	%f20924, %f15050, %f15049, %f20924;
$L__BB0_5543:
	add.s32 	%r1200, %r16, 21;
	setp.ge.s32 	%p2753, %r1200, %r137;
	@%p2753 bra 	$L__BB0_5545;
	ld.shared.f32 	%f15052, [%r10+84];
	ld.shared.u16 	%rs2620, [_ZZ24flash_attention_wmma_qktPK6__halfS1_S1_PS_iiiifE6V_smem+2768];
	// begin inline asm
	{  cvt.f32.f16 %f15051, %rs2620;}

	// end inline asm
	fma.rn.f32 	%f20924, %f15052, %f15051, %f20924;
$L__BB0_5545:
	add.s32 	%r1201, %r16, 22;
	setp.ge.s32 	%p2754, %r1201, %r137;
	@%p2754 bra 	$L__BB0_5547;
	ld.shared.f32 	%f15054, [%r10+88];
	ld.shared.u16 	%rs2621, [_ZZ24flash_attention_wmma_qktPK6__halfS1_S1_PS_iiiifE6V_smem+2896];
	// begin inline asm
	{  cvt.f32.f16 %f15053, %rs2621;}

	// end inline asm
	fma.rn.f32 	%f20924, %f15054, %f15053, %f20924;
$L__BB0_5547:
	setp.ge.s32 	%p2755, %r99, %r137;
	@%p2755 bra 	$L__BB0_5549;
	ld.shared.f32 	%f15056, [%r10+92];
	ld.shared.u16 	%rs2622, [_ZZ24flash_attention_wmma_qktPK6__halfS1_S1_PS_iiiifE6V_smem+3024];
	// begin inline asm
	{  cvt.f32.f16 %f15055, %rs2622;}

	// end inline asm
	fma.rn.f32 	%f20924, %f15056, %f15055, %f20924;
$L__BB0_5549:
	setp.ge.s32 	%p2756, %r100, %r137;
	@%p2756 bra 	$L__BB0_5551;
	ld.shared.f32 	%f15058, [%r10+96];
	ld.shared.u16 	%rs2623, [_ZZ24flash_attention_wmma_qktPK6__halfS1_S1_PS_iiiifE6V_smem+3152];
	// begin inline asm
	{  cvt.f32.f16 %f15057, %rs2623;}

	// end inline asm
	fma.rn.f32 	%f20924, %f15058, %f15057, %f20924;
$L__BB0_5551:
	setp.ge.s32 	%p2757, %r101, %r137;
	@%p2757 bra 	$L__BB0_5553;
	ld.shared.f32 	%f15060, [%r10+100];
	ld.shared.u16 	%rs2624, [_ZZ24flash_attention_wmma_qktPK6__halfS1_S1_PS_iiiifE6V_smem+3280];
	// begin inline asm
	{  cvt.f32.f16 %f15059, %rs2624;}

	// end inline asm
	fma.rn.f32 	%f20924, %f15060, %f15059, %f20924;
$L__BB0_5553:
	setp.ge.s32 	%p2758, %r102, %r137;
	@%p2758 bra 	$L__BB0_5555;
	ld.shared.f32 	%f15062, [%r10+104];
	ld.shared.u16 	%rs2625, [_ZZ24flash_attention_wmma_qktPK6__halfS1_S1_PS_iiiifE6V_smem+3408];
	// begin inline asm
	{  cvt.f32.f16 %f15061, %rs2625;}

	// end inline asm
	fma.rn.f32 	%f20924, %f15062, %f15061, %f20924;
$L__BB0_5555:
	setp.ge.s32 	%p2759, %r103, %r137;
	@%p2759 bra 	$L__BB0_5557;
	ld.shared.f32 	%f15064, [%r10+108];
	ld.shared.u16 	%rs2626, [_ZZ24flash_attention_wmma_qktPK6__halfS1_S1_PS_iiiifE6V_smem+3536];
	// begin inline asm
	{  cvt.f32.f16 %f15063, %rs2626;}

	// end inline asm
	fma.rn.f32 	%f20924, %f15064, %f15063, %f20924;
$L__BB0_5557:
	setp.ge.s32 	%p2760, %r104, %r137;
	@%p2760 bra 	$L__BB0_5559;
	ld.shared.f32 	%f15066, [%r10+112];
	ld.shared.u16 	%rs2627, [_ZZ24flash_attention_wmma_qktPK6__halfS1_S1_PS_iiiifE6V_smem+3664];
	// begin inline asm
	{  cvt.f32.f16 %f15065, %rs2627;}

	// end inline asm
	fma.rn.f32 	%f20924, %f15066, %f15065, %f20924;
$L__BB0_5559:
	setp.ge.s32 	%p2761, %r105, %r137;
	@%p2761 bra 	$L__BB0_5561;
	ld.shared.f32 	%f15068, [%r10+116];
	ld.shared.u16 	%rs2628, [_ZZ24flash_attention_wmma_qktPK6__halfS1_S1_PS_iiiifE6V_smem+3792];
	// begin inline asm
	{  cvt.f32.f16 %f15067, %rs2628;}

	// end inline asm
	fma.rn.f32 	%f20924, %f15068, %f15067, %f20924;
$L__BB0_5561:
	setp.ge.s32 	%p2762, %r106, %r137;
	@%p2762 bra 	$L__BB0_5563;
	ld.shared.f32 	%f15070, [%r10+120];
	ld.shared.u16 	%rs2629, [_ZZ24flash_attention_wmma_qktPK6__halfS1_S1_PS_iiiifE6V_smem+3920];
	// begin inline asm
	{  cvt.f32.f16 %f15069, %rs2629;}

	// end inline asm
	fma.rn.f32 	%f20924, %f15070, %f15069, %f20924;
$L__BB0_5563:
	setp.ge.s32 	%p2763, %r107, %r137;
	@%p2763 bra 	$L__BB0_5565;
	ld.shared.f32 	%f15072, [%r10+124];
	ld.shared.u16 	%rs2630, [_ZZ24flash_attention_wmma_qktPK6__halfS1_S1_PS_iiiifE6V_smem+4048];
	// begin inline asm
	{  cvt.f32.f16 %f15071, %rs2630;}

	// end inline asm
	fma.rn.f32 	%f20924, %f15072, %f15071, %f20924;
$L__BB0_5565:
	setp.ge.s32 	%p2764, %r108, %r137;
	@%p2764 bra 	$L__BB0_5567;
	ld.shared.f32 	%f15074, [%r10+128];
	ld.shared.u16 	%rs2631, [_ZZ24flash_attention_wmma_qktPK6__halfS1_S1_PS_iiiifE6V_smem+4176];
	// begin inline asm
	{  cvt.f32.f16 %f15073, %rs2631;}

	// end inline asm
	fma.rn.f32 	%f20924, %f15074, %f15073, %f20924;
$L__BB0_5567:
	setp.ge.s32 	%p2765, %r109, %r137;
	@%p2765 bra 	$L__BB0_5569;
	ld.shared.f32 	%f15076, [%r10+132];
	ld.shared.u16 	%rs2632, [_ZZ24flash_attention_wmma_qktPK6__halfS1_S1_PS_iiiifE6V_smem+4304];
	// begin inline asm
	{  cvt.f32.f16 %f15075, %rs2632;}

	// end inline asm
	fma.rn.f32 	%f20924, %f15076, %f15075, %f20924;
$L__BB0_5569:
	@%p2702 bra 	$L__BB0_5571;
	ld.shared.f32 	%f15078, [%r10+136];
	ld.shared.u16 	%rs2633, [_ZZ24flash_attention_wmma_qktPK6__halfS1_S1_PS_iiiifE6V_smem+4432];
	// begin inline asm
	{  cvt.f32.f16 %f15077, %rs2633;}

	// end inline asm
	fma.rn.f32 	%f20924, %f15078, %f15077, %f20924;
$L__BB0_5571:
	@%p2703 bra 	$L__BB0_5573;
	ld.shared.f32 	%f15080, [%r10+140];
	ld.shared.u16 	%rs2634, [_ZZ24flash_attention_wmma_qktPK6__halfS1_S1_PS_iiiifE6V_smem+4560];
	// begin inline asm
	{  cvt.f32.f16 %f15079, %rs2634;}

	// end inline asm
	fma.rn.f32 	%f20924, %f15080, %f15079, %f20924;
$L__BB0_5573:
	@%p2704 bra 	$L__BB0_5575;
	ld.shared.f32 	%f15082, [%r10+144];
	ld.shared.u16 	%rs2635, [_ZZ24flash_attention_wmma_qktPK6__halfS1_S1_PS_iiiifE6V_smem+4688];
	// begin inline asm
	{  cvt.f32.f16 %f15081, %rs2635;}

	// end inline asm
	fma.rn.f32 	%f20924, %f15082, %f15081, %f20924;
$L__BB0_5575:
	@%p2705 bra 	$L__BB0_5577;
	ld.shared.f32 	%f15084, [%r10+148];
	ld.shared.u16 	%rs2636, [_ZZ24flash_attention_wmma_qktPK6__halfS1_S1_PS_iiiifE6V_smem+4816];
	// begin inline asm
	{  cvt.f32.f16 %f15083, %rs2636;}

	// end inline asm
	fma.rn.f32 	%f20924, %f15084, %f15083, %f20924;
$L__BB0_5577:
	@%p2706 bra 	$L__BB0_5579;
	ld.shared.f32 	%f15086, [%r10+152];
	ld.shared.u16 	%rs2637, [_ZZ24flash_attention_wmma_qktPK6__halfS1_S1_PS_iiiifE6V_smem+4944];
	// begin inline asm
	{  cvt.f32.f16 %f15085, %rs2637;}

	// end inline asm
	fma.rn.f32 	%f20924, %f15086, %f15085, %f20924;
$L__BB0_5579:
	add.s32 	%r1202, %r16, 39;
	setp.ge.s32 	%p2771, %r1202, %r137;
	@%p2771 bra 	$L__BB0_5581;
	ld.shared.f32 	%f15088, [%r10+156];
	ld.shared.u16 	%rs2638, [_ZZ24flash_attention_wmma_qktPK6__halfS1_S1_PS_iiiifE6V_smem+5072];
	// begin inline asm
	{  cvt.f32.f16 %f15087, %rs2638;}

	// end inline asm
	fma.rn.f32 	%f20924, %f15088, %f15087, %f20924;
$L__BB0_5581:
	setp.ge.s32 	%p2772, %r115, %r137;
	@%p2772 bra 	$L__BB0_5583;
	ld.shared.f32 	%f15090, [%r10+160];
	ld.shared.u16 	%rs2639, [_ZZ24flash_attention_wmma_qktPK6__halfS1_S1_PS_iiiifE6V_smem+5200];
	// begin inline asm
	{  cvt.f32.f16 %f15089, %rs2639;}

	// end inline asm
	fma.rn.f32 	%f20924, %f15090, %f15089, %f20924;
$L__BB0_5583:
	add.s32 	%r1203, %r16, 41;
	setp.ge.s32 	%p2773, %r1203, %r137;
	@%p2773 bra 	$L__BB0_5585;
	ld.shared.f32 	%f15092, [%r10+164];
	ld.shared.u16 	%rs2640, [_ZZ24flash_attention_wmma_qktPK6__halfS1_S1_PS_iiiifE6V_smem+5328];
	// begin inline asm
	{  cvt.f32.f16 %f15091, %rs2640;}

	// end inline asm
	fma.rn.f32 	%f20924, %f15092, %f15091, %f20924;
$L__BB0_5585:
	setp.ge.s32 	%p2774, %r116, %r137;
	@%p2774 bra 	$L__BB0_5587;
	ld.shared.f32 	%f15094, [%r10+168];
	ld.shared.u16 	%rs2641, [_ZZ24flash_attention_wmma_qktPK6__halfS1_S1_PS_iiiifE6V_smem+5456];
	// begin inline asm
	{  cvt.f32.f16 %f15093, %rs2641;}

	// end inline asm
	fma.rn.f32 	%f20924, %f15094, %f15093, %f20924;
$L__BB0_5587:
	add.s32 	%r1204, %r16, 43;
	setp.ge.s32 	%p2775, %r1204, %r137;
	@%p2775 bra 	$L__BB0_5589;
	ld.shared.f32 	%f15096, [%r10+172];
	ld.shared.u16 	%rs2642, [_ZZ24flash_attention_wmma_qktPK6__halfS1_S1_PS_iiiifE6V_smem+5584];
	// begin inline asm
	{  cvt.f32.f16 %f15095, %rs2642;}

	// end inline asm
	fma.rn.f32 	%f20924, %f15096, %f15095, %f20924;
$L__BB0_5589:
	add.s32 	%r1205, %r16, 44;
	setp.ge.s32 	%p2776, %r1205, %r137;
	@%p2776 bra 	$L__BB0_5591;
	ld.shared.f32 	%f15098, [%r10+176];
	ld.shared.u16 	%rs2643, [_ZZ24flash_attention_wmma_qktPK6__halfS1_S1_PS_iiiifE6V_smem+5712];
	// begin inline asm
	{  cvt.f32.f16 %f15097, %rs2643;}

	// end inline asm
	fma.rn.f32 	%f20924, %f15098, %f15097, %f20924;
$L__BB0_5591:
	add.s32 	%r1206, %r16, 45;
	setp.ge.s32 	%p2777, %r1206, %r137;
	@%p2777 bra 	$L__BB0_5593;
	ld.shared.f32 	%f15100, [%r10+180];
	ld.shared.u16 	%rs2644, [_ZZ24flash_attention_wmma_qktPK6__halfS1_S1_PS_iiiifE6V_smem+5840];
	// begin inline asm
	{  cvt.f32.f16 %f15099, %rs2644;}

	// end inline asm
	fma.rn.f32 	%f20924, %f15100, %f15099, %f20924;
$L__BB0_5593:
	add.s32 	%r1207, %r16, 46;
	setp.ge.s32 	%p2778, %r1207, %r137;
	@%p2778 bra 	$L__BB0_5595;
	ld.shared.f32 	%f15102, [%r10+184];
	ld.shared.u16 	%rs2645, [_ZZ24flash_attention_wmma_qktPK6__halfS1_S1_PS_iiiifE6V_smem+5968];
	// begin inline asm
	{  cvt.f32.f16 %f15101, %rs2645;}

	// end inline asm
	fma.rn.f32 	%f20924, %f15102, %f15101, %f20924;
$L__BB0_5595:
	setp.ge.s32 	%p2779, %r117, %r137;
	@%p2779 bra 	$L__BB0_5597;
	ld.shared.f32 	%f15104, [%r10+188];
	ld.shared.u16 	%rs2646, [_ZZ24flash_attention_wmma_qktPK6__halfS1_S1_PS_iiiifE6V_smem+6096];
	// begin inline asm
	{  cvt.f32.f16 %f15103, %rs2646;}

	// end inline asm
	fma.rn.f32 	%f20924, %f15104, %f15103, %f20924;
$L__BB0_5597:
	setp.ge.s32 	%p2780, %r118, %r137;
	@%p2780 bra 	$L__BB0_5599;
	ld.shared.f32 	%f15106, [%r10+192];
	ld.shared.u16 	%rs2647, [_ZZ24flash_attention_wmma_qktPK6__halfS1_S1_PS_iiiifE6V_smem+6224];
	// begin inline asm
	{  cvt.f32.f16 %f15105, %rs2647;}

	// end inline asm
	fma.rn.f32 	%f20924, %f15106, %f15105, %f20924;
$L__BB0_5599:
	setp.ge.s32 	%p2781, %r119, %r137;
	@%p2781 bra 	$L__BB0_5601;
	ld.shared.f32 	%f15108, [%r10+196];
	ld.shared.u16 	%rs2648, [_ZZ24flash_attention_wmma_qktPK6__halfS1_S1_PS_iiiifE6V_smem+6352];
	// begin inline asm
	{  cvt.f32.f16 %f15107, %rs2648;}

	// end inline asm
	fma.rn.f32 	%f20924, %f15108, %f15107, %f20924;
$L__BB0_5601:
	setp.ge.s32 	%p2782, %r120, %r137;
	@%p2782 bra 	$L__BB0_5603;
	ld.shared.f32 	%f15110, [%r10+200];
	ld.shared.u16 	%rs2649, [_ZZ24flash_attention_wmma_qktPK6__halfS1_S1_PS_iiiifE6V_smem+6480];
	// begin inline asm
	{  cvt.f32.f16 %f15109, %rs2649;}

	// end inline asm
	fma.rn.f32 	%f20924, %f15110, %f15109, %f20924;
$L__BB0_5603:
	setp.ge.s32 	%p2783, %r121, %r137;
	@%p2783 bra 	$L__BB0_5605;
	ld.shared.f32 	%f15112, [%r10+204];
	ld.shared.u16 	%rs2650, [_ZZ24flash_attention_wmma_qktPK6__halfS1_S1_PS_iiiifE6V_smem+6608];
	// begin inline asm
	{  cvt.f32.f16 %f15111, %rs2650;}

	// end inline asm
	fma.rn.f32 	%f20924, %f15112, %f15111, %f20924;
$L__BB0_5605:
	setp.ge.s32 	%p2784, %r122, %r137;
	@%p2784 bra 	$L__BB0_5607;
	ld.shared.f32 	%f15114, [%r10+208];
	ld.shared.u16 	%rs2651, [_ZZ24flash_attention_wmma_qktPK6__halfS1_S1_PS_iiiifE6V_smem+6736];
	// begin inline asm
	{  cvt.f32.f16 %f15113, %rs2651;}

	// end inline asm
	fma.rn.f32 	%f20924, %f15114, %f15113, %f20924;
$L__BB0_5607:
	setp.ge.s32 	%p2785, %r123, %r137;
	@%p2785 bra 	$L__BB0_5609;
	ld.shared.f32 	%f15116, [%r10+212];
	ld.shared.u16 	%rs2652, [_ZZ24flash_attention_wmma_qktPK6__halfS1_S1_PS_iiiifE6V_smem+6864];
	// begin inline asm
	{  cvt.f32.f16 %f15115, %rs2652;}

	// end inline asm
	fma.rn.f32 	%f20924, %f15116, %f15115, %f20924;
$L__BB0_5609:
	setp.ge.s32 	%p2786, %r124, %r137;
	@%p2786 bra 	$L__BB0_5611;
	ld.shared.f32 	%f15118, [%r10+216];
	ld.shared.u16 	%rs2653, [_ZZ24flash_attention_wmma_qktPK6__halfS1_S1_PS_iiiifE6V_smem+6992];
	// begin inline asm
	{  cvt.f32.f16 %f15117, %rs2653;}

	// end inline asm
	fma.rn.f32 	%f20924, %f15118, %f15117, %f20924;
$L__BB0_5611:
	setp.ge.s32 	%p2787, %r125, %r137;
	@%p2787 bra 	$L__BB0_5613;
	ld.shared.f32 	%f15120, [%r10+220];
	ld.shared.u16 	%rs2654, [_ZZ24flash_attention_wmma_qktPK6__halfS1_S1_PS_iiiifE6V_smem+7120];
	// begin inline asm
	{  cvt.f32.f16 %f15119, %rs2654;}

	// end inline asm
	fma.rn.f32 	%f20924, %f15120, %f15119, %f20924;
$L__BB0_5613:
	setp.ge.s32 	%p2788, %r126, %r137;
	@%p2788 bra 	$L__BB0_5615;
	ld.shared.f32 	%f15122, [%r10+224];
	ld.shared.u16 	%rs2655, [_ZZ24flash_attention_wmma_qktPK6__halfS1_S1_PS_iiiifE6V_smem+7248];
	// begin inline asm
	{  cvt.f32.f16 %f15121, %rs2655;}

	// end inline asm
	fma.rn.f32 	%f20924, %f15122, %f15121, %f20924;
$L__BB0_5615:
	setp.ge.s32 	%p2789, %r127, %r137;
	@%p2789 bra 	$L__BB0_5617;
	ld.shared.f32 	%f15124, [%r10+228];
	ld.shared.u16 	%rs2656, [_ZZ24flash_attention_wmma_qktPK6__halfS1_S1_PS_iiiifE6V_smem+7376];
	// begin inline asm
	{  cvt.f32.f16 %f15123, %rs2656;}

	// end inline asm
	fma.rn.f32 	%f20924, %f15124, %f15123, %f20924;
$L__BB0_5617:
	setp.ge.s32 	%p2790, %r128, %r137;
	@%p2790 bra 	$L__BB0_5619;
	ld.shared.f32 	%f15126, [%r10+232];
	ld.shared.u16 	%rs2657, [_ZZ24flash_attention_wmma_qktPK6__halfS1_S1_PS_iiiifE6V_smem+7504];
	// begin inline asm
	{  cvt.f32.f16 %f15125, %rs2657;}

	// end inline asm
	fma.rn.f32 	%f20924, %f15126, %f15125, %f20924;
$L__BB0_5619:
	setp.ge.s32 	%p2791, %r129, %r137;
	@%p2791 bra 	$L__BB0_5621;
	ld.shared.f32 	%f15128, [%r10+236];
	ld.shared.u16 	%rs2658, [_ZZ24flash_attention_wmma_qktPK6__halfS1_S1_PS_iiiifE6V_smem+7632];
	// begin inline asm
	{  cvt.f32.f16 %f15127, %rs2658;}

	// end inline asm
	fma.rn.f32 	%f20924, %f15128, %f15127, %f20924;
$L__BB0_5621:
	setp.ge.s32 	%p2792, %r130, %r137;
	@%p2792 bra 	$L__BB0_5623;
	ld.shared.f32 	%f15130, [%r10+240];
	ld.shared.u16 	%rs2659, [_ZZ24flash_attention_wmma_qktPK6__halfS1_S1_PS_iiiifE6V_smem+7760];
	// begin inline asm
	{  cvt.f32.f16 %f15129, %rs2659;}

	// end inline asm
	fma.rn.f32 	%f20924, %f15130, %f15129, %f20924;
$L__BB0_5623:
	setp.ge.s32 	%p2793, %r131, %r137;
	@%p2793 bra 	$L__BB0_5625;
	ld.shared.f32 	%f15132, [%r10+244];
	ld.shared.u16 	%rs2660, [_ZZ24flash_attention_wmma_qktPK6__halfS1_S1_PS_iiiifE6V_smem+7888];
	// begin inline asm
	{  cvt.f32.f16 %f15131, %rs2660;}

	// end inline asm
	fma.rn.f32 	%f20924, %f15132, %f15131, %f20924;
$L__BB0_5625:
	setp.ge.s32 	%p2794, %r132, %r137;
	@%p2794 bra 	$L__BB0_5627;
	ld.shared.f32 	%f15134, [%r10+248];
	ld.shared.u16 	%rs2661, [_ZZ24flash_attention_wmma_qktPK6__halfS1_S1_PS_iiiifE6V_smem+8016];
	// begin inline asm
	{  cvt.f32.f16 %f15133, %rs2661;}

	// end inline asm
	fma.rn.f32 	%f20924, %f15134, %f15133, %f20924;
$L__BB0_5627:
	setp.ge.s32 	%p2795, %r133, %r137;
	@%p2795 bra 	$L__BB0_5629;
	ld.shared.f32 	%f15136, [%r10+252];
	ld.shared.u16 	%rs2662, [_ZZ24flash_attention_wmma_qktPK6__halfS1_S1_PS_iiiifE6V_smem+8144];
	// begin inline asm
	{  cvt.f32.f16 %f15135, %rs2662;}

	// end inline asm
	fma.rn.f32 	%f20924, %f15136, %f15135, %f20924;
$L__BB0_5629:
	setp.ge.s32 	%p2796, %r16, %r137;
	fma.rn.f32 	%f18192, %f392, %f20924, %f18192;
	mov.f32 	%f20988, 0f00000000;
	@%p2796 bra 	$L__BB0_5631;
	ld.shared.f32 	%f15139, [%r10];
	ld.shared.u16 	%rs2663, [_ZZ24flash_attention_wmma_qktPK6__halfS1_S1_PS_iiiifE6V_smem+82];
	// begin inline asm
	{  cvt.f32.f16 %f15138, %rs2663;}

	// end inline asm
	fma.rn.f32 	%f20988, %f15139, %f15138, 0f00000000;
$L__BB0_5631:
	setp.ge.s32 	%p2797, %r84, %r137;
	@%p2797 bra 	$L__BB0_5633;
	ld.shared.f32 	%f15141, [%r10+4];
	ld.shared.u16 	%rs2664, [_ZZ24flash_attention_wmma_qktPK6__halfS1_S1_PS_iiiifE6V_smem+210];
	// begin inline asm
	{  cvt.f32.f16 %f15140, %rs2664;}

	// end inline asm
	fma.rn.f32 	%f20988, %f15141, %f15140, %f20988;
$L__BB0_5633:
	setp.ge.s32 	%p2798, %r85, %r137;
	@%p2798 bra 	$L__BB0_5635;
	ld.shared.f32 	%f15143, [%r10+8];
	ld.shared.u16 	%rs2665, [_ZZ24flash_attention_wmma_qktPK6__halfS1_S1_PS_iiiifE6V_smem+338];
	// begin inline asm
	{  cvt.f32.f16 %f15142, %rs2665;}

	// end inline asm
	fma.rn.f32 	%f20988, %f15143, %f15142, %f20988;
$L__BB0_5635:
	setp.ge.s32 	%p2799, %r86, %r137;
	@%p2799 bra 	$L__BB0_5637;
	ld.shared.f32 	%f15145, [%r10+12];
	ld.shared.u16 	%rs2666, [_ZZ24flash_attention_wmma_qktPK6__halfS1_S1_PS_iiiifE6V_smem+466];
	// begin inline asm
	{  cvt.f32.f16 %f15144, %rs2666;}

	// end inline asm
	fma.rn.f32 	%f20988, %f15145, %f15144, %f20988;
$L__BB0_5637:
	setp.ge.s32 	%p2800, %r87, %r137;
	@%p2800 bra 	$L__BB0_5639;
	ld.shared.f32 	%f15147, [%r10+16];
	ld.shared.u16 	%rs2667, [_ZZ24flash_attention_wmma_qktPK6__halfS1_S1_PS_iiiifE6V_smem+594];
	// begin inline asm
	{  cvt.f32.f16 %f15146, %rs2667;}

	// end inline asm
	fma.rn.f32 	%f20988, %f15147, %f15146, %f20988;
$L__BB0_5639:
	setp.ge.s32 	%p2801, %r88, %r137;
	@%p2801 bra 	$L__BB0_5641;
	ld.shared.f32 	%f15149, [%r10+20];
	ld.shared.u16 	%rs2668, [_ZZ24flash_attention_wmma_qktPK6__halfS1_S1_PS_iiiifE6V_smem+722];
	// begin inline asm
	{  cvt.f32.f16 %f15148, %rs2668;}

	// end inline asm
	fma.rn.f32 	%f20988, %f15149, %f15148, %f20988;
$L__BB0_5641:
	setp.ge.s32 	%p2802, %r89, %r137;
	@%p2802 bra 	$L__BB0_5643;
	ld.shared.f32 	%f15151, [%r10+24];
	ld.shared.u16 	%rs2669, [_ZZ24flash_attention_wmma_qktPK6__halfS1_S1_PS_iiiifE6V_smem+850];
	// begin inline asm
	{  cvt.f32.f16 %f15150, %rs2669;}

	// end inline asm
	fma.rn.f32 	%f20988, %f15151, %f15150, %f20988;
$L__BB0_5643:
	setp.ge.s32 	%p2803, %r90, %r137;
	@%p2803 bra 	$L__BB0_5645;
	ld.shared.f32 	%f15153, [%r10+28];
	ld.shared.u16 	%rs2670, [_ZZ24flash_attention_wmma_qktPK6__halfS1_S1_PS_iiiifE6V_smem+978];
	// begin inline asm
	{  cvt.f32.f16 %f15152, %rs2670;}

	// end inline asm
	fma.rn.f32 	%f20988, %f15153, %f15152, %f20988;
$L__BB0_5645:
	setp.ge.s32 	%p2804, %r91, %r137;
	@%p2804 bra 	$L__BB0_5647;
	ld.shared.f32 	%f15155, [%r10+32];
	ld.shared.u16 	%rs2671, [_ZZ24flash_attention_wmma_qktPK6__halfS1_S1_PS_iiiifE6V_smem+1106];
	// begin inline asm
	{  cvt.f32.f16 %f15154, %rs2671;}

	// end inline asm
	fma.rn.f32 	%f20988, %f15155, %f15154, %f20988;
$L__BB0_5647:
	setp.ge.s32 	%p2805, %r92, %r137;
	@%p2805 bra 	$L__BB0_5649;
	ld.shared.f32 	%f15157, [%r10+36];
	ld.shared.u16 	%rs2672, [_ZZ24flash_attention_wmma_qktPK6__halfS1_S1_PS_iiiifE6V_smem+1234];
	// begin inline asm
	{  cvt.f32.f16 %f15156, %rs2672;}

	// end inline asm
	fma.rn.f32 	%f20988, %f15157, %f15156, %f20988;
$L__BB0_5649:
	setp.ge.s32 	%p2806, %r93, %r137;
	@%p2806 bra 	$L__BB0_5651;
	ld.shared.f32 	%f15159, [%r10+40];
	ld.shared.u16 	%rs2673, [_ZZ24flash_attention_wmma_qktPK6__halfS1_S1_PS_iiiifE6V_smem+1362];
	// begin inline asm
	{  cvt.f32.f16 %f15158, %rs2673;}

	// end inline asm
	fma.rn.f32 	%f20988, %f15159, %f15158, %f20988;
$L__BB0_5651:
	setp.ge.s32 	%p2807, %r94, %r137;
	@%p2807 bra 	$L__BB0_5653;
	ld.shared.f32 	%f15161, [%r10+44];
	ld.shared.u16 	%rs2674, [_ZZ24flash_attention_wmma_qktPK6__halfS1_S1_PS_iiiifE6V_smem+1490];
	// begin inline asm
	{  cvt.f32.f16 %f15160, %rs2674;}

	// end inline asm
	fma.rn.f32 	%f20988, %f15161, %f15160, %f20988;
$L__BB0_5653:
	setp.ge.s32 	%p2808, %r95, %r137;
	@%p2808 bra 	$L__BB0_5655;
	ld.shared.f32 	%f15163, [%r10+48];
	ld.shared.u16 	%rs2675, [_ZZ24flash_attention_wmma_qktPK6__halfS1_S1_PS_iiiifE6V_smem+1618];
	// begin inline asm
	{  cvt.f32.f16 %f15162, %rs2675;}

	// end inline asm
	fma.rn.f32 	%f20988, %f15163, %f15162, %f20988;
$L__BB0_5655:
	setp.ge.s32 	%p2809, %r96, %r137;
	@%p2809 bra 	$L__BB0_5657;
	ld.shared.f32 	%f15165, [%r10+52];
	ld.shared.u16 	%rs2676, [_ZZ24flash_attention_wmma_qktPK6__halfS1_S1_PS_iiiifE6V_smem+1746];
	// begin inline asm
	{  cvt.f32.f16 %f15164, %rs2676;}

	// end inline asm
	fma.rn.f32 	%f20988, %f15165, %f15164, %f20988;
$L__BB0_5657:
	setp.ge.s32 	%p2810, %r97, %r137;
	@%p2810 bra 	$L__BB0_5659;
	ld.shared.f32 	%f15167, [%r10+56];
	ld.shared.u16 	%rs2677, [_ZZ24flash_attention_wmma_qktPK6__halfS1_S1_PS_iiiifE6V_smem+1874];
	// begin inline asm
	{  cvt.f32.f16 %f15166, %rs2677;}

	// end inline asm
	fma.rn.f32 	%f20988, %f15167, %f15166, %f20988;
$L__BB0_5659:
	setp.ge.s32 	%p2811, %r98, %r137;
	@%p2811 bra 	$L__BB0_5661;
	ld.shared.f32 	%f15169, [%r10+60];
	ld.shared.u16 	%rs2678, [_ZZ24flash_attention_wmma_qktPK6__halfS1_S1_PS_iiiifE6V_smem+2002];
	// begin inline asm
	{  cvt.f32.f16 %f15168, %rs2678;}

	// end inline asm
	fma.rn.f32 	%f20988, %f15169, %f15168, %f20988;
$L__BB0_5661:
	add.s32 	%r1208, %r16, 16;
	setp.ge.s32 	%p2812, %r1208, %r137;
	@%p2812 bra 	$L__BB0_5663;
	ld.shared.f32 	%f15171, [%r10+64];
	ld.shared.u16 	%rs2679, [_ZZ24flash_attention_wmma_qktPK6__halfS1_S1_PS_iiiifE6V_smem+2130];
	// begin inline asm
	{  cvt.f32.f16 %f15170, %rs2679;}

	// end inline asm
	fma.rn.f32 	%f20988, %f15171, %f15170, %f20988;
$L__BB0_5663:
	add.s32 	%r1209, %r16, 17;
	setp.ge.s32 	%p2813, %r1209, %r137;
	@%p2813 bra 	$L__BB0_5665;
	ld.shared.f32 	%f15173, [%r10+68];
	ld.shared.u16 	%rs2680, [_ZZ24flash_attention_wmma_qktPK6__halfS1_S1_PS_iiiifE6V_smem+2258];
	// begin inline asm
	{  cvt.f32.f16 %f15172, %rs2680;}

	// end inline asm
	fma.rn.f32 	%f20988, %f15173, %f15172, %f20988;
$L__BB0_5665:
	add.s32 	%r1210, %r16, 18;
	setp.ge.s32 	%p2814, %r1210, %r137;
	@%p2814 bra 	$L__BB0_5667;
	ld.shared.f32 	%f15175, [%r10+72];
	ld.shared.u16 	%rs2681, [_ZZ24flash_attention_wmma_qktPK6__halfS1_S1_PS_iiiifE6V_smem+2386];
	// begin inline asm
	{  cvt.f32.f16 %f15174, %rs2681;}

	// end inline asm
	fma.rn.f32 	%f20988, %f15175, %f15174, %f20988;
$L__BB0_5667:
	add.s32 	%r1211, %r16, 19;
	setp.ge.s32 	%p2815, %r1211, %r137;
	@%p2815 bra 	$L__BB0_5669;
	ld.shared.f32 	%f15177, [%r10+76];
	ld.shared.u16 	%rs2682, [_ZZ24flash_attention_wmma_qktPK6__halfS1_S1_PS_iiiifE6V_smem+2514];
	// begin inline asm
	{  cvt.f32.f16 %f15176, %rs2682;}

	// end inline asm
	fma.rn.f32 	%f20988, %f15177, %f15176, %f20988;
$L__BB0_5669:
	add.s32 	%r1212, %r16, 20;
	setp.ge.s32 	%p2816, %r1212, %r137;
	@%p2816 bra 	$L__BB0_5671;
	ld.shared.f32 	%f15179, [%r10+80];
	ld.shared.u16 	%rs2683, [_ZZ24flash_attention_wmma_qktPK6__halfS1_S1_PS_iiiifE6V_smem+2642];
	// begin inline asm
	{  cvt.f32.f16 %f15178, %rs2683;}

	// end inline asm
	fma.rn.f32 	%f20988, %f15179, %f15178, %f20988;
$L__BB0_5671:
	add.s32 	%r1213, %r16, 21;
	setp.ge.s32 	%p2817, %r1213, %r137;
	@%p2817 bra 	$L__BB0_5673;
	ld.shared.f32 	%f15181, [%r10+84];
	ld.shared.u16 	%rs2684, [_ZZ24flash_attention_wmma_qktPK6__halfS1_S1_PS_iiiifE6V_smem+2770];
	// begin inline asm
	{  cvt.f32.f16 %f15180, %rs2684;}

	// end inline asm
	fma.rn.f32 	%f20988, %f15181, %f15180, %f20988;
$L__BB0_5673:
	add.s32 	%r1214, %r16, 22;
	setp.ge.s32 	%p2818, %r1214, %r137;
	@%p2818 bra 	$L__BB0_5675;
	ld.shared.f32 	%f15183, [%r10+88];
	ld.shared.u16 	%rs2685, [_ZZ24flash_attention_wmma_qktPK6__halfS1_S1_PS_iiiifE6V_smem+2898];
	// begin inline asm
	{  cvt.f32.f16 %f15182, %rs2685;}

	// end inline asm
	fma.rn.f32 	%f20988, %f15183, %f15182, %f20988;
$L__BB0_5675:
	setp.ge.s32 	%p2819, %r99, %r137;
	@%p2819 bra 	$L__BB0_5677;
	ld.shared.f32 	%f15185, [%r10+92];
	ld.shared.u16 	%rs2686, [_ZZ24flash_attention_wmma_qktPK6__halfS1_S1_PS_iiiifE6V_smem+3026];
	// begin inline asm
	{  cvt.f32.f16 %f15184, %rs2686;}

	// end inline asm
	fma.rn.f32 	%f20988, %f15185, %f15184, %f20988;
$L__BB0_5677:
	setp.ge.s32 	%p2820, %r100, %r137;
	@%p2820 bra 	$L__BB0_5679;
	ld.shared.f32 	%f15187, [%r10+96];
	ld.shared.u16 	%rs2687, [_ZZ24flash_attention_wmma_qktPK6__halfS1_S1_PS_iiiifE6V_smem+3154];
	// begin inline asm
	{  cvt.f32.f16 %f15186, %rs2687;}

	// end inline asm
	fma.rn.f32 	%f20988, %f15187, %f15186, %f20988;
$L__BB0_5679:
	setp.ge.s32 	%p2821, %r101, %r137;
	@%p2821 bra 	$L__BB0_5681;
	ld.shared.f32 	%f15189, [%r10+100];
	ld.shared.u16 	%rs2688, [_ZZ24flash_attention_wmma_qktPK6__halfS1_S1_PS_iiiifE6V_smem+3282];
	// begin inline asm
	{  cvt.f32.f16 %f15188, %rs2688;}

	// end inline asm
	fma.rn.f32 	%f20988, %f15189, %f15188, %f20988;
$L__BB0_5681:
	setp.ge.s32 	%p2822, %r102, %r137;
	@%p2822 bra 	$L__BB0_5683;
	ld.shared.f32 	%f15191, [%r10+104];
	ld.shared.u16 	%rs2689, [_ZZ24flash_attention_wmma_qktPK6__halfS1_S1_PS_iiiifE6V_smem+3410];
	// begin inline asm
	{  cvt.f32.f16 %f15190, %rs2689;}

	// end inline asm
	fma.rn.f32 	%f20988, %f15191, %f15190, %f20988;
$L__BB0_5683:
	setp.ge.s32 	%p2823, %r103, %r137;
	@%p2823 bra 	$L__BB0_5685;
	ld.shared.f32 	%f15193, [%r10+108];
	ld.shared.u16 	%rs2690, [_ZZ24flash_attention_wmma_qktPK6__halfS1_S1_PS_iiiifE6V_smem+3538];
	// begin inline asm
	{  cvt.f32.f16 %f15192, %rs2690;}

	// end inline asm
	fma.rn.f32 	%f20988, %f15193, %f15192, %f20988;
$L__BB0_5685:
	setp.ge.s32 	%p2824, %r104, %r137;
	@%p2824 bra 	$L__BB0_5687;
	ld.shared.f32 	%f15195, [%r10+112];
	ld.shared.u16 	%rs2691, [_ZZ24flash_attention_wmma_qktPK6__halfS1_S1_PS_iiiifE6V_smem+3666];
	// begin inline asm
	{  cvt.f32.f16 %f15194, %rs2691;}

	// end inline asm
	fma.rn.f32 	%f20988, %f15195, %f15194, %f20988;
$L__BB0_5687:
	setp.ge.s32 	%p2825, %r105, %r137;
	@%p2825 bra 	$L__BB0_5689;
	ld.shared.f32 	%f15197, [%r10+116];
	ld.shared.u16 	%rs2692, [_ZZ24flash_attention_wmma_qktPK6__halfS1_S1_PS_iiiifE6V_smem+3794];
	// begin inline asm
	{  cvt.f32.f16 %f15196, %rs2692;}

	// end inline asm
	fma.rn.f32 	%f20988, %f15197, %f15196, %f20988;
$L__BB0_5689:
	setp.ge.s32 	%p2826, %r106, %r137;
	@%p2826 bra 	$L__BB0_5691;
	ld.shared.f32 	%f15199, [%r10+120];
	ld.shared.u16 	%rs2693, [_ZZ24flash_attention_wmma_qktPK6__halfS1_S1_PS_iiiifE6V_smem+3922];
	// begin inline asm
	{  cvt.f32.f16 %f15198, %rs2693;}

	// end inline asm
	fma.rn.f32 	%f20988, %f15199, %f15198, %f20988;
$L__BB0_5691:
	setp.ge.s32 	%p2827, %r107, %r137;
	@%p2827 bra 	$L__BB0_5693;
	ld.shared.f32 	%f15201, [%r10+124];
	ld.shared.u16 	%rs2694, [_ZZ24flash_attention_wmma_qktPK6__halfS1_S1_PS_iiiifE6V_smem+4050];
	// begin inline asm
	{  cvt.f32.f16 %f15200, %rs2694;}

	// end inline asm
	fma.rn.f32 	%f20988, %f15201, %f15200, %f20988;
$L__BB0_5693:
	setp.ge.s32 	%p2828, %r108, %r137;
	@%p2828 bra 	$L__BB0_5695;
	ld.shared.f32 	%f15203, [%r10+128];
	ld.shared.u16 	%rs2695, [_ZZ24flash_attention_wmma_qktPK6__halfS1_S1_PS_iiiifE6V_smem+4178];
	// begin inline asm
	{  cvt.f32.f16 %f15202, %rs2695;}

	// end inline asm
	fma.rn.f32 	%f20988, %f15203, %f15202, %f20988;
$L__BB0_5695:
	setp.ge.s32 	%p2829, %r109, %r137;
	@%p2829 bra 	$L__BB0_5697;
	ld.shared.f32 	%f15205, [%r10+132];
	ld.shared.u16 	%rs2696, [_ZZ24flash_attention_wmma_qktPK6__halfS1_S1_PS_iiiifE6V_smem+4306];
	// begin inline asm
	{  cvt.f32.f16 %f15204, %rs2696;}

	// end inline asm
	fma.rn.f32 	%f20988, %f15205, %f15204, %f20988;
$L__BB0_5697:
	setp.ge.s32 	%p2830, %r110, %r137;
	@%p2830 bra 	$L__BB0_5699;
	ld.shared.f32 	%f15207, [%r10+136];
	ld.shared.u16 	%rs2697, [_ZZ24flash_attention_wmma_qktPK6__halfS1_S1_PS_iiiifE6V_smem+4434];
	// begin inline asm
	{  cvt.f32.f16 %f15206, %rs2697;}

	// end inline asm
	fma.rn.f32 	%f20988, %f15207, %f15206, %f20988;
$L__BB0_5699:
	setp.ge.s32 	%p2831, %r111, %r137;
	@%p2831 bra 	$L__BB0_5701;
	ld.shared.f32 	%f15209, [%r10+140];
	ld.shared.u16 	%rs2698, [_ZZ24flash_attention_wmma_qktPK6__halfS1_S1_PS_iiiifE6V_smem+4562];
	// begin inline asm
	{  cvt.f32.f16 %f15208, %rs2698;}

	// end inline asm
	fma.rn.f32 	%f20988, %f15209, %f15208, %f20988;
$L__BB0_5701:
	setp.ge.s32 	%p2832, %r112, %r137;
	@%p2832 bra 	$L__BB0_5703;
	ld.shared.f32 	%f15211, [%r10+144];
	ld.shared.u16 	%rs2699, [_ZZ24flash_attention_wmma_qktPK6__halfS1_S1_PS_iiiifE6V_smem+4690];
	// begin inline asm
	{  cvt.f32.f16 %f15210, %rs2699;}

	// end inline asm
	fma.rn.f32 	%f20988, %f15211, %f15210, %f20988;
$L__BB0_5703:
	setp.ge.s32 	%p2833, %r113, %r137;
	@%p2833 bra 	$L__BB0_5705;
	ld.shared.f32 	%f15213, [%r10+148];
	ld.shared.u16 	%rs2700, [_ZZ24flash_attention_wmma_qktPK6__halfS1_S1_PS_iiiifE6V_smem+4818];
	// begin inline asm
	{  cvt.f32.f16 %f15212, %rs2700;}

	// end inline asm
	fma.rn.f32 	%f20988, %f15213, %f15212, %f20988;
$L__BB0_5705:
	setp.ge.s32 	%p2834, %r114, %r137;
	@%p2834 bra 	$L__BB0_5707;
	ld.shared.f32 	%f15215, [%r10+152];
	ld.shared.u16 	%rs2701, [_ZZ24flash_attention_wmma_qktPK6__halfS1_S1_PS_iiiifE6V_smem+4946];
	// begin inline asm
	{  cvt.f32.f16 %f15214, %rs2701;}

	// end inline asm
	fma.rn.f32 	%f20988, %f15215, %f15214, %f20988;
$L__BB0_5707:
	add.s32 	%r1215, %r16, 39;
	setp.ge.s32 	%p2835, %r1215, %r137;
	@%p2835 bra 	$L__BB0_5709;
	ld.shared.f32 	%f15217, [%r10+156];
	ld.shared.u16 	%rs2702, [_ZZ24flash_attention_wmma_qktPK6__halfS1_S1_PS_iiiifE6V_smem+5074];
	// begin inline asm
	{  cvt.f32.f16 %f15216, %rs2702;}

	// end inline asm
	fma.rn.f32 	%f20988, %f15217, %f15216, %f20988;
$L__BB0_5709:
	@%p2772 bra 	$L__BB0_5711;
	ld.shared.f32 	%f15219, [%r10+160];
	ld.shared.u16 	%rs2703, [_ZZ24flash_attention_wmma_qktPK6__halfS1_S1_PS_iiiifE6V_smem+5202];
	// begin inline asm
	{  cvt.f32.f16 %f15218, %rs2703;}

	// end inline asm
	fma.rn.f32 	%f20988, %f15219, %f15218, %f20988;
$L__BB0_5711:
	add.s32 	%r1216, %r16, 41;
	setp.ge.s32 	%p2837, %r1216, %r137;
	@%p2837 bra 	$L__BB0_5713;
	ld.shared.f32 	%f15221, [%r10+164];
	ld.shared.u16 	%rs2704, [_ZZ24flash_attention_wmma_qktPK6__halfS1_S1_PS_iiiifE6V_smem+5330];
	// begin inline asm
	{  cvt.f32.f16 %f15220, %rs2704;}

	// end inline asm
	fma.rn.f32 	%f20988, %f15221, %f15220, %f20988;
$L__BB0_5713:
	@%p2774 bra 	$L__BB0_5715;
	ld.shared.f32 	%f15223, [%r10+168];
	ld.shared.u16 	%rs2705, [_ZZ24flash_attention_wmma_qktPK6__halfS1_S1_PS_iiiifE6V_smem+5458];
	// begin inline asm
	{  cvt.f32.f16 %f15222, %rs2705;}

	// end inline asm
	fma.rn.f32 	%f20988, %f15223, %f15222, %f20988;
$L__BB0_5715:
	add.s32 	%r1217, %r16, 43;
	setp.ge.s32 	%p2839, %r1217, %r137;
	@%p2839 bra 	$L__BB0_5717;
	ld.shared.f32 	%f15225, [%r10+172];
	ld.shared.u16 	%rs2706, [_ZZ24flash_attention_wmma_qktPK6__halfS1_S1_PS_iiiifE6V_smem+5586];
	// begin inline asm
	{  cvt.f32.f16 %f15224, %rs2706;}

	// end inline asm
	fma.rn.f32 	%f20988, %f15225, %f15224, %f20988;
$L__BB0_5717:
	add.s32 	%r1218, %r16, 44;
	setp.ge.s32 	%p2840, %r1218, %r137;
	@%p2840 bra 	$L__BB0_5719;
	ld.shared.f32 	%f15227, [%r10+176];
	ld.shared.u16 	%rs2707, [_ZZ24flash_attention_wmma_qktPK6__halfS1_S1_PS_iiiifE6V_smem+5714];
	// begin inline asm
	{  cvt.f32.f16 %f15226, %rs2707;}

	// end inline asm
	fma.rn.f32 	%f20988, %f15227, %f15226, %f20988;
$L__BB0_5719:
	add.s32 	%r1219, %r16, 45;
	setp.ge.s32 	%p2841, %r1219, %r137;
	@%p2841 bra 	$L__BB0_5721;
	ld.shared.f32 	%f15229, [%r10+180];
	ld.shared.u16 	%rs2708, [_ZZ24flash_attention_wmma_qktPK6__halfS1_S1_PS_iiiifE6V_smem+5842];
	// begin inline asm
	{  cvt.f32.f16 %f15228, %rs2708;}

	// end inline asm
	fma.rn.f32 	%f20988, %f15229, %f15228, %f20988;
$L__BB0_5721:
	add.s32 	%r1220, %r16, 46;
	setp.ge.s32 	%p2842, %r1220, %r137;
	@%p2842 bra 	$L__BB0_5723;
	ld.shared.f32 	%f15231, [%r10+184];
	ld.shared.u16 	%rs2709, [_ZZ24flash_attention_wmma_qktPK6__halfS1_S1_PS_iiiifE6V_smem+5970];
	// begin inline asm
	{  cvt.f32.f16 %f15230, %rs2709;}

	// end inline asm
	fma.rn.f32 	%f20988, %f15231, %f15230, %f20988;
$L__BB0_5723:
	@%p2779 bra 	$L__BB0_5725;
	ld.shared.f32 	%f15233, [%r10+188];
	ld.shared.u16 	%rs2710, [_ZZ24flash_attention_wmma_qktPK6__halfS1_S1_PS_iiiifE6V_smem+6098];
	// begin inline asm
	{  cvt.f32.f16 %f15232, %rs2710;}

	// end inline asm
	fma.rn.f32 	%f20988, %f15233, %f15232, %f20988;
$L__BB0_5725:
	@%p2780 bra 	$L__BB0_5727;
	ld.shared.f32 	%f15235, [%r10+192];
	ld.shared.u16 	%rs2711, [_ZZ24flash_attention_wmma_qktPK6__halfS1_S1_PS_iiiifE6V_smem+6226];
	// begin inline asm
	{  cvt.f32.f16 %f15234, %rs2711;}

	// end inline asm
	fma.rn.f32 	%f20988, %f15235, %f15234, %f20988;
$L__BB0_5727:
	@%p2781 bra 	$L__BB0_5729;
	ld.shared.f32 	%f15237, [%r10+196];
	ld.shared.u16 	%rs2712, [_ZZ24flash_attention_wmma_qktPK6__halfS1_S1_PS_iiiifE6V_smem+6354];
	// begin inline asm
	{  cvt.f32.f16 %f15236, %rs2712;}

	// end inline asm
	fma.rn.f32 	%f20988, %f15237, %f15236, %f20988;
$L__BB0_5729:
	setp.ge.s32 	%p2846, %r120, %r137;
	@%p2846 bra 	$L__BB0_5731;
	ld.shared.f32 	%f15239, [%r10+200];
	ld.shared.u16 	%rs2713, [_ZZ24flash_attention_wmma_qktPK6__halfS1_S1_PS_iiiifE6V_smem+6482];
	// begin inline asm
	{  cvt.f32.f16 %f15238, %rs2713;}

	// end inline asm
	fma.rn.f32 	%f20988, %f15239, %f15238, %f20988;
$L__BB0_5731:
	setp.ge.s32 	%p2847, %r121, %r137;
	@%p2847 bra 	$L__BB0_5733;
	ld.shared.f32 	%f15241, [%r10+204];
	ld.shared.u16 	%rs2714, [_ZZ24flash_attention_wmma_qktPK6__halfS1_S1_PS_iiiifE6V_smem+6610];
	// begin inline asm
	{  cvt.f32.f16 %f15240, %rs2714;}

	// end inline asm
	fma.rn.f32 	%f20988, %f15241, %f15240, %f20988;
$L__BB0_5733:
	setp.ge.s32 	%p2848, %r122, %r137;
	@%p2848 bra 	$L__BB0_5735;
	ld.shared.f32 	%f15243, [%r10+208];
	ld.shared.u16 	%rs2715, [_ZZ24flash_attention_wmma_qktPK6__halfS1_S1_PS_iiiifE6V_smem+6738];
	// begin inline asm
	{  cvt.f32.f16 %f15242, %rs2715;}

	// end inline asm
	fma.rn.f32 	%f20988, %f15243, %f15242, %f20988;
$L__BB0_5735:
	setp.ge.s32 	%p2849, %r123, %r137;
	@%p2849 bra 	$L__BB0_5737;
	ld.shared.f32 	%f15245, [%r10+212];
	ld.shared.u16 	%rs2716, [_ZZ24flash_attention_wmma_qktPK6__halfS1_S1_PS_iiiifE6V_smem+6866];
	// begin inline asm
	{  cvt.f32.f16 %f15244, %rs2716;}

	// end inline asm
	fma.rn.f32 	%f20988, %f15245, %f15244, %f20988;
$L__BB0_5737:
	setp.ge.s32 	%p2850, %r124, %r137;
	@%p2850 bra 	$L__BB0_5739;
	ld.shared.f32 	%f15247, [%r10+216];
	ld.shared.u16 	%rs2717, [_ZZ24flash_attention_wmma_qktPK6__halfS1_S1_PS_iiiifE6V_smem+6994];
	// begin inline asm
	{  cvt.f32.f16 %f15246, %rs2717;}

	// end inline asm
	fma.rn.f32 	%f20988, %f15247, %f15246, %f20988;
$L__BB0_5739:
	setp.ge.s32 	%p2851, %r125, %r137;
	@%p2851 bra 	$L__BB0_5741;
	ld.shared.f32 	%f15249, [%r10+220];
	ld.shared.u16 	%rs2718, [_ZZ24flash_attention_wmma_qktPK6__halfS1_S1_PS_iiiifE6V_smem+7122];
	// begin inline asm
	{  cvt.f32.f16 %f15248, %rs2718;}

	// end inline asm
	fma.rn.f32 	%f20988, %f15249, %f15248, %f20988;
$L__BB0_5741:
	setp.ge.s32 	%p2852, %r126, %r137;
	@%p2852 bra 	$L__BB0_5743;
	ld.shared.f32 	%f15251, [%r10+224];
	ld.shared.u16 	%rs2719, [_ZZ24flash_attention_wmma_qktPK6__halfS1_S1_PS_iiiifE6V_smem+7250];
	// begin inline asm
	{  cvt.f32.f16 %f15250, %rs2719;}

	// end inline asm
	fma.rn.f32 	%f20988, %f15251, %f15250, %f20988;
$L__BB0_5743:
	setp.ge.s32 	%p2853, %r127, %r137;
	@%p2853 bra 	$L__BB0_5745;
	ld.shared.f32 	%f15253, [%r10+228];
	ld.shared.u16 	%rs2720, [_ZZ24flash_attention_wmma_qktPK6__halfS1_S1_PS_iiiifE6V_smem+7378];
	// begin inline asm
	{  cvt.f32.f16 %f15252, %rs2720;}

	// end inline asm
	fma.rn.f32 	%f20988, %f15253, %f15252, %f20988;
$L__BB0_5745:
	setp.ge.s32 	%p2854, %r128, %r137;
	@%p2854 bra 	$L__BB0_5747;
	ld.shared.f32 	%f15255, [%r10+232];
	ld.shared.u16 	%rs2721, [_ZZ24flash_attention_wmma_qktPK6__halfS1_S1_PS_iiiifE6V_smem+7506];
	// begin inline asm
	{  cvt.f32.f16 %f15254, %rs2721;}

	// end inline asm
	fma.rn.f32 	%f20988, %f15255, %f15254, %f20988;
$L__BB0_5747:
	setp.ge.s32 	%p2855, %r129, %r137;
	@%p2855 bra 	$L__BB0_5749;
	ld.shared.f32 	%f15257, [%r10+236];
	ld.shared.u16 	%rs2722, [_ZZ24flash_attention_wmma_qktPK6__halfS1_S1_PS_iiiifE6V_smem+7634];
	// begin inline asm
	{  cvt.f32.f16 %f15256, %rs2722;}

	// end inline asm
	fma.rn.f32 	%f20988, %f15257, %f15256, %f20988;
$L__BB0_5749:
	setp.ge.s32 	%p2856, %r130, %r137;
	@%p2856 bra 	$L__BB0_5751;
	ld.shared.f32 	%f15259, [%r10+240];
	ld.shared.u16 	%rs2723, [_ZZ24flash_attention_wmma_qktPK6__halfS1_S1_PS_iiiifE6V_smem+7762];
	// begin inline asm
	{  cvt.f32.f16 %f15258, %rs2723;}

	// end inline asm
	fma.rn.f32 	%f20988, %f15259, %f15258, %f20988;
$L__BB0_5751:
	setp.ge.s32 	%p2857, %r131, %r137;
	@%p2857 bra 	$L__BB0_5753;
	ld.shared.f32 	%f15261, [%r10+244];
	ld.shared.u16 	%rs2724, [_ZZ24flash_attention_wmma_qktPK6__halfS1_S1_PS_iiiifE6V_smem+7890];
	// begin inline asm
	{  cvt.f32.f16 %f15260, %rs2724;}

	// end inline asm
	fma.rn.f32 	%f20988, %f15261, %f15260, %f20988;
$L__BB0_5753:
	setp.ge.s32 	%p2858, %r132, %r137;
	@%p2858 bra 	$L__BB0_5755;
	ld.shared.f32 	%f15263, [%r10+248];
	ld.shared.u16 	%rs2725, [_ZZ24flash_attention_wmma_qktPK6__halfS1_S1_PS_iiiifE6V_smem+8018];
	// begin inline asm
	{  cvt.f32.f16 %f15262, %rs2725;}

	// end inline asm
	fma.rn.f32 	%f20988, %f15263, %f15262, %f20988;
$L__BB0_5755:
	setp.ge.s32 	%p2859, %r133, %r137;
	@%p2859 bra 	$L__BB0_5757;
	ld.shared.f32 	%f15265, [%r10+252];
	ld.shared.u16 	%rs2726, [_ZZ24flash_attention_wmma_qktPK6__halfS1_S1_PS_iiiifE6V_smem+8146];
	// begin inline asm
	{  cvt.f32.f16 %f15264, %rs2726;}

	// end inline asm
	fma.rn.f32 	%f20988, %f15265, %f15264, %f20988;
$L__BB0_5757:
	setp.ge.s32 	%p2860, %r16, %r137;
	fma.rn.f32 	%f18191, %f392, %f20988, %f18191;
	mov.f32 	%f21052, 0f00000000;
	@%p2860 bra 	$L__BB0_5759;
	ld.shared.f32 	%f15268, [%r10];
	ld.shared.u16 	%rs2727, [_ZZ24flash_attention_wmma_qktPK6__halfS1_S1_PS_iiiifE6V_smem+84];
	// begin inline asm
	{  cvt.f32.f16 %f15267, %rs2727;}

	// end inline asm
	fma.rn.f32 	%f21052, %f15268, %f15267, 0f00000000;
$L__BB0_5759:
	setp.ge.s32 	%p2861, %r84, %r137;
	@%p2861 bra 	$L__BB0_5761;
	ld.shared.f32 	%f15270, [%r10+4];
	ld.shared.u16 	%rs2728, [_ZZ24flash_attention_wmma_qktPK6__halfS1_S1_PS_iiiifE6V_smem+212];
	// begin inline asm
	{  cvt.f32.f16 %f15269, %rs2728;}

	// end inline asm
	fma.rn.f32 	%f21052, %f15270, %f15269, %f21052;
$L__BB0_5761:
	setp.ge.s32 	%p2862, %r85, %r137;
	@%p2862 bra 	$L__BB0_5763;
	ld.shared.f32 	%f15272, [%r10+8];
	ld.shared.u16 	%rs2729, [_ZZ24flash_attention_wmma_qktPK6__halfS1_S1_PS_iiiifE6V_smem+340];
	// begin inline asm
	{  cvt.f32.f16 %f15271, %rs2729;}

	// end inline asm
	fma.rn.f32 	%f21052, %f15272, %f15271, %f21052;
$L__BB0_5763:
	setp.ge.s32 	%p2863, %r86, %r137;
	@%p2863 bra 	$L__BB0_5765;
	ld.shared.f32 	%f15274, [%r10+12];
	ld.shared.u16 	%rs2730, [_ZZ24flash_attention_wmma_qktPK6__halfS1_S1_PS_iiiifE6V_smem+468];
	// begin inline asm
	{  cvt.f32.f16 %f15273, %rs2730;}

	// end inline asm
	fma.rn.f32 	%f21052, %f15274, %f15273, %f21052;
$L__BB0_5765:
	setp.ge.s32 	%p2864, %r87, %r137;
	@%p2864 bra 	$L__BB0_5767;
	ld.shared.f32 	%f15276, [%r10+16];
	ld.shared.u16 	%rs2731, [_ZZ24flash_attention_wmma_qktPK6__halfS1_S1_PS_iiiifE6V_smem+596];
	// begin inline asm
	{  cvt.f32.f16 %f15275, %rs2731;}

	// end inline asm
	fma.rn.f32 	%f21052, %f15276, %f15275, %f21052;
$L__BB0_5767:
	setp.ge.s32 	%p2865, %r88, %r137;
	@%p2865 bra 	$L__BB0_5769;
	ld.shared.f32 	%f15278, [%r10+20];
	ld.shared.u16 	%rs2732, [_ZZ24flash_attention_wmma_qktPK6__halfS1_S1_PS_iiiifE6V_smem+724];
	// begin inline asm
	{  cvt.f32.f16 %f15277, %rs2732;}

	// end inline asm
	fma.rn.f32 	%f21052, %f15278, %f15277, %f21052;
$L__BB0_5769:
	setp.ge.s32 	%p2866, %r89, %r137;
	@%p2866 bra 	$L__BB0_5771;
	ld.shared.f32 	%f15280, [%r10+24];
	ld.shared.u16 	%rs2733, [_ZZ24flash_attention_wmma_qktPK6__halfS1_S1_PS_iiiifE6V_smem+852];
	// begin inline asm
	{  cvt.f32.f16 %f15279, %rs2733;}

	// end inline asm
	fma.rn.f32 	%f21052, %f15280, %f15279, %f21052;
$L__BB0_5771:
	setp.ge.s32 	%p2867, %r90, %r137;
	@%p2867 bra 	$L__BB0_5773;
	ld.shared.f32 	%f15282, [%r10+28];
	ld.shared.u16 	%rs2734, [_ZZ24flash_attention_wmma_qktPK6__halfS1_S1_PS_iiiifE6V_smem+980];
	// begin inline asm
	{  cvt.f32.f16 %f15281, %rs2734;}

	// end inline asm
	fma.rn.f32 	%f21052, %f15282, %f15281, %f21052;
$L__BB0_5773:
	setp.ge.s32 	%p2868, %r91, %r137;
	@%p2868 bra 	$L__BB0_5775;
	ld.shared.f32 	%f15284, [%r10+32];
	ld.shared.u16 	%rs2735, [_ZZ24flash_attention_wmma_qktPK6__halfS1_S1_PS_iiiifE6V_smem+1108];
	// begin inline asm
	{  cvt.f32.f16 %f15283, %rs2735;}

	// end inline asm
	fma.rn.f32 	%f21052, %f15284, %f15283, %f21052;
$L__BB0_5775:
	setp.ge.s32 	%p2869, %r92, %r137;
	@%p2869 bra 	$L__BB0_5777;
	ld.shared.f32 	%f15286, [%r10+36];
	ld.shared.u16 	%rs2736, [_ZZ24flash_attention_wmma_qktPK6__halfS1_S1_PS_iiiifE6V_smem+1236];
	// begin inline asm
	{  cvt.f32.f16 %f15285, %rs2736;}

	// end inline asm
	fma.rn.f32 	%f21052, %f15286, %f15285, %f21052;
$L__BB0_5777:
	setp.ge.s32 	%p2870, %r93, %r137;
	@%p2870 bra 	$L__BB0_5779;
	ld.shared.f32 	%f15288, [%r10+40];
	ld.shared.u16 	%rs2737, [_ZZ24flash_attention_wmma_qktPK6__halfS1_S1_PS_iiiifE6V_smem+1364];
	// begin inline asm
	{  cvt.f32.f16 %f15287, %rs2737;}

	// end inline asm
	fma.rn.f32 	%f21052, %f15288, %f15287, %f21052;
$L__BB0_5779:
	setp.ge.s32 	%p2871, %r94, %r137;
	@%p2871 bra 	$L__BB0_5781;
	ld.shared.f32 	%f15290, [%r10+44];
	ld.shared.u16 	%rs2738, [_ZZ24flash_attention_wmma_qktPK6__halfS1_S1_PS_iiiifE6V_smem+1492];
	// begin inline asm
	{  cvt.f32.f16 %f15289, %rs2738;}

	// end inline asm
	fma.rn.f32 	%f21052, %f15290, %f15289, %f21052;
$L__BB0_5781:
	setp.ge.s32 	%p2872, %r95, %r137;
	@%p2872 bra 	$L__BB0_5783;
	ld.shared.f32 	%f15292, [%r10+48];
	ld.shared.u16 	%rs2739, [_ZZ24flash_attention_wmma_qktPK6__halfS1_S1_PS_iiiifE6V_smem+1620];
	// begin inline asm
	{  cvt.f32.f16 %f15291, %rs2739;}

	// end inline asm
	fma.rn.f32 	%f21052, %f15292, %f15291, %f21052;
$L__BB0_5783:
	setp.ge.s32 	%p2873, %r96, %r137;
	@%p2873 bra 	$L__BB0_5785;
	ld.shared.f32 	%f15294, [%r10+52];
	ld.shared.u16 	%rs2740, [_ZZ24flash_attention_wmma_qktPK6__halfS1_S1_PS_iiiifE6V_smem+1748];
	// begin inline asm
	{  cvt.f32.f16 %f15293, %rs2740;}

	// end inline asm
	fma.rn.f32 	%f21052, %f15294, %f15293, %f21052;
$L__BB0_5785:
	setp.ge.s32 	%p2874, %r97, %r137;
	@%p2874 bra 	$L__BB0_5787;
	ld.shared.f32 	%f15296, [%r10+56];
	ld.shared.u16 	%rs2741, [_ZZ24flash_attention_wmma_qktPK6__halfS1_S1_PS_iiiifE6V_smem+1876];
	// begin inline asm
	{  cvt.f32.f16 %f15295, %rs2741;}

	// end inline asm
	fma.rn.f32 	%f21052, %f15296, %f15295, %f21052;
$L__BB0_5787:
	setp.ge.s32 	%p2875, %r98, %r137;
	@%p2875 bra 	$L__BB0_5789;
	ld.shared.f32 	%f15298, [%r10+60];
	ld.shared.u16 	%rs2742, [_ZZ24flash_attention_wmma_qktPK6__halfS1_S1_PS_iiiifE6V_smem+2004];
	// begin inline asm
	{  cvt.f32.f16 %f15297, %rs2742;}

	// end inline asm
	fma.rn.f32 	%f21052, %f15298, %f15297, %f21052;
$L__BB0_5789:
	add.s32 	%r1221, %r16, 16;
	setp.ge.s32 	%p2876, %r1221, %r137;
	@%p2876 bra 	$L__BB0_5791;
	ld.shared.f32 	%f15300, [%r10+64];
	ld.shared.u16 	%rs2743, [_ZZ24flash_attention_wmma_qktPK6__halfS1_S1_PS_iiiifE6V_smem+2132];
	// begin inline asm
	{  cvt.f32.f16 %f15299, %rs2743;}

	// end inline asm
	fma.rn.f32 	%f21052, %f15300, %f15299, %f21052;
$L__BB0_5791:
	add.s32 	%r1222, %r16, 17;
	setp.ge.s32 	%p2877, %r1222, %r137;
	@%p2877 bra 	$L__BB0_5793;
	ld.shared.f32 	%f15302, [%r10+68];
	ld.shared.u16 	%rs2744, [_ZZ24flash_attention_wmma_qktPK6__halfS1_S1_PS_iiiifE6V_smem+2260];
	// begin inline asm
	{  cvt.f32.f16 %f15301, %rs2744;}

	// end inline asm
	fma.rn.f32 	%f21052, %f15302, %f15301, %f21052;
$L__BB0_5793:
	add.s32 	%r1223, %r16, 18;
	setp.ge.s32 	%p2878, %r1223, %r137;
	@%p2878 bra 	$L__BB0_5795;
	ld.shared.f32 	%f15304, [%r10+72];
	ld.shared.u16 	%rs2745, [_ZZ24flash_attention_wmma_qktPK6__halfS1_S1_PS_iiiifE6V_smem+2388];
	// begin inline asm
	{  cvt.f32.f16 %f15303, %rs2745;}

	// end inline asm
	fma.rn.f32 	%f21052, %f15304, %f15303, %f21052;
$L__BB0_5795:
	add.s32 	%r1224, %r16, 19;
	setp.ge.s32 	%p2879, %r1224, %r137;
	@%p2879 bra 	$L__BB0_5797;
	ld.shared.f32 	%f15306, [%r10+76];
	ld.shared.u16 	%rs2746, [_ZZ24flash_attention_wmma_qktPK6__halfS1_S1_PS_iiiifE6V_smem+2516];
	// begin inline asm
	{  cvt.f32.f16 %f15305, %rs2746;}

	// end inline asm
	fma.rn.f32 	%f21052, %f15306, %f15305, %f21052;
$L__BB0_5797:
	add.s32 	%r1225, %r16, 20;
	setp.ge.s32 	%p2880, %r1225, %r137;
	@%p2880 bra 	$L__BB0_5799;
	ld.shared.f32 	%f15308, [%r10+80];
	ld.shared.u16 	%rs2747, [_ZZ24flash_attention_wmma_qktPK6__halfS1_S1_PS_iiiifE6V_smem+2644];
	// begin inline asm
	{  cvt.f32.f16 %f15307, %rs2747;}

	// end inline asm
	fma.rn.f32 	%f21052, %f15308, %f15307, %f21052;
$L__BB0_5799:
	add.s32 	%r1226, %r16, 21;
	setp.ge.s32 	%p2881, %r1226, %r137;
	@%p2881 bra 	$L__BB0_5801;
	ld.shared.f32 	%f15310, [%r10+84];
	ld.shared.u16 	%rs2748, [_ZZ24flash_attention_wmma_qktPK6__halfS1_S1_PS_iiiifE6V_smem+2772];
	// begin inline asm
	{  cvt.f32.f16 %f15309, %rs2748;}

	// end inline asm
	fma.rn.f32 	%f21052, %f15310, %f15309, %f21052;
$L__BB0_5801:
	add.s32 	%r1227, %r16, 22;
	setp.ge.s32 	%p2882, %r1227, %r137;
	@%p2882 bra 	$L__BB0_5803;
	ld.shared.f32 	%f15312, [%r10+88];
	ld.shared.u16 	%rs2749, [_ZZ24flash_attention_wmma_qktPK6__halfS1_S1_PS_iiiifE6V_smem+2900];
	// begin inline asm
	{  cvt.f32.f16 %f15311, %rs2749;}

	// end inline asm
	fma.rn.f32 	%f21052, %f15312, %f15311, %f21052;
$L__BB0_5803:
	setp.ge.s32 	%p2883, %r99, %r137;
	@%p2883 bra 	$L__BB0_5805;
	ld.shared.f32 	%f15314, [%r10+92];
	ld.shared.u16 	%rs2750, [_ZZ24flash_attention_wmma_qktPK6__halfS1_S1_PS_iiiifE6V_smem+3028];
	// begin inline asm
	{  cvt.f32.f16 %f15313, %rs2750;}

	// end inline asm
	fma.rn.f32 	%f21052, %f15314, %f15313, %f21052;
$L__BB0_5805:
	setp.ge.s32 	%p2884, %r100, %r137;
	@%p2884 bra 	$L__BB0_5807;
	ld.shared.f32 	%f15316, [%r10+96];
	ld.shared.u16 	%rs2751, [_ZZ24flash_attention_wmma_qktPK6__halfS1_S1_PS_iiiifE6V_smem+3156];
	// begin inline asm
	{  cvt.f32.f16 %f15315, %rs2751;}

	// end inline asm
	fma.rn.f32 	%f21052, %f15316, %f15315, %f21052;
$L__BB0_5807:
	setp.ge.s32 	%p2885, %r101, %r137;
	@%p2885 bra 	$L__BB0_5809;
	ld.shared.f32 	%f15318, [%r10+100];
	ld.shared.u16 	%rs2752, [_ZZ24flash_attention_wmma_qktPK6__halfS1_S1_PS_iiiifE6V_smem+3284];
	// begin inline asm
	{  cvt.f32.f16 %f15317, %rs2752;}

	// end inline asm
	fma.rn.f32 	%f21052, %f15318, %f15317, %f21052;
$L__BB0_5809:
	setp.ge.s32 	%p2886, %r102, %r137;
	@%p2886 bra 	$L__BB0_5811;
	ld.shared.f32 	%f15320, [%r10+104];
	ld.shared.u16 	%rs2753, [_ZZ24flash_attention_wmma_qktPK6__halfS1_S1_PS_iiiifE6V_smem+3412];
	// begin inline asm
	{  cvt.f32.f16 %f15319, %rs2753;}

	// end inline asm
	fma.rn.f32 	%f21052, %f15320, %f15319, %f21052;
$L__BB0_5811:
	setp.ge.s32 	%p2887, %r103, %r137;
	@%p2887 bra 	$L__BB0_5813;
	ld.shared.f32 	%f15322, [%r10+108];
	ld.shared.u16 	%rs2754, [_ZZ24flash_attention_wmma_qktPK6__halfS1_S1_PS_iiiifE6V_smem+3540];
	// begin inline asm
	{  cvt.f32.f16 %f15321, %rs2754;}

	// end inline asm
	fma.rn.f32 	%f21052, %f15322, %f15321, %f21052;
$L__BB0_5813:
	setp.ge.s32 	%p2888, %r104, %r137;
	@%p2888 bra 	$L__BB0_5815;
	ld.shared.f32 	%f15324, [%r10+112];
	ld.shared.u16 	%rs2755, [_ZZ24flash_attention_wmma_qktPK6__halfS1_S1_PS_iiiifE6V_smem+3668];
	// begin inline asm
	{  cvt.f32.f16 %f15323, %rs2755;}

	// end inline asm
	fma.rn.f32 	%f21052, %f15324, %f15323, %f21052;
$L__BB0_5815:
	setp.ge.s32 	%p2889, %r105, %r137;
	@%p2889 bra 	$L__BB0_5817;
	ld.shared.f32 	%f15326, [%r10+116];
	ld.shared.u16 	%rs2756, [_ZZ24flash_attention_wmma_qktPK6__halfS1_S1_PS_iiiifE6V_smem+3796];
	// begin inline asm
	{  cvt.f32.f16 %f15325, %rs2756;}

	// end inline asm
	fma.rn.f32 	%f21052, %f15326, %f15325, %f21052;
$L__BB0_5817:
	setp.ge.s32 	%p2890, %r106, %r137;
	@%p2890 bra 	$L__BB0_5819;
	ld.shared.f32 	%f15328, [%r10+120];
	ld.shared.u16 	%rs2757, [_ZZ24flash_attention_wmma_qktPK6__halfS1_S1_PS_iiiifE6V_smem+3924];
	// begin inline asm
	{  cvt.f32.f16 %f15327, %rs2757;}

	// end inline asm
	fma.rn.f32 	%f21052, %f15328, %f15327, %f21052;
$L__BB0_5819:
	setp.ge.s32 	%p2891, %r107, %r137;
	@%p2891 bra 	$L__BB0_5821;
	ld.shared.f32 	%f15330, [%r10+124];
	ld.shared.u16 	%rs2758, [_ZZ24flash_attention_wmma_qktPK6__halfS1_S1_PS_iiiifE6V_smem+4052];
	// begin inline asm
	{  cvt.f32.f16 %f15329, %rs2758;}

	// end inline asm
	fma.rn.f32 	%f21052, %f15330, %f15329, %f21052;
$L__BB0_5821:
	setp.ge.s32 	%p2892, %r108, %r137;
	@%p2892 bra 	$L__BB0_5823;
	ld.shared.f32 	%f15332, [%r10+128];
	ld.shared.u16 	%rs2759, [_ZZ24flash_attention_wmma_qktPK6__halfS1_S1_PS_iiiifE6V_smem+4180];
	// begin inline asm
	{  cvt.f32.f16 %f15331, %rs2759;}

	// end inline asm
	fma.rn.f32 	%f21052, %f15332, %f15331, %f21052;
$L__BB0_5823:
	setp.ge.s32 	%p2893, %r109, %r137;
	@%p2893 bra 	$L__BB0_5825;
	ld.shared.f32 	%f15334, [%r10+132];
	ld.shared.u16 	%rs2760, [_ZZ24flash_attention_wmma_qktPK6__halfS1_S1_PS_iiiifE6V_smem+4308];
	// begin inline asm
	{  cvt.f32.f16 %f15333, %rs2760;}

	// end inline asm
	fma.rn.f32 	%f21052, %f15334, %f15333, %f21052;
$L__BB0_5825:
	setp.ge.s32 	%p2894, %r110, %r137;
	@%p2894 bra 	$L__BB0_5827;
	ld.shared.f32 	%f15336, [%r10+136];
	ld.shared.u16 	%rs2761, [_ZZ24flash_attention_wmma_qktPK6__halfS1_S1_PS_iiiifE6V_smem+4436];
	// begin inline asm
	{  cvt.f32.f16 %f15335, %rs2761;}

	// end inline asm
	fma.rn.f32 	%f21052, %f15336, %f15335, %f21052;
$L__BB0_5827:
	setp.ge.s32 	%p2895, %r111, %r137;
	@%p2895 bra 	$L__BB0_5829;
	ld.shared.f32 	%f15338, [%r10+140];
	ld.shared.u16 	%rs2762, [_ZZ24flash_attention_wmma_qktPK6__halfS1_S1_PS_iiiifE6V_smem+4564];
	// begin inline asm
	{  cvt.f32.f16 %f15337, %rs2762;}

	// end inline asm
	fma.rn.f32 	%f21052, %f15338, %f15337, %f21052;
$L__BB0_5829:
	setp.ge.s32 	%p2896, %r112, %r137;
	@%p2896 bra 	$L__BB0_5831;
	ld.shared.f32 	%f15340, [%r10+144];
	ld.shared.u16 	%rs2763, [_ZZ24flash_attention_wmma_qktPK6__halfS1_S1_PS_iiiifE6V_smem+4692];
	// begin inline asm
	{  cvt.f32.f16 %f15339, %rs2763;}

	// end inline asm
	fma.rn.f32 	%f21052, %f15340, %f15339, %f21052;
$L__BB0_5831:
	setp.ge.s32 	%p2897, %r113, %r137;
	@%p2897 bra 	$L__BB0_5833;
	ld.shared.f32 	%f15342, [%r10+148];
	ld.shared.u16 	%rs2764, [_ZZ24flash_attention_wmma_qktPK6__halfS1_S1_PS_iiiifE6V_smem+4820];
	// begin inline asm
	{  cvt.f32.f16 %f15341, %rs2764;}

	// end inline asm
	fma.rn.f32 	%f21052, %f15342, %f15341, %f21052;
$L__BB0_5833:
	setp.ge.s32 	%p2898, %r114, %r137;
	@%p2898 bra 	$L__BB0_5835;
	ld.shared.f32 	%f15344, [%r10+152];
	ld.shared.u16 	%rs2765, [_ZZ24flash_attention_wmma_qktPK6__halfS1_S1_PS_iiiifE6V_smem+4948];
	// begin inline asm
	{  cvt.f32.f16 %f15343, %rs2765;}

	// end inline asm
	fma.rn.f32 	%f21052, %f15344, %f15343, %f21052;
$L__BB0_5835:
	add.s32 	%r1228, %r16, 39;
	setp.ge.s32 	%p2899, %r1228, %r137;
	@%p2899 bra 	$L__BB0_5837;
	ld.shared.f32 	%f15346, [%r10+156];
	ld.shared.u16 	%rs2766, [_ZZ24flash_attention_wmma_qktPK6__halfS1_S1_PS_iiiifE6V_smem+5076];
	// begin inline asm
	{  cvt.f32.f16 %f15345, %rs2766;}

	// end inline asm
	fma.rn.f32 	%f21052, %f15346, %f15345, %f21052;
$L__BB0_5837:
	setp.ge.s32 	%p2900, %r115, %r137;
	@%p2900 bra 	$L__BB0_5839;
	ld.shared.f32 	%f15348, [%r10+160];
	ld.shared.u16 	%rs2767, [_ZZ24flash_attention_wmma_qktPK6__halfS1_S1_PS_iiiifE6V_smem+5204];
	// begin inline asm
	{  cvt.f32.f16 %f15347, %rs2767;}

	// end inline asm
	fma.rn.f32 	%f21052, %f15348, %f15347, %f21052;
$L__BB0_5839:
	add.s32 	%r1229, %r16, 41;
	setp.ge.s32 	%p2901, %r1229, %r137;
	@%p2901 bra 	$L__BB0_5841;
	ld.shared.f32 	%f15350, [%r10+164];
	ld.shared.u16 	%rs2768, [_ZZ24flash_attention_wmma_qktPK6__halfS1_S1_PS_iiiifE6V_smem+5332];
	// begin inline asm
	{  cvt.f32.f16 %f15349, %rs2768;}

	// end inline asm
	fma.rn.f32 	%f21052, %f15350, %f15349, %f21052;
$L__BB0_5841:
	setp.ge.s32 	%p2902, %r116, %r137;
	@%p2902 bra 	$L__BB0_5843;
	ld.shared.f32 	%f15352, [%r10+168];
	ld.shared.u16 	%rs2769, [_ZZ24flash_attention_wmma_qktPK6__halfS1_S1_PS_iiiifE6V_smem+5460];
	// begin inline asm
	{  cvt.f32.f16 %f15351, %rs2769;}

	// end inline asm
	fma.rn.f32 	%f21052, %f15352, %f15351, %f21052;
$L__BB0_5843:
	add.s32 	%r1230, %r16, 43;
	setp.ge.s32 	%p2903, %r1230, %r137;
	@%p2903 bra 	$L__BB0_5845;
	ld.shared.f32 	%f15354, [%r10+172];
	ld.shared.u16 	%rs2770, [_ZZ24flash_attention_wmma_qktPK6__halfS1_S1_PS_iiiifE6V_smem+5588];
	// begin inline asm
	{  cvt.f32.f16 %f15353, %rs2770;}

	// end inline asm
	fma.rn.f32 	%f21052, %f15354, %f15353, %f21052;
$L__BB0_5845:
	add.s32 	%r1231, %r16, 44;
	setp.ge.s32 	%p2904, %r1231, %r137;
	@%p2904 bra 	$L__BB0_5847;
	ld.shared.f32 	%f15356, [%r10+176];
	ld.shared.u16 	%rs2771, [_ZZ24flash_attention_wmma_qktPK6__halfS1_S1_PS_iiiifE6V_smem+5716];
	// begin inline asm
	{  cvt.f32.f16 %f15355, %rs2771;}

	// end inline asm
	fma.rn.f32 	%f21052, %f15356, %f15355, %f21052;
$L__BB0_5847:
	add.s32 	%r1232, %r16, 45;
	setp.ge.s32 	%p2905, %r1232, %r137;
	@%p2905 bra 	$L__BB0_5849;
	ld.shared.f32 	%f15358, [%r10+180];
	ld.shared.u16 	%rs2772, [_ZZ24flash_attention_wmma_qktPK6__halfS1_S1_PS_iiiifE6V_smem+5844];
	// begin inline asm
	{  cvt.f32.f16 %f15357, %rs2772;}

	// end inline asm
	fma.rn.f32 	%f21052, %f15358, %f15357, %f21052;
$L__BB0_5849:
	add.s32 	%r1233, %r16, 46;
	setp.ge.s32 	%p2906, %r1233, %r137;
	@%p2906 bra 	$L__BB0_5851;
	ld.shared.f32 	%f15360, [%r10+184];
	ld.shared.u16 	%rs2773, [_ZZ24flash_attention_wmma_qktPK6__halfS1_S1_PS_iiiifE6V_smem+5972];
	// begin inline asm
	{  cvt.f32.f16 %f15359, %rs2773;}

	// end inline asm
	fma.rn.f32 	%f21052, %f15360, %f15359, %f21052;
$L__BB0_5851:
	setp.ge.s32 	%p2907, %r117, %r137;
	@%p2907 bra 	$L__BB0_5853;
	ld.shared.f32 	%f15362, [%r10+188];
	ld.shared.u16 	%rs2774, [_ZZ24flash_attention_wmma_qktPK6__halfS1_S1_PS_iiiifE6V_smem+6100];
	// begin inline asm
	{  cvt.f32.f16 %f15361, %rs2774;}

	// end inline asm
	fma.rn.f32 	%f21052, %f15362, %f15361, %f21052;
$L__BB0_5853:
	setp.ge.s32 	%p2908, %r118, %r137;
	@%p2908 bra 	$L__BB0_5855;
	ld.shared.f32 	%f15364, [%r10+192];
	ld.shared.u16 	%rs2775, [_ZZ24flash_attention_wmma_qktPK6__halfS1_S1_PS_iiiifE6V_smem+6228];
	// begin inline asm
	{  cvt.f32.f16 %f15363, %rs2775;}

	// end inline asm
	fma.rn.f32 	%f21052, %f15364, %f15363, %f21052;
$L__BB0_5855:
	setp.ge.s32 	%p2909, %r119, %r137;
	@%p2909 bra 	$L__BB0_5857;
	ld.shared.f32 	%f15366, [%r10+196];
	ld.shared.u16 	%rs2776, [_ZZ24flash_attention_wmma_qktPK6__halfS1_S1_PS_iiiifE6V_smem+6356];
	// begin inline asm
	{  cvt.f32.f16 %f15365, %rs2776;}

	// end inline asm
	fma.rn.f32 	%f21052, %f15366, %f15365, %f21052;
$L__BB0_5857:
	@%p2846 bra 	$L__BB0_5859;
	ld.shared.f32 	%f15368, [%r10+200];
	ld.shared.u16 	%rs2777, [_ZZ24flash_attention_wmma_qktPK6__halfS1_S1_PS_iiiifE6V_smem+6484];
	// begin inline asm
	{  cvt.f32.f16 %f15367, %rs2777;}

	// end inline asm
	fma.rn.f32 	%f21052, %f15368, %f15367, %f21052;
$L__BB0_5859:
	@%p2847 bra 	$L__BB0_5861;
	ld.shared.f32 	%f15370, [%r10+204];
	ld.shared.u16 	%rs2778, [_ZZ24flash_attention_wmma_qktPK6__halfS1_S1_PS_iiiifE6V_smem+6612];
	// begin inline asm
	{  cvt.f32.f16 %f15369, %rs2778;}

	// end inline asm
	fma.rn.f32 	%f21052, %f15370, %f15369, %f21052;
$L__BB0_5861:
	@%p2848 bra 	$L__BB0_5863;
	ld.shared.f32 	%f15372, [%r10+208];
	ld.shared.u16 	%rs2779, [_ZZ24flash_attention_wmma_qktPK6__halfS1_S1_PS_iiiifE6V_smem+6740];
	// begin inline asm
	{  cvt.f32.f16 %f15371, %rs2779;}

	// end inline asm
	fma.rn.f32 	%f21052, %f15372, %f15371, %f21052;
$L__BB0_5863:
	@%p2849 bra 	$L__BB0_5865;
	ld.shared.f32 	%f15374, [%r10+212];
	ld.shared.u16 	%rs2780, [_ZZ24flash_attention_wmma_qktPK6__halfS1_S1_PS_iiiifE6V_smem+6868];
	// begin inline asm
	{  cvt.f32.f16 %f15373, %rs2780;}

	// end inline asm
	fma.rn.f32 	%f21052, %f15374, %f15373, %f21052;
$L__BB0_5865:
	@%p2850 bra 	$L__BB0_5867;
	ld.shared.f32 	%f15376, [%r10+216];
	ld.shared.u16 	%rs2781, [_ZZ24flash_attention_wmma_qktPK6__halfS1_S1_PS_iiiifE6V_smem+6996];
	// begin inline asm
	{  cvt.f32.f16 %f15375, %rs2781;}

	// end inline asm
	fma.rn.f32 	%f21052, %f15376, %f15375, %f21052;
$L__BB0_5867:
	setp.ge.s32 	%p2915, %r125, %r137;
	@%p2915 bra 	$L__BB0_5869;
	ld.shared.f32 	%f15378, [%r10+220];
	ld.shared.u16 	%rs2782, [_ZZ24flash_attention_wmma_qktPK6__halfS1_S1_PS_iiiifE6V_smem+7124];
	// begin inline asm
	{  cvt.f32.f16 %f15377, %rs2782;}

	// end inline asm
	fma.rn.f32 	%f21052, %f15378, %f15377, %f21052;
$L__BB0_5869:
	setp.ge.s32 	%p2916, %r126, %r137;
	@%p2916 bra 	$L__BB0_5871;
	ld.shared.f32 	%f15380, [%r10+224];
	ld.shared.u16 	%rs2783, [_ZZ24flash_attention_wmma_qktPK6__halfS1_S1_PS_iiiifE6V_smem+7252];
	// begin inline asm
	{  cvt.f32.f16 %f15379, %rs2783;}

	// end inline asm
	fma.rn.f32 	%f21052, %f15380, %f15379, %f21052;
$L__BB0_5871:
	setp.ge.s32 	%p2917, %r127, %r137;
	@%p2917 bra 	$L__BB0_5873;
	ld.shared.f32 	%f15382, [%r10+228];
	ld.shared.u16 	%rs2784, [_ZZ24flash_attention_wmma_qktPK6__halfS1_S1_PS_iiiifE6V_smem+7380];
	// begin inline asm
	{  cvt.f32.f16 %f15381, %rs2784;}

	// end inline asm
	fma.rn.f32 	%f21052, %f15382, %f15381, %f21052;
$L__BB0_5873:
	setp.ge.s32 	%p2918, %r128, %r137;
	@%p2918 bra 	$L__BB0_5875;
	ld.shared.f32 	%f15384, [%r10+232];
	ld.shared.u16 	%rs2785, [_ZZ24flash_attention_wmma_qktPK6__halfS1_S1_PS_iiiifE6V_smem+7508];
	// begin inline asm
	{  cvt.f32.f16 %f15383, %rs2785;}

	// end inline asm
	fma.rn.f32 	%f21052, %f15384, %f15383, %f21052;
$L__BB0_5875:
	setp.ge.s32 	%p2919, %r129, %r137;
	@%p2919 bra 	$L__BB0_5877;
	ld.shared.f32 	%f15386, [%r10+236];
	ld.shared.u16 	%rs2786, [_ZZ24flash_attention_wmma_qktPK6__halfS1_S1_PS_iiiifE6V_smem+7636];
	// begin inline asm
	{  cvt.f32.f16 %f15385, %rs2786;}

	// end inline asm
	fma.rn.f32 	%f21052, %f15386, %f15385, %f21052;
$L__BB0_5877:
	setp.ge.s32 	%p2920, %r130, %r137;
	@%p2920 bra 	$L__BB0_5879;
	ld.shared.f32 	%f15388, [%r10+240];
	ld.shared.u16 	%rs2787, [_ZZ24flash_attention_wmma_qktPK6__halfS1_S1_PS_iiiifE6V_smem+7764];
	// begin inline asm
	{  cvt.f32.f16 %f15387, %rs2787;}

	// end inline asm
	fma.rn.f32 	%f21052, %f15388, %f15387, %f21052;
$L__BB0_5879:
	setp.ge.s32 	%p2921, %r131, %r137;
	@%p2921 bra 	$L__BB0_5881;
	ld.shared.f32 	%f15390, [%r10+244];
	ld.shared.u16 	%rs2788, [_ZZ24flash_attention_wmma_qktPK6__halfS1_S1_PS_iiiifE6V_smem+7892];
	// begin inline asm
	{  cvt.f32.f16 %f15389, %rs2788;}

	// end inline asm
	fma.rn.f32 	%f21052, %f15390, %f15389, %f21052;
$L__BB0_5881:
	setp.ge.s32 	%p2922, %r132, %r137;
	@%p2922 bra 	$L__BB0_5883;
	ld.shared.f32 	%f15392, [%r10+248];
	ld.shared.u16 	%rs2789, [_ZZ24flash_attention_wmma_qktPK6__halfS1_S1_PS_iiiifE6V_smem+8020];
	// begin inline asm
	{  cvt.f32.f16 %f15391, %rs2789;}

	// end inline asm
	fma.rn.f32 	%f21052, %f15392, %f15391, %f21052;
$L__BB0_5883:
	setp.ge.s32 	%p2923, %r133, %r137;
	@%p2923 bra 	$L__BB0_5885;
	ld.shared.f32 	%f15394, [%r10+252];
	ld.shared.u16 	%rs2790, [_ZZ24flash_attention_wmma_qktPK6__halfS1_S1_PS_iiiifE6V_smem+8148];
	// begin inline asm
	{  cvt.f32.f16 %f15393, %rs2790;}

	// end inline asm
	fma.rn.f32 	%f21052, %f15394, %f15393, %f21052;
$L__BB0_5885:
	setp.ge.s32 	%p2924, %r16, %r137;
	fma.rn.f32 	%f18190, %f392, %f21052, %f18190;
	mov.f32 	%f21116, 0f00000000;
	@%p2924 bra 	$L__BB0_5887;
	ld.shared.f32 	%f15397, [%r10];
	ld.shared.u16 	%rs2791, [_ZZ24flash_attention_wmma_qktPK6__halfS1_S1_PS_iiiifE6V_smem+86];
	// begin inline asm
	{  cvt.f32.f16 %f15396, %rs2791;}

	// end inline asm
	fma.rn.f32 	%f21116, %f15397, %f15396, 0f00000000;
$L__BB0_5887:
	setp.ge.s32 	%p2925, %r84, %r137;
	@%p2925 bra 	$L__BB0_5889;
	ld.shared.f32 	%f15399, [%r10+4];
	ld.shared.u16 	%rs2792, [_ZZ24flash_attention_wmma_qktPK6__halfS1_S1_PS_iiiifE6V_smem+214];
	// begin inline asm
	{  cvt.f32.f16 %f15398, %rs2792;}

	// end inline asm
	fma.rn.f32 	%f21116, %f15399, %f15398, %f21116;
$L__BB0_5889:
	setp.ge.s32 	%p2926, %r85, %r137;
	@%p2926 bra 	$L__BB0_5891;
	ld.shared.f32 	%f15401, [%r10+8];
	ld.shared.u16 	%rs2793, [_ZZ24flash_attention_wmma_qktPK6__halfS1_S1_PS_iiiifE6V_smem+342];
	// begin inline asm
	{  cvt.f32.f16 %f15400, %rs2793;}

	// end inline asm
	fma.rn.f32 	%f21116, %f15401, %f15400, %f21116;
$L__BB0_5891:
	setp.ge.s32 	%p2927, %r86, %r137;
	@%p2927 bra 	$L__BB0_5893;
	ld.shared.f32 	%f15403, [%r10+12];
	ld.shared.u16 	%rs2794, [_ZZ24flash_attention_wmma_qktPK6__halfS1_S1_PS_iiiifE6V_smem+470];
	// begin inline asm
	{  cvt.f32.f16 %f15402, %rs2794;}

	// end inline asm
	fma.rn.f32 	%f21116, %f15403, %f15402, %f21116;
$L__BB0_5893:
	setp.ge.s32 	%p2928, %r87, %r137;
	@%p2928 bra 	$L__BB0_5895;
	ld.shared.f32 	%f15405, [%r10+16];
	ld.shared.u16 	%rs2795, [_ZZ24flash_attention_wmma_qktPK6__halfS1_S1_PS_iiiifE6V_smem+598];
	// begin inline asm
	{  cvt.f32.f16 %f15404, %rs2795;}

	// end inline asm
	fma.rn.f32 	%f21116, %f15405, %f15404, %f21116;
$L__BB0_5895:
	setp.ge.s32 	%p2929, %r88, %r137;
	@%p2929 bra 	$L__BB0_5897;
	ld.shared.f32 	%f15407, [%r10+20];
	ld.shared.u16 	%rs2796, [_ZZ24flash_attention_wmma_qktPK6__halfS1_S1_PS_iiiifE6V_smem+726];
	// begin inline asm
	{  cvt.f32.f16 %f15406, %rs2796;}

	// end inline asm
	fma.rn.f32 	%f21116, %f15407, %f15406, %f21116;
$L__BB0_5897:
	setp.ge.s32 	%p2930, %r89, %r137;
	@%p2930 bra 	$L__BB0_5899;
	ld.shared.f32 	%f15409, [%r10+24];
	ld.shared.u16 	%rs2797, [_ZZ24flash_attention_wmma_qktPK6__halfS1_S1_PS_iiiifE6V_smem+854];
	// begin inline asm
	{  cvt.f32.f16 %f15408, %rs2797;}

	// end inline asm
	fma.rn.f32 	%f21116, %f15409, %f15408, %f21116;
$L__BB0_5899:
	setp.ge.s32 	%p2931, %r90, %r137;
	@%p2931 bra 	$L__BB0_5901;
	ld.shared.f32 	%f15411, [%r10+28];
	ld.shared.u16 	%rs2798, [_ZZ24flash_attention_wmma_qktPK6__halfS1_S1_PS_iiiifE6V_smem+982];
	// begin inline asm
	{  cvt.f32.f16 %f15410, %rs2798;}

	// end inline asm
	fma.rn.f32 	%f21116, %f15411, %f15410, %f21116;
$L__BB0_5901:
	setp.ge.s32 	%p2932, %r91, %r137;
	@%p2932 bra 	$L__BB0_5903;
	ld.shared.f32 	%f15413, [%r10+32];
	ld.shared.u16 	%rs2799, [_ZZ24flash_attention_wmma_qktPK6__halfS1_S1_PS_iiiifE6V_smem+1110];
	// begin inline asm
	{  cvt.f32.f16 %f15412, %rs2799;}

	// end inline asm
	fma.rn.f32 	%f21116, %f15413, %f15412, %f21116;
$L__BB0_5903:
	setp.ge.s32 	%p2933, %r92, %r137;
	@%p2933 bra 	$L__BB0_5905;
	ld.shared.f32 	%f15415, [%r10+36];
	ld.shared.u16 	%rs2800, [_ZZ24flash_attention_wmma_qktPK6__halfS1_S1_PS_iiiifE6V_smem+1238];
	// begin inline asm
	{  cvt.f32.f16 %f15414, %rs2800;}

	// end inline asm
	fma.rn.f32 	%f21116, %f15415, %f15414, %f21116;
$L__BB0_5905:
	setp.ge.s32 	%p2934, %r93, %r137;
	@%p2934 bra 	$L__BB0_5907;
	ld.shared.f32 	%f15417, [%r10+40];
	ld.shared.u16 	%rs2801, [_ZZ24flash_attention_wmma_qktPK6__halfS1_S1_PS_iiiifE6V_smem+1366];
	// begin inline asm
	{  cvt.f32.f16 %f15416, %rs2801;}

	// end inline asm
	fma.rn.f32 	%f21116, %f15417, %f15416, %f21116;
$L__BB0_5907:
	setp.ge.s32 	%p2935, %r94, %r137;
	@%p2935 bra 	$L__BB0_5909;
	ld.shared.f32 	%f15419, [%r10+44];
	ld.shared.u16 	%rs2802, [_ZZ24flash_attention_wmma_qktPK6__halfS1_S1_PS_iiiifE6V_smem+1494];
	// begin inline asm
	{  cvt.f32.f16 %f15418, %rs2802;}

	// end inline asm
	fma.rn.f32 	%f21116, %f15419, %f15418, %f21116;
$L__BB0_5909:
	setp.ge.s32 	%p2936, %r95, %r137;
	@%p2936 bra 	$L__BB0_5911;
	ld.shared.f32 	%f15421, [%r10+48];
	ld.shared.u16 	%rs2803, [_ZZ24flash_attention_wmma_qktPK6__halfS1_S1_PS_iiiifE6V_smem+1622];
	// begin inline asm
	{  cvt.f32.f16 %f15420, %rs2803;}

	// end inline asm
	fma.rn.f32 	%f21116, %f15421, %f15420, %f21116;
$L__BB0_5911:
	setp.ge.s32 	%p2937, %r96, %r137;
	@%p2937 bra 	$L__BB0_5913;
	ld.shared.f32 	%f15423, [%r10+52];
	ld.shared.u16 	%rs2804, [_ZZ24flash_attention_wmma_qktPK6__halfS1_S1_PS_iiiifE6V_smem+1750];
	// begin inline asm
	{  cvt.f32.f16 %f15422, %rs2804;}

	// end inline asm
	fma.rn.f32 	%f21116, %f15423, %f15422, %f21116;
$L__BB0_5913:
	setp.ge.s32 	%p2938, %r97, %r137;
	@%p2938 bra 	$L__BB0_5915;
	ld.shared.f32 	%f15425, [%r10+56];
	ld.shared.u16 	%rs2805, [_ZZ24flash_attention_wmma_qktPK6__halfS1_S1_PS_iiiifE6V_smem+1878];
	// begin inline asm
	{  cvt.f32.f16 %f15424, %rs2805;}

	// end inline asm
	fma.rn.f32 	%f21116, %f15425, %f15424, %f21116;
$L__BB0_5915:
	setp.ge.s32 	%p2939, %r98, %r137;
	@%p2939 bra 	$L__BB0_5917;
	ld.shared.f32 	%f15427, [%r10+60];
	ld.shared.u16 	%rs2806, [_ZZ24flash_attention_wmma_qktPK6__halfS1_S1_PS_iiiifE6V_smem+2006];
	// begin inline asm
	{  cvt.f32.f16 %f15426, %rs2806;}

	// end inline asm
	fma.rn.f32 	%f21116, %f15427, %f15426, %f21116;
$L__BB0_5917:
	add.s32 	%r1234, %r16, 16;
	setp.ge.s32 	%p2940, %r1234, %r137;
	@%p2940 bra 	$L__BB0_5919;
	ld.shared.f32 	%f15429, [%r10+64];
	ld.shared.u16 	%rs2807, [_ZZ24flash_attention_wmma_qktPK6__halfS1_S1_PS_iiiifE6V_smem+2134];
	// begin inline asm
	{  cvt.f32.f16 %f15428, %rs2807;}

	// end inline asm
	fma.rn.f32 	%f21116, %f15429, %f15428, %f21116;
$L__BB0_5919:
	add.s32 	%r1235, %r16, 17;
	setp.ge.s32 	%p2941, %r1235, %r137;
	@%p2941 bra 	$L__BB0_5921;
	ld.shared.f32 	%f15431, [%r10+68];
	ld.shared.u16 	%rs2808, [_ZZ24flash_attention_wmma_qktPK6__halfS1_S1_PS_iiiifE6V_smem+2262];
	// begin inline asm
	{  cvt.f32.f16 %f15430, %rs2808;}

	// end inline asm
	fma.rn.f32 	%f21116, %f15431, %f15430, %f21116;
$L__BB0_5921:
	add.s32 	%r1236, %r16, 18;
	setp.ge.s32 	%p2942, %r1236, %r137;
	@%p2942 bra 	$L__BB0_5923;
	ld.shared.f32 	%f15433, [%r10+72];
	ld.shared.u16 	%rs2809, [_ZZ24flash_attention_wmma_qktPK6__halfS1_S1_PS_iiiifE6V_smem+2390];
	// begin inline asm
	{  cvt.f32.f16 %f15432, %rs2809;}

	// end inline asm
	fma.rn.f32 	%f21116, %f15433, %f15432, %f21116;
$L__BB0_5923:
	add.s32 	%r1237, %r16, 19;
	setp.ge.s32 	%p2943, %r1237, %r137;
	@%p2943 bra 	$L__BB0_5925;
	ld.shared.f32 	%f15435, [%r10+76];
	ld.shared.u16 	%rs2810, [_ZZ24flash_attention_wmma_qktPK6__halfS1_S1_PS_iiiifE6V_smem+2518];
	// begin inline asm
	{  cvt.f32.f16 %f15434, %rs2810;}

	// end inline asm
	fma.rn.f32 	%f21116, %f15435, %f15434, %f21116;
$L__BB0_5925:
	add.s32 	%r1238, %r16, 20;
	setp.ge.s32 	%p2944, %r1238, %r137;
	@%p2944 bra 	$L__BB0_5927;
	ld.shared.f32 	%f15437, [%r10+80];
	ld.shared.u16 	%rs2811, [_ZZ24flash_attention_wmma_qktPK6__halfS1_S1_PS_iiiifE6V_smem+2646];
	// begin inline asm
	{  cvt.f32.f16 %f15436, %rs2811;}

	// end inline asm
	fma.rn.f32 	%f21116, %f15437, %f15436, %f21116;
$L__BB0_5927:
	add.s32 	%r1239, %r16, 21;
	setp.ge.s32 	%p2945, %r1239, %r137;
	@%p2945 bra 	$L__BB0_5929;
	ld.shared.f32 	%f15439, [%r10+84];
	ld.shared.u16 	%rs2812, [_ZZ24flash_attention_wmma_qktPK6__halfS1_S1_PS_iiiifE6V_smem+2774];
	// begin inline asm
	{  cvt.f32.f16 %f15438, %rs2812;}

	// end inline asm
	fma.rn.f32 	%f21116, %f15439, %f15438, %f21116;
$L__BB0_5929:
	add.s32 	%r1240, %r16, 22;
	setp.ge.s32 	%p2946, %r1240, %r137;
	@%p2946 bra 	$L__BB0_5931;
	ld.shared.f32 	%f15441, [%r10+88];
	ld.shared.u16 	%rs2813, [_ZZ24flash_attention_wmma_qktPK6__halfS1_S1_PS_iiiifE6V_smem+2902];
	// begin inline asm
	{  cvt.f32.f16 %f15440, %rs2813;}

	// end inline asm
	fma.rn.f32 	%f21116, %f15441, %f15440, %f21116;
$L__BB0_5931:
	setp.ge.s32 	%p2947, %r99, %r137;
	@%p2947 bra 	$L__BB0_5933;
	ld.shared.f32 	%f15443, [%r10+92];
	ld.shared.u16 	%rs2814, [_ZZ24flash_attention_wmma_qktPK6__halfS1_S1_PS_iiiifE6V_smem+3030];
	// begin inline asm
	{  cvt.f32.f16 %f15442, %rs2814;}

	// end inline asm
	fma.rn.f32 	%f21116, %f15443, %f15442, %f21116;
$L__BB0_5933:
	setp.ge.s32 	%p2948, %r100, %r137;
	@%p2948 bra 	$L__BB0_5935;
	ld.shared.f32 	%f15445, [%r10+96];
	ld.shared.u16 	%rs2815, [_ZZ24flash_attention_wmma_qktPK6__halfS1_S1_PS_iiiifE6V_smem+3158];
	// begin inline asm
	{  cvt.f32.f16 %f15444, %rs2815;}

	// end inline asm
	fma.rn.f32 	%f21116, %f15445, %f15444, %f21116;
$L__BB0_5935:
	setp.ge.s32 	%p2949, %r101, %r137;
	@%p2949 bra 	$L__BB0_5937;
	ld.shared.f32 	%f15447, [%r10+100];
	ld.shared.u16 	%rs2816, [_ZZ24flash_attention_wmma_qktPK6__halfS1_S1_PS_iiiifE6V_smem+3286];
	// begin inline asm
	{  cvt.f32.f16 %f15446, %rs2816;}

	// end inline asm
	fma.rn.f32 	%f21116, %f15447, %f15446, %f21116;
$L__BB0_5937:
	setp.ge.s32 	%p2950, %r102, %r137;
	@%p2950 bra 	$L__BB0_5939;
	ld.shared.f32 	%f15449, [%r10+104];
	ld.shared.u16 	%rs2817, [_ZZ24flash_attention_wmma_qktPK6__halfS1_S1_PS_iiiifE6V_smem+3414];
	// begin inline asm
	{  cvt.f32.f16 %f15448, %rs2817;}

	// end inline asm
	fma.rn.f32 	%f21116, %f15449, %f15448, %f21116;
$L__BB0_5939:
	setp.ge.s32 	%p2951, %r103, %r137;
	@%p2951 bra 	$L__BB0_5941;
	ld.shared.f32 	%f15451, [%r10+108];
	ld.shared.u16 	%rs2818, [_ZZ24flash_attention_wmma_qktPK6__halfS1_S1_PS_iiiifE6V_smem+3542];
	// begin inline asm
	{  cvt.f32.f16 %f15450, %rs2818;}

	// end inline asm
	fma.rn.f32 	%f21116, %f15451, %f15450, %f21116;
$L__BB0_5941:
	setp.ge.s32 	%p2952, %r104, %r137;
	@%p2952 bra 	$L__BB0_5943;
	ld.shared.f32 	%f15453, [%r10+112];
	ld.shared.u16 	%rs2819, [_ZZ24flash_attention_wmma_qktPK6__halfS1_S1_PS_iiiifE6V_smem+3670];
	// begin inline asm
	{  cvt.f32.f16 %f15452, %rs2819;}

	// end inline asm
	fma.rn.f32 	%f21116, %f15453, %f15452, %f21116;
$L__BB0_5943:
	setp.ge.s32 	%p2953, %r105, %r137;
	@%p2953 bra 	$L__BB0_5945;
	ld.shared.f32 	%f15455, [%r10+116];
	ld.shared.u16 	%rs2820, [_ZZ24flash_attention_wmma_qktPK6__halfS1_S1_PS_iiiifE6V_smem+3798];
	// begin inline asm
	{  cvt.f32.f16 %f15454, %rs2820;}

	// end inline asm
	fma.rn.f32 	%f21116, %f15455, %f15454, %f21116;
$L__BB0_5945:
	setp.ge.s32 	%p2954, %r106, %r137;
	@%p2954 bra 	$L__BB0_5947;
	ld.shared.f32 	%f15457, [%r10+120];
	ld.shared.u16 	%rs2821, [_ZZ24flash_attention_wmma_qktPK6__halfS1_S1_PS_iiiifE6V_smem+3926];
	// begin inline asm
	{  cvt.f32.f16 %f15456, %rs2821;}

	// end inline asm
	fma.rn.f32 	%f21116, %f15457, %f15456, %f21116;
$L__BB0_5947:
	setp.ge.s32 	%p2955, %r107, %r137;
	@%p2955 bra 	$L__BB0_5949;
	ld.shared.f32 	%f15459, [%r10+124];
	ld.shared.u16 	%rs2822, [_ZZ24flash_attention_wmma_qktPK6__halfS1_S1_PS_iiiifE6V_smem+4054];
	// begin inline asm
	{  cvt.f32.f16 %f15458, %rs2822;}

	// end inline asm
	fma.rn.f32 	%f21116, %f15459, %f15458, %f21116;
$L__BB0_5949:
	setp.ge.s32 	%p2956, %r108, %r137;
	@%p2956 bra 	$L__BB0_5951;
	ld.shared.f32 	%f15461, [%r10+128];
	ld.shared.u16 	%rs2823, [_ZZ24flash_attention_wmma_qktPK6__halfS1_S1_PS_iiiifE6V_smem+4182];
	// begin inline asm
	{  cvt.f32.f16 %f15460, %rs2823;}

	// end inline asm
	fma.rn.f32 	%f21116, %f15461, %f15460, %f21116;
$L__BB0_5951:
	setp.ge.s32 	%p2957, %r109, %r137;
	@%p2957 bra 	$L__BB0_5953;
	ld.shared.f32 	%f15463, [%r10+132];
	ld.shared.u16 	%rs2824, [_ZZ24flash_attention_wmma_qktPK6__halfS1_S1_PS_iiiifE6V_smem+4310];
	// begin inline asm
	{  cvt.f32.f16 %f15462, %rs2824;}

	// end inline asm
	fma.rn.f32 	%f21116, %f15463, %f15462, %f21116;
$L__BB0_5953:
	setp.ge.s32 	%p2958, %r110, %r137;
	@%p2958 bra 	$L__BB0_5955;
	ld.shared.f32 	%f15465, [%r10+136];
	ld.shared.u16 	%rs2825, [_ZZ24flash_attention_wmma_qktPK6__halfS1_S1_PS_iiiifE6V_smem+4438];
	// begin inline asm
	{  cvt.f32.f16 %f15464, %rs2825;}

	// end inline asm
	fma.rn.f32 	%f21116, %f15465, %f15464, %f21116;
$L__BB0_5955:
	setp.ge.s32 	%p2959, %r111, %r137;
	@%p2959 bra 	$L__BB0_5957;
	ld.shared.f32 	%f15467, [%r10+140];
	ld.shared.u16 	%rs2826, [_ZZ24flash_attention_wmma_qktPK6__halfS1_S1_PS_iiiifE6V_smem+4566];
	// begin inline asm
	{  cvt.f32.f16 %f15466, %rs2826;}

	// end inline asm
	fma.rn.f32 	%f21116, %f15467, %f15466, %f21116;
$L__BB0_5957:
	setp.ge.s32 	%p2960, %r112, %r137;
	@%p2960 bra 	$L__BB0_5959;
	ld.shared.f32 	%f15469, [%r10+144];
	ld.shared.u16 	%rs2827, [_ZZ24flash_attention_wmma_qktPK6__halfS1_S1_PS_iiiifE6V_smem+4694];
	// begin inline asm
	{  cvt.f32.f16 %f15468, %rs2827;}

	// end inline asm
	fma.rn.f32 	%f21116, %f15469, %f15468, %f21116;
$L__BB0_5959:
	setp.ge.s32 	%p2961, %r113, %r137;
	@%p2961 bra 	$L__BB0_5961;
	ld.shared.f32 	%f15471, [%r10+148];
	ld.shared.u16 	%rs2828, [_ZZ24flash_attention_wmma_qktPK6__halfS1_S1_PS_iiiifE6V_smem+4822];
	// begin inline asm
	{  cvt.f32.f16 %f15470, %rs2828;}

	// end inline asm
	fma.rn.f32 	%f21116, %f15471, %f15470, %f21116;
$L__BB0_5961:
	setp.ge.s32 	%p2962, %r114, %r137;
	@%p2962 bra 	$L__BB0_5963;
	ld.shared.f32 	%f15473, [%r10+152];
	ld.shared.u16 	%rs2829, [_ZZ24flash_attention_wmma_qktPK6__halfS1_S1_PS_iiiifE6V_smem+4950];
	// begin inline asm
	{  cvt.f32.f16 %f15472, %rs2829;}

	// end inline asm
	fma.rn.f32 	%f21116, %f15473, %f15472, %f21116;
$L__BB0_5963:
	add.s32 	%r1241, %r16, 39;
	setp.ge.s32 	%p2963, %r1241, %r137;
	@%p2963 bra 	$L__BB0_5965;
	ld.shared.f32 	%f15475, [%r10+156];
	ld.shared.u16 	%rs2830, [_ZZ24flash_attention_wmma_qktPK6__halfS1_S1_PS_iiiifE6V_smem+5078];
	// begin inline asm
	{  cvt.f32.f16 %f15474, %rs2830;}

	// end inline asm
	fma.rn.f32 	%f21116, %f15475, %f15474, %f21116;
$L__BB0_5965:
	setp.ge.s32 	%p2964, %r115, %r137;
	@%p2964 bra 	$L__BB0_5967;
	ld.shared.f32 	%f15477, [%r10+160];
	ld.shared.u16 	%rs2831, [_ZZ24flash_attention_wmma_qktPK6__halfS1_S1_PS_iiiifE6V_smem+5206];
	// begin inline asm
	{  cvt.f32.f16 %f15476, %rs2831;}

	// end inline asm
	fma.rn.f32 	%f21116, %f15477, %f15476, %f21116;
$L__BB0_5967:
	add.s32 	%r1242, %r16, 41;
	setp.ge.s32 	%p2965, %r1242, %r137;
	@%p2965 bra 	$L__BB0_5969;
	ld.shared.f32 	%f15479, [%r10+164];
	ld.shared.u16 	%rs2832, [_ZZ24flash_attention_wmma_qktPK6__halfS1_S1_PS_iiiifE6V_smem+5334];
	// begin inline asm
	{  cvt.f32.f16 %f15478, %rs2832;}

	// end inline asm
	fma.rn.f32 	%f21116, %f15479, %f15478, %f21116;
$L__BB0_5969:
	setp.ge.s32 	%p2966, %r116, %r137;
	@%p2966 bra 	$L__BB0_5971;
	ld.shared.f32 	%f15481, [%r10+168];
	ld.shared.u16 	%rs2833, [_ZZ24flash_attention_wmma_qktPK6__halfS1_S1_PS_iiiifE6V_smem+5462];
	// begin inline asm
	{  cvt.f32.f16 %f15480, %rs2833;}

	// end inline asm
	fma.rn.f32 	%f21116, %f15481, %f15480, %f21116;
$L__BB0_5971:
	add.s32 	%r1243, %r16, 43;
	setp.ge.s32 	%p2967, %r1243, %r137;
	@%p2967 bra 	$L__BB0_5973;
	ld.shared.f32 	%f15483, [%r10+172];
	ld.shared.u16 	%rs2834, [_ZZ24flash_attention_wmma_qktPK6__halfS1_S1_PS_iiiifE6V_smem+5590];
	// begin inline asm
	{  cvt.f32.f16 %f15482, %rs2834;}

	// end inline asm
	fma.rn.f32 	%f21116, %f15483, %f15482, %f21116;
$L__BB0_5973:
	add.s32 	%r1244, %r16, 44;
	setp.ge.s32 	%p2968, %r1244, %r137;
	@%p2968 bra 	$L__BB0_5975;
	ld.shared.f32 	%f15485, [%r10+176];
	ld.shared.u16 	%rs2835, [_ZZ24flash_attention_wmma_qktPK6__halfS1_S1_PS_iiiifE6V_smem+5718];
	// begin inline asm
	{  cvt.f32.f16 %f15484, %rs2835;}

	// end inline asm
	fma.rn.f32 	%f21116, %f15485, %f15484, %f21116;
$L__BB0_5975:
	add.s32 	%r1245, %r16, 45;
	setp.ge.s32 	%p2969, %r1245, %r137;
	@%p2969 bra 	$L__BB0_5977;
	ld.shared.f32 	%f15487, [%r10+180];
	ld.shared.u16 	%rs2836, [_ZZ24flash_attention_wmma_qktPK6__halfS1_S1_PS_iiiifE6V_smem+5846];
	// begin inline asm
	{  cvt.f32.f16 %f15486, %rs2836;}

	// end inline asm
	fma.rn.f32 	%f21116, %f15487, %f15486, %f21116;
$L__BB0_5977:
	add.s32 	%r1246, %r16, 46;
	setp.ge.s32 	%p2970, %r1246, %r137;
	@%p2970 bra 	$L__BB0_5979;
	ld.shared.f32 	%f15489, [%r10+184];
	ld.shared.u16 	%rs2837, [_ZZ24flash_attention_wmma_qktPK6__halfS1_S1_PS_iiiifE6V_smem+5974];
	// begin inline asm
	{  cvt.f32.f16 %f15488, %rs2837;}

	// end inline asm
	fma.rn.f32 	%f21116, %f15489, %f15488, %f21116;
$L__BB0_5979:
	setp.ge.s32 	%p2971, %r117, %r137;
	@%p2971 bra 	$L__BB0_5981;
	ld.shared.f32 	%f15491, [%r10+188];
	ld.shared.u16 	%rs2838, [_ZZ24flash_attention_wmma_qktPK6__halfS1_S1_PS_iiiifE6V_smem+6102];
	// begin inline asm
	{  cvt.f32.f16 %f15490, %rs2838;}

	// end inline asm
	fma.rn.f32 	%f21116, %f15491, %f15490, %f21116;
$L__BB0_5981:
	setp.ge.s32 	%p2972, %r118, %r137;
	@%p2972 bra 	$L__BB0_5983;
	ld.shared.f32 	%f15493, [%r10+192];
	ld.shared.u16 	%rs2839, [_ZZ24flash_attention_wmma_qktPK6__halfS1_S1_PS_iiiifE6V_smem+6230];
	// begin inline asm
	{  cvt.f32.f16 %f15492, %rs2839;}

	// end inline asm
	fma.rn.f32 	%f21116, %f15493, %f15492, %f21116;
$L__BB0_5983:
	setp.ge.s32 	%p2973, %r119, %r137;
	@%p2973 bra 	$L__BB0_5985;
	ld.shared.f32 	%f15495, [%r10+196];
	ld.shared.u16 	%rs2840, [_ZZ24flash_attention_wmma_qktPK6__halfS1_S1_PS_iiiifE6V_smem+6358];
	// begin inline asm
	{  cvt.f32.f16 %f15494, %rs2840;}

	// end inline asm
	fma.rn.f32 	%f21116, %f15495, %f15494, %f21116;
$L__BB0_5985:
	setp.ge.s32 	%p2974, %r120, %r137;
	@%p2974 bra 	$L__BB0_5987;
	ld.shared.f32 	%f15497, [%r10+200];
	ld.shared.u16 	%rs2841, [_ZZ24flash_attention_wmma_qktPK6__halfS1_S1_PS_iiiifE6V_smem+6486];
	// begin inline asm
	{  cvt.f32.f16 %f15496, %rs2841;}

	// end inline asm
	fma.rn.f32 	%f21116, %f15497, %f15496, %f21116;
$L__BB0_5987:
	setp.ge.s32 	%p2975, %r121, %r137;
	@%p2975 bra 	$L__BB0_5989;
	ld.shared.f32 	%f15499, [%r10+204];
	ld.shared.u16 	%rs2842, [_ZZ24flash_attention_wmma_qktPK6__halfS1_S1_PS_iiiifE6V_smem+6614];
	// begin inline asm
	{  cvt.f32.f16 %f15498, %rs2842;}

	// end inline asm
	fma.rn.f32 	%f21116, %f15499, %f15498, %f21116;
$L__BB0_5989:
	setp.ge.s32 	%p2976, %r122, %r137;
	@%p2976 bra 	$L__BB0_5991;
	ld.shared.f32 	%f15501, [%r10+208];
	ld.shared.u16 	%rs2843, [_ZZ24flash_attention_wmma_qktPK6__halfS1_S1_PS_iiiifE6V_smem+6742];
	// begin inline asm
	{  cvt.f32.f16 %f15500, %rs2843;}

	// end inline asm
	fma.rn.f32 	%f21116, %f15501, %f15500, %f21116;
$L__BB0_5991:
	setp.ge.s32 	%p2977, %r123, %r137;
	@%p2977 bra 	$L__BB0_5993;
	ld.shared.f32 	%f15503, [%r10+212];
	ld.shared.u16 	%rs2844, [_ZZ24flash_attention_wmma_qktPK6__halfS1_S1_PS_iiiifE6V_smem+6870];
	// begin inline asm
	{  cvt.f32.f16 %f15502, %rs2844;}

	// end inline asm
	fma.rn.f32 	%f21116, %f15503, %f15502, %f21116;
$L__BB0_5993:
	setp.ge.s32 	%p2978, %r124, %r137;
	@%p2978 bra 	$L__BB0_5995;
	ld.shared.f32 	%f15505, [%r10+216];
	ld.shared.u16 	%rs2845, [_ZZ24flash_attention_wmma_qktPK6__halfS1_S1_PS_iiiifE6V_smem+6998];
	// begin inline asm
	{  cvt.f32.f16 %f15504, %rs2845;}

	// end inline asm
	fma.rn.f32 	%f21116, %f15505, %f15504, %f21116;
$L__BB0_5995:
	@%p2915 bra 	$L__BB0_5997;
	ld.shared.f32 	%f15507, [%r10+220];
	ld.shared.u16 	%rs2846, [_ZZ24flash_attention_wmma_qktPK6__halfS1_S1_PS_iiiifE6V_smem+7126];
	// begin inline asm
	{  cvt.f32.f16 %f15506, %rs2846;}

	// end inline asm
	fma.rn.f32 	%f21116, %f15507, %f15506, %f21116;
$L__BB0_5997:
	@%p2916 bra 	$L__BB0_5999;
	ld.shared.f32 	%f15509, [%r10+224];
	ld.shared.u16 	%rs2847, [_ZZ24flash_attention_wmma_qktPK6__halfS1_S1_PS_iiiifE6V_smem+7254];
	// begin inline asm
	{  cvt.f32.f16 %f15508, %rs2847;}

	// end inline asm
	fma.rn.f32 	%f21116, %f15509, %f15508, %f21116;
$L__BB0_5999:
	@%p2917 bra 	$L__BB0_6001;
	ld.shared.f32 	%f15511, [%r10+228];
	ld.shared.u16 	%rs2848, [_ZZ24flash_attention_wmma_qktPK6__halfS1_S1_PS_iiiifE6V_smem+7382];
	// begin inline asm
	{  cvt.f32.f16 %f15510, %rs2848;}

	// end inline asm
	fma.rn.f32 	%f21116, %f15511, %f15510, %f21116;
$L__BB0_6001:
	@%p2918 bra 	$L__BB0_6003;
	ld.shared.f32 	%f15513, [%r10+232];
	ld.shared.u16 	%rs2849, [_ZZ24flash_attention_wmma_qktPK6__halfS1_S1_PS_iiiifE6V_smem+7510];
	// begin inline asm
	{  cvt.f32.f16 %f15512, %rs2849;}

	// end inline asm
	fma.rn.f32 	%f21116, %f15513, %f15512, %f21116;
$L__BB0_6003:
	@%p2919 bra 	$L__BB0_6005;
	ld.shared.f32 	%f15515, [%r10+236];
	ld.shared.u16 	%rs2850, [_ZZ24flash_attention_wmma_qktPK6__halfS1_S1_PS_iiiifE6V_smem+7638];
	// begin inline asm
	{  cvt.f32.f16 %f15514, %rs2850;}

	// end inline asm
	fma.rn.f32 	%f21116, %f15515, %f15514, %f21116;
$L__BB0_6005:
	setp.ge.s32 	%p2984, %r130, %r137;
	@%p2984 bra 	$L__BB0_6007;
	ld.shared.f32 	%f15517, [%r10+240];
	ld.shared.u16 	%rs2851, [_ZZ24flash_attention_wmma_qktPK6__halfS1_S1_PS_iiiifE6V_smem+7766];
	// begin inline asm
	{  cvt.f32.f16 %f15516, %rs2851;}

	// end inline asm
	fma.rn.f32 	%f21116, %f15517, %f15516, %f21116;
$L__BB0_6007:
	setp.ge.s32 	%p2985, %r131, %r137;
	@%p2985 bra 	$L__BB0_6009;
	ld.shared.f32 	%f15519, [%r10+244];
	ld.shared.u16 	%rs2852, [_ZZ24flash_attention_wmma_qktPK6__halfS1_S1_PS_iiiifE6V_smem+7894];
	// begin inline asm
	{  cvt.f32.f16 %f15518, %rs2852;}

	// end inline asm
	fma.rn.f32 	%f21116, %f15519, %f15518, %f21116;
$L__BB0_6009:
	setp.ge.s32 	%p2986, %r132, %r137;
	@%p2986 bra 	$L__BB0_6011;
	ld.shared.f32 	%f15521, [%r10+248];
	ld.shared.u16 	%rs2853, [_ZZ24flash_attention_wmma_qktPK6__halfS1_S1_PS_iiiifE6V_smem+8022];
	// begin inline asm
	{  cvt.f32.f16 %f15520, %rs2853;}

	// end inline asm
	fma.rn.f32 	%f21116, %f15521, %f15520, %f21116;
$L__BB0_6011:
	setp.ge.s32 	%p2987, %r133, %r137;
	@%p2987 bra 	$L__BB0_6013;
	ld.shared.f32 	%f15523, [%r10+252];
	ld.shared.u16 	%rs2854, [_ZZ24flash_attention_wmma_qktPK6__halfS1_S1_PS_iiiifE6V_smem+8150];
	// begin inline asm
	{  cvt.f32.f16 %f15522, %rs2854;}

	// end inline asm
	fma.rn.f32 	%f21116, %f15523, %f15522, %f21116;
$L__BB0_6013:
	setp.ge.s32 	%p2988, %r16, %r137;
	fma.rn.f32 	%f18189, %f392, %f21116, %f18189;
	mov.f32 	%f21180, 0f00000000;
	@%p2988 bra 	$L__BB0_6015;
	ld.shared.f32 	%f15526, [%r10];
	ld.shared.u16 	%rs2855, [_ZZ24flash_attention_wmma_qktPK6__halfS1_S1_PS_iiiifE6V_smem+88];
	// begin inline asm
	{  cvt.f32.f16 %f15525, %rs2855;}

	// end inline asm
	fma.rn.f32 	%f21180, %f15526, %f15525, 0f00000000;
$L__BB0_6015:
	setp.ge.s32 	%p2989, %r84, %r137;
	@%p2989 bra 	$L__BB0_6017;
	ld.shared.f32 	%f15528, [%r10+4];
	ld.shared.u16 	%rs2856, [_ZZ24flash_attention_wmma_qktPK6__halfS1_S1_PS_iiiifE6V_smem+216];
	// begin inline asm
	{  cvt.f32.f16 %f15527, %rs2856;}

	// end inline asm
	fma.rn.f32 	%f21180, %f15528, %f15527, %f21180;
$L__BB0_6017:
	setp.ge.s32 	%p2990, %r85, %r137;
	@%p2990 bra 	$L__BB0_6019;
	ld.shared.f32 	%f15530, [%r10+8];
	ld.shared.u16 	%rs2857, [_ZZ24flash_attention_wmma_qktPK6__halfS1_S1_PS_iiiifE6V_smem+344];
	// begin inline asm
	{  cvt.f32.f16 %f15529, %rs2857;}

	// end inline asm
	fma.rn.f32 	%f21180, %f15530, %f15529, %f21180;
$L__BB0_6019:
	setp.ge.s32 	%p2991, %r86, %r137;
	@%p2991 bra 	$L__BB0_6021;
	ld.shared.f32 	%f15532, [%r10+12];
	ld.shared.u16 	%rs2858, [_ZZ24flash_attention_wmma_qktPK6__halfS1_S1_PS_iiiifE6V_smem+472];
	// begin inline asm
	{  cvt.f32.f16 %f15531, %rs2858;}

	// end inline asm
	fma.rn.f32 	%f21180, %f15532, %f15531, %f21180;
$L__BB0_6021:
	setp.ge.s32 	%p2992, %r87, %r137;
	@%p2992 bra 	$L__BB0_6023;
	ld.shared.f32 	%f15534, [%r10+16];
	ld.shared.u16 	%rs2859, [_ZZ24flash_attention_wmma_qktPK6__halfS1_S1_PS_iiiifE6V_smem+600];
	// begin inline asm
	{  cvt.f32.f16 %f15533, %rs2859;}

	// end inline asm
	fma.rn.f32 	%f21180, %f15534, %f15533, %f21180;
$L__BB0_6023:
	setp.ge.s32 	%p2993, %r88, %r137;
	@%p2993 bra 	$L__BB0_6025;
	ld.shared.f32 	%f15536, [%r10+20];
	ld.shared.u16 	%rs2860, [_ZZ24flash_attention_wmma_qktPK6__halfS1_S1_PS_iiiifE6V_smem+728];
	// begin inline asm
	{  cvt.f32.f16 %f15535, %rs2860;}

	// end inline asm
	fma.rn.f32 	%f21180, %f15536, %f15535, %f21180;
$L__BB0_6025:
	setp.ge.s32 	%p2994, %r89, %r137;
	@%p2994 bra 	$L__BB0_6027;
	ld.shared.f32 	%f15538, [%r10+24];
	ld.shared.u16 	%rs2861, [_ZZ24flash_attention_wmma_qktPK6__halfS1_S1_PS_iiiifE6V_smem+856];
	// begin inline asm
	{  cvt.f32.f16 %f15537, %rs2861;}

	// end inline asm
	fma.rn.f32 	%f21180, %f15538, %f15537, %f21180;
$L__BB0_6027:
	setp.ge.s32 	%p2995, %r90, %r137;
	@%p2995 bra 	$L__BB0_6029;
	ld.shared.f32 	%f15540, [%r10+28];
	ld.shared.u16 	%rs2862, [_ZZ24flash_attention_wmma_qktPK6__halfS1_S1_PS_iiiifE6V_smem+984];
	// begin inline asm
	{  cvt.f32.f16 %f15539, %rs2862;}

	// end inline asm
	fma.rn.f32 	%f21180, %f15540, %f15539, %f21180;
$L__BB0_6029:
	setp.ge.s32 	%p2996, %r91, %r137;
	@%p2996 bra 	$L__BB0_6031;
	ld.shared.f32 	%f15542, [%r10+32];
	ld.shared.u16 	%rs2863, [_ZZ24flash_attention_wmma_qktPK6__halfS1_S1_PS_iiiifE6V_smem+1112];
	// begin inline asm
	{  cvt.f32.f16 %f15541, %rs2863;}

	// end inline asm
	fma.rn.f32 	%f21180, %f15542, %f15541, %f21180;
$L__BB0_6031:
	setp.ge.s32 	%p2997, %r92, %r137;
	@%p2997 bra 	$L__BB0_6033;
	ld.shared.f32 	%f15544, [%r10+36];
	ld.shared.u16 	%rs2864, [_ZZ24flash_attention_wmma_qktPK6__halfS1_S1_PS_iiiifE6V_smem+1240];
	// begin inline asm
	{  cvt.f32.f16 %f15543, %rs2864;}

	// end inline asm
	fma.rn.f32 	%f21180, %f15544, %f15543, %f21180;
$L__BB0_6033:
	setp.ge.s32 	%p2998, %r93, %r137;
	@%p2998 bra 	$L__BB0_6035;
	ld.shared.f32 	%f15546, [%r10+40];
	ld.shared.u16 	%rs2865, [_ZZ24flash_attention_wmma_qktPK6__halfS1_S1_PS_iiiifE6V_smem+1368];
	// begin inline asm
	{  cvt.f32.f16 %f15545, %rs2865;}

	// end inline asm
	fma.rn.f32 	%f21180, %f15546, %f15545, %f21180;
$L__BB0_6035:
	setp.ge.s32 	%p2999, %r94, %r137;
	@%p2999 bra 	$L__BB0_6037;
	ld.shared.f32 	%f15548, [%r10+44];
	ld.shared.u16 	%rs2866, [_ZZ24flash_attention_wmma_qktPK6__halfS1_S1_PS_iiiifE6V_smem+1496];
	// begin inline asm
	{  cvt.f32.f16 %f15547, %rs2866;}

	// end inline asm
	fma.rn.f32 	%f21180, %f15548, %f15547, %f21180;
$L__BB0_6037:
	setp.ge.s32 	%p3000, %r95, %r137;
	@%p3000 bra 	$L__BB0_6039;
	ld.shared.f32 	%f15550, [%r10+48];
	ld.shared.u16 	%rs2867, [_ZZ24flash_attention_wmma_qktPK6__halfS1_S1_PS_iiiifE6V_smem+1624];
	// begin inline asm
	{  cvt.f32.f16 %f15549, %rs2867;}

	// end inline asm
	fma.rn.f32 	%f21180, %f15550, %f15549, %f21180;
$L__BB0_6039:
	setp.ge.s32 	%p3001, %r96, %r137;
	@%p3001 bra 	$L__BB0_6041;
	ld.shared.f32 	%f15552, [%r10+52];
	ld.shared.u16 	%rs2868, [_ZZ24flash_attention_wmma_qktPK6__halfS1_S1_PS_iiiifE6V_smem+1752];
	// begin inline asm
	{  cvt.f32.f16 %f15551, %rs2868;}

	// end inline asm
	fma.rn.f32 	%f21180, %f15552, %f15551, %f21180;
$L__BB0_6041:
	setp.ge.s32 	%p3002, %r97, %r137;
	@%p3002 bra 	$L__BB0_6043;
	ld.shared.f32 	%f15554, [%r10+56];
	ld.shared.u16 	%rs2869, [_ZZ24flash_attention_wmma_qktPK6__halfS1_S1_PS_iiiifE6V_smem+1880];
	// begin inline asm
	{  cvt.f32.f16 %f15553, %rs2869;}

	// end inline asm
	fma.rn.f32 	%f21180, %f15554, %f15553, %f21180;
$L__BB0_6043:
	setp.ge.s32 	%p3003, %r98, %r137;
	@%p3003 bra 	$L__BB0_6045;
	ld.shared.f32 	%f15556, [%r10+60];
	ld.shared.u16 	%rs2870, [_ZZ24flash_attention_wmma_qktPK6__halfS1_S1_PS_iiiifE6V_smem+2008];
	// begin inline asm
	{  cvt.f32.f16 %f15555, %rs2870;}

	// end inline asm
	fma.rn.f32 	%f21180, %f15556, %f15555, %f21180;
$L__BB0_6045:
	add.s32 	%r1247, %r16, 16;
	setp.ge.s32 	%p3004, %r1247, %r137;
	@%p3004 bra 	$L__BB0_6047;
	ld.shared.f32 	%f15558, [%r10+64];
	ld.shared.u16 	%rs2871, [_ZZ24flash_attention_wmma_qktPK6__halfS1_S1_PS_iiiifE6V_smem+2136];
	// begin inline asm
	{  cvt.f32.f16 %f15557, %rs2871;}

	// end inline asm
	fma.rn.f32 	%f21180, %f15558, %f15557, %f21180;
$L__BB0_6047:
	add.s32 	%r1248, %r16, 17;
	setp.ge.s32 	%p3005, %r1248, %r137;
	@%p3005 bra 	$L__BB0_6049;
	ld.shared.f32 	%f15560, [%r10+68];
	ld.shared.u16 	%rs2872, [_ZZ24flash_attention_wmma_qktPK6__halfS1_S1_PS_iiiifE6V_smem+2264];
	// begin inline asm
	{  cvt.f32.f16 %f15559, %rs2872;}

	// end inline asm
	fma.rn.f32 	%f21180, %f15560, %f15559, %f21180;
$L__BB0_6049:
	add.s32 	%r1249, %r16, 18;
	setp.ge.s32 	%p3006, %r1249, %r137;
	@%p3006 bra 	$L__BB0_6051;
	ld.shared.f32 	%f15562, [%r10+72];
	ld.shared.u16 	%rs2873, [_ZZ24flash_attention_wmma_qktPK6__halfS1_S1_PS_iiiifE6V_smem+2392];
	// begin inline asm
	{  cvt.f32.f16 %f15561, %rs2873;}

	// end inline asm
	fma.rn.f32 	%f21180, %f15562, %f15561, %f21180;
$L__BB0_6051:
	add.s32 	%r1250, %r16, 19;
	setp.ge.s32 	%p3007, %r1250, %r137;
	@%p3007 bra 	$L__BB0_6053;
	ld.shared.f32 	%f15564, [%r10+76];
	ld.shared.u16 	%rs2874, [_ZZ24flash_attention_wmma_qktPK6__halfS1_S1_PS_iiiifE6V_smem+2520];
	// begin inline asm
	{  cvt.f32.f16 %f15563, %rs2874;}

	// end inline asm
	fma.rn.f32 	%f21180, %f15564, %f15563, %f21180;
$L__BB0_6053:
	add.s32 	%r1251, %r16, 20;
	setp.ge.s32 	%p3008, %r1251, %r137;
	@%p3008 bra 	$L__BB0_6055;
	ld.shared.f32 	%f15566, [%r10+80];
	ld.shared.u16 	%rs2875, [_ZZ24flash_attention_wmma_qktPK6__halfS1_S1_PS_iiiifE6V_smem+2648];
	// begin inline asm
	{  cvt.f32.f16 %f15565, %rs2875;}

	// end inline asm
	fma.rn.f32 	%f21180, %f15566, %f15565, %f21180;
$L__BB0_6055:
	add.s32 	%r1252, %r16, 21;
	setp.ge.s32 	%p3009, %r1252, %r137;
	@%p3009 bra 	$L__BB0_6057;
	ld.shared.f32 	%f15568, [%r10+84];
	ld.shared.u16 	%rs2876, [_ZZ24flash_attention_wmma_qktPK6__halfS1_S1_PS_iiiifE6V_smem+2776];
	// begin inline asm
	{  cvt.f32.f16 %f15567, %rs2876;}

	// end inline asm
	fma.rn.f32 	%f21180, %f15568, %f15567, %f21180;
$L__BB0_6057:
	add.s32 	%r1253, %r16, 22;
	setp.ge.s32 	%p3010, %r1253, %r137;
	@%p3010 bra 	$L__BB0_6059;
	ld.shared.f32 	%f15570, [%r10+88];
	ld.shared.u16 	%rs2877, [_ZZ24flash_attention_wmma_qktPK6__halfS1_S1_PS_iiiifE6V_smem+2904];
	// begin inline asm
	{  cvt.f32.f16 %f15569, %rs2877;}

	// end inline asm
	fma.rn.f32 	%f21180, %f15570, %f15569, %f21180;
$L__BB0_6059:
	setp.ge.s32 	%p3011, %r99, %r137;
	@%p3011 bra 	$L__BB0_6061;
	ld.shared.f32 	%f15572, [%r10+92];
	ld.shared.u16 	%rs2878, [_ZZ24flash_attention_wmma_qktPK6__halfS1_S1_PS_iiiifE6V_smem+3032];
	// begin inline asm
	{  cvt.f32.f16 %f15571, %rs2878;}

	// end inline asm
	fma.rn.f32 	%f21180, %f15572, %f15571, %f21180;
$L__BB0_6061:
	setp.ge.s32 	%p3012, %r100, %r137;
	@%p3012 bra 	$L__BB0_6063;
	ld.shared.f32 	%f15574, [%r10+96];
	ld.shared.u16 	%rs2879, [_ZZ24flash_attention_wmma_qktPK6__halfS1_S1_PS_iiiifE6V_smem+3160];
	// begin inline asm
	{  cvt.f32.f16 %f15573, %rs2879;}

	// end inline asm
	fma.rn.f32 	%f21180, %f15574, %f15573, %f21180;
$L__BB0_6063:
	setp.ge.s32 	%p3013, %r101, %r137;
	@%p3013 bra 	$L__BB0_6065;
	ld.shared.f32 	%f15576, [%r10+100];
	ld.shared.u16 	%rs2880, [_ZZ24flash_attention_wmma_qktPK6__halfS1_S1_PS_iiiifE6V_smem+3288];
	// begin inline asm
	{  cvt.f32.f16 %f15575, %rs2880;}

	// end inline asm
	fma.rn.f32 	%f21180, %f15576, %f15575, %f21180;
$L__BB0_6065:
	setp.ge.s32 	%p3014, %r102, %r137;
	@%p3014 bra 	$L__BB0_6067;
	ld.shared.f32 	%f15578, [%r10+104];
	ld.shared.u16 	%rs2881, [_ZZ24flash_attention_wmma_qktPK6__halfS1_S1_PS_iiiifE6V_smem+3416];
	// begin inline asm
	{  cvt.f32.f16 %f15577, %rs2881;}

	// end inline asm
	fma.rn.f32 	%f21180, %f15578, %f15577, %f21180;
$L__BB0_6067:
	setp.ge.s32 	%p3015, %r103, %r137;
	@%p3015 bra 	$L__BB0_6069;
	ld.shared.f32 	%f15580, [%r10+108];
	ld.shared.u16 	%rs2882, [_ZZ24flash_attention_wmma_qktPK6__halfS1_S1_PS_iiiifE6V_smem+3544];
	// begin inline asm
	{  cvt.f32.f16 %f15579, %rs2882;}

	// end inline asm
	fma.rn.f32 	%f21180, %f15580, %f15579, %f21180;
$L__BB0_6069:
	setp.ge.s32 	%p3016, %r104, %r137;
	@%p3016 bra 	$L__BB0_6071;
	ld.shared.f32 	%f15582, [%r10+112];
	ld.shared.u16 	%rs2883, [_ZZ24flash_attention_wmma_qktPK6__halfS1_S1_PS_iiiifE6V_smem+3672];
	// begin inline asm
	{  cvt.f32.f16 %f15581, %rs2883;}

	// end inline asm
	fma.rn.f32 	%f21180, %f15582, %f15581, %f21180;
$L__BB0_6071:
	setp.ge.s32 	%p3017, %r105, %r137;
	@%p3017 bra 	$L__BB0_6073;
	ld.shared.f32 	%f15584, [%r10+116];
	ld.shared.u16 	%rs2884, [_ZZ24flash_attention_wmma_qktPK6__halfS1_S1_PS_iiiifE6V_smem+3800];
	// begin inline asm
	{  cvt.f32.f16 %f15583, %rs2884;}

	// end inline asm
	fma.rn.f32 	%f21180, %f15584, %f15583, %f21180;
$L__BB0_6073:
	setp.ge.s32 	%p3018, %r106, %r137;
	@%p3018 bra 	$L__BB0_6075;
	ld.shared.f32 	%f15586, [%r10+120];
	ld.shared.u16 	%rs2885, [_ZZ24flash_attention_wmma_qktPK6__halfS1_S1_PS_iiiifE6V_smem+3928];
	// begin inline asm
	{  cvt.f32.f16 %f15585, %rs2885;}

	// end inline asm
	fma.rn.f32 	%f21180, %f15586, %f15585, %f21180;
$L__BB0_6075:
	setp.ge.s32 	%p3019, %r107, %r137;
	@%p3019 bra 	$L__BB0_6077;
	ld.shared.f32 	%f15588, [%r10+124];
	ld.shared.u16 	%rs2886, [_ZZ24flash_attention_wmma_qktPK6__halfS1_S1_PS_iiiifE6V_smem+4056];
	// begin inline asm
	{  cvt.f32.f16 %f15587, %rs2886;}

	// end inline asm
	fma.rn.f32 	%f21180, %f15588, %f15587, %f21180;
$L__BB0_6077:
	setp.ge.s32 	%p3020, %r108, %r137;
	@%p3020 bra 	$L__BB0_6079;
	ld.shared.f32 	%f15590, [%r10+128];
	ld.shared.u16 	%rs2887, [_ZZ24flash_attention_wmma_qktPK6__halfS1_S1_PS_iiiifE6V_smem+4184];
	// begin inline asm
	{  cvt.f32.f16 %f15589, %rs2887;}

	// end inline asm
	fma.rn.f32 	%f21180, %f15590, %f15589, %f21180;
$L__BB0_6079:
	setp.ge.s32 	%p3021, %r109, %r137;
	@%p3021 bra 	$L__BB0_6081;
	ld.shared.f32 	%f15592, [%r10+132];
	ld.shared.u16 	%rs2888, [_ZZ24flash_attention_wmma_qktPK6__halfS1_S1_PS_iiiifE6V_smem+4312];
	// begin inline asm
	{  cvt.f32.f16 %f15591, %rs2888;}

	// end inline asm
	fma.rn.f32 	%f21180, %f15592, %f15591, %f21180;
$L__BB0_6081:
	setp.ge.s32 	%p3022, %r110, %r137;
	@%p3022 bra 	$L__BB0_6083;
	ld.shared.f32 	%f15594, [%r10+136];
	ld.shared.u16 	%rs2889, [_ZZ24flash_attention_wmma_qktPK6__halfS1_S1_PS_iiiifE6V_smem+4440];
	// begin inline asm
	{  cvt.f32.f16 %f15593, %rs2889;}

	// end inline asm
	fma.rn.f32 	%f21180, %f15594, %f15593, %f21180;
$L__BB0_6083:
	setp.ge.s32 	%p3023, %r111, %r137;
	@%p3023 bra 	$L__BB0_6085;
	ld.shared.f32 	%f15596, [%r10+140];
	ld.shared.u16 	%rs2890, [_ZZ24flash_attention_wmma_qktPK6__halfS1_S1_PS_iiiifE6V_smem+4568];
	// begin inline asm
	{  cvt.f32.f16 %f15595, %rs2890;}

	// end inline asm
	fma.rn.f32 	%f21180, %f15596, %f15595, %f21180;
$L__BB0_6085:
	setp.ge.s32 	%p3024, %r112, %r137;
	@%p3024 bra 	$L__BB0_6087;
	ld.shared.f32 	%f15598, [%r10+144];
	ld.shared.u16 	%rs2891, [_ZZ24flash_attention_wmma_qktPK6__halfS1_S1_PS_iiiifE6V_smem+4696];
	// begin inline asm
	{  cvt.f32.f16 %f15597, %rs2891;}

	// end inline asm
	fma.rn.f32 	%f21180, %f15598, %f15597, %f21180;
$L__BB0_6087:
	setp.ge.s32 	%p3025, %r113, %r137;
	@%p3025 bra 	$L__BB0_6089;
	ld.shared.f32 	%f15600, [%r10+148];
	ld.shared.u16 	%rs2892, [_ZZ24flash_attention_wmma_qktPK6__halfS1_S1_PS_iiiifE6V_smem+4824];
	// begin inline asm
	{  cvt.f32.f16 %f15599, %rs2892;}

	// end inline asm
	fma.rn.f32 	%f21180, %f15600, %f15599, %f21180;
$L__BB0_6089:
	setp.ge.s32 	%p3026, %r114, %r137;
	@%p3026 bra 	$L__BB0_6091;
	ld.shared.f32 	%f15602, [%r10+152];
	ld.shared.u16 	%rs2893, [_ZZ24flash_attention_wmma_qktPK6__halfS1_S1_PS_iiiifE6V_smem+4952];
	// begin inline asm
	{  cvt.f32.f16 %f15601, %rs2893;}

	// end inline asm
	fma.rn.f32 	%f21180, %f15602, %f15601, %f21180;
$L__BB0_6091:
	add.s32 	%r1254, %r16, 39;
	setp.ge.s32 	%p3027, %r1254, %r137;
	@%p3027 bra 	$L__BB0_6093;
	ld.shared.f32 	%f15604, [%r10+156];
	ld.shared.u16 	%rs2894, [_ZZ24flash_attention_wmma_qktPK6__halfS1_S1_PS_iiiifE6V_smem+5080];
	// begin inline asm
	{  cvt.f32.f16 %f15603, %rs2894;}

	// end inline asm
	fma.rn.f32 	%f21180, %f15604, %f15603, %f21180;
$L__BB0_6093:
	setp.ge.s32 	%p3028, %r115, %r137;
	@%p3028 bra 	$L__BB0_6095;
	ld.shared.f32 	%f15606, [%r10+160];
	ld.shared.u16 	%rs2895, [_ZZ24flash_attention_wmma_qktPK6__halfS1_S1_PS_iiiifE6V_smem+5208];
	// begin inline asm
	{  cvt.f32.f16 %f15605, %rs2895;}

	// end inline asm
	fma.rn.f32 	%f21180, %f15606, %f15605, %f21180;
$L__BB0_6095:
	add.s32 	%r1255, %r16, 41;
	setp.ge.s32 	%p3029, %r1255, %r137;
	@%p3029 bra 	$L__BB0_6097;
	ld.shared.f32 	%f15608, [%r10+164];
	ld.shared.u16 	%rs2896, [_ZZ24flash_attention_wmma_qktPK6__halfS1_S1_PS_iiiifE6V_smem+5336];
	// begin inline asm
	{  cvt.f32.f16 %f15607, %rs2896;}

	// end inline asm
	fma.rn.f32 	%f21180, %f15608, %f15607, %f21180;
$L__BB0_6097:
	setp.ge.s32 	%p3030, %r116, %r137;
	@%p3030 bra 	$L__BB0_6099;
	ld.shared.f32 	%f15610, [%r10+168];
	ld.shared.u16 	%rs2897, [_ZZ24flash_attention_wmma_qktPK6__halfS1_S1_PS_iiiifE6V_smem+5464];
	// begin inline asm
	{  cvt.f32.f16 %f15609, %rs2897;}

	// end inline asm
	fma.rn.f32 	%f21180, %f15610, %f15609, %f21180;
$L__BB0_6099:
	add.s32 	%r1256, %r16, 43;
	setp.ge.s32 	%p3031, %r1256, %r137;
	@%p3031 bra 	$L__BB0_6101;
	ld.shared.f32 	%f15612, [%r10+172];
	ld.shared.u16 	%rs2898, [_ZZ24flash_attention_wmma_qktPK6__halfS1_S1_PS_iiiifE6V_smem+5592];
	// begin inline asm
	{  cvt.f32.f16 %f15611, %rs2898;}

	// end inline asm
	fma.rn.f32 	%f21180, %f15612, %f15611, %f21180;
$L__BB0_6101:
	add.s32 	%r1257, %r16, 44;
	setp.ge.s32 	%p3032, %r1257, %r137;
	@%p3032 bra 	$L__BB0_6103;
	ld.shared.f32 	%f15614, [%r10+176];
	ld.shared.u16 	%rs2899, [_ZZ24flash_attention_wmma_qktPK6__halfS1_S1_PS_iiiifE6V_smem+5720];
	// begin inline asm
	{  cvt.f32.f16 %f15613, %rs2899;}

	// end inline asm
	fma.rn.f32 	%f21180, %f15614, %f15613, %f21180;
$L__BB0_6103:
	add.s32 	%r1258, %r16, 45;
	setp.ge.s32 	%p3033, %r1258, %r137;
	@%p3033 bra 	$L__BB0_6105;
	ld.shared.f32 	%f15616, [%r10+180];
	ld.shared.u16 	%rs2900, [_ZZ24flash_attention_wmma_qktPK6__halfS1_S1_PS_iiiifE6V_smem+5848];
	// begin inline asm
	{  cvt.f32.f16 %f15615, %rs2900;}

	// end inline asm
	fma.rn.f32 	%f21180, %f15616, %f15615, %f21180;
$L__BB0_6105:
	add.s32 	%r1259, %r16, 46;
	setp.ge.s32 	%p3034, %r1259, %r137;
	@%p3034 bra 	$L__BB0_6107;
	ld.shared.f32 	%f15618, [%r10+184];
	ld.shared.u16 	%rs2901, [_ZZ24flash_attention_wmma_qktPK6__halfS1_S1_PS_iiiifE6V_smem+5976];
	// begin inline asm
	{  cvt.f32.f16 %f15617, %rs2901;}

	// end inline asm
	fma.rn.f32 	%f21180, %f15618, %f15617, %f21180;
$L__BB0_6107:
	setp.ge.s32 	%p3035, %r117, %r137;
	@%p3035 bra 	$L__BB0_6109;
	ld.shared.f32 	%f15620, [%r10+188];
	ld.shared.u16 	%rs2902, [_ZZ24flash_attention_wmma_qktPK6__halfS1_S1_PS_iiiifE6V_smem+6104];
	// begin inline asm
	{  cvt.f32.f16 %f15619, %rs2902;}

	// end inline asm
	fma.rn.f32 	%f21180, %f15620, %f15619, %f21180;
$L__BB0_6109:
	setp.ge.s32 	%p3036, %r118, %r137;
	@%p3036 bra 	$L__BB0_6111;
	ld.shared.f32 	%f15622, [%r10+192];
	ld.shared.u16 	%rs2903, [_ZZ24flash_attention_wmma_qktPK6__halfS1_S1_PS_iiiifE6V_smem+6232];
	// begin inline asm
	{  cvt.f32.f16 %f15621, %rs2903;}

	// end inline asm
	fma.rn.f32 	%f21180, %f15622, %f15621, %f21180;
$L__BB0_6111:
	setp.ge.s32 	%p3037, %r119, %r137;
	@%p3037 bra 	$L__BB0_6113;
	ld.shared.f32 	%f15624, [%r10+196];
	ld.shared.u16 	%rs2904, [_ZZ24flash_attention_wmma_qktPK6__halfS1_S1_PS_iiiifE6V_smem+6360];
	// begin inline asm
	{  cvt.f32.f16 %f15623, %rs2904;}

	// end inline asm
	fma.rn.f32 	%f21180, %f15624, %f15623, %f21180;
$L__BB0_6113:
	setp.ge.s32 	%p3038, %r120, %r137;
	@%p3038 bra 	$L__BB0_6115;
	ld.shared.f32 	%f15626, [%r10+200];
	ld.shared.u16 	%rs2905, [_ZZ24flash_attention_wmma_qktPK6__halfS1_S1_PS_iiiifE6V_smem+6488];
	// begin inline asm
	{  cvt.f32.f16 %f15625, %rs2905;}

	// end inline asm
	fma.rn.f32 	%f21180, %f15626, %f15625, %f21180;
$L__BB0_6115:
	setp.ge.s32 	%p3039, %r121, %r137;
	@%p3039 bra 	$L__BB0_6117;
	ld.shared.f32 	%f15628, [%r10+204];
	ld.shared.u16 	%rs2906, [_ZZ24flash_attention_wmma_qktPK6__halfS1_S1_PS_iiiifE6V_smem+6616];
	// begin inline asm
	{  cvt.f32.f16 %f15627, %rs2906;}

	// end inline asm
	fma.rn.f32 	%f21180, %f15628, %f15627, %f21180;
$L__BB0_6117:
	setp.ge.s32 	%p3040, %r122, %r137;
	@%p3040 bra 	$L__BB0_6119;
	ld.shared.f32 	%f15630, [%r10+208];
	ld.shared.u16 	%rs2907, [_ZZ24flash_attention_wmma_qktPK6__halfS1_S1_PS_iiiifE6V_smem+6744];
	// begin inline asm
	{  cvt.f32.f16 %f15629, %rs2907;}

	// end inline asm
	fma.rn.f32 	%f21180, %f15630, %f15629, %f21180;
$L__BB0_6119:
	setp.ge.s32 	%p3041, %r123, %r137;
	@%p3041 bra 	$L__BB0_6121;
	ld.shared.f32 	%f15632, [%r10+212];
	ld.shared.u16 	%rs2908, [_ZZ24flash_attention_wmma_qktPK6__halfS1_S1_PS_iiiifE6V_smem+6872];
	// begin inline asm
	{  cvt.f32.f16 %f15631, %rs2908;}

	// end inline asm
	fma.rn.f32 	%f21180, %f15632, %f15631, %f21180;
$L__BB0_6121:
	setp.ge.s32 	%p3042, %r124, %r137;
	@%p3042 bra 	$L__BB0_6123;
	ld.shared.f32 	%f15634, [%r10+216];
	ld.shared.u16 	%rs2909, [_ZZ24flash_attention_wmma_qktPK6__halfS1_S1_PS_iiiifE6V_smem+7000];
	// begin inline asm
	{  cvt.f32.f16 %f15633, %rs2909;}

	// end inline asm
	fma.rn.f32 	%f21180, %f15634, %f15633, %f21180;
$L__BB0_6123:
	setp.ge.s32 	%p3043, %r125, %r137;
	@%p3043 bra 	$L__BB0_6125;
	ld.shared.f32 	%f15636, [%r10+220];
	ld.shared.u16 	%rs2910, [_ZZ24flash_attention_wmma_qktPK6__halfS1_S1_PS_iiiifE6V_smem+7128];
	// begin inline asm
	{  cvt.f32.f16 %f15635, %rs2910;}

	// end inline asm
	fma.rn.f32 	%f21180, %f15636, %f15635, %f21180;
$L__BB0_6125:
	setp.ge.s32 	%p3044, %r126, %r137;
	@%p3044 bra 	$L__BB0_6127;
	ld.shared.f32 	%f15638, [%r10+224];
	ld.shared.u16 	%rs2911, [_ZZ24flash_attention_wmma_qktPK6__halfS1_S1_PS_iiiifE6V_smem+7256];
	// begin inline asm
	{  cvt.f32.f16 %f15637, %rs2911;}

	// end inline asm
	fma.rn.f32 	%f21180, %f15638, %f15637, %f21180;
$L__BB0_6127:
	setp.ge.s32 	%p3045, %r127, %r137;
	@%p3045 bra 	$L__BB0_6129;
	ld.shared.f32 	%f15640, [%r10+228];
	ld.shared.u16 	%rs2912, [_ZZ24flash_attention_wmma_qktPK6__halfS1_S1_PS_iiiifE6V_smem+7384];
	// begin inline asm
	{  cvt.f32.f16 %f15639, %rs2912;}

	// end inline asm
	fma.rn.f32 	%f21180, %f15640, %f15639, %f21180;
$L__BB0_6129:
	setp.ge.s32 	%p3046, %r128, %r137;
	@%p3046 bra 	$L__BB0_6131;
	ld.shared.f32 	%f15642, [%r10+232];
	ld.shared.u16 	%rs2913, [_ZZ24flash_attention_wmma_qktPK6__halfS1_S1_PS_iiiifE6V_smem+7512];
	// begin inline asm
	{  cvt.f32.f16 %f15641, %rs2913;}

	// end inline asm
	fma.rn.f32 	%f21180, %f15642, %f15641, %f21180;
$L__BB0_6131:
	setp.ge.s32 	%p3047, %r129, %r137;
	@%p3047 bra 	$L__BB0_6133;
	ld.shared.f32 	%f15644, [%r10+236];
	ld.shared.u16 	%rs2914, [_ZZ24flash_attention_wmma_qktPK6__halfS1_S1_PS_iiiifE6V_smem+7640];
	// begin inline asm
	{  cvt.f32.f16 %f15643, %rs2914;}

	// end inline asm
	fma.rn.f32 	%f21180, %f15644, %f15643, %f21180;
$L__BB0_6133:
	@%p2984 bra 	$L__BB0_6135;
	ld.shared.f32 	%f15646, [%r10+240];
	ld.shared.u16 	%rs2915, [_ZZ24flash_attention_wmma_qktPK6__halfS1_S1_PS_iiiifE6V_smem+7768];
	// begin inline asm
	{  cvt.f32.f16 %f15645, %rs2915;}

	// end inline asm
	fma.rn.f32 	%f21180, %f15646, %f15645, %f21180;
$L__BB0_6135:
	@%p2985 bra 	$L__BB0_6137;
	ld.shared.f32 	%f15648, [%r10+244];
	ld.shared.u16 	%rs2916, [_ZZ24flash_attention_wmma_qktPK6__halfS1_S1_PS_iiiifE6V_smem+7896];
	// begin inline asm
	{  cvt.f32.f16 %f15647, %rs2916;}

	// end inline asm
	fma.rn.f32 	%f21180, %f15648, %f15647, %f21180;
$L__BB0_6137:
	@%p2986 bra 	$L__BB0_6139;
	ld.shared.f32 	%f15650, [%r10+248];
	ld.shared.u16 	%rs2917, [_ZZ24flash_attention_wmma_qktPK6__halfS1_S1_PS_iiiifE6V_smem+8024];
	// begin inline asm
	{  cvt.f32.f16 %f15649, %rs2917;}

	// end inline asm
	fma.rn.f32 	%f21180, %f15650, %f15649, %f21180;
$L__BB0_6139:
	@%p2987 bra 	$L__BB0_6141;
	ld.shared.f32 	%f15652, [%r10+252];
	ld.shared.u16 	%rs2918, [_ZZ24flash_attention_wmma_qktPK6__halfS1_S1_PS_iiiifE6V_smem+8152];
	// begin inline asm
	{  cvt.f32.f16 %f15651, %rs2918;}

	// end inline asm
	fma.rn.f32 	%f21180, %f15652, %f15651, %f21180;
$L__BB0_6141:
	fma.rn.f32 	%f18188, %f392, %f21180, %f18188;
	mov.f32 	%f21244, 0f00000000;
	@%p2988 bra 	$L__BB0_6143;
	ld.shared.f32 	%f15655, [%r10];
	ld.shared.u16 	%rs2919, [_ZZ24flash_attention_wmma_qktPK6__halfS1_S1_PS_iiiifE6V_smem+90];
	// begin inline asm
	{  cvt.f32.f16 %f15654, %rs2919;}

	// end inline asm
	fma.rn.f32 	%f21244, %f15655, %f15654, 0f00000000;
$L__BB0_6143:
	setp.ge.s32 	%p3053, %r84, %r137;
	@%p3053 bra 	$L__BB0_6145;
	ld.shared.f32 	%f15657, [%r10+4];
	ld.shared.u16 	%rs2920, [_ZZ24flash_attention_wmma_qktPK6__halfS1_S1_PS_iiiifE6V_smem+218];
	// begin inline asm
	{  cvt.f32.f16 %f15656, %rs2920;}

	// end inline asm
	fma.rn.f32 	%f21244, %f15657, %f15656, %f21244;
$L__BB0_6145:
	setp.ge.s32 	%p3054, %r85, %r137;
	@%p3054 bra 	$L__BB0_6147;
	ld.shared.f32 	%f15659, [%r10+8];
	ld.shared.u16 	%rs2921, [_ZZ24flash_attention_wmma_qktPK6__halfS1_S1_PS_iiiifE6V_smem+346];
	// begin inline asm
	{  cvt.f32.f16 %f15658, %rs2921;}

	// end inline asm
	fma.rn.f32 	%f21244, %f15659, %f15658, %f21244;
$L__BB0_6147:
	setp.ge.s32 	%p3055, %r86, %r137;
	@%p3055 bra 	$L__BB0_6149;
	ld.shared.f32 	%f15661, [%r10+12];
	ld.shared.u16 	%rs2922, [_ZZ24flash_attention_wmma_qktPK6__halfS1_S1_PS_iiiifE6V_smem+474];
	// begin inline asm
	{  cvt.f32.f16 %f15660, %rs2922;}

	// end inline asm
	fma.rn.f32 	%f21244, %f15661, %f15660, %f21244;
$L__BB0_6149:
	setp.ge.s32 	%p3056, %r87, %r137;
	@%p3056 bra 	$L__BB0_6151;
	ld.shared.f32 	%f15663, [%r10+16];
	ld.shared.u16 	%rs2923, [_ZZ24flash_attention_wmma_qktPK6__halfS1_S1_PS_iiiifE6V_smem+602];
	// begin inline asm
	{  cvt.f32.f16 %f15662, %rs2923;}

	// end inline asm
	fma.rn.f32 	%f21244, %f15663, %f15662, %f21244;
$L__BB0_6151:
	setp.ge.s32 	%p3057, %r88, %r137;
	@%p3057 bra 	$L__BB0_6153;
	ld.shared.f32 	%f15665, [%r10+20];
	ld.shared.u16 	%rs2924, [_ZZ24flash_attention_wmma_qktPK6__halfS1_S1_PS_iiiifE6V_smem+730];
	// begin inline asm
	{  cvt.f32.f16 %f15664, %rs2924;}

	// end inline asm
	fma.rn.f32 	%f21244, %f15665, %f15664, %f21244;
$L__BB0_6153:
	setp.ge.s32 	%p3058, %r89, %r137;
	@%p3058 bra 	$L__BB0_6155;
	ld.shared.f32 	%f15667, [%r10+24];
	ld.shared.u16 	%rs2925, [_ZZ24flash_attention_wmma_qktPK6__halfS1_S1_PS_iiiifE6V_smem+858];
	// begin inline asm
	{  cvt.f32.f16 %f15666, %rs2925;}

	// end inline asm
	fma.rn.f32 	%f21244, %f15667, %f15666, %f21244;
$L__BB0_6155:
	setp.ge.s32 	%p3059, %r90, %r137;
	@%p3059 bra 	$L__BB0_6157;
	ld.shared.f32 	%f15669, [%r10+28];
	ld.shared.u16 	%rs2926, [_ZZ24flash_attention_wmma_qktPK6__halfS1_S1_PS_iiiifE6V_smem+986];
	// begin inline asm
	{  cvt.f32.f16 %f15668, %rs2926;}

	// end inline asm
	fma.rn.f32 	%f21244, %f15669, %f15668, %f21244;
$L__BB0_6157:
	setp.ge.s32 	%p3060, %r91, %r137;
	@%p3060 bra 	$L__BB0_6159;
	ld.shared.f32 	%f15671, [%r10+32];
	ld.shared.u16 	%rs2927, [_ZZ24flash_attention_wmma_qktPK6__halfS1_S1_PS_iiiifE6V_smem+1114];
	// begin inline asm
	{  cvt.f32.f16 %f15670, %rs2927;}

	// end inline asm
	fma.rn.f32 	%f21244, %f15671, %f15670, %f21244;
$L__BB0_6159:
	setp.ge.s32 	%p3061, %r92, %r137;
	@%p3061 bra 	$L__BB0_6161;
	ld.shared.f32 	%f15673, [%r10+36];
	ld.shared.u16 	%rs2928, [_ZZ24flash_attention_wmma_qktPK6__halfS1_S1_PS_iiiifE6V_smem+1242];
	// begin inline asm
	{  cvt.f32.f16 %f15672, %rs2928;}

	// end inline asm
	fma.rn.f32 	%f21244, %f15673, %f15672, %f21244;
$L__BB0_6161:
	setp.ge.s32 	%p3062, %r93, %r137;
	@%p3062 bra 	$L__BB0_6163;
	ld.shared.f32 	%f15675, [%r10+40];
	ld.shared.u16 	%rs2929, [_ZZ24flash_attention_wmma_qktPK6__halfS1_S1_PS_iiiifE6V_smem+1370];
	// begin inline asm
	{  cvt.f32.f16 %f15674, %rs2929;}

	// end inline asm
	fma.rn.f32 	%f21244, %f15675, %f15674, %f21244;
$L__BB0_6163:
	setp.ge.s32 	%p3063, %r94, %r137;
	@%p3063 bra 	$L__BB0_6165;
	ld.shared.f32 	%f15677, [%r10+44];
	ld.shared.u16 	%rs2930, [_ZZ24flash_attention_wmma_qktPK6__halfS1_S1_PS_iiiifE6V_smem+1498];
	// begin inline asm
	{  cvt.f32.f16 %f15676, %rs2930;}

	// end inline asm
	fma.rn.f32 	%f21244, %f15677, %f15676, %f21244;
$L__BB0_6165:
	setp.ge.s32 	%p3064, %r95, %r137;
	@%p3064 bra 	$L__BB0_6167;
	ld.shared.f32 	%f15679, [%r10+48];
	ld.shared.u16 	%rs2931, [_ZZ24flash_attention_wmma_qktPK6__halfS1_S1_PS_iiiifE6V_smem+1626];
	// begin inline asm
	{  cvt.f32.f16 %f15678, %rs2931;}

	// end inline asm
	fma.rn.f32 	%f21244, %f15679, %f15678, %f21244;
$L__BB0_6167:
	setp.ge.s32 	%p3065, %r96, %r137;
	@%p3065 bra 	$L__BB0_6169;
	ld.shared.f32 	%f15681, [%r10+52];
	ld.shared.u16 	%rs2932, [_ZZ24flash_attention_wmma_qktPK6__halfS1_S1_PS_iiiifE6V_smem+1754];
	// begin inline asm
	{  cvt.f32.f16 %f15680, %rs2932;}

	// end inline asm
	fma.rn.f32 	%f21244, %f15681, %f15680, %f21244;
$L__BB0_6169:
	setp.ge.s32 	%p3066, %r97, %r137;
	@%p3066 bra 	$L__BB0_6171;
	ld.shared.f32 	%f15683, [%r10+56];
	ld.shared.u16 	%rs2933, [_ZZ24flash_attention_wmma_qktPK6__halfS1_S1_PS_iiiifE6V_smem+1882];
	// begin inline asm
	{  cvt.f32.f16 %f15682, %rs2933;}

	// end inline asm
	fma.rn.f32 	%f21244, %f15683, %f15682, %f21244;
$L__BB0_6171:
	setp.ge.s32 	%p3067, %r98, %r137;
	@%p3067 bra 	$L__BB0_6173;
	ld.shared.f32 	%f15685, [%r10+60];
	ld.shared.u16 	%rs2934, [_ZZ24flash_attention_wmma_qktPK6__halfS1_S1_PS_iiiifE6V_smem+2010];
	// begin inline asm
	{  cvt.f32.f16 %f15684, %rs2934;}

	// end inline asm
	fma.rn.f32 	%f21244, %f15685, %f15684, %f21244;
$L__BB0_6173:
	add.s32 	%r1260, %r16, 16;
	setp.ge.s32 	%p3068, %r1260, %r137;
	@%p3068 bra 	$L__BB0_6175;
	ld.shared.f32 	%f15687, [%r10+64];
	ld.shared.u16 	%rs2935, [_ZZ24flash_attention_wmma_qktPK6__halfS1_S1_PS_iiiifE6V_smem+2138];
	// begin inline asm
	{  cvt.f32.f16 %f15686, %rs2935;}

	// end inline asm
	fma.rn.f32 	%f21244, %f15687, %f15686, %f21244;
$L__BB0_6175:
	add.s32 	%r1261, %r16, 17;
	setp.ge.s32 	%p3069, %r1261, %r137;
	@%p3069 bra 	$L__BB0_6177;
	ld.shared.f32 	%f15689, [%r10+68];
	ld.shared.u16 	%rs2936, [_ZZ24flash_attention_wmma_qktPK6__halfS1_S1_PS_iiiifE6V_smem+2266];
	// begin inline asm
	{  cvt.f32.f16 %f15688, %rs2936;}

	// end inline asm
	fma.rn.f32 	%f21244, %f15689, %f15688, %f21244;
$L__BB0_6177:
	add.s32 	%r1262, %r16, 18;
	setp.ge.s32 	%p3070, %r1262, %r137;
	@%p3070 bra 	$L__BB0_6179;
	ld.shared.f32 	%f15691, [%r10+72];
	ld.shared.u16 	%rs2937, [_ZZ24flash_attention_wmma_qktPK6__halfS1_S1_PS_iiiifE6V_smem+2394];
	// begin inline asm
	{  cvt.f32.f16 %f15690, %rs2937;}

	// end inline asm
	fma.rn.f32 	%f21244, %f15691, %f15690, %f21244;
$L__BB0_6179:
	add.s32 	%r1263, %r16, 19;
	setp.ge.s32 	%p3071, %r1263, %r137;
	@%p3071 bra 	$L__BB0_6181;
	ld.shared.f32 	%f15693, [%r10+76];
	ld.shared.u16 	%rs2938, [_ZZ24flash_attention_wmma_qktPK6__halfS1_S1_PS_iiiifE6V_smem+2522];
	// begin inline asm
	{  cvt.f32.f16 %f15692, %rs2938;}

	// end inline asm
	fma.rn.f32 	%f21244, %f15693, %f15692, %f21244;
$L__BB0_6181:
	add.s32 	%r1264, %r16, 20;
	setp.ge.s32 	%p3072, %r1264, %r137;
	@%p3072 bra 	$L__BB0_6183;
	ld.shared.f32 	%f15695, [%r10+80];
	ld.shared.u16 	%rs2939, [_ZZ24flash_attention_wmma_qktPK6__halfS1_S1_PS_iiiifE6V_smem+2650];
	// begin inline asm
	{  cvt.f32.f16 %f15694, %rs2939;}

	// end inline asm
	fma.rn.f32 	%f21244, %f15695, %f15694, %f21244;
$L__BB0_6183:
	add.s32 	%r1265, %r16, 21;
	setp.ge.s32 	%p3073, %r1265, %r137;
	@%p3073 bra 	$L__BB0_6185;
	ld.shared.f32 	%f15697, [%r10+84];
	ld.shared.u16 	%rs2940, [_ZZ24flash_attention_wmma_qktPK6__halfS1_S1_PS_iiiifE6V_smem+2778];
	// begin inline asm
	{  cvt.f32.f16 %f15696, %rs2940;}

	// end inline asm
	fma.rn.f32 	%f21244, %f15697, %f15696, %f21244;
$L__BB0_6185:
	add.s32 	%r1266, %r16, 22;
	setp.ge.s32 	%p3074, %r1266, %r137;
	@%p3074 bra 	$L__BB0_6187;
	ld.shared.f32 	%f15699, [%r10+88];
	ld.shared.u16 	%rs2941, [_ZZ24flash_attention_wmma_qktPK6__halfS1_S1_PS_iiiifE6V_smem+2906];
	// begin inline asm
	{  cvt.f32.f16 %f15698, %rs2941;}

	// end inline asm
	fma.rn.f32 	%f21244, %f15699, %f15698, %f21244;
$L__BB0_6187:
	setp.ge.s32 	%p3075, %r99, %r137;
	@%p3075 bra 	$L__BB0_6189;
	ld.shared.f32 	%f15701, [%r10+92];
	ld.shared.u16 	%rs2942, [_ZZ24flash_attention_wmma_qktPK6__halfS1_S1_PS_iiiifE6V_smem+3034];
	// begin inline asm
	{  cvt.f32.f16 %f15700, %rs2942;}

	// end inline asm
	fma.rn.f32 	%f21244, %f15701, %f15700, %f21244;
$L__BB0_6189:
	setp.ge.s32 	%p3076, %r100, %r137;
	@%p3076 bra 	$L__BB0_6191;
	ld.shared.f32 	%f15703, [%r10+96];
	ld.shared.u16 	%rs2943, [_ZZ24flash_attention_wmma_qktPK6__halfS1_S1_PS_iiiifE6V_smem+3162];
	// begin inline asm
	{  cvt.f32.f16 %f15702, %rs2943;}

	// end inline asm
	fma.rn.f32 	%f21244, %f15703, %f15702, %f21244;
$L__BB0_6191:
	setp.ge.s32 	%p3077, %r101, %r137;
	@%p3077 bra 	$L__BB0_6193;
	ld.shared.f32 	%f15705, [%r10+100];
	ld.shared.u16 	%rs2944, [_ZZ24flash_attention_wmma_qktPK6__halfS1_S1_PS_iiiifE6V_smem+3290];
	// begin inline asm
	{  cvt.f32.f16 %f15704, %rs2944;}

	// end inline asm
	fma.rn.f32 	%f21244, %f15705, %f15704, %f21244;
$L__BB0_6193:
	setp.ge.s32 	%p3078, %r102, %r137;
	@%p3078 bra 	$L__BB0_6195;
	ld.shared.f32 	%f15707, [%r10+104];
	ld.shared.u16 	%rs2945, [_ZZ24flash_attention_wmma_qktPK6__halfS1_S1_PS_iiiifE6V_smem+3418];
	// begin inline asm
	{  cvt.f32.f16 %f15706, %rs2945;}

	// end inline asm
	fma.rn.f32 	%f21244, %f15707, %f15706, %f21244;
$L__BB0_6195:
	setp.ge.s32 	%p3079, %r103, %r137;
	@%p3079 bra 	$L__BB0_6197;
	ld.shared.f32 	%f15709, [%r10+108];
	ld.shared.u16 	%rs2946, [_ZZ24flash_attention_wmma_qktPK6__halfS1_S1_PS_iiiifE6V_smem+3546];
	// begin inline asm
	{  cvt.f32.f16 %f15708, %rs2946;}

	// end inline asm
	fma.rn.f32 	%f21244, %f15709, %f15708, %f21244;
$L__BB0_6197:
	setp.ge.s32 	%p3080, %r104, %r137;
	@%p3080 bra 	$L__BB0_6199;
	ld.shared.f32 	%f15711, [%r10+112];
	ld.shared.u16 	%rs2947, [_ZZ24flash_attention_wmma_qktPK6__halfS1_S1_PS_iiiifE6V_smem+3674];
	// begin inline asm
	{  cvt.f32.f16 %f15710, %rs2947;}

	// end inline asm
	fma.rn.f32 	%f21244, %f15711, %f15710, %f21244;
$L__BB0_6199:
	setp.ge.s32 	%p3081, %r105, %r137;
	@%p3081 bra 	$L__BB0_6201;
	ld.shared.f32 	%f15713, [%r10+116];
	ld.shared.u16 	%rs2948, [_ZZ24flash_attention_wmma_qktPK6__halfS1_S1_PS_iiiifE6V_smem+3802];
	// begin inline asm
	{  cvt.f32.f16 %f15712, %rs2948;}

	// end inline asm
	fma.rn.f32 	%f21244, %f15713, %f15712, %f21244;
$L__BB0_6201:
	setp.ge.s32 	%p3082, %r106, %r137;
	@%p3082 bra 	$L__BB0_6203;
	ld.shared.f32 	%f15715, [%r10+120];
	ld.shared.u16 	%rs2949, [_ZZ24flash_attention_wmma_qktPK6__halfS1_S1_PS_iiiifE6V_smem+3930];
	// begin inline asm
	{  cvt.f32.f16 %f15714, %rs2949;}

	// end inline asm
	fma.rn.f32 	%f21244, %f15715, %f15714, %f21244;
$L__BB0_6203:
	setp.ge.s32 	%p3083, %r107, %r137;
	@%p3083 bra 	$L__BB0_6205;
	ld.shared.f32 	%f15717, [%r10+124];
	ld.shared.u16 	%rs2950, [_ZZ24flash_attention_wmma_qktPK6__halfS1_S1_PS_iiiifE6V_smem+4058];
	// begin inline asm
	{  cvt.f32.f16 %f15716, %rs2950;}

	// end inline asm
	fma.rn.f32 	%f21244, %f15717, %f15716, %f21244;
$L__BB0_6205:
	setp.ge.s32 	%p3084, %r108, %r137;
	@%p3084 bra 	$L__BB0_6207;
	ld.shared.f32 	%f15719, [%r10+128];
	ld.shared.u16 	%rs2951, [_ZZ24flash_attention_wmma_qktPK6__halfS1_S1_PS_iiiifE6V_smem+4186];
	// begin inline asm
	{  cvt.f32.f16 %f15718, %rs2951;}

	// end inline asm
	fma.rn.f32 	%f21244, %f15719, %f15718, %f21244;
$L__BB0_6207:
	setp.ge.s32 	%p3085, %r109, %r137;
	@%p3085 bra 	$L__BB0_6209;
	ld.shared.f32 	%f15721, [%r10+132];
	ld.shared.u16 	%rs2952, [_ZZ24flash_attention_wmma_qktPK6__halfS1_S1_PS_iiiifE6V_smem+4314];
	// begin inline asm
	{  cvt.f32.f16 %f15720, %rs2952;}

	// end inline asm
	fma.rn.f32 	%f21244, %f15721, %f15720, %f21244;
$L__BB0_6209:
	setp.ge.s32 	%p3086, %r110, %r137;
	@%p3086 bra 	$L__BB0_6211;
	ld.shared.f32 	%f15723, [%r10+136];
	ld.shared.u16 	%rs2953, [_ZZ24flash_attention_wmma_qktPK6__halfS1_S1_PS_iiiifE6V_smem+4442];
	// begin inline asm
	{  cvt.f32.f16 %f15722, %rs2953;}

	// end inline asm
	fma.rn.f32 	%f21244, %f15723, %f15722, %f21244;
$L__BB0_6211:
	setp.ge.s32 	%p3087, %r111, %r137;
	@%p3087 bra 	$L__BB0_6213;
	ld.shared.f32 	%f15725, [%r10+140];
	ld.shared.u16 	%rs2954, [_ZZ24flash_attention_wmma_qktPK6__halfS1_S1_PS_iiiifE6V_smem+4570];
	// begin inline asm
	{  cvt.f32.f16 %f15724, %rs2954;}

	// end inline asm
	fma.rn.f32 	%f21244, %f15725, %f15724, %f21244;
$L__BB0_6213:
	setp.ge.s32 	%p3088, %r112, %r137;
	@%p3088 bra 	$L__BB0_6215;
	ld.shared.f32 	%f15727, [%r10+144];
	ld.shared.u16 	%rs2955, [_ZZ24flash_attention_wmma_qktPK6__halfS1_S1_PS_iiiifE6V_smem+4698];
	// begin inline asm
	{  cvt.f32.f16 %f15726, %rs2955;}

	// end inline asm
	fma.rn.f32 	%f21244, %f15727, %f15726, %f21244;
$L__BB0_6215:
	setp.ge.s32 	%p3089, %r113, %r137;
	@%p3089 bra 	$L__BB0_6217;
	ld.shared.f32 	%f15729, [%r10+148];
	ld.shared.u16 	%rs2956, [_ZZ24flash_attention_wmma_qktPK6__halfS1_S1_PS_iiiifE6V_smem+4826];
	// begin inline asm
	{  cvt.f32.f16 %f15728, %rs2956;}

	// end inline asm
	fma.rn.f32 	%f21244, %f15729, %f15728, %f21244;
$L__BB0_6217:
	setp.ge.s32 	%p3090, %r114, %r137;
	@%p3090 bra 	$L__BB0_6219;
	ld.shared.f32 	%f15731, [%r10+152];
	ld.shared.u16 	%rs2957, [_ZZ24flash_attention_wmma_qktPK6__halfS1_S1_PS_iiiifE6V_smem+4954];
	// begin inline asm
	{  cvt.f32.f16 %f15730, %rs2957;}

	// end inline asm
	fma.rn.f32 	%f21244, %f15731, %f15730, %f21244;
$L__BB0_6219:
	add.s32 	%r1267, %r16, 39;
	setp.ge.s32 	%p3091, %r1267, %r137;
	@%p3091 bra 	$L__BB0_6221;
	ld.shared.f32 	%f15733, [%r10+156];
	ld.shared.u16 	%rs2958, [_ZZ24flash_attention_wmma_qktPK6__halfS1_S1_PS_iiiifE6V_smem+5082];
	// begin inline asm
	{  cvt.f32.f16 %f15732, %rs2958;}

	// end inline asm
	fma.rn.f32 	%f21244, %f15733, %f15732, %f21244;
$L__BB0_6221:
	setp.ge.s32 	%p3092, %r115, %r137;
	@%p3092 bra 	$L__BB0_6223;
	ld.shared.f32 	%f15735, [%r10+160];
	ld.shared.u16 	%rs2959, [_ZZ24flash_attention_wmma_qktPK6__halfS1_S1_PS_iiiifE6V_smem+5210];
	// begin inline asm
	{  cvt.f32.f16 %f15734, %rs2959;}

	// end inline asm
	fma.rn.f32 	%f21244, %f15735, %f15734, %f21244;
$L__BB0_6223:
	add.s32 	%r1268, %r16, 41;
	setp.ge.s32 	%p3093, %r1268, %r137;
	@%p3093 bra 	$L__BB0_6225;
	ld.shared.f32 	%f15737, [%r10+164];
	ld.shared.u16 	%rs2960, [_ZZ24flash_attention_wmma_qktPK6__halfS1_S1_PS_iiiifE6V_smem+5338];
	// begin inline asm
	{  cvt.f32.f16 %f15736, %rs2960;}

	// end inline asm
	fma.rn.f32 	%f21244, %f15737, %f15736, %f21244;
$L__BB0_6225:
	setp.ge.s32 	%p3094, %r116, %r137;
	@%p3094 bra 	$L__BB0_6227;
	ld.shared.f32 	%f15739, [%r10+168];
	ld.shared.u16 	%rs2961, [_ZZ24flash_attention_wmma_qktPK6__halfS1_S1_PS_iiiifE6V_smem+5466];
	// begin inline asm
	{  cvt.f32.f16 %f15738, %rs2961;}

	// end inline asm
	fma.rn.f32 	%f21244, %f15739, %f15738, %f21244;
$L__BB0_6227:
	add.s32 	%r1269, %r16, 43;
	setp.ge.s32 	%p3095, %r1269, %r137;
	@%p3095 bra 	$L__BB0_6229;
	ld.shared.f32 	%f15741, [%r10+172];
	ld.shared.u16 	%rs2962, [_ZZ24flash_attention_wmma_qktPK6__halfS1_S1_PS_iiiifE6V_smem+5594];
	// begin inline asm
	{  cvt.f32.f16 %f15740, %rs2962;}

	// end inline asm
	fma.rn.f32 	%f21244, %f15741, %f15740, %f21244;
$L__BB0_6229:
	add.s32 	%r1270, %r16, 44;
	setp.ge.s32 	%p3096, %r1270, %r137;
	@%p3096 bra 	$L__BB0_6231;
	ld.shared.f32 	%f15743, [%r10+176];
	ld.shared.u16 	%rs2963, [_ZZ24flash_attention_wmma_qktPK6__halfS1_S1_PS_iiiifE6V_smem+5722];
	// begin inline asm
	{  cvt.f32.f16 %f15742, %rs2963;}

	// end inline asm
	fma.rn.f32 	%f21244, %f15743, %f15742, %f21244;
$L__BB0_6231:
	add.s32 	%r1271, %r16, 45;
	setp.ge.s32 	%p3097, %r1271, %r137;
	@%p3097 bra 	$L__BB0_6233;
	ld.shared.f32 	%f15745, [%r10+180];
	ld.shared.u16 	%rs2964, [_ZZ24flash_attention_wmma_qktPK6__halfS1_S1_PS_iiiifE6V_smem+5850];
	// begin inline asm
	{  cvt.f32.f16 %f15744, %rs2964;}

	// end inline asm
	fma.rn.f32 	%f21244, %f15745, %f15744, %f21244;
$L__BB0_6233:
	add.s32 	%r1272, %r16, 46;
	setp.ge.s32 	%p3098, %r1272, %r137;
	@%p3098 bra 	$L__BB0_6235;
	ld.shared.f32 	%f15747, [%r10+184];
	ld.shared.u16 	%rs2965, [_ZZ24flash_attention_wmma_qktPK6__halfS1_S1_PS_iiiifE6V_smem+5978];
	// begin inline asm
	{  cvt.f32.f16 %f15746, %rs2965;}

	// end inline asm
	fma.rn.f32 	%f21244, %f15747, %f15746, %f21244;
$L__BB0_6235:
	setp.ge.s32 	%p3099, %r117, %r137;
	@%p3099 bra 	$L__BB0_6237;
	ld.shared.f32 	%f15749, [%r10+188];
	ld.shared.u16 	%rs2966, [_ZZ24flash_attention_wmma_qktPK6__halfS1_S1_PS_iiiifE6V_smem+6106];
	// begin inline asm
	{  cvt.f32.f16 %f15748, %rs2966;}

	// end inline asm
	fma.rn.f32 	%f21244, %f15749, %f15748, %f21244;
$L__BB0_6237:
	setp.ge.s32 	%p3100, %r118, %r137;
	@%p3100 bra 	$L__BB0_6239;
	ld.shared.f32 	%f15751, [%r10+192];
	ld.shared.u16 	%rs2967, [_ZZ24flash_attention_wmma_qktPK6__halfS1_S1_PS_iiiifE6V_smem+6234];
	// begin inline asm
	{  cvt.f32.f16 %f15750, %rs2967;}

	// end inline asm
	fma.rn.f32 	%f21244, %f15751, %f15750, %f21244;
$L__BB0_6239:
	setp.ge.s32 	%p3101, %r119, %r137;
	@%p3101 bra 	$L__BB0_6241;
	ld.shared.f32 	%f15753, [%r10+196];
	ld.shared.u16 	%rs2968, [_ZZ24flash_attention_wmma_qktPK6__halfS1_S1_PS_iiiifE6V_smem+6362];
	// begin inline asm
	{  cvt.f32.f16 %f15752, %rs2968;}

	// end inline asm
	fma.rn.f32 	%f21244, %f15753, %f15752, %f21244;
$L__BB0_6241:
	setp.ge.s32 	%p3102, %r120, %r137;
	@%p3102 bra 	$L__BB0_6243;
	ld.shared.f32 	%f15755, [%r10+200];
	ld.shared.u16 	%rs2969, [_ZZ24flash_attention_wmma_qktPK6__halfS1_S1_PS_iiiifE6V_smem+6490];
	// begin inline asm
	{  cvt.f32.f16 %f15754, %rs2969;}

	// end inline asm
	fma.rn.f32 	%f21244, %f15755, %f15754, %f21244;
$L__BB0_6243:
	setp.ge.s32 	%p3103, %r121, %r137;
	@%p3103 bra 	$L__BB0_6245;
	ld.shared.f32 	%f15757, [%r10+204];
	ld.shared.u16 	%rs2970, [_ZZ24flash_attention_wmma_qktPK6__halfS1_S1_PS_iiiifE6V_smem+6618];
	// begin inline asm
	{  cvt.f32.f16 %f15756, %rs2970;}

	// end inline asm
	fma.rn.f32 	%f21244, %f15757, %f15756, %f21244;
$L__BB0_6245:
	setp.ge.s32 	%p3104, %r122, %r137;
	@%p3104 bra 	$L__BB0_6247;
	ld.shared.f32 	%f15759, [%r10+208];
	ld.shared.u16 	%rs2971, [_ZZ24flash_attention_wmma_qktPK6__halfS1_S1_PS_iiiifE6V_smem+6746];
	// begin inline asm
	{  cvt.f32.f16 %f15758, %rs2971;}

	// end inline asm
	fma.rn.f32 	%f21244, %f15759, %f15758, %f21244;
$L__BB0_6247:
	setp.ge.s32 	%p3105, %r123, %r137;
	@%p3105 bra 	$L__BB0_6249;
	ld.shared.f32 	%f15761, [%r10+212];
	ld.shared.u16 	%rs2972, [_ZZ24flash_attention_wmma_qktPK6__halfS1_S1_PS_iiiifE6V_smem+6874];
	// begin inline asm
	{  cvt.f32.f16 %f15760, %rs2972;}

	// end inline asm
	fma.rn.f32 	%f21244, %f15761, %f15760, %f21244;
$L__BB0_6249:
	setp.ge.s32 	%p3106, %r124, %r137;
	@%p3106 bra 	$L__BB0_6251;
	ld.shared.f32 	%f15763, [%r10+216];
	ld.shared.u16 	%rs2973, [_ZZ24flash_attention_wmma_qktPK6__halfS1_S1_PS_iiiifE6V_smem+7002];
	// begin inline asm
	{  cvt.f32.f16 %f15762, %rs2973;}

	// end inline asm
	fma.rn.f32 	%f21244, %f15763, %f15762, %f21244;
$L__BB0_6251:
	setp.ge.s32 	%p3107, %r125, %r137;
	@%p3107 bra 	$L__BB0_6253;
	ld.shared.f32 	%f15765, [%r10+220];
	ld.shared.u16 	%rs2974, [_ZZ24flash_attention_wmma_qktPK6__halfS1_S1_PS_iiiifE6V_smem+7130];
	// begin inline asm
	{  cvt.f32.f16 %f15764, %rs2974;}

	// end inline asm
	fma.rn.f32 	%f21244, %f15765, %f15764, %f21244;
$L__BB0_6253:
	setp.ge.s32 	%p3108, %r126, %r137;
	@%p3108 bra 	$L__BB0_6255;
	ld.shared.f32 	%f15767, [%r10+224];
	ld.shared.u16 	%rs2975, [_ZZ24flash_attention_wmma_qktPK6__halfS1_S1_PS_iiiifE6V_smem+7258];
	// begin inline asm
	{  cvt.f32.f16 %f15766, %rs2975;}

	// end inline asm
	fma.rn.f32 	%f21244, %f15767, %f15766, %f21244;
$L__BB0_6255:
	setp.ge.s32 	%p3109, %r127, %r137;
	@%p3109 bra 	$L__BB0_6257;
	ld.shared.f32 	%f15769, [%r10+228];
	ld.shared.u16 	%rs2976, [_ZZ24flash_attention_wmma_qktPK6__halfS1_S1_PS_iiiifE6V_smem+7386];
	// begin inline asm
	{  cvt.f32.f16 %f15768, %rs2976;}

	// end inline asm
	fma.rn.f32 	%f21244, %f15769, %f15768, %f21244;
$L__BB0_6257:
	setp.ge.s32 	%p3110, %r128, %r137;
	@%p3110 bra 	$L__BB0_6259;
	ld.shared.f32 	%f15771, [%r10+232];
	ld.shared.u16 	%rs2977, [_ZZ24flash_attention_wmma_qktPK6__halfS1_S1_PS_iiiifE6V_smem+7514];
	// begin inline asm
	{  cvt.f32.f16 %f15770, %rs2977;}

	// end inline asm
	fma.rn.f32 	%f21244, %f15771, %f15770, %f21244;
$L__BB0_6259:
	setp.ge.s32 	%p3111, %r129, %r137;
	@%p3111 bra 	$L__BB0_6261;
	ld.shared.f32 	%f15773, [%r10+236];
	ld.shared.u16 	%rs2978, [_ZZ24flash_attention_wmma_qktPK6__halfS1_S1_PS_iiiifE6V_smem+7642];
	// begin inline asm
	{  cvt.f32.f16 %f15772, %rs2978;}

	// end inline asm
	fma.rn.f32 	%f21244, %f15773, %f15772, %f21244;
$L__BB0_6261:
	setp.ge.s32 	%p3112, %r130, %r137;
	@%p3112 bra 	$L__BB0_6263;
	ld.shared.f32 	%f15775, [%r10+240];
	ld.shared.u16 	%rs2979, [_ZZ24flash_attention_wmma_qktPK6__halfS1_S1_PS_iiiifE6V_smem+7770];
	// begin inline asm
	{  cvt.f32.f16 %f15774, %rs2979;}

	// end inline asm
	fma.rn.f32 	%f21244, %f15775, %f15774, %f21244;
$L__BB0_6263:
	setp.ge.s32 	%p3113, %r131, %r137;
	@%p3113 bra 	$L__BB0_6265;
	ld.shared.f32 	%f15777, [%r10+244];
	ld.shared.u16 	%rs2980, [_ZZ24flash_attention_wmma_qktPK6__halfS1_S1_PS_iiiifE6V_smem+7898];
	// begin inline asm
	{  cvt.f32.f16 %f15776, %rs2980;}

	// end inline asm
	fma.rn.f32 	%f21244, %f15777, %f15776, %f21244;
$L__BB0_6265:
	setp.ge.s32 	%p3114, %r132, %r137;
	@%p3114 bra 	$L__BB0_6267;
	ld.shared.f32 	%f15779, [%r10+248];
	ld.shared.u16 	%rs2981, [_ZZ24flash_attention_wmma_qktPK6__halfS1_S1_PS_iiiifE6V_smem+8026];
	// begin inline asm
	{  cvt.f32.f16 %f15778, %rs2981;}

	// end inline asm
	fma.rn.f32 	%f21244, %f15779, %f15778, %f21244;
$L__BB0_6267:
	setp.ge.s32 	%p3115, %r133, %r137;
	@%p3115 bra 	$L__BB0_6269;
	ld.shared.f32 	%f15781, [%r10+252];
	ld.shared.u16 	%rs2982, [_ZZ24flash_attention_wmma_qktPK6__halfS1_S1_PS_iiiifE6V_smem+8154];
	// begin inline asm
	{  cvt.f32.f16 %f15780, %rs2982;}

	// end inline asm
	fma.rn.f32 	%f21244, %f15781, %f15780, %f21244;
$L__BB0_6269:
	setp.ge.s32 	%p3116, %r16, %r137;
	fma.rn.f32 	%f18187, %f392, %f21244, %f18187;
	mov.f32 	%f21308, 0f00000000;
	@%p3116 bra 	$L__BB0_6271;
	ld.shared.f32 	%f15784, [%r10];
	ld.shared.u16 	%rs2983, [_ZZ24flash_attention_wmma_qktPK6__halfS1_S1_PS_iiiifE6V_smem+92];
	// begin inline asm
	{  cvt.f32.f16 %f15783, %rs2983;}

	// end inline asm
	fma.rn.f32 	%f21308, %f15784, %f15783, 0f00000000;
$L__BB0_6271:
	@%p3053 bra 	$L__BB0_6273;
	ld.shared.f32 	%f15786, [%r10+4];
	ld.shared.u16 	%rs2984, [_ZZ24flash_attention_wmma_qktPK6__halfS1_S1_PS_iiiifE6V_smem+220];
	// begin inline asm
	{  cvt.f32.f16 %f15785, %rs2984;}

	// end inline asm
	fma.rn.f32 	%f21308, %f15786, %f15785, %f21308;
$L__BB0_6273:
	@%p3054 bra 	$L__BB0_6275;
	ld.shared.f32 	%f15788, [%r10+8];
	ld.shared.u16 	%rs2985, [_ZZ24flash_attention_wmma_qktPK6__halfS1_S1_PS_iiiifE6V_smem+348];
	// begin inline asm
	{  cvt.f32.f16 %f15787, %rs2985;}

	// end inline asm
	fma.rn.f32 	%f21308, %f15788, %f15787, %f21308;
$L__BB0_6275:
	@%p3055 bra 	$L__BB0_6277;
	ld.shared.f32 	%f15790, [%r10+12];
	ld.shared.u16 	%rs2986, [_ZZ24flash_attention_wmma_qktPK6__halfS1_S1_PS_iiiifE6V_smem+476];
	// begin inline asm
	{  cvt.f32.f16 %f15789, %rs2986;}

	// end inline asm
	fma.rn.f32 	%f21308, %f15790, %f15789, %f21308;
$L__BB0_6277:
	@%p3056 bra 	$L__BB0_6279;
	ld.shared.f32 	%f15792, [%r10+16];
	ld.shared.u16 	%rs2987, [_ZZ24flash_attention_wmma_qktPK6__halfS1_S1_PS_iiiifE6V_smem+604];
	// begin inline asm
	{  cvt.f32.f16 %f15791, %rs2987;}

	// end inline asm
	fma.rn.f32 	%f21308, %f15792, %f15791, %f21308;
$L__BB0_6279:
	@%p3057 bra 	$L__BB0_6281;
	ld.shared.f32 	%f15794, [%r10+20];
	ld.shared.u16 	%rs2988, [_ZZ24flash_attention_wmma_qktPK6__halfS1_S1_PS_iiiifE6V_smem+732];
	// begin inline asm
	{  cvt.f32.f16 %f15793, %rs2988;}

	// end inline asm
	fma.rn.f32 	%f21308, %f15794, %f15793, %f21308;
$L__BB0_6281:
	setp.ge.s32 	%p3122, %r89, %r137;
	@%p3122 bra 	$L__BB0_6283;
	ld.shared.f32 	%f15796, [%r10+24];
	ld.shared.u16 	%rs2989, [_ZZ24flash_attention_wmma_qktPK6__halfS1_S1_PS_iiiifE6V_smem+860];
	// begin inline asm
	{  cvt.f32.f16 %f15795, %rs2989;}

	// end inline asm
	fma.rn.f32 	%f21308, %f15796, %f15795, %f21308;
$L__BB0_6283:
	setp.ge.s32 	%p3123, %r90, %r137;
	@%p3123 bra 	$L__BB0_6285;
	ld.shared.f32 	%f15798, [%r10+28];
	ld.shared.u16 	%rs2990, [_ZZ24flash_attention_wmma_qktPK6__halfS1_S1_PS_iiiifE6V_smem+988];
	// begin inline asm
	{  cvt.f32.f16 %f15797, %rs2990;}

	// end inline asm
	fma.rn.f32 	%f21308, %f15798, %f15797, %f21308;
$L__BB0_6285:
	setp.ge.s32 	%p3124, %r91, %r137;
	@%p3124 bra 	$L__BB0_6287;
	ld.shared.f32 	%f15800, [%r10+32];
	ld.shared.u16 	%rs2991, [_ZZ24flash_attention_wmma_qktPK6__halfS1_S1_PS_iiiifE6V_smem+1116];
	// begin inline asm
	{  cvt.f32.f16 %f15799, %rs2991;}

	// end inline asm
	fma.rn.f32 	%f21308, %f15800, %f15799, %f21308;
$L__BB0_6287:
	setp.ge.s32 	%p3125, %r92, %r137;
	@%p3125 bra 	$L__BB0_6289;
	ld.shared.f32 	%f15802, [%r10+36];
	ld.shared.u16 	%rs2992, [_ZZ24flash_attention_wmma_qktPK6__halfS1_S1_PS_iiiifE6V_smem+1244];
	// begin inline asm
	{  cvt.f32.f16 %f15801, %rs2992;}

	// end inline asm
	fma.rn.f32 	%f21308, %f15802, %f15801, %f21308;
$L__BB0_6289:
	setp.ge.s32 	%p3126, %r93, %r137;
	@%p3126 bra 	$L__BB0_6291;
	ld.shared.f32 	%f15804, [%r10+40];
	ld.shared.u16 	%rs2993, [_ZZ24flash_attention_wmma_qktPK6__halfS1_S1_PS_iiiifE6V_smem+1372];
	// begin inline asm
	{  cvt.f32.f16 %f15803, %rs2993;}

	// end inline asm
	fma.rn.f32 	%f21308, %f15804, %f15803, %f21308;
$L__BB0_6291:
	setp.ge.s32 	%p3127, %r94, %r137;
	@%p3127 bra 	$L__BB0_6293;
	ld.shared.f32 	%f15806, [%r10+44];
	ld.shared.u16 	%rs2994, [_ZZ24flash_attention_wmma_qktPK6__halfS1_S1_PS_iiiifE6V_smem+1500];
	// begin inline asm
	{  cvt.f32.f16 %f15805, %rs2994;}

	// end inline asm
	fma.rn.f32 	%f21308, %f15806, %f15805, %f21308;
$L__BB0_6293:
	setp.ge.s32 	%p3128, %r95, %r137;
	@%p3128 bra 	$L__BB0_6295;
	ld.shared.f32 	%f15808, [%r10+48];
	ld.shared.u16 	%rs2995, [_ZZ24flash_attention_wmma_qktPK6__halfS1_S1_PS_iiiifE6V_smem+1628];
	// begin inline asm
	{  cvt.f32.f16 %f15807, %rs2995;}

	// end inline asm
	fma.rn.f32 	%f21308, %f15808, %f15807, %f21308;
$L__BB0_6295:
	setp.ge.s32 	%p3129, %r96, %r137;
	@%p3129 bra 	$L__BB0_6297;
	ld.shared.f32 	%f15810, [%r10+52];
	ld.shared.u16 	%rs2996, [_ZZ24flash_attention_wmma_qktPK6__halfS1_S1_PS_iiiifE6V_smem+1756];
	// begin inline asm
	{  cvt.f32.f16 %f15809, %rs2996;}

	// end inline asm
	fma.rn.f32 	%f21308, %f15810, %f15809, %f21308;
$L__BB0_6297:
	setp.ge.s32 	%p3130, %r97, %r137;
	@%p3130 bra 	$L__BB0_6299;
	ld.shared.f32 	%f15812, [%r10+56];
	ld.shared.u16 	%rs2997, [_ZZ24flash_attention_wmma_qktPK6__halfS1_S1_PS_iiiifE6V_smem+1884];
	// begin inline asm
	{  cvt.f32.f16 %f15811, %rs2997;}

	// end inline asm
	fma.rn.f32 	%f21308, %f15812, %f15811, %f21308;
$L__BB0_6299:
	setp.ge.s32 	%p3131, %r98, %r137;
	@%p3131 bra 	$L__BB0_6301;
	ld.shared.f32 	%f15814, [%r10+60];
	ld.shared.u16 	%rs2998, [_ZZ24flash_attention_wmma_qktPK6__halfS1_S1_PS_iiiifE6V_smem+2012];
	// begin inline asm
	{  cvt.f32.f16 %f15813, %rs2998;}

	// end inline asm
	fma.rn.f32 	%f21308, %f15814, %f15813, %f21308;
$L__BB0_6301:
	add.s32 	%r1273, %r16, 16;
	setp.ge.s32 	%p3132, %r1273, %r137;
	@%p3132 bra 	$L__BB0_6303;
	ld.shared.f32 	%f15816, [%r10+64];
	ld.shared.u16 	%rs2999, [_ZZ24flash_attention_wmma_qktPK6__halfS1_S1_PS_iiiifE6V_smem+2140];
	// begin inline asm
	{  cvt.f32.f16 %f15815, %rs2999;}

	// end inline asm
	fma.rn.f32 	%f21308, %f15816, %f15815, %f21308;
$L__BB0_6303:
	add.s32 	%r1274, %r16, 17;
	setp.ge.s32 	%p3133, %r1274, %r137;
	@%p3133 bra 	$L__BB0_6305;
	ld.shared.f32 	%f15818, [%r10+68];
	ld.shared.u16 	%rs3000, [_ZZ24flash_attention_wmma_qktPK6__halfS1_S1_PS_iiiifE6V_smem+2268];
	// begin inline asm
	{  cvt.f32.f16 %f15817, %rs3000;}

	// end inline asm
	fma.rn.f32 	%f21308, %f15818, %f15817, %f21308;
$L__BB0_6305:
	add.s32 	%r1275, %r16, 18;
	setp.ge.s32 	%p3134, %r1275, %r137;
	@%p3134 bra 	$L__BB0_6307;
	ld.shared.f32 	%f15820, [%r10+72];
	ld.shared.u16 	%rs3001, [_ZZ24flash_attention_wmma_qktPK6__halfS1_S1_PS_iiiifE6V_smem+2396];
	// begin inline asm
	{  cvt.f32.f16 %f15819, %rs3001;}

	// end inline asm
	fma.rn.f32 	%f21308, %f15820, %f15819, %f21308;
$L__BB0_6307:
	add.s32 	%r1276, %r16, 19;
	setp.ge.s32 	%p3135, %r1276, %r137;
	@%p3135 bra 	$L__BB0_6309;
	ld.shared.f32 	%f15822, [%r10+76];
	ld.shared.u16 	%rs3002, [_ZZ24flash_attention_wmma_qktPK6__halfS1_S1_PS_iiiifE6V_smem+2524];
	// begin inline asm
	{  cvt.f32.f16 %f15821, %rs3002;}

	// end inline asm
	fma.rn.f32 	%f21308, %f15822, %f15821, %f21308;
$L__BB0_6309:
	add.s32 	%r1277, %r16, 20;
	setp.ge.s32 	%p3136, %r1277, %r137;
	@%p3136 bra 	$L__BB0_6311;
	ld.shared.f32 	%f15824, [%r10+80];
	ld.shared.u16 	%rs3003, [_ZZ24flash_attention_wmma_qktPK6__halfS1_S1_PS_iiiifE6V_smem+2652];
	// begin inline asm
	{  cvt.f32.f16 %f15823, %rs3003;}

	// end inline asm
	fma.rn.f32 	%f21308, %f15824, %f15823, %f21308;
$L__BB0_6311:
	add.s32 	%r1278, %r16, 21;
	setp.ge.s32 	%p3137, %r1278, %r137;
	@%p3137 bra 	$L__BB0_6313;
	ld.shared.f32 	%f15826, [%r10+84];
	ld.shared.u16 	%rs3004, [_ZZ24flash_attention_wmma_qktPK6__halfS1_S1_PS_iiiifE6V_smem+2780];
	// begin inline asm
	{  cvt.f32.f16 %f15825, %rs3004;}

	// end inline asm
	fma.rn.f32 	%f21308, %f15826, %f15825, %f21308;
$L__BB0_6313:
	add.s32 	%r1279, %r16, 22;
	setp.ge.s32 	%p3138, %r1279, %r137;
	@%p3138 bra 	$L__BB0_6315;
	ld.shared.f32 	%f15828, [%r10+88];
	ld.shared.u16 	%rs3005, [_ZZ24flash_attention_wmma_qktPK6__halfS1_S1_PS_iiiifE6V_smem+2908];
	// begin inline asm
	{  cvt.f32.f16 %f15827, %rs3005;}

	// end inline asm
	fma.rn.f32 	%f21308, %f15828, %f15827, %f21308;
$L__BB0_6315:
	setp.ge.s32 	%p3139, %r99, %r137;
	@%p3139 bra 	$L__BB0_6317;
	ld.shared.f32 	%f15830, [%r10+92];
	ld.shared.u16 	%rs3006, [_ZZ24flash_attention_wmma_qktPK6__halfS1_S1_PS_iiiifE6V_smem+3036];
	// begin inline asm
	{  cvt.f32.f16 %f15829, %rs3006;}

	// end inline asm
	fma.rn.f32 	%f21308, %f15830, %f15829, %f21308;
$L__BB0_6317:
	setp.ge.s32 	%p3140, %r100, %r137;
	@%p3140 bra 	$L__BB0_6319;
	ld.shared.f32 	%f15832, [%r10+96];
	ld.shared.u16 	%rs3007, [_ZZ24flash_attention_wmma_qktPK6__halfS1_S1_PS_iiiifE6V_smem+3164];
	// begin inline asm
	{  cvt.f32.f16 %f15831, %rs3007;}

	// end inline asm
	fma.rn.f32 	%f21308, %f15832, %f15831, %f21308;
$L__BB0_6319:
	setp.ge.s32 	%p3141, %r101, %r137;
	@%p3141 bra 	$L__BB0_6321;
	ld.shared.f32 	%f15834, [%r10+100];
	ld.shared.u16 	%rs3008, [_ZZ24flash_attention_wmma_qktPK6__halfS1_S1_PS_iiiifE6V_smem+3292];
	// begin inline asm
	{  cvt.f32.f16 %f15833, %rs3008;}

	// end inline asm
	fma.rn.f32 	%f21308, %f15834, %f15833, %f21308;
$L__BB0_6321:
	setp.ge.s32 	%p3142, %r102, %r137;
	@%p3142 bra 	$L__BB0_6323;
	ld.shared.f32 	%f15836, [%r10+104];
	ld.shared.u16 	%rs3009, [_ZZ24flash_attention_wmma_qktPK6__halfS1_S1_PS_iiiifE6V_smem+3420];
	// begin inline asm
	{  cvt.f32.f16 %f15835, %rs3009;}

	// end inline asm
	fma.rn.f32 	%f21308, %f15836, %f15835, %f21308;
$L__BB0_6323:
	setp.ge.s32 	%p3143, %r103, %r137;
	@%p3143 bra 	$L__BB0_6325;
	ld.shared.f32 	%f15838, [%r10+108];
	ld.shared.u16 	%rs3010, [_ZZ24flash_attention_wmma_qktPK6__halfS1_S1_PS_iiiifE6V_smem+3548];
	// begin inline asm
	{  cvt.f32.f16 %f15837, %rs3010;}

	// end inline asm
	fma.rn.f32 	%f21308, %f15838, %f15837, %f21308;
$L__BB0_6325:
	setp.ge.s32 	%p3144, %r104, %r137;
	@%p3144 bra 	$L__BB0_6327;
	ld.shared.f32 	%f15840, [%r10+112];
	ld.shared.u16 	%rs3011, [_ZZ24flash_attention_wmma_qktPK6__halfS1_S1_PS_iiiifE6V_smem+3676];
	// begin inline asm
	{  cvt.f32.f16 %f15839, %rs3011;}

	// end inline asm
	fma.rn.f32 	%f21308, %f15840, %f15839, %f21308;
$L__BB0_6327:
	setp.ge.s32 	%p3145, %r105, %r137;
	@%p3145 bra 	$L__BB0_6329;
	ld.shared.f32 	%f15842, [%r10+116];
	ld.shared.u16 	%rs3012, [_ZZ24flash_attention_wmma_qktPK6__halfS1_S1_PS_iiiifE6V_smem+3804];
	// begin inline asm
	{  cvt.f32.f16 %f15841, %rs3012;}

	// end inline asm
	fma.rn.f32 	%f21308, %f15842, %f15841, %f21308;
$L__BB0_6329:
	setp.ge.s32 	%p3146, %r106, %r137;
	@%p3146 bra 	$L__BB0_6331;
	ld.shared.f32 	%f15844, [%r10+120];
	ld.shared.u16 	%rs3013, [_ZZ24flash_attention_wmma_qktPK6__halfS1_S1_PS_iiiifE6V_smem+3932];
	// begin inline asm
	{  cvt.f32.f16 %f15843, %rs3013;}

	// end inline asm
	fma.rn.f32 	%f21308, %f15844, %f15843, %f21308;
$L__BB0_6331:
	setp.ge.s32 	%p3147, %r107, %r137;
	@%p3147 bra 	$L__BB0_6333;
	ld.shared.f32 	%f15846, [%r10+124];
	ld.shared.u16 	%rs3014, [_ZZ24flash_attention_wmma_qktPK6__halfS1_S1_PS_iiiifE6V_smem+4060];
	// begin inline asm
	{  cvt.f32.f16 %f15845, %rs3014;}

	// end inline asm
	fma.rn.f32 	%f21308, %f15846, %f15845, %f21308;
$L__BB0_6333:
	setp.ge.s32 	%p3148, %r108, %r137;
	@%p3148 bra 	$L__BB0_6335;
	ld.shared.f32 	%f15848, [%r10+128];
	ld.shared.u16 	%rs3015, [_ZZ24flash_attention_wmma_qktPK6__halfS1_S1_PS_iiiifE6V_smem+4188];
	// begin inline asm
	{  cvt.f32.f16 %f15847, %rs3015;}

	// end inline asm
	fma.rn.f32 	%f21308, %f15848, %f15847, %f21308;
$L__BB0_6335:
	setp.ge.s32 	%p3149, %r109, %r137;
	@%p3149 bra 	$L__BB0_6337;
	ld.shared.f32 	%f15850, [%r10+132];
	ld.shared.u16 	%rs3016, [_ZZ24flash_attention_wmma_qktPK6__halfS1_S1_PS_iiiifE6V_smem+4316];
	// begin inline asm
	{  cvt.f32.f16 %f15849, %rs3016;}

	// end inline asm
	fma.rn.f32 	%f21308, %f15850, %f15849, %f21308;
$L__BB0_6337:
	setp.ge.s32 	%p3150, %r110, %r137;
	@%p3150 bra 	$L__BB0_6339;
	ld.shared.f32 	%f15852, [%r10+136];
	ld.shared.u16 	%rs3017, [_ZZ24flash_attention_wmma_qktPK6__halfS1_S1_PS_iiiifE6V_smem+4444];
	// begin inline asm
	{  cvt.f32.f16 %f15851, %rs3017;}

	// end inline asm
	fma.rn.f32 	%f21308, %f15852, %f15851, %f21308;
$L__BB0_6339:
	setp.ge.s32 	%p3151, %r111, %r137;
	@%p3151 bra 	$L__BB0_6341;
	ld.shared.f32 	%f15854, [%r10+140];
	ld.shared.u16 	%rs3018, [_ZZ24flash_attention_wmma_qktPK6__halfS1_S1_PS_iiiifE6V_smem+4572];
	// begin inline asm
	{  cvt.f32.f16 %f15853, %rs3018;}

	// end inline asm
	fma.rn.f32 	%f21308, %f15854, %f15853, %f21308;
$L__BB0_6341:
	setp.ge.s32 	%p3152, %r112, %r137;
	@%p3152 bra 	$L__BB0_6343;
	ld.shared.f32 	%f15856, [%r10+144];
	ld.shared.u16 	%rs3019, [_ZZ24flash_attention_wmma_qktPK6__halfS1_S1_PS_iiiifE6V_smem+4700];
	// begin inline asm
	{  cvt.f32.f16 %f15855, %rs3019;}

	// end inline asm
	fma.rn.f32 	%f21308, %f15856, %f15855, %f21308;
$L__BB0_6343:
	setp.ge.s32 	%p3153, %r113, %r137;
	@%p3153 bra 	$L__BB0_6345;
	ld.shared.f32 	%f15858, [%r10+148];
	ld.shared.u16 	%rs3020, [_ZZ24flash_attention_wmma_qktPK6__halfS1_S1_PS_iiiifE6V_smem+4828];
	// begin inline asm
	{  cvt.f32.f16 %f15857, %rs3020;}

	// end inline asm
	fma.rn.f32 	%f21308, %f15858, %f15857, %f21308;
$L__BB0_6345:
	setp.ge.s32 	%p3154, %r114, %r137;
	@%p3154 bra 	$L__BB0_6347;
	ld.shared.f32 	%f15860, [%r10+152];
	ld.shared.u16 	%rs3021, [_ZZ24flash_attention_wmma_qktPK6__halfS1_S1_PS_iiiifE6V_smem+4956];
	// begin inline asm
	{  cvt.f32.f16 %f15859, %rs3021;}

	// end inline asm
	fma.rn.f32 	%f21308, %f15860, %f15859, %f21308;
$L__BB0_6347:
	add.s32 	%r1280, %r16, 39;
	setp.ge.s32 	%p3155, %r1280, %r137;
	@%p3155 bra 	$L__BB0_6349;
	ld.shared.f32 	%f15862, [%r10+156];
	ld.shared.u16 	%rs3022, [_ZZ24flash_attention_wmma_qktPK6__halfS1_S1_PS_iiiifE6V_smem+5084];
	// begin inline asm
	{  cvt.f32.f16 %f15861, %rs3022;}

	// end inline asm
	fma.rn.f32 	%f21308, %f15862, %f15861, %f21308;
$L__BB0_6349:
	setp.ge.s32 	%p3156, %r115, %r137;
	@%p3156 bra 	$L__BB0_6351;
	ld.shared.f32 	%f15864, [%r10+160];
	ld.shared.u16 	%rs3023, [_ZZ24flash_attention_wmma_qktPK6__halfS1_S1_PS_iiiifE6V_smem+5212];
	// begin inline asm
	{  cvt.f32.f16 %f15863, %rs3023;}

	// end inline asm
	fma.rn.f32 	%f21308, %f15864, %f15863, %f21308;
$L__BB0_6351:
	add.s32 	%r1281, %r16, 41;
	setp.ge.s32 	%p3157, %r1281, %r137;
	@%p3157 bra 	$L__BB0_6353;
	ld.shared.f32 	%f15866, [%r10+164];
	ld.shared.u16 	%rs3024, [_ZZ24flash_attention_wmma_qktPK6__halfS1_S1_PS_iiiifE6V_smem+5340];
	// begin inline asm
	{  cvt.f32.f16 %f15865, %rs3024;}

	// end inline asm
	fma.rn.f32 	%f21308, %f15866, %f15865, %f21308;
$L__BB0_6353:
	setp.ge.s32 	%p3158, %r116, %r137;
	@%p3158 bra 	$L__BB0_6355;
	ld.shared.f32 	%f15868, [%r10+168];
	ld.shared.u16 	%rs3025, [_ZZ24flash_attention_wmma_qktPK6__halfS1_S1_PS_iiiifE6V_smem+5468];
	// begin inline asm
	{  cvt.f32.f16 %f15867, %rs3025;}

	// end inline asm
	fma.rn.f32 	%f21308, %f15868, %f15867, %f21308;
$L__BB0_6355:
	add.s32 	%r1282, %r16, 43;
	setp.ge.s32 	%p3159, %r1282, %r137;
	@%p3159 bra 	$L__BB0_6357;
	ld.shared.f32 	%f15870, [%r10+172];
	ld.shared.u16 	%rs3026, [_ZZ24flash_attention_wmma_qktPK6__halfS1_S1_PS_iiiifE6V_smem+5596];
	// begin inline asm
	{  cvt.f32.f16 %f15869, %rs3026;}

	// end inline asm
	fma.rn.f32 	%f21308, %f15870, %f15869, %f21308;
$L__BB0_6357:
	add.s32 	%r1283, %r16, 44;
	setp.ge.s32 	%p3160, %r1283, %r137;
	@%p3160 bra 	$L__BB0_6359;
	ld.shared.f32 	%f15872, [%r10+176];
	ld.shared.u16 	%rs3027, [_ZZ24flash_attention_wmma_qktPK6__halfS1_S1_PS_iiiifE6V_smem+5724];
	// begin inline asm
	{  cvt.f32.f16 %f15871, %rs3027;}

	// end inline asm
	fma.rn.f32 	%f21308, %f15872, %f15871, %f21308;
$L__BB0_6359:
	add.s32 	%r1284, %r16, 45;
	setp.ge.s32 	%p3161, %r1284, %r137;
	@%p3161 bra 	$L__BB0_6361;
	ld.shared.f32 	%f15874, [%r10+180];
	ld.shared.u16 	%rs3028, [_ZZ24flash_attention_wmma_qktPK6__halfS1_S1_PS_iiiifE6V_smem+5852];
	// begin inline asm
	{  cvt.f32.f16 %f15873, %rs3028;}

	// end inline asm
	fma.rn.f32 	%f21308, %f15874, %f15873, %f21308;
$L__BB0_6361:
	add.s32 	%r1285, %r16, 46;
	setp.ge.s32 	%p3162, %r1285, %r137;
	@%p3162 bra 	$L__BB0_6363;
	ld.shared.f32 	%f15876, [%r10+184];
	ld.shared.u16 	%rs3029, [_ZZ24flash_attention_wmma_qktPK6__halfS1_S1_PS_iiiifE6V_smem+5980];
	// begin inline asm
	{  cvt.f32.f16 %f15875, %rs3029;}

	// end inline asm
	fma.rn.f32 	%f21308, %f15876, %f15875, %f21308;
$L__BB0_6363:
	setp.ge.s32 	%p3163, %r117, %r137;
	@%p3163 bra 	$L__BB0_6365;
	ld.shared.f32 	%f15878, [%r10+188];
	ld.shared.u16 	%rs3030, [_ZZ24flash_attention_wmma_qktPK6__halfS1_S1_PS_iiiifE6V_smem+6108];
	// begin inline asm
	{  cvt.f32.f16 %f15877, %rs3030;}

	// end inline asm
	fma.rn.f32 	%f21308, %f15878, %f15877, %f21308;
$L__BB0_6365:
	setp.ge.s32 	%p3164, %r118, %r137;
	@%p3164 bra 	$L__BB0_6367;
	ld.shared.f32 	%f15880, [%r10+192];
	ld.shared.u16 	%rs3031, [_ZZ24flash_attention_wmma_qktPK6__halfS1_S1_PS_iiiifE6V_smem+6236];
	// begin inline asm
	{  cvt.f32.f16 %f15879, %rs3031;}

	// end inline asm
	fma.rn.f32 	%f21308, %f15880, %f15879, %f21308;
$L__BB0_6367:
	setp.ge.s32 	%p3165, %r119, %r137;
	@%p3165 bra 	$L__BB0_6369;
	ld.shared.f32 	%f15882, [%r10+196];
	ld.shared.u16 	%rs3032, [_ZZ24flash_attention_wmma_qktPK6__halfS1_S1_PS_iiiifE6V_smem+6364];
	// begin inline asm
	{  cvt.f32.f16 %f15881, %rs3032;}

	// end inline asm
	fma.rn.f32 	%f21308, %f15882, %f15881, %f21308;
$L__BB0_6369:
	setp.ge.s32 	%p3166, %r120, %r137;
	@%p3166 bra 	$L__BB0_6371;
	ld.shared.f32 	%f15884, [%r10+200];
	ld.shared.u16 	%rs3033, [_ZZ24flash_attention_wmma_qktPK6__halfS1_S1_PS_iiiifE6V_smem+6492];
	// begin inline asm
	{  cvt.f32.f16 %f15883, %rs3033;}

	// end inline asm
	fma.rn.f32 	%f21308, %f15884, %f15883, %f21308;
$L__BB0_6371:
	setp.ge.s32 	%p3167, %r121, %r137;
	@%p3167 bra 	$L__BB0_6373;
	ld.shared.f32 	%f15886, [%r10+204];
	ld.shared.u16 	%rs3034, [_ZZ24flash_attention_wmma_qktPK6__halfS1_S1_PS_iiiifE6V_smem+6620];
	// begin inline asm
	{  cvt.f32.f16 %f15885, %rs3034;}

	// end inline asm
	fma.rn.f32 	%f21308, %f15886, %f15885, %f21308;
$L__BB0_6373:
	setp.ge.s32 	%p3168, %r122, %r137;
	@%p3168 bra 	$L__BB0_6375;
	ld.shared.f32 	%f15888, [%r10+208];
	ld.shared.u16 	%rs3035, [_ZZ24flash_attention_wmma_qktPK6__halfS1_S1_PS_iiiifE6V_smem+6748];
	// begin inline asm
	{  cvt.f32.f16 %f15887, %rs3035;}

	// end inline asm
	fma.rn.f32 	%f21308, %f15888, %f15887, %f21308;
$L__BB0_6375:
	setp.ge.s32 	%p3169, %r123, %r137;
	@%p3169 bra 	$L__BB0_6377;
	ld.shared.f32 	%f15890, [%r10+212];
	ld.shared.u16 	%rs3036, [_ZZ24flash_attention_wmma_qktPK6__halfS1_S1_PS_iiiifE6V_smem+6876];
	// begin inline asm
	{  cvt.f32.f16 %f15889, %rs3036;}

	// end inline asm
	fma.rn.f32 	%f21308, %f15890, %f15889, %f21308;
$L__BB0_6377:
	setp.ge.s32 	%p3170, %r124, %r137;
	@%p3170 bra 	$L__BB0_6379;
	ld.shared.f32 	%f15892, [%r10+216];
	ld.shared.u16 	%rs3037, [_ZZ24flash_attention_wmma_qktPK6__halfS1_S1_PS_iiiifE6V_smem+7004];
	// begin inline asm
	{  cvt.f32.f16 %f15891, %rs3037;}

	// end inline asm
	fma.rn.f32 	%f21308, %f15892, %f15891, %f21308;
$L__BB0_6379:
	setp.ge.s32 	%p3171, %r125, %r137;
	@%p3171 bra 	$L__BB0_6381;
	ld.shared.f32 	%f15894, [%r10+220];
	ld.shared.u16 	%rs3038, [_ZZ24flash_attention_wmma_qktPK6__halfS1_S1_PS_iiiifE6V_smem+7132];
	// begin inline asm
	{  cvt.f32.f16 %f15893, %rs3038;}

	// end inline asm
	fma.rn.f32 	%f21308, %f15894, %f15893, %f21308;
$L__BB0_6381:
	setp.ge.s32 	%p3172, %r126, %r137;
	@%p3172 bra 	$L__BB0_6383;
	ld.shared.f32 	%f15896, [%r10+224];
	ld.shared.u16 	%rs3039, [_ZZ24flash_attention_wmma_qktPK6__halfS1_S1_PS_iiiifE6V_smem+7260];
	// begin inline asm
	{  cvt.f32.f16 %f15895, %rs3039;}

	// end inline asm
	fma.rn.f32 	%f21308, %f15896, %f15895, %f21308;
$L__BB0_6383:
	setp.ge.s32 	%p3173, %r127, %r137;
	@%p3173 bra 	$L__BB0_6385;
	ld.shared.f32 	%f15898, [%r10+228];
	ld.shared.u16 	%rs3040, [_ZZ24flash_attention_wmma_qktPK6__halfS1_S1_PS_iiiifE6V_smem+7388];
	// begin inline asm
	{  cvt.f32.f16 %f15897, %rs3040;}

	// end inline asm
	fma.rn.f32 	%f21308, %f15898, %f15897, %f21308;
$L__BB0_6385:
	setp.ge.s32 	%p3174, %r128, %r137;
	@%p3174 bra 	$L__BB0_6387;
	ld.shared.f32 	%f15900, [%r10+232];
	ld.shared.u16 	%rs3041, [_ZZ24flash_attention_wmma_qktPK6__halfS1_S1_PS_iiiifE6V_smem+7516];
	// begin inline asm
	{  cvt.f32.f16 %f15899, %rs3041;}

	// end inline asm
	fma.rn.f32 	%f21308, %f15900, %f15899, %f21308;
$L__BB0_6387:
	setp.ge.s32 	%p3175, %r129, %r137;
	@%p3175 bra 	$L__BB0_6389;
	ld.shared.f32 	%f15902, [%r10+236];
	ld.shared.u16 	%rs3042, [_ZZ24flash_attention_wmma_qktPK6__halfS1_S1_PS_iiiifE6V_smem+7644];
	// begin inline asm
	{  cvt.f32.f16 %f15901, %rs3042;}

	// end inline asm
	fma.rn.f32 	%f21308, %f15902, %f15901, %f21308;
$L__BB0_6389:
	setp.ge.s32 	%p3176, %r130, %r137;
	@%p3176 bra 	$L__BB0_6391;
	ld.shared.f32 	%f15904, [%r10+240];
	ld.shared.u16 	%rs3043, [_ZZ24flash_attention_wmma_qktPK6__halfS1_S1_PS_iiiifE6V_smem+7772];
	// begin inline asm
	{  cvt.f32.f16 %f15903, %rs3043;}

	// end inline asm
	fma.rn.f32 	%f21308, %f15904, %f15903, %f21308;
$L__BB0_6391:
	setp.ge.s32 	%p3177, %r131, %r137;
	@%p3177 bra 	$L__BB0_6393;
	ld.shared.f32 	%f15906, [%r10+244];
	ld.shared.u16 	%rs3044, [_ZZ24flash_attention_wmma_qktPK6__halfS1_S1_PS_iiiifE6V_smem+7900];
	// begin inline asm
	{  cvt.f32.f16 %f15905, %rs3044;}

	// end inline asm
	fma.rn.f32 	%f21308, %f15906, %f15905, %f21308;
$L__BB0_6393:
	setp.ge.s32 	%p3178, %r132, %r137;
	@%p3178 bra 	$L__BB0_6395;
	ld.shared.f32 	%f15908, [%r10+248];
	ld.shared.u16 	%rs3045, [_ZZ24flash_attention_wmma_qktPK6__halfS1_S1_PS_iiiifE6V_smem+8028];
	// begin inline asm
	{  cvt.f32.f16 %f15907, %rs3045;}

	// end inline asm
	fma.rn.f32 	%f21308, %f15908, %f15907, %f21308;
$L__BB0_6395:
	setp.ge.s32 	%p3179, %r133, %r137;
	@%p3179 bra 	$L__BB0_6397;
	ld.shared.f32 	%f15910, [%r10+252];
	ld.shared.u16 	%rs3046, [_ZZ24flash_attention_wmma_qktPK6__halfS1_S1_PS_iiiifE6V_smem+8156];
	// begin inline asm
	{  cvt.f32.f16 %f15909, %rs3046;}

	// end inline asm
	fma.rn.f32 	%f21308, %f15910, %f15909, %f21308;
$L__BB0_6397:
	setp.ge.s32 	%p3180, %r16, %r137;
	fma.rn.f32 	%f18186, %f392, %f21308, %f18186;
	mov.f32 	%f21372, 0f00000000;
	@%p3180 bra 	$L__BB0_6399;
	ld.shared.f32 	%f15913, [%r10];
	ld.shared.u16 	%rs3047, [_ZZ24flash_attention_wmma_qktPK6__halfS1_S1_PS_iiiifE6V_smem+94];
	// begin inline asm
	{  cvt.f32.f16 %f15912, %rs3047;}

	// end inline asm
	fma.rn.f32 	%f21372, %f15913, %f15912, 0f00000000;
$L__BB0_6399:
	setp.ge.s32 	%p3181, %r84, %r137;
	@%p3181 bra 	$L__BB0_6401;
	ld.shared.f32 	%f15915, [%r10+4];
	ld.shared.u16 	%rs3048, [_ZZ24flash_attention_wmma_qktPK6__halfS1_S1_PS_iiiifE6V_smem+222];
	// begin inline asm
	{  cvt.f32.f16 %f15914, %rs3048;}

	// end inline asm
	fma.rn.f32 	%f21372, %f15915, %f15914, %f21372;
$L__BB0_6401:
	setp.ge.s32 	%p3182, %r85, %r137;
	@%p3182 bra 	$L__BB0_6403;
	ld.shared.f32 	%f15917, [%r10+8];
	ld.shared.u16 	%rs3049, [_ZZ24flash_attention_wmma_qktPK6__halfS1_S1_PS_iiiifE6V_smem+350];
	// begin inline asm
	{  cvt.f32.f16 %f15916, %rs3049;}

	// end inline asm
	fma.rn.f32 	%f21372, %f15917, %f15916, %f21372;
$L__BB0_6403:
	setp.ge.s32 	%p3183, %r86, %r137;
	@%p3183 bra 	$L__BB0_6405;
	ld.shared.f32 	%f15919, [%r10+12];
	ld.shared.u16 	%rs3050, [_ZZ24flash_attention_wmma_qktPK6__halfS1_S1_PS_iiiifE6V_smem+478];
	// begin inline asm
	{  cvt.f32.f16 %f15918, %rs3050;}

	// end inline asm
	fma.rn.f32 	%f21372, %f15919, %f15918, %f21372;
$L__BB0_6405:
	setp.ge.s32 	%p3184, %r87, %r137;
	@%p3184 bra 	$L__BB0_6407;
	ld.shared.f32 	%f15921, [%r10+16];
	ld.shared.u16 	%rs3051, [_ZZ24flash_attention_wmma_qktPK6__halfS1_S1_PS_iiiifE6V_smem+606];
	// begin inline asm
	{  cvt.f32.f16 %f15920, %rs3051;}

	// end inline asm
	fma.rn.f32 	%f21372, %f15921, %f15920, %f21372;
$L__BB0_6407:
	setp.ge.s32 	%p3185, %r88, %r137;
	@%p3185 bra 	$L__BB0_6409;
	ld.shared.f32 	%f15923, [%r10+20];
	ld.shared.u16 	%rs3052, [_ZZ24flash_attention_wmma_qktPK6__halfS1_S1_PS_iiiifE6V_smem+734];
	// begin inline asm
	{  cvt.f32.f16 %f15922, %rs3052;}

	// end inline asm
	fma.rn.f32 	%f21372, %f15923, %f15922, %f21372;
$L__BB0_6409:
	@%p3122 bra 	$L__BB0_6411;
	ld.shared.f32 	%f15925, [%r10+24];
	ld.shared.u16 	%rs3053, [_ZZ24flash_attention_wmma_qktPK6__halfS1_S1_PS_iiiifE6V_smem+862];
	// begin inline asm
	{  cvt.f32.f16 %f15924, %rs3053;}

	// end inline asm
	fma.rn.f32 	%f21372, %f15925, %f15924, %f21372;
$L__BB0_6411:
	@%p3123 bra 	$L__BB0_6413;
	ld.shared.f32 	%f15927, [%r10+28];
	ld.shared.u16 	%rs3054, [_ZZ24flash_attention_wmma_qktPK6__halfS1_S1_PS_iiiifE6V_smem+990];
	// begin inline asm
	{  cvt.f32.f16 %f15926, %rs3054;}

	// end inline asm
	fma.rn.f32 	%f21372, %f15927, %f15926, %f21372;
$L__BB0_6413:
	@%p3124 bra 	$L__BB0_6415;
	ld.shared.f32 	%f15929, [%r10+32];
	ld.shared.u16 	%rs3055, [_ZZ24flash_attention_wmma_qktPK6__halfS1_S1_PS_iiiifE6V_smem+1118];
	// begin inline asm
	{  cvt.f32.f16 %f15928, %rs3055;}

	// end inline asm
	fma.rn.f32 	%f21372, %f15929, %f15928, %f21372;
$L__BB0_6415:
	@%p3125 bra 	$L__BB0_6417;
	ld.shared.f32 	%f15931, [%r10+36];
	ld.shared.u16 	%rs3056, [_ZZ24flash_attention_wmma_qktPK6__halfS1_S1_PS_iiiifE6V_smem+1246];
	// begin inline asm
	{  cvt.f32.f16 %f15930, %rs3056;}

	// end inline asm
	fma.rn.f32 	%f21372, %f15931, %f15930, %f21372;
$L__BB0_6417:
	@%p3126 bra 	$L__BB0_6419;
	ld.shared.f32 	%f15933, [%r10+40];
	ld.shared.u16 	%rs3057, [_ZZ24flash_attention_wmma_qktPK6__halfS1_S1_PS_iiiifE6V_smem+1374];
	// begin inline asm
	{  cvt.f32.f16 %f15932, %rs3057;}

	// end inline asm
	fma.rn.f32 	%f21372, %f15933, %f15932, %f21372;
$L__BB0_6419:
	setp.ge.s32 	%p3191, %r94, %r137;
	@%p3191 bra 	$L__BB0_6421;
	ld.shared.f32 	%f15935, [%r10+44];
	ld.shared.u16 	%rs3058, [_ZZ24flash_attention_wmma_qktPK6__halfS1_S1_PS_iiiifE6V_smem+1502];
	// begin inline asm
	{  cvt.f32.f16 %f15934, %rs3058;}

	// end inline asm
	fma.rn.f32 	%f21372, %f15935, %f15934, %f21372;
$L__BB0_6421:
	setp.ge.s32 	%p3192, %r95, %r137;
	@%p3192 bra 	$L__BB0_6423;
	ld.shared.f32 	%f15937, [%r10+48];
	ld.shared.u16 	%rs3059, [_ZZ24flash_attention_wmma_qktPK6__halfS1_S1_PS_iiiifE6V_smem+1630];
	// begin inline asm
	{  cvt.f32.f16 %f15936, %rs3059;}

	// end inline asm
	fma.rn.f32 	%f21372, %f15937, %f15936, %f21372;
$L__BB0_6423:
	setp.ge.s32 	%p3193, %r96, %r137;
	@%p3193 bra 	$L__BB0_6425;
	ld.shared.f32 	%f15939, [%r10+52];
	ld.shared.u16 	%rs3060, [_ZZ24flash_attention_wmma_qktPK6__halfS1_S1_PS_iiiifE6V_smem+1758];
	// begin inline asm
	{  cvt.f32.f16 %f15938, %rs3060;}

	// end inline asm
	fma.rn.f32 	%f21372, %f15939, %f15938, %f21372;
$L__BB0_6425:
	setp.ge.s32 	%p3194, %r97, %r137;
	@%p3194 bra 	$L__BB0_6427;
	ld.shared.f32 	%f15941, [%r10+56];
	ld.shared.u16 	%rs3061, [_ZZ24flash_attention_wmma_qktPK6__halfS1_S1_PS_iiiifE6V_smem+1886];
	// begin inline asm
	{  cvt.f32.f16 %f15940, %rs3061;}

	// end inline asm
	fma.rn.f32 	%f21372, %f15941, %f15940, %f21372;
$L__BB0_6427:
	setp.ge.s32 	%p3195, %r98, %r137;
	@%p3195 bra 	$L__BB0_6429;
	ld.shared.f32 	%f15943, [%r10+60];
	ld.shared.u16 	%rs3062, [_ZZ24flash_attention_wmma_qktPK6__halfS1_S1_PS_iiiifE6V_smem+2014];
	// begin inline asm
	{  cvt.f32.f16 %f15942, %rs3062;}

	// end inline asm
	fma.rn.f32 	%f21372, %f15943, %f15942, %f21372;
$L__BB0_6429:
	add.s32 	%r1286, %r16, 16;
	setp.ge.s32 	%p3196, %r1286, %r137;
	@%p3196 bra 	$L__BB0_6431;
	ld.shared.f32 	%f15945, [%r10+64];
	ld.shared.u16 	%rs3063, [_ZZ24flash_attention_wmma_qktPK6__halfS1_S1_PS_iiiifE6V_smem+2142];
	// begin inline asm
	{  cvt.f32.f16 %f15944, %rs3063;}

	// end inline asm
	fma.rn.f32 	%f21372, %f15945, %f15944, %f21372;
$L__BB0_6431:
	add.s32 	%r1287, %r16, 17;
	setp.ge.s32 	%p3197, %r1287, %r137;
	@%p3197 bra 	$L__BB0_6433;
	ld.shared.f32 	%f15947, [%r10+68];
	ld.shared.u16 	%rs3064, [_ZZ24flash_attention_wmma_qktPK6__halfS1_S1_PS_iiiifE6V_smem+2270];
	// begin inline asm
	{  cvt.f32.f16 %f15946, %rs3064;}

	// end inline asm
	fma.rn.f32 	%f21372, %f15947, %f15946, %f21372;
$L__BB0_6433:
	add.s32 	%r1288, %r16, 18;
	setp.ge.s32 	%p3198, %r1288, %r137;
	@%p3198 bra 	$L__BB0_6435;
	ld.shared.f32 	%f15949, [%r10+72];
	ld.shared.u16 	%rs3065, [_ZZ24flash_attention_wmma_qktPK6__halfS1_S1_PS_iiiifE6V_smem+2398];
	// begin inline asm
	{  cvt.f32.f16 %f15948, %rs3065;}

	// end inline asm
	fma.rn.f32 	%f21372, %f15949, %f15948, %f21372;
$L__BB0_6435:
	add.s32 	%r1289, %r16, 19;
	setp.ge.s32 	%p3199, %r1289, %r137;
	@%p3199 bra 	$L__BB0_6437;
	ld.shared.f32 	%f15951, [%r10+76];
	ld.shared.u16 	%rs3066, [_ZZ24flash_attention_wmma_qktPK6__halfS1_S1_PS_iiiifE6V_smem+2526];
	// begin inline asm
	{  cvt.f32.f16 %f15950, %rs3066;}

	// end inline asm
	fma.rn.f32 	%f21372, %f15951, %f15950, %f21372;
$L__BB0_6437:
	add.s32 	%r1290, %r16, 20;
	setp.ge.s32 	%p3200, %r1290, %r137;
	@%p3200 bra 	$L__BB0_6439;
	ld.shared.f32 	%f15953, [%r10+80];
	ld.shared.u16 	%rs3067, [_ZZ24flash_attention_wmma_qktPK6__halfS1_S1_PS_iiiifE6V_smem+2654];
	// begin inline asm
	{  cvt.f32.f16 %f15952, %rs3067;}

	// end inline asm
	fma.rn.f32 	%f21372, %f15953, %f15952, %f21372;
$L__BB0_6439:
	add.s32 	%r1291, %r16, 21;
	setp.ge.s32 	%p3201, %r1291, %r137;
	@%p3201 bra 	$L__BB0_6441;
	ld.shared.f32 	%f15955, [%r10+84];
	ld.shared.u16 	%rs3068, [_ZZ24flash_attention_wmma_qktPK6__halfS1_S1_PS_iiiifE6V_smem+2782];
	// begin inline asm
	{  cvt.f32.f16 %f15954, %rs3068;}

	// end inline asm
	fma.rn.f32 	%f21372, %f15955, %f15954, %f21372;
$L__BB0_6441:
	add.s32 	%r1292, %r16, 22;
	setp.ge.s32 	%p3202, %r1292, %r137;
	@%p3202 bra 	$L__BB0_6443;
	ld.shared.f32 	%f15957, [%r10+88];
	ld.shared.u16 	%rs3069, [_ZZ24flash_attention_wmma_qktPK6__halfS1_S1_PS_iiiifE6V_smem+2910];
	// begin inline asm
	{  cvt.f32.f16 %f15956, %rs3069;}

	// end inline asm
	fma.rn.f32 	%f21372, %f15957, %f15956, %f21372;
$L__BB0_6443:
	setp.ge.s32 	%p3203, %r99, %r137;
	@%p3203 bra 	$L__BB0_6445;
	ld.shared.f32 	%f15959, [%r10+92];
	ld.shared.u16 	%rs3070, [_ZZ24flash_attention_wmma_qktPK6__halfS1_S1_PS_iiiifE6V_smem+3038];
	// begin inline asm
	{  cvt.f32.f16 %f15958, %rs3070;}

	// end inline asm
	fma.rn.f32 	%f21372, %f15959, %f15958, %f21372;
$L__BB0_6445:
	setp.ge.s32 	%p3204, %r100, %r137;
	@%p3204 bra 	$L__BB0_6447;
	ld.shared.f32 	%f15961, [%r10+96];
	ld.shared.u16 	%rs3071, [_ZZ24flash_attention_wmma_qktPK6__halfS1_S1_PS_iiiifE6V_smem+3166];
	// begin inline asm
	{  cvt.f32.f16 %f15960, %rs3071;}

	// end inline asm
	fma.rn.f32 	%f21372, %f15961, %f15960, %f21372;
$L__BB0_6447:
	setp.ge.s32 	%p3205, %r101, %r137;
	@%p3205 bra 	$L__BB0_6449;
	ld.shared.f32 	%f15963, [%r10+100];
	ld.shared.u16 	%rs3072, [_ZZ24flash_attention_wmma_qktPK6__halfS1_S1_PS_iiiifE6V_smem+3294];
	// begin inline asm
	{  cvt.f32.f16 %f15962, %rs3072;}

	// end inline asm
	fma.rn.f32 	%f21372, %f15963, %f15962, %f21372;
$L__BB0_6449:
	setp.ge.s32 	%p3206, %r102, %r137;
	@%p3206 bra 	$L__BB0_6451;
	ld.shared.f32 	%f15965, [%r10+104];
	ld.shared.u16 	%rs3073, [_ZZ24flash_attention_wmma_qktPK6__halfS1_S1_PS_iiiifE6V_smem+3422];
	// begin inline asm
	{  cvt.f32.f16 %f15964, %rs3073;}

	// end inline asm
	fma.rn.f32 	%f21372, %f15965, %f15964, %f21372;
$L__BB0_6451:
	setp.ge.s32 	%p3207, %r103, %r137;
	@%p3207 bra 	$L__BB0_6453;
	ld.shared.f32 	%f15967, [%r10+108];
	ld.shared.u16 	%rs3074, [_ZZ24flash_attention_wmma_qktPK6__halfS1_S1_PS_iiiifE6V_smem+3550];
	// begin inline asm
	{  cvt.f32.f16 %f15966, %rs3074;}

	// end inline asm
	fma.rn.f32 	%f21372, %f15967, %f15966, %f21372;
$L__BB0_6453:
	setp.ge.s32 	%p3208, %r104, %r137;
	@%p3208 bra 	$L__BB0_6455;
	ld.shared.f32 	%f15969, [%r10+112];
	ld.shared.u16 	%rs3075, [_ZZ24flash_attention_wmma_qktPK6__halfS1_S1_PS_iiiifE6V_smem+3678];
	// begin inline asm
	{  cvt.f32.f16 %f15968, %rs3075;}

	// end inline asm
	fma.rn.f32 	%f21372, %f15969, %f15968, %f21372;
$L__BB0_6455:
	setp.ge.s32 	%p3209, %r105, %r137;
	@%p3209 bra 	$L__BB0_6457;
	ld.shared.f32 	%f15971, [%r10+116];
	ld.shared.u16 	%rs3076, [_ZZ24flash_attention_wmma_qktPK6__halfS1_S1_PS_iiiifE6V_smem+3806];
	// begin inline asm
	{  cvt.f32.f16 %f15970, %rs3076;}

	// end inline asm
	fma.rn.f32 	%f21372, %f15971, %f15970, %f21372;
$L__BB0_6457:
	setp.ge.s32 	%p3210, %r106, %r137;
	@%p3210 bra 	$L__BB0_6459;
	ld.shared.f32 	%f15973, [%r10+120];
	ld.shared.u16 	%rs3077, [_ZZ24flash_attention_wmma_qktPK6__halfS1_S1_PS_iiiifE6V_smem+3934];
	// begin inline asm
	{  cvt.f32.f16 %f15972, %rs3077;}

	// end inline asm
	fma.rn.f32 	%f21372, %f15973, %f15972, %f21372;
$L__BB0_6459:
	setp.ge.s32 	%p3211, %r107, %r137;
	@%p3211 bra 	$L__BB0_6461;
	ld.shared.f32 	%f15975, [%r10+124];
	ld.shared.u16 	%rs3078, [_ZZ24flash_attention_wmma_qktPK6__halfS1_S1_PS_iiiifE6V_smem+4062];
	// begin inline asm
	{  cvt.f32.f16 %f15974, %rs3078;}

	// end inline asm
	fma.rn.f32 	%f21372, %f15975, %f15974, %f21372;
$L__BB0_6461:
	setp.ge.s32 	%p3212, %r108, %r137;
	@%p3212 bra 	$L__BB0_6463;
	ld.shared.f32 	%f15977, [%r10+128];
	ld.shared.u16 	%rs3079, [_ZZ24flash_attention_wmma_qktPK6__halfS1_S1_PS_iiiifE6V_smem+4190];
	// begin inline asm
	{  cvt.f32.f16 %f15976, %rs3079;}

	// end inline asm
	fma.rn.f32 	%f21372, %f15977, %f15976, %f21372;
$L__BB0_6463:
	setp.ge.s32 	%p3213, %r109, %r137;
	@%p3213 bra 	$L__BB0_6465;
	ld.shared.f32 	%f15979, [%r10+132];
	ld.shared.u16 	%rs3080, [_ZZ24flash_attention_wmma_qktPK6__halfS1_S1_PS_iiiifE6V_smem+4318];
	// begin inline asm
	{  cvt.f32.f16 %f15978, %rs3080;}

	// end inline asm
	fma.rn.f32 	%f21372, %f15979, %f15978, %f21372;
$L__BB0_6465:
	setp.ge.s32 	%p3214, %r110, %r137;
	@%p3214 bra 	$L__BB0_6467;
	ld.shared.f32 	%f15981, [%r10+136];
	ld.shared.u16 	%rs3081, [_ZZ24flash_attention_wmma_qktPK6__halfS1_S1_PS_iiiifE6V_smem+4446];
	// begin inline asm
	{  cvt.f32.f16 %f15980, %rs3081;}

	// end inline asm
	fma.rn.f32 	%f21372, %f15981, %f15980, %f21372;
$L__BB0_6467:
	setp.ge.s32 	%p3215, %r111, %r137;
	@%p3215 bra 	$L__BB0_6469;
	ld.shared.f32 	%f15983, [%r10+140];
	ld.shared.u16 	%rs3082, [_ZZ24flash_attention_wmma_qktPK6__halfS1_S1_PS_iiiifE6V_smem+4574];
	// begin inline asm
	{  cvt.f32.f16 %f15982, %rs3082;}

	// end inline asm
	fma.rn.f32 	%f21372, %f15983, %f15982, %f21372;
$L__BB0_6469:
	setp.ge.s32 	%p3216, %r112, %r137;
	@%p3216 bra 	$L__BB0_6471;
	ld.shared.f32 	%f15985, [%r10+144];
	ld.shared.u16 	%rs3083, [_ZZ24flash_attention_wmma_qktPK6__halfS1_S1_PS_iiiifE6V_smem+4702];
	// begin inline asm
	{  cvt.f32.f16 %f15984, %rs3083;}

	// end inline asm
	fma.rn.f32 	%f21372, %f15985, %f15984, %f21372;
$L__BB0_6471:
	setp.ge.s32 	%p3217, %r113, %r137;
	@%p3217 bra 	$L__BB0_6473;
	ld.shared.f32 	%f15987, [%r10+148];
	ld.shared.u16 	%rs3084, [_ZZ24flash_attention_wmma_qktPK6__halfS1_S1_PS_iiiifE6V_smem+4830];
	// begin inline asm
	{  cvt.f32.f16 %f15986, %rs3084;}

	// end inline asm
	fma.rn.f32 	%f21372, %f15987, %f15986, %f21372;
$L__BB0_6473:
	setp.ge.s32 	%p3218, %r114, %r137;
	@%p3218 bra 	$L__BB0_6475;
	ld.shared.f32 	%f15989, [%r10+152];
	ld.shared.u16 	%rs3085, [_ZZ24flash_attention_wmma_qktPK6__halfS1_S1_PS_iiiifE6V_smem+4958];
	// begin inline asm
	{  cvt.f32.f16 %f15988, %rs3085;}

	// end inline asm
	fma.rn.f32 	%f21372, %f15989, %f15988, %f21372;
$L__BB0_6475:
	add.s32 	%r1293, %r16, 39;
	setp.ge.s32 	%p3219, %r1293, %r137;
	@%p3219 bra 	$L__BB0_6477;
	ld.shared.f32 	%f15991, [%r10+156];
	ld.shared.u16 	%rs3086, [_ZZ24flash_attention_wmma_qktPK6__halfS1_S1_PS_iiiifE6V_smem+5086];
	// begin inline asm
	{  cvt.f32.f16 %f15990, %rs3086;}

	// end inline asm
	fma.rn.f32 	%f21372, %f15991, %f15990, %f21372;
$L__BB0_6477:
	setp.ge.s32 	%p3220, %r115, %r137;
	@%p3220 bra 	$L__BB0_6479;
	ld.shared.f32 	%f15993, [%r10+160];
	ld.shared.u16 	%rs3087, [_ZZ24flash_attention_wmma_qktPK6__halfS1_S1_PS_iiiifE6V_smem+5214];
	// begin inline asm
	{  cvt.f32.f16 %f15992, %rs3087;}

	// end inline asm
	fma.rn.f32 	%f21372, %f15993, %f15992, %f21372;
$L__BB0_6479:
	add.s32 	%r1294, %r16, 41;
	setp.ge.s32 	%p3221, %r1294, %r137;
	@%p3221 bra 	$L__BB0_6481;
	ld.shared.f32 	%f15995, [%r10+164];
	ld.shared.u16 	%rs3088, [_ZZ24flash_attention_wmma_qktPK6__halfS1_S1_PS_iiiifE6V_smem+5342];
	// begin inline asm
	{  cvt.f32.f16 %f15994, %rs3088;}

	// end inline asm
	fma.rn.f32 	%f21372, %f15995, %f15994, %f21372;
$L__BB0_6481:
	setp.ge.s32 	%p3222, %r116, %r137;
	@%p3222 bra 	$L__BB0_6483;
	ld.shared.f32 	%f15997, [%r10+168];
	ld.shared.u16 	%rs3089, [_ZZ24flash_attention_wmma_qktPK6__halfS1_S1_PS_iiiifE6V_smem+5470];
	// begin inline asm
	{  cvt.f32.f16 %f15996, %rs3089;}

	// end inline asm
	fma.rn.f32 	%f21372, %f15997, %f15996, %f21372;
$L__BB0_6483:
	add.s32 	%r1295, %r16, 43;
	setp.ge.s32 	%p3223, %r1295, %r137;
	@%p3223 bra 	$L__BB0_6485;
	ld.shared.f32 	%f15999, [%r10+172];
	ld.shared.u16 	%rs3090, [_ZZ24flash_attention_wmma_qktPK6__halfS1_S1_PS_iiiifE6V_smem+5598];
	// begin inline asm
	{  cvt.f32.f16 %f15998, %rs3090;}

	// end inline asm
	fma.rn.f32 	%f21372, %f15999, %f15998, %f21372;
$L__BB0_6485:
	add.s32 	%r1296, %r16, 44;
	setp.ge.s32 	%p3224, %r1296, %r137;
	@%p3224 bra 	$L__BB0_6487;
	ld.shared.f32 	%f16001, [%r10+176];
	ld.shared.u16 	%rs3091, [_ZZ24flash_attention_wmma_qktPK6__halfS1_S1_PS_iiiifE6V_smem+5726];
	// begin inline asm
	{  cvt.f32.f16 %f16000, %rs3091;}

	// end inline asm
	fma.rn.f32 	%f21372, %f16001, %f16000, %f21372;
$L__BB0_6487:
	add.s32 	%r1297, %r16, 45;
	setp.ge.s32 	%p3225, %r1297, %r137;
	@%p3225 bra 	$L__BB0_6489;
	ld.shared.f32 	%f16003, [%r10+180];
	ld.shared.u16 	%rs3092, [_ZZ24flash_attention_wmma_qktPK6__halfS1_S1_PS_iiiifE6V_smem+5854];
	// begin inline asm
	{  cvt.f32.f16 %f16002, %rs3092;}

	// end inline asm
	fma.rn.f32 	%f21372, %f16003, %f16002, %f21372;
$L__BB0_6489:
	add.s32 	%r1298, %r16, 46;
	setp.ge.s32 	%p3226, %r1298, %r137;
	@%p3226 bra 	$L__BB0_6491;
	ld.shared.f32 	%f16005, [%r10+184];
	ld.shared.u16 	%rs3093, [_ZZ24flash_attention_wmma_qktPK6__halfS1_S1_PS_iiiifE6V_smem+5982];
	// begin inline asm
	{  cvt.f32.f16 %f16004, %rs3093;}

	// end inline asm
	fma.rn.f32 	%f21372, %f16005, %f16004, %f21372;
$L__BB0_6491:
	setp.ge.s32 	%p3227, %r117, %r137;
	@%p3227 bra 	$L__BB0_6493;
	ld.shared.f32 	%f16007, [%r10+188];
	ld.shared.u16 	%rs3094, [_ZZ24flash_attention_wmma_qktPK6__halfS1_S1_PS_iiiifE6V_smem+6110];
	// begin inline asm
	{  cvt.f32.f16 %f16006, %rs3094;}

	// end inline asm
	fma.rn.f32 	%f21372, %f16007, %f16006, %f21372;
$L__BB0_6493:
	setp.ge.s32 	%p3228, %r118, %r137;
	@%p3228 bra 	$L__BB0_6495;
	ld.shared.f32 	%f16009, [%r10+192];
	ld.shared.u16 	%rs3095, [_ZZ24flash_attention_wmma_qktPK6__halfS1_S1_PS_iiiifE6V_smem+6238];
	// begin inline asm
	{  cvt.f32.f16 %f16008, %rs3095;}

	// end inline asm
	fma.rn.f32 	%f21372, %f16009, %f16008, %f21372;
$L__BB0_6495:
	setp.ge.s32 	%p3229, %r119, %r137;
	@%p3229 bra 	$L__BB0_6497;
	ld.shared.f32 	%f16011, [%r10+196];
	ld.shared.u16 	%rs3096, [_ZZ24flash_attention_wmma_qktPK6__halfS1_S1_PS_iiiifE6V_smem+6366];
	// begin inline asm
	{  cvt.f32.f16 %f16010, %rs3096;}

	// end inline asm
	fma.rn.f32 	%f21372, %f16011, %f16010, %f21372;
$L__BB0_6497:
	setp.ge.s32 	%p3230, %r120, %r137;
	@%p3230 bra 	$L__BB0_6499;
	ld.shared.f32 	%f16013, [%r10+200];
	ld.shared.u16 	%rs3097, [_ZZ24flash_attention_wmma_qktPK6__halfS1_S1_PS_iiiifE6V_smem+6494];
	// begin inline asm
	{  cvt.f32.f16 %f16012, %rs3097;}

	// end inline asm
	fma.rn.f32 	%f21372, %f16013, %f16012, %f21372;
$L__BB0_6499:
	setp.ge.s32 	%p3231, %r121, %r137;
	@%p3231 bra 	$L__BB0_6501;
	ld.shared.f32 	%f16015, [%r10+204];
	ld.shared.u16 	%rs3098, [_ZZ24flash_attention_wmma_qktPK6__halfS1_S1_PS_iiiifE6V_smem+6622];
	// begin inline asm
	{  cvt.f32.f16 %f16014, %rs3098;}

	// end inline asm
	fma.rn.f32 	%f21372, %f16015, %f16014, %f21372;
$L__BB0_6501:
	setp.ge.s32 	%p3232, %r122, %r137;
	@%p3232 bra 	$L__BB0_6503;
	ld.shared.f32 	%f16017, [%r10+208];
	ld.shared.u16 	%rs3099, [_ZZ24flash_attention_wmma_qktPK6__halfS1_S1_PS_iiiifE6V_smem+6750];
	// begin inline asm
	{  cvt.f32.f16 %f16016, %rs3099;}

	// end inline asm
	fma.rn.f32 	%f21372, %f16017, %f16016, %f21372;
$L__BB0_6503:
	setp.ge.s32 	%p3233, %r123, %r137;
	@%p3233 bra 	$L__BB0_6505;
	ld.shared.f32 	%f16019, [%r10+212];
	ld.shared.u16 	%rs3100, [_ZZ24flash_attention_wmma_qktPK6__halfS1_S1_PS_iiiifE6V_smem+6878];
	// begin inline asm
	{  cvt.f32.f16 %f16018, %rs3100;}

	// end inline asm
	fma.rn.f32 	%f21372, %f16019, %f16018, %f21372;
$L__BB0_6505:
	setp.ge.s32 	%p3234, %r124, %r137;
	@%p3234 bra 	$L__BB0_6507;
	ld.shared.f32 	%f16021, [%r10+216];
	ld.shared.u16 	%rs3101, [_ZZ24flash_attention_wmma_qktPK6__halfS1_S1_PS_iiiifE6V_smem+7006];
	// begin inline asm
	{  cvt.f32.f16 %f16020, %rs3101;}

	// end inline asm
	fma.rn.f32 	%f21372, %f16021, %f16020, %f21372;
$L__BB0_6507:
	setp.ge.s32 	%p3235, %r125, %r137;
	@%p3235 bra 	$L__BB0_6509;
	ld.shared.f32 	%f16023, [%r10+220];
	ld.shared.u16 	%rs3102, [_ZZ24flash_attention_wmma_qktPK6__halfS1_S1_PS_iiiifE6V_smem+7134];
	// begin inline asm
	{  cvt.f32.f16 %f16022, %rs3102;}

	// end inline asm
	fma.rn.f32 	%f21372, %f16023, %f16022, %f21372;
$L__BB0_6509:
	setp.ge.s32 	%p3236, %r126, %r137;
	@%p3236 bra 	$L__BB0_6511;
	ld.shared.f32 	%f16025, [%r10+224];
	ld.shared.u16 	%rs3103, [_ZZ24flash_attention_wmma_qktPK6__halfS1_S1_PS_iiiifE6V_smem+7262];
	// begin inline asm
	{  cvt.f32.f16 %f16024, %rs3103;}

	// end inline asm
	fma.rn.f32 	%f21372, %f16025, %f16024, %f21372;
$L__BB0_6511:
	setp.ge.s32 	%p3237, %r127, %r137;
	@%p3237 bra 	$L__BB0_6513;
	ld.shared.f32 	%f16027, [%r10+228];
	ld.shared.u16 	%rs3104, [_ZZ24flash_attention_wmma_qktPK6__halfS1_S1_PS_iiiifE6V_smem+7390];
	// begin inline asm
	{  cvt.f32.f16 %f16026, %rs3104;}

	// end inline asm
	fma.rn.f32 	%f21372, %f16027, %f16026, %f21372;
$L__BB0_6513:
	setp.ge.s32 	%p3238, %r128, %r137;
	@%p3238 bra 	$L__BB0_6515;
	ld.shared.f32 	%f16029, [%r10+232];
	ld.shared.u16 	%rs3105, [_ZZ24flash_attention_wmma_qktPK6__halfS1_S1_PS_iiiifE6V_smem+7518];
	// begin inline asm
	{  cvt.f32.f16 %f16028, %rs3105;}

	// end inline asm
	fma.rn.f32 	%f21372, %f16029, %f16028, %f21372;
$L__BB0_6515:
	setp.ge.s32 	%p3239, %r129, %r137;
	@%p3239 bra 	$L__BB0_6517;
	ld.shared.f32 	%f16031, [%r10+236];
	ld.shared.u16 	%rs3106, [_ZZ24flash_attention_wmma_qktPK6__halfS1_S1_PS_iiiifE6V_smem+7646];
	// begin inline asm
	{  cvt.f32.f16 %f16030, %rs3106;}

	// end inline asm
	fma.rn.f32 	%f21372, %f16031, %f16030, %f21372;
$L__BB0_6517:
	setp.ge.s32 	%p3240, %r130, %r137;
	@%p3240 bra 	$L__BB0_6519;
	ld.shared.f32 	%f16033, [%r10+240];
	ld.shared.u16 	%rs3107, [_ZZ24flash_attention_wmma_qktPK6__halfS1_S1_PS_iiiifE6V_smem+7774];
	// begin inline asm
	{  cvt.f32.f16 %f16032, %rs3107;}

	// end inline asm
	fma.rn.f32 	%f21372, %f16033, %f16032, %f21372;
$L__BB0_6519:
	setp.ge.s32 	%p3241, %r131, %r137;
	@%p3241 bra 	$L__BB0_6521;
	ld.shared.f32 	%f16035, [%r10+244];
	ld.shared.u16 	%rs3108, [_ZZ24flash_attention_wmma_qktPK6__halfS1_S1_PS_iiiifE6V_smem+7902];
	// begin inline asm
	{  cvt.f32.f16 %f16034, %rs3108;}

	// end inline asm
	fma.rn.f32 	%f21372, %f16035, %f16034, %f21372;
$L__BB0_6521:
	setp.ge.s32 	%p3242, %r132, %r137;
	@%p3242 bra 	$L__BB0_6523;
	ld.shared.f32 	%f16037, [%r10+248];
	ld.shared.u16 	%rs3109, [_ZZ24flash_attention_wmma_qktPK6__halfS1_S1_PS_iiiifE6V_smem+8030];
	// begin inline asm
	{  cvt.f32.f16 %f16036, %rs3109;}

	// end inline asm
	fma.rn.f32 	%f21372, %f16037, %f16036, %f21372;
$L__BB0_6523:
	setp.ge.s32 	%p3243, %r133, %r137;
	@%p3243 bra 	$L__BB0_6525;
	ld.shared.f32 	%f16039, [%r10+252];
	ld.shared.u16 	%rs3110, [_ZZ24flash_attention_wmma_qktPK6__halfS1_S1_PS_iiiifE6V_smem+8158];
	// begin inline asm
	{  cvt.f32.f16 %f16038, %rs3110;}

	// end inline asm
	fma.rn.f32 	%f21372, %f16039, %f16038, %f21372;
$L__BB0_6525:
	setp.ge.s32 	%p3244, %r16, %r137;
	fma.rn.f32 	%f18185, %f392, %f21372, %f18185;
	mov.f32 	%f21436, 0f00000000;
	@%p3244 bra 	$L__BB0_6527;
	ld.shared.f32 	%f16042, [%r10];
	ld.shared.u16 	%rs3111, [_ZZ24flash_attention_wmma_qktPK6__halfS1_S1_PS_iiiifE6V_smem+96];
	// begin inline asm
	{  cvt.f32.f16 %f16041, %rs3111;}

	// end inline asm
	fma.rn.f32 	%f21436, %f16042, %f16041, 0f00000000;
$L__BB0_6527:
	setp.ge.s32 	%p3245, %r84, %r137;
	@%p3245 bra 	$L__BB0_6529;
	ld.shared.f32 	%f16044, [%r10+4];
	ld.shared.u16 	%rs3112, [_ZZ24flash_attention_wmma_qktPK6__halfS1_S1_PS_iiiifE6V_smem+224];
	// begin inline asm
	{  cvt.f32.f16 %f16043, %rs3112;}

	// end inline asm
	fma.rn.f32 	%f21436, %f16044, %f16043, %f21436;
$L__BB0_6529:
	setp.ge.s32 	%p3246, %r85, %r137;
	@%p3246 bra 	$L__BB0_6531;
	ld.shared.f32 	%f16046, [%r10+8];
	ld.shared.u16 	%rs3113, [_ZZ24flash_attention_wmma_qktPK6__halfS1_S1_PS_iiiifE6V_smem+352];
	// begin inline asm
	{  cvt.f32.f16 %f16045, %rs3113;}

	// end inline asm
	fma.rn.f32 	%f21436, %f16046, %f16045, %f21436;
$L__BB0_6531:
	setp.ge.s32 	%p3247, %r86, %r137;
	@%p3247 bra 	$L__BB0_6533;
	ld.shared.f32 	%f16048, [%r10+12];
	ld.shared.u16 	%rs3114, [_ZZ24flash_attention_wmma_qktPK6__halfS1_S1_PS_iiiifE6V_smem+480];
	// begin inline asm
	{  cvt.f32.f16 %f16047, %rs3114;}

	// end inline asm
	fma.rn.f32 	%f21436, %f16048, %f16047, %f21436;
$L__BB0_6533:
	setp.ge.s32 	%p3248, %r87, %r137;
	@%p3248 bra 	$L__BB0_6535;
	ld.shared.f32 	%f16050, [%r10+16];
	ld.shared.u16 	%rs3115, [_ZZ24flash_attention_wmma_qktPK6__halfS1_S1_PS_iiiifE6V_smem+608];
	// begin inline asm
	{  cvt.f32.f16 %f16049, %rs3115;}

	// end inline asm
	fma.rn.f32 	%f21436, %f16050, %f16049, %f21436;
$L__BB0_6535:
	setp.ge.s32 	%p3249, %r88, %r137;
	@%p3249 bra 	$L__BB0_6537;
	ld.shared.f32 	%f16052, [%r10+20];
	ld.shared.u16 	%rs3116, [_ZZ24flash_attention_wmma_qktPK6__halfS1_S1_PS_iiiifE6V_smem+736];
	// begin inline asm
	{  cvt.f32.f16 %f16051, %rs3116;}

	// end inline asm
	fma.rn.f32 	%f21436, %f16052, %f16051, %f21436;
$L__BB0_6537:
	setp.ge.s32 	%p3250, %r89, %r137;
	@%p3250 bra 	$L__BB0_6539;
	ld.shared.f32 	%f16054, [%r10+24];
	ld.shared.u16 	%rs3117, [_ZZ24flash_attention_wmma_qktPK6__halfS1_S1_PS_iiiifE6V_smem+864];
	// begin inline asm
	{  cvt.f32.f16 %f16053, %rs3117;}

	// end inline asm
	fma.rn.f32 	%f21436, %f16054, %f16053, %f21436;
$L__BB0_6539:
	setp.ge.s32 	%p3251, %r90, %r137;
	@%p3251 bra 	$L__BB0_6541;
	ld.shared.f32 	%f16056, [%r10+28];
	ld.shared.u16 	%rs3118, [_ZZ24flash_attention_wmma_qktPK6__halfS1_S1_PS_iiiifE6V_smem+992];
	// begin inline asm
	{  cvt.f32.f16 %f16055, %rs3118;}

	// end inline asm
	fma.rn.f32 	%f21436, %f16056, %f16055, %f21436;
$L__BB0_6541:
	setp.ge.s32 	%p3252, %r91, %r137;
	@%p3252 bra 	$L__BB0_6543;
	ld.shared.f32 	%f16058, [%r10+32];
	ld.shared.u16 	%rs3119, [_ZZ24flash_attention_wmma_qktPK6__halfS1_S1_PS_iiiifE6V_smem+1120];
	// begin inline asm
	{  cvt.f32.f16 %f16057, %rs3119;}

	// end inline asm
	fma.rn.f32 	%f21436, %f16058, %f16057, %f21436;
$L__BB0_6543:
	setp.ge.s32 	%p3253, %r92, %r137;
	@%p3253 bra 	$L__BB0_6545;
	ld.shared.f32 	%f16060, [%r10+36];
	ld.shared.u16 	%rs3120, [_ZZ24flash_attention_wmma_qktPK6__halfS1_S1_PS_iiiifE6V_smem+1248];
	// begin inline asm
	{  cvt.f32.f16 %f16059, %rs3120;}

	// end inline asm
	fma.rn.f32 	%f21436, %f16060, %f16059, %f21436;
$L__BB0_6545:
	setp.ge.s32 	%p3254, %r93, %r137;
	@%p3254 bra 	$L__BB0_6547;
	ld.shared.f32 	%f16062, [%r10+40];
	ld.shared.u16 	%rs3121, [_ZZ24flash_attention_wmma_qktPK6__halfS1_S1_PS_iiiifE6V_smem+1376];
	// begin inline asm
	{  cvt.f32.f16 %f16061, %rs3121;}

	// end inline asm
	fma.rn.f32 	%f21436, %f16062, %f16061, %f21436;
$L__BB0_6547:
	@%p3191 bra 	$L__BB0_6549;
	ld.shared.f32 	%f16064, [%r10+44];
	ld.shared.u16 	%rs3122, [_ZZ24flash_attention_wmma_qktPK6__halfS1_S1_PS_iiiifE6V_smem+1504];
	// begin inline asm
	{  cvt.f32.f16 %f16063, %rs3122;}

	// end inline asm
	fma.rn.f32 	%f21436, %f16064, %f16063, %f21436;
$L__BB0_6549:
	@%p3192 bra 	$L__BB0_6551;
	ld.shared.f32 	%f16066, [%r10+48];
	ld.shared.u16 	%rs3123, [_ZZ24flash_attention_wmma_qktPK6__halfS1_S1_PS_iiiifE6V_smem+1632];
	// begin inline asm
	{  cvt.f32.f16 %f16065, %rs3123;}

	// end inline asm
	fma.rn.f32 	%f21436, %f16066, %f16065, %f21436;
$L__BB0_6551:
	@%p3193 bra 	$L__BB0_6553;
	ld.shared.f32 	%f16068, [%r10+52];
	ld.shared.u16 	%rs3124, [_ZZ24flash_attention_wmma_qktPK6__halfS1_S1_PS_iiiifE6V_smem+1760];
	// begin inline asm
	{  cvt.f32.f16 %f16067, %rs3124;}

	// end inline asm
	fma.rn.f32 	%f21436, %f16068, %f16067, %f21436;
$L__BB0_6553:
	@%p3194 bra 	$L__BB0_6555;
	ld.shared.f32 	%f16070, [%r10+56];
	ld.shared.u16 	%rs3125, [_ZZ24flash_attention_wmma_qktPK6__halfS1_S1_PS_iiiifE6V_smem+1888];
	// begin inline asm
	{  cvt.f32.f16 %f16069, %rs3125;}

	// end inline asm
	fma.rn.f32 	%f21436, %f16070, %f16069, %f21436;
$L__BB0_6555:
	@%p3195 bra 	$L__BB0_6557;
	ld.shared.f32 	%f16072, [%r10+60];
	ld.shared.u16 	%rs3126, [_ZZ24flash_attention_wmma_qktPK6__halfS1_S1_PS_iiiifE6V_smem+2016];
	// begin inline asm
	{  cvt.f32.f16 %f16071, %rs3126;}

	// end inline asm
	fma.rn.f32 	%f21436, %f16072, %f16071, %f21436;
$L__BB0_6557:
	add.s32 	%r1299, %r16, 16;
	setp.ge.s32 	%p3260, %r1299, %r137;
	@%p3260 bra 	$L__BB0_6559;
	ld.shared.f32 	%f16074, [%r10+64];
	ld.shared.u16 	%rs3127, [_ZZ24flash_attention_wmma_qktPK6__halfS1_S1_PS_iiiifE6V_smem+2144];
	// begin inline asm
	{  cvt.f32.f16 %f16073, %rs3127;}

	// end inline asm
	fma.rn.f32 	%f21436, %f16074, %f16073, %f21436;
$L__BB0_6559:
	add.s32 	%r1300, %r16, 17;
	setp.ge.s32 	%p3261, %r1300, %r137;
	@%p3261 bra 	$L__BB0_6561;
	ld.shared.f32 	%f16076, [%r10+68];
	ld.shared.u16 	%rs3128, [_ZZ24flash_attention_wmma_qktPK6__halfS1_S1_PS_iiiifE6V_smem+2272];
	// begin inline asm
	{  cvt.f32.f16 %f16075, %rs3128;}

	// end inline asm
	fma.rn.f32 	%f21436, %f16076, %f16075, %f21436;
$L__BB0_6561:
	add.s32 	%r1301, %r16, 18;
	setp.ge.s32 	%p3262, %r1301, %r137;
	@%p3262 bra 	$L__BB0_6563;
	ld.shared.f32 	%f16078, [%r10+72];
	ld.shared.u16 	%rs3129, [_ZZ24flash_attention_wmma_qktPK6__halfS1_S1_PS_iiiifE6V_smem+2400];
	// begin inline asm
	{  cvt.f32.f16 %f16077, %rs3129;}

	// end inline asm
	fma.rn.f32 	%f21436, %f16078, %f16077, %f21436;
$L__BB0_6563:
	add.s32 	%r1302, %r16, 19;
	setp.ge.s32 	%p3263, %r1302, %r137;
	@%p3263 bra 	$L__BB0_6565;
	ld.shared.f32 	%f16080, [%r10+76];
	ld.shared.u16 	%rs3130, [_ZZ24flash_attention_wmma_qktPK6__halfS1_S1_PS_iiiifE6V_smem+2528];
	// begin inline asm
	{  cvt.f32.f16 %f16079, %rs3130;}

	// end inline asm
	fma.rn.f32 	%f21436, %f16080, %f16079, %f21436;
$L__BB0_6565:
	add.s32 	%r1303, %r16, 20;
	setp.ge.s32 	%p3264, %r1303, %r137;
	@%p3264 bra 	$L__BB0_6567;
	ld.shared.f32 	%f16082, [%r10+80];
	ld.shared.u16 	%rs3131, [_ZZ24flash_attention_wmma_qktPK6__halfS1_S1_PS_iiiifE6V_smem+2656];
	// begin inline asm
	{  cvt.f32.f16 %f16081, %rs3131;}

	// end inline asm
	fma.rn.f32 	%f21436, %f16082, %f16081, %f21436;
$L__BB0_6567:
	add.s32 	%r1304, %r16, 21;
	setp.ge.s32 	%p3265, %r1304, %r137;
	@%p3265 bra 	$L__BB0_6569;
	ld.shared.f32 	%f16084, [%r10+84];
	ld.shared.u16 	%rs3132, [_ZZ24flash_attention_wmma_qktPK6__halfS1_S1_PS_iiiifE6V_smem+2784];
	// begin inline asm
	{  cvt.f32.f16 %f16083, %rs3132;}

	// end inline asm
	fma.rn.f32 	%f21436, %f16084, %f16083, %f21436;
$L__BB0_6569:
	add.s32 	%r1305, %r16, 22;
	setp.ge.s32 	%p3266, %r1305, %r137;
	@%p3266 bra 	$L__BB0_6571;
	ld.shared.f32 	%f16086, [%r10+88];
	ld.shared.u16 	%rs3133, [_ZZ24flash_attention_wmma_qktPK6__halfS1_S1_PS_iiiifE6V_smem+2912];
	// begin inline asm
	{  cvt.f32.f16 %f16085, %rs3133;}

	// end inline asm
	fma.rn.f32 	%f21436, %f16086, %f16085, %f21436;
$L__BB0_6571:
	setp.ge.s32 	%p3267, %r99, %r137;
	@%p3267 bra 	$L__BB0_6573;
	ld.shared.f32 	%f16088, [%r10+92];
	ld.shared.u16 	%rs3134, [_ZZ24flash_attention_wmma_qktPK6__halfS1_S1_PS_iiiifE6V_smem+3040];
	// begin inline asm
	{  cvt.f32.f16 %f16087, %rs3134;}

	// end inline asm
	fma.rn.f32 	%f21436, %f16088, %f16087, %f21436;
$L__BB0_6573:
	setp.ge.s32 	%p3268, %r100, %r137;
	@%p3268 bra 	$L__BB0_6575;
	ld.shared.f32 	%f16090, [%r10+96];
	ld.shared.u16 	%rs3135, [_ZZ24flash_attention_wmma_qktPK6__halfS1_S1_PS_iiiifE6V_smem+3168];
	// begin inline asm
	{  cvt.f32.f16 %f16089, %rs3135;}

	// end inline asm
	fma.rn.f32 	%f21436, %f16090, %f16089, %f21436;
$L__BB0_6575:
	setp.ge.s32 	%p3269, %r101, %r137;
	@%p3269 bra 	$L__BB0_6577;
	ld.shared.f32 	%f16092, [%r10+100];
	ld.shared.u16 	%rs3136, [_ZZ24flash_attention_wmma_qktPK6__halfS1_S1_PS_iiiifE6V_smem+3296];
	// begin inline asm
	{  cvt.f32.f16 %f16091, %rs3136;}

	// end inline asm
	fma.rn.f32 	%f21436, %f16092, %f16091, %f21436;
$L__BB0_6577:
	setp.ge.s32 	%p3270, %r102, %r137;
	@%p3270 bra 	$L__BB0_6579;
	ld.shared.f32 	%f16094, [%r10+104];
	ld.shared.u16 	%rs3137, [_ZZ24flash_attention_wmma_qktPK6__halfS1_S1_PS_iiiifE6V_smem+3424];
	// begin inline asm
	{  cvt.f32.f16 %f16093, %rs3137;}

	// end inline asm
	fma.rn.f32 	%f21436, %f16094, %f16093, %f21436;
$L__BB0_6579:
	setp.ge.s32 	%p3271, %r103, %r137;
	@%p3271 bra 	$L__BB0_6581;
	ld.shared.f32 	%f16096, [%r10+108];
	ld.shared.u16 	%rs3138, [_ZZ24flash_attention_wmma_qktPK6__halfS1_S1_PS_iiiifE6V_smem+3552];
	// begin inline asm
	{  cvt.f32.f16 %f16095, %rs3138;}

	// end inline asm
	fma.rn.f32 	%f21436, %f16096, %f16095, %f21436;
$L__BB0_6581:
	setp.ge.s32 	%p3272, %r104, %r137;
	@%p3272 bra 	$L__BB0_6583;
	ld.shared.f32 	%f16098, [%r10+112];
	ld.shared.u16 	%rs3139, [_ZZ24flash_attention_wmma_qktPK6__halfS1_S1_PS_iiiifE6V_smem+3680];
	// begin inline asm
	{  cvt.f32.f16 %f16097, %rs3139;}

	// end inline asm
	fma.rn.f32 	%f21436, %f16098, %f16097, %f21436;
$L__BB0_6583:
	setp.ge.s32 	%p3273, %r105, %r137;
	@%p3273 bra 	$L__BB0_6585;
	ld.shared.f32 	%f16100, [%r10+116];
	ld.shared.u16 	%rs3140, [_ZZ24flash_attention_wmma_qktPK6__halfS1_S1_PS_iiiifE6V_smem+3808];
	// begin inline asm
	{  cvt.f32.f16 %f16099, %rs3140;}

	// end inline asm
	fma.rn.f32 	%f21436, %f16100, %f16099, %f21436;
$L__BB0_6585:
	setp.ge.s32 	%p3274, %r106, %r137;
	@%p3274 bra 	$L__BB0_6587;
	ld.shared.f32 	%f16102, [%r10+120];
	ld.shared.u16 	%rs3141, [_ZZ24flash_attention_wmma_qktPK6__halfS1_S1_PS_iiiifE6V_smem+3936];
	// begin inline asm
	{  cvt.f32.f16 %f16101, %rs3141;}

	// end inline asm
	fma.rn.f32 	%f21436, %f16102, %f16101, %f21436;
$L__BB0_6587:
	setp.ge.s32 	%p3275, %r107, %r137;
	@%p3275 bra 	$L__BB0_6589;
	ld.shared.f32 	%f16104, [%r10+124];
	ld.shared.u16 	%rs3142, [_ZZ24flash_attention_wmma_qktPK6__halfS1_S1_PS_iiiifE6V_smem+4064];
	// begin inline asm
	{  cvt.f32.f16 %f16103, %rs3142;}

	// end inline asm
	fma.rn.f32 	%f21436, %f16104, %f16103, %f21436;
$L__BB0_6589:
	setp.ge.s32 	%p3276, %r108, %r137;
	@%p3276 bra 	$L__BB0_6591;
	ld.shared.f32 	%f16106, [%r10+128];
	ld.shared.u16 	%rs3143, [_ZZ24flash_attention_wmma_qktPK6__halfS1_S1_PS_iiiifE6V_smem+4192];
	// begin inline asm
	{  cvt.f32.f16 %f16105, %rs3143;}

	// end inline asm
	fma.rn.f32 	%f21436, %f16106, %f16105, %f21436;
$L__BB0_6591:
	setp.ge.s32 	%p3277, %r109, %r137;
	@%p3277 bra 	$L__BB0_6593;
	ld.shared.f32 	%f16108, [%r10+132];
	ld.shared.u16 	%rs3144, [_ZZ24flash_attention_wmma_qktPK6__halfS1_S1_PS_iiiifE6V_smem+4320];
	// begin inline asm
	{  cvt.f32.f16 %f16107, %rs3144;}

	// end inline asm
	fma.rn.f32 	%f21436, %f16108, %f16107, %f21436;
$L__BB0_6593:
	setp.ge.s32 	%p3278, %r110, %r137;
	@%p3278 bra 	$L__BB0_6595;
	ld.shared.f32 	%f16110, [%r10+136];
	ld.shared.u16 	%rs3145, [_ZZ24flash_attention_wmma_qktPK6__halfS1_S1_PS_iiiifE6V_smem+4448];
	// begin inline asm
	{  cvt.f32.f16 %f16109, %rs3145;}

	// end inline asm
	fma.rn.f32 	%f21436, %f16110, %f16109, %f21436;
$L__BB0_6595:
	setp.ge.s32 	%p3279, %r111, %r137;
	@%p3279 bra 	$L__BB0_6597;
	ld.shared.f32 	%f16112, [%r10+140];
	ld.shared.u16 	%rs3146, [_ZZ24flash_attention_wmma_qktPK6__halfS1_S1_PS_iiiifE6V_smem+4576];
	// begin inline asm
	{  cvt.f32.f16 %f16111, %rs3146;}

	// end inline asm
	fma.rn.f32 	%f21436, %f16112, %f16111, %f21436;
$L__BB0_6597:
	setp.ge.s32 	%p3280, %r112, %r137;
	@%p3280 bra 	$L__BB0_6599;
	ld.shared.f32 	%f16114, [%r10+144];
	ld.shared.u16 	%rs3147, [_ZZ24flash_attention_wmma_qktPK6__halfS1_S1_PS_iiiifE6V_smem+4704];
	// begin inline asm
	{  cvt.f32.f16 %f16113, %rs3147;}

	// end inline asm
	fma.rn.f32 	%f21436, %f16114, %f16113, %f21436;
$L__BB0_6599:
	setp.ge.s32 	%p3281, %r113, %r137;
	@%p3281 bra 	$L__BB0_6601;
	ld.shared.f32 	%f16116, [%r10+148];
	ld.shared.u16 	%rs3148, [_ZZ24flash_attention_wmma_qktPK6__halfS1_S1_PS_iiiifE6V_smem+4832];
	// begin inline asm
	{  cvt.f32.f16 %f16115, %rs3148;}

	// end inline asm
	fma.rn.f32 	%f21436, %f16116, %f16115, %f21436;
$L__BB0_6601:
	setp.ge.s32 	%p3282, %r114, %r137;
	@%p3282 bra 	$L__BB0_6603;
	ld.shared.f32 	%f16118, [%r10+152];
	ld.shared.u16 	%rs3149, [_ZZ24flash_attention_wmma_qktPK6__halfS1_S1_PS_iiiifE6V_smem+4960];
	// begin inline asm
	{  cvt.f32.f16 %f16117, %rs3149;}

	// end inline asm
	fma.rn.f32 	%f21436, %f16118, %f16117, %f21436;
$L__BB0_6603:
	add.s32 	%r1306, %r16, 39;
	setp.ge.s32 	%p3283, %r1306, %r137;
	@%p3283 bra 	$L__BB0_6605;
	ld.shared.f32 	%f16120, [%r10+156];
	ld.shared.u16 	%rs3150, [_ZZ24flash_attention_wmma_qktPK6__halfS1_S1_PS_iiiifE6V_smem+5088];
	// begin inline asm
	{  cvt.f32.f16 %f16119, %rs3150;}

	// end inline asm
	fma.rn.f32 	%f21436, %f16120, %f16119, %f21436;
$L__BB0_6605:
	setp.ge.s32 	%p3284, %r115, %r137;
	@%p3284 bra 	$L__BB0_6607;
	ld.shared.f32 	%f16122, [%r10+160];
	ld.shared.u16 	%rs3151, [_ZZ24flash_attention_wmma_qktPK6__halfS1_S1_PS_iiiifE6V_smem+5216];
	// begin inline asm
	{  cvt.f32.f16 %f16121, %rs3151;}

	// end inline asm
	fma.rn.f32 	%f21436, %f16122, %f16121, %f21436;
$L__BB0_6607:
	add.s32 	%r1307, %r16, 41;
	setp.ge.s32 	%p3285, %r1307, %r137;
	@%p3285 bra 	$L__BB0_6609;
	ld.shared.f32 	%f16124, [%r10+164];
	ld.shared.u16 	%rs3152, [_ZZ24flash_attention_wmma_qktPK6__halfS1_S1_PS_iiiifE6V_smem+5344];
	// begin inline asm
	{  cvt.f32.f16 %f16123, %rs3152;}

	// end inline asm
	fma.rn.f32 	%f21436, %f16124, %f16123, %f21436;
$L__BB0_6609:
	setp.ge.s32 	%p3286, %r116, %r137;
	@%p3286 bra 	$L__BB0_6611;
	ld.shared.f32 	%f16126, [%r10+168];
	ld.shared.u16 	%rs3153, [_ZZ24flash_attention_wmma_qktPK6__halfS1_S1_PS_iiiifE6V_smem+5472];
	// begin inline asm
	{  cvt.f32.f16 %f16125, %rs3153;}

	// end inline asm
	fma.rn.f32 	%f21436, %f16126, %f16125, %f21436;
$L__BB0_6611:
	add.s32 	%r1308, %r16, 43;
	setp.ge.s32 	%p3287, %r1308, %r137;
	@%p3287 bra 	$L__BB0_6613;
	ld.shared.f32 	%f16128, [%r10+172];
	ld.shared.u16 	%rs3154, [_ZZ24flash_attention_wmma_qktPK6__halfS1_S1_PS_iiiifE6V_smem+5600];
	// begin inline asm
	{  cvt.f32.f16 %f16127, %rs3154;}

	// end inline asm
	fma.rn.f32 	%f21436, %f16128, %f16127, %f21436;
$L__BB0_6613:
	add.s32 	%r1309, %r16, 44;
	setp.ge.s32 	%p3288, %r1309, %r137;
	@%p3288 bra 	$L__BB0_6615;
	ld.shared.f32 	%f16130, [%r10+176];
	ld.shared.u16 	%rs3155, [_ZZ24flash_attention_wmma_qktPK6__halfS1_S1_PS_iiiifE6V_smem+5728];
	// begin inline asm
	{  cvt.f32.f16 %f16129, %rs3155;}

	// end inline asm
	fma.rn.f32 	%f21436, %f16130, %f16129, %f21436;
$L__BB0_6615:
	add.s32 	%r1310, %r16, 45;
	setp.ge.s32 	%p3289, %r1310, %r137;
	@%p3289 bra 	$L__BB0_6617;
	ld.shared.f32 	%f16132, [%r10+180];
	ld.shared.u16 	%rs3156, [_ZZ24flash_attention_wmma_qktPK6__halfS1_S1_PS_iiiifE6V_smem+5856];
	// begin inline asm
	{  cvt.f32.f16 %f16131, %rs3156;}

	// end inline asm
	fma.rn.f32 	%f21436, %f16132, %f16131, %f21436;
$L__BB0_6617:
	add.s32 	%r1311, %r16, 46;
	setp.ge.s32 	%p3290, %r1311, %r137;
	@%p3290 bra 	$L__BB0_6619;
	ld.shared.f32 	%f16134, [%r10+184];
	ld.shared.u16 	%rs3157, [_ZZ24flash_attention_wmma_qktPK6__halfS1_S1_PS_iiiifE6V_smem+5984];
	// begin inline asm
	{  cvt.f32.f16 %f16133, %rs3157;}

	// end inline asm
	fma.rn.f32 	%f21436, %f16134, %f16133, %f21436;
$L__BB0_6619:
	setp.ge.s32 	%p3291, %r117, %r137;
	@%p3291 bra 	$L__BB0_6621;
	ld.shared.f32 	%f16136, [%r10+188];
	ld.shared.u16 	%rs3158, [_ZZ24flash_attention_wmma_qktPK6__halfS1_S1_PS_iiiifE6V_smem+6112];
	// begin inline asm
	{  cvt.f32.f16 %f16135, %rs3158;}

	// end inline asm
	fma.rn.f32 	%f21436, %f16136, %f16135, %f21436;
$L__BB0_6621:
	setp.ge.s32 	%p3292, %r118, %r137;
	@%p3292 bra 	$L__BB0_6623;
	ld.shared.f32 	%f16138, [%r10+192];
	ld.shared.u16 	%rs3159, [_ZZ24flash_attention_wmma_qktPK6__halfS1_S1_PS_iiiifE6V_smem+6240];
	// begin inline asm
	{  cvt.f32.f16 %f16137, %rs3159;}

	// end inline asm
	fma.rn.f32 	%f21436, %f16138, %f16137, %f21436;
$L__BB0_6623:
	setp.ge.s32 	%p3293, %r119, %r137;
	@%p3293 bra 	$L__BB0_6625;
	ld.shared.f32 	%f16140, [%r10+196];
	ld.shared.u16 	%rs3160, [_ZZ24flash_attention_wmma_qktPK6__halfS1_S1_PS_iiiifE6V_smem+6368];
	// begin inline asm
	{  cvt.f32.f16 %f16139, %rs3160;}

	// end inline asm
	fma.rn.f32 	%f21436, %f16140, %f16139, %f21436;
$L__BB0_6625:
	setp.ge.s32 	%p3294, %r120, %r137;
	@%p3294 bra 	$L__BB0_6627;
	ld.shared.f32 	%f16142, [%r10+200];
	ld.shared.u16 	%rs3161, [_ZZ24flash_attention_wmma_qktPK6__halfS1_S1_PS_iiiifE6V_smem+6496];
	// begin inline asm
	{  cvt.f32.f16 %f16141, %rs3161;}

	// end inline asm
	fma.rn.f32 	%f21436, %f16142, %f16141, %f21436;
$L__BB0_6627:
	setp.ge.s32 	%p3295, %r121, %r137;
	@%p3295 bra 	$L__BB0_6629;
	ld.shared.f32 	%f16144, [%r10+204];
	ld.shared.u16 	%rs3162, [_ZZ24flash_attention_wmma_qktPK6__halfS1_S1_PS_iiiifE6V_smem+6624];
	// begin inline asm
	{  cvt.f32.f16 %f16143, %rs3162;}

	// end inline asm
	fma.rn.f32 	%f21436, %f16144, %f16143, %f21436;
$L__BB0_6629:
	setp.ge.s32 	%p3296, %r122, %r137;
	@%p3296 bra 	$L__BB0_6631;
	ld.shared.f32 	%f16146, [%r10+208];
	ld.shared.u16 	%rs3163, [_ZZ24flash_attention_wmma_qktPK6__halfS1_S1_PS_iiiifE6V_smem+6752];
	// begin inline asm
	{  cvt.f32.f16 %f16145, %rs3163;}

	// end inline asm
	fma.rn.f32 	%f21436, %f16146, %f16145, %f21436;
$L__BB0_6631:
	setp.ge.s32 	%p3297, %r123, %r137;
	@%p3297 bra 	$L__BB0_6633;
	ld.shared.f32 	%f16148, [%r10+212];
	ld.shared.u16 	%rs3164, [_ZZ24flash_attention_wmma_qktPK6__halfS1_S1_PS_iiiifE6V_smem+6880];
	// begin inline asm
	{  cvt.f32.f16 %f16147, %rs3164;}

	// end inline asm
	fma.rn.f32 	%f21436, %f16148, %f16147, %f21436;
$L__BB0_6633:
	setp.ge.s32 	%p3298, %r124, %r137;
	@%p3298 bra 	$L__BB0_6635;
	ld.shared.f32 	%f16150, [%r10+216];
	ld.shared.u16 	%rs3165, [_ZZ24flash_attention_wmma_qktPK6__halfS1_S1_PS_iiiifE6V_smem+7008];
	// begin inline asm
	{  cvt.f32.f16 %f16149, %rs3165;}

	// end inline asm
	fma.rn.f32 	%f21436, %f16150, %f16149, %f21436;
$L__BB0_6635:
	setp.ge.s32 	%p3299, %r125, %r137;
	@%p3299 bra 	$L__BB0_6637;
	ld.shared.f32 	%f16152, [%r10+220];
	ld.shared.u16 	%rs3166, [_ZZ24flash_attention_wmma_qktPK6__halfS1_S1_PS_iiiifE6V_smem+7136];
	// begin inline asm
	{  cvt.f32.f16 %f16151, %rs3166;}

	// end inline asm
	fma.rn.f32 	%f21436, %f16152, %f16151, %f21436;
$L__BB0_6637:
	setp.ge.s32 	%p3300, %r126, %r137;
	@%p3300 bra 	$L__BB0_6639;
	ld.shared.f32 	%f16154, [%r10+224];
	ld.shared.u16 	%rs3167, [_ZZ24flash_attention_wmma_qktPK6__halfS1_S1_PS_iiiifE6V_smem+7264];
	// begin inline asm
	{  cvt.f32.f16 %f16153, %rs3167;}

	// end inline asm
	fma.rn.f32 	%f21436, %f16154, %f16153, %f21436;
$L__BB0_6639:
	setp.ge.s32 	%p3301, %r127, %r137;
	@%p3301 bra 	$L__BB0_6641;
	ld.shared.f32 	%f16156, [%r10+228];
	ld.shared.u16 	%rs3168, [_ZZ24flash_attention_wmma_qktPK6__halfS1_S1_PS_iiiifE6V_smem+7392];
	// begin inline asm
	{  cvt.f32.f16 %f16155, %rs3168;}

	// end inline asm
	fma.rn.f32 	%f21436, %f16156, %f16155, %f21436;
$L__BB0_6641:
	setp.ge.s32 	%p3302, %r128, %r137;
	@%p3302 bra 	$L__BB0_6643;
	ld.shared.f32 	%f16158, [%r10+232];
	ld.shared.u16 	%rs3169, [_ZZ24flash_attention_wmma_qktPK6__halfS1_S1_PS_iiiifE6V_smem+7520];
	// begin inline asm
	{  cvt.f32.f16 %f16157, %rs3169;}

	// end inline asm
	fma.rn.f32 	%f21436, %f16158, %f16157, %f21436;
$L__BB0_6643:
	setp.ge.s32 	%p3303, %r129, %r137;
	@%p3303 bra 	$L__BB0_6645;
	ld.shared.f32 	%f16160, [%r10+236];
	ld.shared.u16 	%rs3170, [_ZZ24flash_attention_wmma_qktPK6__halfS1_S1_PS_iiiifE6V_smem+7648];
	// begin inline asm
	{  cvt.f32.f16 %f16159, %rs3170;}

	// end inline asm
	fma.rn.f32 	%f21436, %f16160, %f16159, %f21436;
$L__BB0_6645:
	setp.ge.s32 	%p3304, %r130, %r137;
	@%p3304 bra 	$L__BB0_6647;
	ld.shared.f32 	%f16162, [%r10+240];
	ld.shared.u16 	%rs3171, [_ZZ24flash_attention_wmma_qktPK6__halfS1_S1_PS_iiiifE6V_smem+7776];
	// begin inline asm
	{  cvt.f32.f16 %f16161, %rs3171;}

	// end inline asm
	fma.rn.f32 	%f21436, %f16162, %f16161, %f21436;
$L__BB0_6647:
	setp.ge.s32 	%p3305, %r131, %r137;
	@%p3305 bra 	$L__BB0_6649;
	ld.shared.f32 	%f16164, [%r10+244];
	ld.shared.u16 	%rs3172, [_ZZ24flash_attention_wmma_qktPK6__halfS1_S1_PS_iiiifE6V_smem+7904];
	// begin inline asm
	{  cvt.f32.f16 %f16163, %rs3172;}

	// end inline asm
	fma.rn.f32 	%f21436, %f16164, %f16163, %f21436;
$L__BB0_6649:
	setp.ge.s32 	%p3306, %r132, %r137;
	@%p3306 bra 	$L__BB0_6651;
	ld.shared.f32 	%f16166, [%r10+248];
	ld.shared.u16 	%rs3173, [_ZZ24flash_attention_wmma_qktPK6__halfS1_S1_PS_iiiifE6V_smem+8032];
	// begin inline asm
	{  cvt.f32.f16 %f16165, %rs3173;}

	// end inline asm
	fma.rn.f32 	%f21436, %f16166, %f16165, %f21436;
$L__BB0_6651:
	setp.ge.s32 	%p3307, %r133, %r137;
	@%p3307 bra 	$L__BB0_6653;
	ld.shared.f32 	%f16168, [%r10+252];
	ld.shared.u16 	%rs3174, [_ZZ24flash_attention_wmma_qktPK6__halfS1_S1_PS_iiiifE6V_smem+8160];
	// begin inline asm
	{  cvt.f32.f16 %f16167, %rs3174;}

	// end inline asm
	fma.rn.f32 	%f21436, %f16168, %f16167, %f21436;
$L__BB0_6653:
	setp.ge.s32 	%p3308, %r16, %r137;
	fma.rn.f32 	%f18184, %f392, %f21436, %f18184;
	mov.f32 	%f21500, 0f00000000;
	@%p3308 bra 	$L__BB0_6655;
	ld.shared.f32 	%f16171, [%r10];
	ld.shared.u16 	%rs3175, [_ZZ24flash_attention_wmma_qktPK6__halfS1_S1_PS_iiiifE6V_smem+98];
	// begin inline asm
	{  cvt.f32.f16 %f16170, %rs3175;}

	// end inline asm
	fma.rn.f32 	%f21500, %f16171, %f16170, 0f00000000;
$L__BB0_6655:
	setp.ge.s32 	%p3309, %r84, %r137;
	@%p3309 bra 	$L__BB0_6657;
	ld.shared.f32 	%f16173, [%r10+4];
	ld.shared.u16 	%rs3176, [_ZZ24flash_attention_wmma_qktPK6__halfS1_S1_PS_iiiifE6V_smem+226];
	// begin inline asm
	{  cvt.f32.f16 %f16172, %rs3176;}

	// end inline asm
	fma.rn.f32 	%f21500, %f16173, %f16172, %f21500;
$L__BB0_6657:
	setp.ge.s32 	%p3310, %r85, %r137;
	@%p3310 bra 	$L__BB0_6659;
	ld.shared.f32 	%f16175, [%r10+8];
	ld.shared.u16 	%rs3177, [_ZZ24flash_attention_wmma_qktPK6__halfS1_S1_PS_iiiifE6V_smem+354];
	// begin inline asm
	{  cvt.f32.f16 %f16174, %rs3177;}

	// end inline asm
	fma.rn.f32 	%f21500, %f16175, %f16174, %f21500;
$L__BB0_6659:
	setp.ge.s32 	%p3311, %r86, %r137;
	@%p3311 bra 	$L__BB0_6661;
	ld.shared.f32 	%f16177, [%r10+12];
	ld.shared.u16 	%rs3178, [_ZZ24flash_attention_wmma_qktPK6__halfS1_S1_PS_iiiifE6V_smem+482];
	// begin inline asm
	{  cvt.f32.f16 %f16176, %rs3178;}

	// end inline asm
	fma.rn.f32 	%f21500, %f16177, %f16176, %f21500;
$L__BB0_6661:
	setp.ge.s32 	%p3312, %r87, %r137;
	@%p3312 bra 	$L__BB0_6663;
	ld.shared.f32 	%f16179, [%r10+16];
	ld.shared.u16 	%rs3179, [_ZZ24flash_attention_wmma_qktPK6__halfS1_S1_PS_iiiifE6V_smem+610];
	// begin inline asm
	{  cvt.f32.f16 %f16178, %rs3179;}

	// end inline asm
	fma.rn.f32 	%f21500, %f16179, %f16178, %f21500;
$L__BB0_6663:
	setp.ge.s32 	%p3313, %r88, %r137;
	@%p3313 bra 	$L__BB0_6665;
	ld.shared.f32 	%f16181, [%r10+20];
	ld.shared.u16 	%rs3180, [_ZZ24flash_attention_wmma_qktPK6__halfS1_S1_PS_iiiifE6V_smem+738];
	// begin inline asm
	{  cvt.f32.f16 %f16180, %rs3180;}

	// end inline asm
	fma.rn.f32 	%f21500, %f16181, %f16180, %f21500;
$L__BB0_6665:
	setp.ge.s32 	%p3314, %r89, %r137;
	@%p3314 bra 	$L__BB0_6667;
	ld.shared.f32 	%f16183, [%r10+24];
	ld.shared.u16 	%rs3181, [_ZZ24flash_attention_wmma_qktPK6__halfS1_S1_PS_iiiifE6V_smem+866];
	// begin inline asm
	{  cvt.f32.f16 %f16182, %rs3181;}

	// end inline asm
	fma.rn.f32 	%f21500, %f16183, %f16182, %f21500;
$L__BB0_6667:
	setp.ge.s32 	%p3315, %r90, %r137;
	@%p3315 bra 	$L__BB0_6669;
	ld.shared.f32 	%f16185, [%r10+28];
	ld.shared.u16 	%rs3182, [_ZZ24flash_attention_wmma_qktPK6__halfS1_S1_PS_iiiifE6V_smem+994];
	// begin inline asm
	{  cvt.f32.f16 %f16184, %rs3182;}

	// end inline asm
	fma.rn.f32 	%f21500, %f16185, %f16184, %f21500;
$L__BB0_6669:
	setp.ge.s32 	%p3316, %r91, %r137;
	@%p3316 bra 	$L__BB0_6671;
	ld.shared.f32 	%f16187, [%r10+32];
	ld.shared.u16 	%rs3183, [_ZZ24flash_attention_wmma_qktPK6__halfS1_S1_PS_iiiifE6V_smem+1122];
	// begin inline asm
	{  cvt.f32.f16 %f16186, %rs3183;}

	// end inline asm
	fma.rn.f32 	%f21500, %f16187, %f16186, %f21500;
$L__BB0_6671:
	setp.ge.s32 	%p3317, %r92, %r137;
	@%p3317 bra 	$L__BB0_6673;
	ld.shared.f32 	%f16189, [%r10+36];
	ld.shared.u16 	%rs3184, [_ZZ24flash_attention_wmma_qktPK6__halfS1_S1_PS_iiiifE6V_smem+1250];
	// begin inline asm
	{  cvt.f32.f16 %f16188, %rs3184;}

	// end inline asm
	fma.rn.f32 	%f21500, %f16189, %f16188, %f21500;
$L__BB0_6673:
	setp.ge.s32 	%p3318, %r93, %r137;
	@%p3318 bra 	$L__BB0_6675;
	ld.shared.f32 	%f16191, [%r10+40];
	ld.shared.u16 	%rs3185, [_ZZ24flash_attention_wmma_qktPK6__halfS1_S1_PS_iiiifE6V_smem+1378];
	// begin inline asm
	{  cvt.f32.f16 %f16190, %rs3185;}

	// end inline asm
	fma.rn.f32 	%f21500, %f16191, %f16190, %f21500;
$L__BB0_6675:
	setp.ge.s32 	%p3319, %r94, %r137;
	@%p3319 bra 	$L__BB0_6677;
	ld.shared.f32 	%f16193, [%r10+44];
	ld.shared.u16 	%rs3186, [_ZZ24flash_attention_wmma_qktPK6__halfS1_S1_PS_iiiifE6V_smem+1506];
	// begin inline asm
	{  cvt.f32.f16 %f16192, %rs3186;}

	// end inline asm
	fma.rn.f32 	%f21500, %f16193, %f16192, %f21500;
$L__BB0_6677:
	setp.ge.s32 	%p3320, %r95, %r137;
	@%p3320 bra 	$L__BB0_6679;
	ld.shared.f32 	%f16195, [%r10+48];
	ld.shared.u16 	%rs3187, [_ZZ24flash_attention_wmma_qktPK6__halfS1_S1_PS_iiiifE6V_smem+1634];
	// begin inline asm
	{  cvt.f32.f16 %f16194, %rs3187;}

	// end inline asm
	fma.rn.f32 	%f21500, %f16195, %f16194, %f21500;
$L__BB0_6679:
	setp.ge.s32 	%p3321, %r96, %r137;
	@%p3321 bra 	$L__BB0_6681;
	ld.shared.f32 	%f16197, [%r10+52];
	ld.shared.u16 	%rs3188, [_ZZ24flash_attention_wmma_qktPK6__halfS1_S1_PS_iiiifE6V_smem+1762];
	// begin inline asm
	{  cvt.f32.f16 %f16196, %rs3188;}

	// end inline asm
	fma.rn.f32 	%f21500, %f16197, %f16196, %f21500;
$L__BB0_6681:
	setp.ge.s32 	%p3322, %r97, %r137;
	@%p3322 bra 	$L__BB0_6683;
	ld.shared.f32 	%f16199, [%r10+56];
	ld.shared.u16 	%rs3189, [_ZZ24flash_attention_wmma_qktPK6__halfS1_S1_PS_iiiifE6V_smem+1890];
	// begin inline asm
	{  cvt.f32.f16 %f16198, %rs3189;}

	// end inline asm
	fma.rn.f32 	%f21500, %f16199, %f16198, %f21500;
$L__BB0_6683:
	setp.ge.s32 	%p3323, %r98, %r137;
	@%p3323 bra 	$L__BB0_6685;
	ld.shared.f32 	%f16201, [%r10+60];
	ld.shared.u16 	%rs3190, [_ZZ24flash_attention_wmma_qktPK6__halfS1_S1_PS_iiiifE6V_smem+2018];
	// begin inline asm
	{  cvt.f32.f16 %f16200, %rs3190;}

	// end inline asm
	fma.rn.f32 	%f21500, %f16201, %f16200, %f21500;
$L__BB0_6685:
	add.s32 	%r1312, %r16, 16;
	setp.ge.s32 	%p3324, %r1312, %r137;
	@%p3324 bra 	$L__BB0_6687;
	ld.shared.f32 	%f16203, [%r10+64];
	ld.shared.u16 	%rs3191, [_ZZ24flash_attention_wmma_qktPK6__halfS1_S1_PS_iiiifE6V_smem+2146];
	// begin inline asm
	{  cvt.f32.f16 %f16202, %rs3191;}

	// end inline asm
	fma.rn.f32 	%f21500, %f16203, %f16202, %f21500;
$L__BB0_6687:
	add.s32 	%r1313, %r16, 17;
	setp.ge.s32 	%p3325, %r1313, %r137;
	@%p3325 bra 	$L__BB0_6689;
	ld.shared.f32 	%f16205, [%r10+68];
	ld.shared.u16 	%rs3192, [_ZZ24flash_attention_wmma_qktPK6__halfS1_S1_PS_iiiifE6V_smem+2274];
	// begin inline asm
	{  cvt.f32.f16 %f16204, %rs3192;}

	// end inline asm
	fma.rn.f32 	%f21500, %f16205, %f16204, %f21500;
$L__BB0_6689:
	add.s32 	%r1314, %r16, 18;
	setp.ge.s32 	%p3326, %r1314, %r137;
	@%p3326 bra 	$L__BB0_6691;
	ld.shared.f32 	%f16207, [%r10+72];
	ld.shared.u16 	%rs3193, [_ZZ24flash_attention_wmma_qktPK6__halfS1_S1_PS_iiiifE6V_smem+2402];
	// begin inline asm
	{  cvt.f32.f16 %f16206, %rs3193;}

	// end inline asm
	fma.rn.f32 	%f21500, %f16207, %f16206, %f21500;
$L__BB0_6691:
	add.s32 	%r1315, %r16, 19;
	setp.ge.s32 	%p3327, %r1315, %r137;
	@%p3327 bra 	$L__BB0_6693;
	ld.shared.f32 	%f16209, [%r10+76];
	ld.shared.u16 	%rs3194, [_ZZ24flash_attention_wmma_qktPK6__halfS1_S1_PS_iiiifE6V_smem+2530];
	// begin inline asm
	{  cvt.f32.f16 %f16208, %rs3194;}

	// end inline asm
	fma.rn.f32 	%f21500, %f16209, %f16208, %f21500;
$L__BB0_6693:
	add.s32 	%r1316, %r16, 20;
	setp.ge.s32 	%p3328, %r1316, %r137;
	@%p3328 bra 	$L__BB0_6695;
	ld.shared.f32 	%f16211, [%r10+80];
	ld.shared.u16 	%rs3195, [_ZZ24flash_attention_wmma_qktPK6__halfS1_S1_PS_iiiifE6V_smem+2658];
	// begin inline asm
	{  cvt.f32.f16 %f16210, %rs3195;}

	// end inline asm
	fma.rn.f32 	%f21500, %f16211, %f16210, %f21500;
$L__BB0_6695:
	add.s32 	%r1317, %r16, 21;
	setp.ge.s32 	%p3329, %r1317, %r137;
	@%p3329 bra 	$L__BB0_6697;
	ld.shared.f32 	%f16213, [%r10+84];
	ld.shared.u16 	%rs3196, [_ZZ24flash_attention_wmma_qktPK6__halfS1_S1_PS_iiiifE6V_smem+2786];
	// begin inline asm
	{  cvt.f32.f16 %f16212, %rs3196;}

	// end inline asm
	fma.rn.f32 	%f21500, %f16213, %f16212, %f21500;
$L__BB0_6697:
	add.s32 	%r1318, %r16, 22;
	setp.ge.s32 	%p3330, %r1318, %r137;
	@%p3330 bra 	$L__BB0_6699;
	ld.shared.f32 	%f16215, [%r10+88];
	ld.shared.u16 	%rs3197, [_ZZ24flash_attention_wmma_qktPK6__halfS1_S1_PS_iiiifE6V_smem+2914];
	// begin inline asm
	{  cvt.f32.f16 %f16214, %rs3197;}

	// end inline asm
	fma.rn.f32 	%f21500, %f16215, %f16214, %f21500;
$L__BB0_6699:
	@%p3267 bra 	$L__BB0_6701;
	ld.shared.f32 	%f16217, [%r10+92];
	ld.shared.u16 	%rs3198, [_ZZ24flash_attention_wmma_qktPK6__halfS1_S1_PS_iiiifE6V_smem+3042];
	// begin inline asm
	{  cvt.f32.f16 %f16216, %rs3198;}

	// end inline asm
	fma.rn.f32 	%f21500, %f16217, %f16216, %f21500;
$L__BB0_6701:
	@%p3268 bra 	$L__BB0_6703;
	ld.shared.f32 	%f16219, [%r10+96];
	ld.shared.u16 	%rs3199, [_ZZ24flash_attention_wmma_qktPK6__halfS1_S1_PS_iiiifE6V_smem+3170];
	// begin inline asm
	{  cvt.f32.f16 %f16218, %rs3199;}

	// end inline asm
	fma.rn.f32 	%f21500, %f16219, %f16218, %f21500;
$L__BB0_6703:
	@%p3269 bra 	$L__BB0_6705;
	ld.shared.f32 	%f16221, [%r10+100];
	ld.shared.u16 	%rs3200, [_ZZ24flash_attention_wmma_qktPK6__halfS1_S1_PS_iiiifE6V_smem+3298];
	// begin inline asm
	{  cvt.f32.f16 %f16220, %rs3200;}

	// end inline asm
	fma.rn.f32 	%f21500, %f16221, %f16220, %f21500;
$L__BB0_6705:
	@%p3270 bra 	$L__BB0_6707;
	ld.shared.f32 	%f16223, [%r10+104];
	ld.shared.u16 	%rs3201, [_ZZ24flash_attention_wmma_qktPK6__halfS1_S1_PS_iiiifE6V_smem+3426];
	// begin inline asm
	{  cvt.f32.f16 %f16222, %rs3201;}

	// end inline asm
	fma.rn.f32 	%f21500, %f16223, %f16222, %f21500;
$L__BB0_6707:
	@%p3271 bra 	$L__BB0_6709;
	ld.shared.f32 	%f16225, [%r10+108];
	ld.shared.u16 	%rs3202, [_ZZ24flash_attention_wmma_qktPK6__halfS1_S1_PS_iiiifE6V_smem+3554];
	// begin inline asm
	{  cvt.f32.f16 %f16224, %rs3202;}

	// end inline asm
	fma.rn.f32 	%f21500, %f16225, %f16224, %f21500;
$L__BB0_6709:
	setp.ge.s32 	%p3336, %r104, %r137;
	@%p3336 bra 	$L__BB0_6711;
	ld.shared.f32 	%f16227, [%r10+112];
	ld.shared.u16 	%rs3203, [_ZZ24flash_attention_wmma_qktPK6__halfS1_S1_PS_iiiifE6V_smem+3682];
	// begin inline asm
	{  cvt.f32.f16 %f16226, %rs3203;}

	// end inline asm
	fma.rn.f32 	%f21500, %f16227, %f16226, %f21500;
$L__BB0_6711:
	setp.ge.s32 	%p3337, %r105, %r137;
	@%p3337 bra 	$L__BB0_6713;
	ld.shared.f32 	%f16229, [%r10+116];
	ld.shared.u16 	%rs3204, [_ZZ24flash_attention_wmma_qktPK6__halfS1_S1_PS_iiiifE6V_smem+3810];
	// begin inline asm
	{  cvt.f32.f16 %f16228, %rs3204;}

	// end inline asm
	fma.rn.f32 	%f21500, %f16229, %f16228, %f21500;
$L__BB0_6713:
	setp.ge.s32 	%p3338, %r106, %r137;
	@%p3338 bra 	$L__BB0_6715;
	ld.shared.f32 	%f16231, [%r10+120];
	ld.shared.u16 	%rs3205, [_ZZ24flash_attention_wmma_qktPK6__halfS1_S1_PS_iiiifE6V_smem+3938];
	// begin inline asm
	{  cvt.f32.f16 %f16230, %rs3205;}

	// end inline asm
	fma.rn.f32 	%f21500, %f16231, %f16230, %f21500;
$L__BB0_6715:
	setp.ge.s32 	%p3339, %r107, %r137;
	@%p3339 bra 	$L__BB0_6717;
	ld.shared.f32 	%f16233, [%r10+124];
	ld.shared.u16 	%rs3206, [_ZZ24flash_attention_wmma_qktPK6__halfS1_S1_PS_iiiifE6V_smem+4066];
	// begin inline asm
	{  cvt.f32.f16 %f16232, %rs3206;}

	// end inline asm
	fma.rn.f32 	%f21500, %f16233, %f16232, %f21500;
$L__BB0_6717:
	setp.ge.s32 	%p3340, %r108, %r137;
	@%p3340 bra 	$L__BB0_6719;
	ld.shared.f32 	%f16235, [%r10+128];
	ld.shared.u16 	%rs3207, [_ZZ24flash_attention_wmma_qktPK6__halfS1_S1_PS_iiiifE6V_smem+4194];
	// begin inline asm
	{  cvt.f32.f16 %f16234, %rs3207;}

	// end inline asm
	fma.rn.f32 	%f21500, %f16235, %f16234, %f21500;
$L__BB0_6719:
	setp.ge.s32 	%p3341, %r109, %r137;
	@%p3341 bra 	$L__BB0_6721;
	ld.shared.f32 	%f16237, [%r10+132];
	ld.shared.u16 	%rs3208, [_ZZ24flash_attention_wmma_qktPK6__halfS1_S1_PS_iiiifE6V_smem+4322];
	// begin inline asm
	{  cvt.f32.f16 %f16236, %rs3208;}

	// end inline asm
	fma.rn.f32 	%f21500, %f16237, %f16236, %f21500;
$L__BB0_6721:
	setp.ge.s32 	%p3342, %r110, %r137;
	@%p3342 bra 	$L__BB0_6723;
	ld.shared.f32 	%f16239, [%r10+136];
	ld.shared.u16 	%rs3209, [_ZZ24flash_attention_wmma_qktPK6__halfS1_S1_PS_iiiifE6V_smem+4450];
	// begin inline asm
	{  cvt.f32.f16 %f16238, %rs3209;}

	// end inline asm
	fma.rn.f32 	%f21500, %f16239, %f16238, %f21500;
$L__BB0_6723:
	setp.ge.s32 	%p3343, %r111, %r137;
	@%p3343 bra 	$L__BB0_6725;
	ld.shared.f32 	%f16241, [%r10+140];
	ld.shared.u16 	%rs3210, [_ZZ24flash_attention_wmma_qktPK6__halfS1_S1_PS_iiiifE6V_smem+4578];
	// begin inline asm
	{  cvt.f32.f16 %f16240, %rs3210;}

	// end inline asm
	fma.rn.f32 	%f21500, %f16241, %f16240, %f21500;
$L__BB0_6725:
	setp.ge.s32 	%p3344, %r112, %r137;
	@%p3344 bra 	$L__BB0_6727;
	ld.shared.f32 	%f16243, [%r10+144];
	ld.shared.u16 	%rs3211, [_ZZ24flash_attention_wmma_qktPK6__halfS1_S1_PS_iiiifE6V_smem+4706];
	// begin inline asm
	{  cvt.f32.f16 %f16242, %rs3211;}

	// end inline asm
	fma.rn.f32 	%f21500, %f16243, %f16242, %f21500;
$L__BB0_6727:
	setp.ge.s32 	%p3345, %r113, %r137;
	@%p3345 bra 	$L__BB0_6729;
	ld.shared.f32 	%f16245, [%r10+148];
	ld.shared.u16 	%rs3212, [_ZZ24flash_attention_wmma_qktPK6__halfS1_S1_PS_iiiifE6V_smem+4834];
	// begin inline asm
	{  cvt.f32.f16 %f16244, %rs3212;}

	// end inline asm
	fma.rn.f32 	%f21500, %f16245, %f16244, %f21500;
$L__BB0_6729:
	setp.ge.s32 	%p3346, %r114, %r137;
	@%p3346 bra 	$L__BB0_6731;
	ld.shared.f32 	%f16247, [%r10+152];
	ld.shared.u16 	%rs3213, [_ZZ24flash_attention_wmma_qktPK6__halfS1_S1_PS_iiiifE6V_smem+4962];
	// begin inline asm
	{  cvt.f32.f16 %f16246, %rs3213;}

	// end inline asm
	fma.rn.f32 	%f21500, %f16247, %f16246, %f21500;
$L__BB0_6731:
	add.s32 	%r1319, %r16, 39;
	setp.ge.s32 	%p3347, %r1319, %r137;
	@%p3347 bra 	$L__BB0_6733;
	ld.shared.f32 	%f16249, [%r10+156];
	ld.shared.u16 	%rs3214, [_ZZ24flash_attention_wmma_qktPK6__halfS1_S1_PS_iiiifE6V_smem+5090];
	// begin inline asm
	{  cvt.f32.f16 %f16248, %rs3214;}

	// end inline asm
	fma.rn.f32 	%f21500, %f16249, %f16248, %f21500;
$L__BB0_6733:
	setp.ge.s32 	%p3348, %r115, %r137;
	@%p3348 bra 	$L__BB0_6735;
	ld.shared.f32 	%f16251, [%r10+160];
	ld.shared.u16 	%rs3215, [_ZZ24flash_attention_wmma_qktPK6__halfS1_S1_PS_iiiifE6V_smem+5218];
	// begin inline asm
	{  cvt.f32.f16 %f16250, %rs3215;}

	// end inline asm
	fma.rn.f32 	%f21500, %f16251, %f16250, %f21500;
$L__BB0_6735:
	add.s32 	%r1320, %r16, 41;
	setp.ge.s32 	%p3349, %r1320, %r137;
	@%p3349 bra 	$L__BB0_6737;
	ld.shared.f32 	%f16253, [%r10+164];
	ld.shared.u16 	%rs3216, [_ZZ24flash_attention_wmma_qktPK6__halfS1_S1_PS_iiiifE6V_smem+5346];
	// begin inline asm
	{  cvt.f32.f16 %f16252, %rs3216;}

	// end inline asm
	fma.rn.f32 	%f21500, %f16253, %f16252, %f21500;
$L__BB0_6737:
	setp.ge.s32 	%p3350, %r116, %r137;
	@%p3350 bra 	$L__BB0_6739;
	ld.shared.f32 	%f16255, [%r10+168];
	ld.shared.u16 	%rs3217, [_ZZ24flash_attention_wmma_qktPK6__halfS1_S1_PS_iiiifE6V_smem+5474];
	// begin inline asm
	{  cvt.f32.f16 %f16254, %rs3217;}

	// end inline asm
	fma.rn.f32 	%f21500, %f16255, %f16254, %f21500;
$L__BB0_6739:
	add.s32 	%r1321, %r16, 43;
	setp.ge.s32 	%p3351, %r1321, %r137;
	@%p3351 bra 	$L__BB0_6741;
	ld.shared.f32 	%f16257, [%r10+172];
	ld.shared.u16 	%rs3218, [_ZZ24flash_attention_wmma_qktPK6__halfS1_S1_PS_iiiifE6V_smem+5602];
	// begin inline asm
	{  cvt.f32.f16 %f16256, %rs3218;}

	// end inline asm
	fma.rn.f32 	%f21500, %f16257, %f16256, %f21500;
$L__BB0_6741:
	add.s32 	%r1322, %r16, 44;
	setp.ge.s32 	%p3352, %r1322, %r137;
	@%p3352 bra 	$L__BB0_6743;
	ld.shared.f32 	%f16259, [%r10+176];
	ld.shared.u16 	%rs3219, [_ZZ24flash_attention_wmma_qktPK6__halfS1_S1_PS_iiiifE6V_smem+5730];
	// begin inline asm
	{  cvt.f32.f16 %f16258, %rs3219;}

	// end inline asm
	fma.rn.f32 	%f21500, %f16259, %f16258, %f21500;
$L__BB0_6743:
	add.s32 	%r1323, %r16, 45;
	setp.ge.s32 	%p3353, %r1323, %r137;
	@%p3353 bra 	$L__BB0_6745;
	ld.shared.f32 	%f16261, [%r10+180];
	ld.shared.u16 	%rs3220, [_ZZ24flash_attention_wmma_qktPK6__halfS1_S1_PS_iiiifE6V_smem+5858];
	// begin inline asm
	{  cvt.f32.f16 %f16260, %rs3220;}

	// end inline asm
	fma.rn.f32 	%f21500, %f16261, %f16260, %f21500;
$L__BB0_6745:
	add.s32 	%r1324, %r16, 46;
	setp.ge.s32 	%p3354, %r1324, %r137;
	@%p3354 bra 	$L__BB0_6747;
	ld.shared.f32 	%f16263, [%r10+184];
	ld.shared.u16 	%rs3221, [_ZZ24flash_attention_wmma_qktPK6__halfS1_S1_PS_iiiifE6V_smem+5986];
	// begin inline asm
	{  cvt.f32.f16 %f16262, %rs3221;}

	// end inline asm
	fma.rn.f32 	%f21500, %f16263, %f16262, %f21500;
$L__BB0_6747:
	setp.ge.s32 	%p3355, %r117, %r137;
	@%p3355 bra 	$L__BB0_6749;
	ld.shared.f32 	%f16265, [%r10+188];
	ld.shared.u16 	%rs3222, [_ZZ24flash_attention_wmma_qktPK6__halfS1_S1_PS_iiiifE6V_smem+6114];
	// begin inline asm
	{  cvt.f32.f16 %f16264, %rs3222;}

	// end inline asm
	fma.rn.f32 	%f21500, %f16265, %f16264, %f21500;
$L__BB0_6749:
	setp.ge.s32 	%p3356, %r118, %r137;
	@%p3356 bra 	$L__BB0_6751;
	ld.shared.f32 	%f16267, [%r10+192];
	ld.shared.u16 	%rs3223, [_ZZ24flash_attention_wmma_qktPK6__halfS1_S1_PS_iiiifE6V_smem+6242];
	// begin inline asm
	{  cvt.f32.f16 %f16266, %rs3223;}

	// end inline asm
	fma.rn.f32 	%f21500, %f16267, %f16266, %f21500;
$L__BB0_6751:
	setp.ge.s32 	%p3357, %r119, %r137;
	@%p3357 bra 	$L__BB0_6753;
	ld.shared.f32 	%f16269, [%r10+196];
	ld.shared.u16 	%rs3224, [_ZZ24flash_attention_wmma_qktPK6__halfS1_S1_PS_iiiifE6V_smem+6370];
	// begin inline asm
	{  cvt.f32.f16 %f16268, %rs3224;}

	// end inline asm
	fma.rn.f32 	%f21500, %f16269, %f16268, %f21500;
$L__BB0_6753:
	setp.ge.s32 	%p3358, %r120, %r137;
	@%p3358 bra 	$L__BB0_6755;
	ld.shared.f32 	%f16271, [%r10+200];
	ld.shared.u16 	%rs3225, [_ZZ24flash_attention_wmma_qktPK6__halfS1_S1_PS_iiiifE6V_smem+6498];
	// begin inline asm
	{  cvt.f32.f16 %f16270, %rs3225;}

	// end inline asm
	fma.rn.f32 	%f21500, %f16271, %f16270, %f21500;
$L__BB0_6755:
	setp.ge.s32 	%p3359, %r121, %r137;
	@%p3359 bra 	$L__BB0_6757;
	ld.shared.f32 	%f16273, [%r10+204];
	ld.shared.u16 	%rs3226, [_ZZ24flash_attention_wmma_qktPK6__halfS1_S1_PS_iiiifE6V_smem+6626];
	// begin inline asm
	{  cvt.f32.f16 %f16272, %rs3226;}

	// end inline asm
	fma.rn.f32 	%f21500, %f16273, %f16272, %f21500;
$L__BB0_6757:
	setp.ge.s32 	%p3360, %r122, %r137;
	@%p3360 bra 	$L__BB0_6759;
	ld.shared.f32 	%f16275, [%r10+208];
	ld.shared.u16 	%rs3227, [_ZZ24flash_attention_wmma_qktPK6__halfS1_S1_PS_iiiifE6V_smem+6754];
	// begin inline asm
	{  cvt.f32.f16 %f16274, %rs3227;}

	// end inline asm
	fma.rn.f32 	%f21500, %f16275, %f16274, %f21500;
$L__BB0_6759:
	setp.ge.s32 	%p3361, %r123, %r137;
	@%p3361 bra 	$L__BB0_6761;
	ld.shared.f32 	%f16277, [%r10+212];
	ld.shared.u16 	%rs3228, [_ZZ24flash_attention_wmma_qktPK6__halfS1_S1_PS_iiiifE6V_smem+6882];
	// begin inline asm
	{  cvt.f32.f16 %f16276, %rs3228;}

	// end inline asm
	fma.rn.f32 	%f21500, %f16277, %f16276, %f21500;
$L__BB0_6761:
	setp.ge.s32 	%p3362, %r124, %r137;
	@%p3362 bra 	$L__BB0_6763;
	ld.shared.f32 	%f16279, [%r10+216];
	ld.shared.u16 	%rs3229, [_ZZ24flash_attention_wmma_qktPK6__halfS1_S1_PS_iiiifE6V_smem+7010];
	// begin inline asm
	{  cvt.f32.f16 %f16278, %rs3229;}

	// end inline asm
	fma.rn.f32 	%f21500, %f16279, %f16278, %f21500;
$L__BB0_6763:
	setp.ge.s32 	%p3363, %r125, %r137;
	@%p3363 bra 	$L__BB0_6765;
	ld.shared.f32 	%f16281, [%r10+220];
	ld.shared.u16 	%rs3230, [_ZZ24flash_attention_wmma_qktPK6__halfS1_S1_PS_iiiifE6V_smem+7138];
	// begin inline asm
	{  cvt.f32.f16 %f16280, %rs3230;}

	// end inline asm
	fma.rn.f32 	%f21500, %f16281, %f16280, %f21500;
$L__BB0_6765:
	setp.ge.s32 	%p3364, %r126, %r137;
	@%p3364 bra 	$L__BB0_6767;
	ld.shared.f32 	%f16283, [%r10+224];
	ld.shared.u16 	%rs3231, [_ZZ24flash_attention_wmma_qktPK6__halfS1_S1_PS_iiiifE6V_smem+7266];
	// begin inline asm
	{  cvt.f32.f16 %f16282, %rs3231;}

	// end inline asm
	fma.rn.f32 	%f21500, %f16283, %f16282, %f21500;
$L__BB0_6767:
	setp.ge.s32 	%p3365, %r127, %r137;
	@%p3365 bra 	$L__BB0_6769;
	ld.shared.f32 	%f16285, [%r10+228];
	ld.shared.u16 	%rs3232, [_ZZ24flash_attention_wmma_qktPK6__halfS1_S1_PS_iiiifE6V_smem+7394];
	// begin inline asm
	{  cvt.f32.f16 %f16284, %rs3232;}

	// end inline asm
	fma.rn.f32 	%f21500, %f16285, %f16284, %f21500;
$L__BB0_6769:
	setp.ge.s32 	%p3366, %r128, %r137;
	@%p3366 bra 	$L__BB0_6771;
	ld.shared.f32 	%f16287, [%r10+232];
	ld.shared.u16 	%rs3233, [_ZZ24flash_attention_wmma_qktPK6__halfS1_S1_PS_iiiifE6V_smem+7522];
	// begin inline asm
	{  cvt.f32.f16 %f16286, %rs3233;}

	// end inline asm
	fma.rn.f32 	%f21500, %f16287, %f16286, %f21500;
$L__BB0_6771:
	setp.ge.s32 	%p3367, %r129, %r137;
	@%p3367 bra 	$L__BB0_6773;
	ld.shared.f32 	%f16289, [%r10+236];
	ld.shared.u16 	%rs3234, [_ZZ24flash_attention_wmma_qktPK6__halfS1_S1_PS_iiiifE6V_smem+7650];
	// begin inline asm
	{  cvt.f32.f16 %f16288, %rs3234;}

	// end inline asm
	fma.rn.f32 	%f21500, %f16289, %f16288, %f21500;
$L__BB0_6773:
	setp.ge.s32 	%p3368, %r130, %r137;
	@%p3368 bra 	$L__BB0_6775;
	ld.shared.f32 	%f16291, [%r10+240];
	ld.shared.u16 	%rs3235, [_ZZ24flash_attention_wmma_qktPK6__halfS1_S1_PS_iiiifE6V_smem+7778];
	// begin inline asm
	{  cvt.f32.f16 %f16290, %rs3235;}

	// end inline asm
	fma.rn.f32 	%f21500, %f16291, %f16290, %f21500;
$L__BB0_6775:
	setp.ge.s32 	%p3369, %r131, %r137;
	@%p3369 bra 	$L__BB0_6777;
	ld.shared.f32 	%f16293, [%r10+244];
	ld.shared.u16 	%rs3236, [_ZZ24flash_attention_wmma_qktPK6__halfS1_S1_PS_iiiifE6V_smem+7906];
	// begin inline asm
	{  cvt.f32.f16 %f16292, %rs3236;}

	// end inline asm
	fma.rn.f32 	%f21500, %f16293, %f16292, %f21500;
$L__BB0_6777:
	setp.ge.s32 	%p3370, %r132, %r137;
	@%p3370 bra 	$L__BB0_6779;
	ld.shared.f32 	%f16295, [%r10+248];
	ld.shared.u16 	%rs3237, [_ZZ24flash_attention_wmma_qktPK6__halfS1_S1_PS_iiiifE6V_smem+8034];
	// begin inline asm
	{  cvt.f32.f16 %f16294, %rs3237;}

	// end inline asm
	fma.rn.f32 	%f21500, %f16295, %f16294, %f21500;
$L__BB0_6779:
	setp.ge.s32 	%p3371, %r133, %r137;
	@%p3371 bra 	$L__BB0_6781;
	ld.shared.f32 	%f16297, [%r10+252];
	ld.shared.u16 	%rs3238, [_ZZ24flash_attention_wmma_qktPK6__halfS1_S1_PS_iiiifE6V_smem+8162];
	// begin inline asm
	{  cvt.f32.f16 %f16296, %rs3238;}

	// end inline asm
	fma.rn.f32 	%f21500, %f16297, %f16296, %f21500;
$L__BB0_6781:
	setp.ge.s32 	%p3372, %r16, %r137;
	fma.rn.f32 	%f18183, %f392, %f21500, %f18183;
	mov.f32 	%f21564, 0f00000000;
	@%p3372 bra 	$L__BB0_6783;
	ld.shared.f32 	%f16300, [%r10];
	ld.shared.u16 	%rs3239, [_ZZ24flash_attention_wmma_qktPK6__halfS1_S1_PS_iiiifE6V_smem+100];
	// begin inline asm
	{  cvt.f32.f16 %f16299, %rs3239;}

	// end inline asm
	fma.rn.f32 	%f21564, %f16300, %f16299, 0f00000000;
$L__BB0_6783:
	setp.ge.s32 	%p3373, %r84, %r137;
	@%p3373 bra 	$L__BB0_6785;
	ld.shared.f32 	%f16302, [%r10+4];
	ld.shared.u16 	%rs3240, [_ZZ24flash_attention_wmma_qktPK6__halfS1_S1_PS_iiiifE6V_smem+228];
	// begin inline asm
	{  cvt.f32.f16 %f16301, %rs3240;}

	// end inline asm
	fma.rn.f32 	%f21564, %f16302, %f16301, %f21564;
$L__BB0_6785:
	setp.ge.s32 	%p3374, %r85, %r137;
	@%p3374 bra 	$L__BB0_6787;
	ld.shared.f32 	%f16304, [%r10+8];
	ld.shared.u16 	%rs3241, [_ZZ24flash_attention_wmma_qktPK6__halfS1_S1_PS_iiiifE6V_smem+356];
	// begin inline asm
	{  cvt.f32.f16 %f16303, %rs3241;}

	// end inline asm
	fma.rn.f32 	%f21564, %f16304, %f16303, %f21564;
$L__BB0_6787:
	setp.ge.s32 	%p3375, %r86, %r137;
	@%p3375 bra 	$L__BB0_6789;
	ld.shared.f32 	%f16306, [%r10+12];
	ld.shared.u16 	%rs3242, [_ZZ24flash_attention_wmma_qktPK6__halfS1_S1_PS_iiiifE6V_smem+484];
	// begin inline asm
	{  cvt.f32.f16 %f16305, %rs3242;}

	// end inline asm
	fma.rn.f32 	%f21564, %f16306, %f16305, %f21564;
$L__BB0_6789:
	setp.ge.s32 	%p3376, %r87, %r137;
	@%p3376 bra 	$L__BB0_6791;
	ld.shared.f32 	%f16308, [%r10+16];
	ld.shared.u16 	%rs3243, [_ZZ24flash_attention_wmma_qktPK6__halfS1_S1_PS_iiiifE6V_smem+612];
	// begin inline asm
	{  cvt.f32.f16 %f16307, %rs3243;}

	// end inline asm
	fma.rn.f32 	%f21564, %f16308, %f16307, %f21564;
$L__BB0_6791:
	setp.ge.s32 	%p3377, %r88, %r137;
	@%p3377 bra 	$L__BB0_6793;
	ld.shared.f32 	%f16310, [%r10+20];
	ld.shared.u16 	%rs3244, [_ZZ24flash_attention_wmma_qktPK6__halfS1_S1_PS_iiiifE6V_smem+740];
	// begin inline asm
	{  cvt.f32.f16 %f16309, %rs3244;}

	// end inline asm
	fma.rn.f32 	%f21564, %f16310, %f16309, %f21564;
$L__BB0_6793:
	setp.ge.s32 	%p3378, %r89, %r137;
	@%p3378 bra 	$L__BB0_6795;
	ld.shared.f32 	%f16312, [%r10+24];
	ld.shared.u16 	%rs3245, [_ZZ24flash_attention_wmma_qktPK6__halfS1_S1_PS_iiiifE6V_smem+868];
	// begin inline asm
	{  cvt.f32.f16 %f16311, %rs3245;}

	// end inline asm
	fma.rn.f32 	%f21564, %f16312, %f16311, %f21564;
$L__BB0_6795:
	setp.ge.s32 	%p3379, %r90, %r137;
	@%p3379 bra 	$L__BB0_6797;
	ld.shared.f32 	%f16314, [%r10+28];
	ld.shared.u16 	%rs3246, [_ZZ24flash_attention_wmma_qktPK6__halfS1_S1_PS_iiiifE6V_smem+996];
	// begin inline asm
	{  cvt.f32.f16 %f16313, %rs3246;}

	// end inline asm
	fma.rn.f32 	%f21564, %f16314, %f16313, %f21564;
$L__BB0_6797:
	setp.ge.s32 	%p3380, %r91, %r137;
	@%p3380 bra 	$L__BB0_6799;
	ld.shared.f32 	%f16316, [%r10+32];
	ld.shared.u16 	%rs3247, [_ZZ24flash_attention_wmma_qktPK6__halfS1_S1_PS_iiiifE6V_smem+1124];
	// begin inline asm
	{  cvt.f32.f16 %f16315, %rs3247;}

	// end inline asm
	fma.rn.f32 	%f21564, %f16316, %f16315, %f21564;
$L__BB0_6799:
	setp.ge.s32 	%p3381, %r92, %r137;
	@%p3381 bra 	$L__BB0_6801;
	ld.shared.f32 	%f16318, [%r10+36];
	ld.shared.u16 	%rs3248, [_ZZ24flash_attention_wmma_qktPK6__halfS1_S1_PS_iiiifE6V_smem+1252];
	// begin inline asm
	{  cvt.f32.f16 %f16317, %rs3248;}

	// end inline asm
	fma.rn.f32 	%f21564, %f16318, %f16317, %f21564;
$L__BB0_6801:
	setp.ge.s32 	%p3382, %r93, %r137;
	@%p3382 bra 	$L__BB0_6803;
	ld.shared.f32 	%f16320, [%r10+40];
	ld.shared.u16 	%rs3249, [_ZZ24flash_attention_wmma_qktPK6__halfS1_S1_PS_iiiifE6V_smem+1380];
	// begin inline asm
	{  cvt.f32.f16 %f16319, %rs3249;}

	// end inline asm
	fma.rn.f32 	%f21564, %f16320, %f16319, %f21564;
$L__BB0_6803:
	setp.ge.s32 	%p3383, %r94, %r137;
	@%p3383 bra 	$L__BB0_6805;
	ld.shared.f32 	%f16322, [%r10+44];
	ld.shared.u16 	%rs3250, [_ZZ24flash_attention_wmma_qktPK6__halfS1_S1_PS_iiiifE6V_smem+1508];
	// begin inline asm
	{  cvt.f32.f16 %f16321, %rs3250;}

	// end inline asm
	fma.rn.f32 	%f21564, %f16322, %f16321, %f21564;
$L__BB0_6805:
	setp.ge.s32 	%p3384, %r95, %r137;
	@%p3384 bra 	$L__BB0_6807;
	ld.shared.f32 	%f16324, [%r10+48];
	ld.shared.u16 	%rs3251, [_ZZ24flash_attention_wmma_qktPK6__halfS1_S1_PS_iiiifE6V_smem+1636];
	// begin inline asm
	{  cvt.f32.f16 %f16323, %rs3251;}

	// end inline asm
	fma.rn.f32 	%f21564, %f16324, %f16323, %f21564;
$L__BB0_6807:
	setp.ge.s32 	%p3385, %r96, %r137;
	@%p3385 bra 	$L__BB0_6809;
	ld.shared.f32 	%f16326, [%r10+52];
	ld.shared.u16 	%rs3252, [_ZZ24flash_attention_wmma_qktPK6__halfS1_S1_PS_iiiifE6V_smem+1764];
	// begin inline asm
	{  cvt.f32.f16 %f16325, %rs3252;}

	// end inline asm
	fma.rn.f32 	%f21564, %f16326, %f16325, %f21564;
$L__BB0_6809:
	setp.ge.s32 	%p3386, %r97, %r137;
	@%p3386 bra 	$L__BB0_6811;
	ld.shared.f32 	%f16328, [%r10+56];
	ld.shared.u16 	%rs3253, [_ZZ24flash_attention_wmma_qktPK6__halfS1_S1_PS_iiiifE6V_smem+1892];
	// begin inline asm
	{  cvt.f32.f16 %f16327, %rs3253;}

	// end inline asm
	fma.rn.f32 	%f21564, %f16328, %f16327, %f21564;
$L__BB0_6811:
	setp.ge.s32 	%p3387, %r98, %r137;
	@%p3387 bra 	$L__BB0_6813;
	ld.shared.f32 	%f16330, [%r10+60];
	ld.shared.u16 	%rs3254, [_ZZ24flash_attention_wmma_qktPK6__halfS1_S1_PS_iiiifE6V_smem+2020];
	// begin inline asm
	{  cvt.f32.f16 %f16329, %rs3254;}

	// end inline asm
	fma.rn.f32 	%f21564, %f16330, %f16329, %f21564;
$L__BB0_6813:
	add.s32 	%r1325, %r16, 16;
	setp.ge.s32 	%p3388, %r1325, %r137;
	@%p3388 bra 	$L__BB0_6815;
	ld.shared.f32 	%f16332, [%r10+64];
	ld.shared.u16 	%rs3255, [_ZZ24flash_attention_wmma_qktPK6__halfS1_S1_PS_iiiifE6V_smem+2148];
	// begin inline asm
	{  cvt.f32.f16 %f16331, %rs3255;}

	// end inline asm
	fma.rn.f32 	%f21564, %f16332, %f16331, %f21564;
$L__BB0_6815:
	add.s32 	%r1326, %r16, 17;
	setp.ge.s32 	%p3389, %r1326, %r137;
	@%p3389 bra 	$L__BB0_6817;
	ld.shared.f32 	%f16334, [%r10+68];
	ld.shared.u16 	%rs3256, [_ZZ24flash_attention_wmma_qktPK6__halfS1_S1_PS_iiiifE6V_smem+2276];
	// begin inline asm
	{  cvt.f32.f16 %f16333, %rs3256;}

	// end inline asm
	fma.rn.f32 	%f21564, %f16334, %f16333, %f21564;
$L__BB0_6817:
	add.s32 	%r1327, %r16, 18;
	setp.ge.s32 	%p3390, %r1327, %r137;
	@%p3390 bra 	$L__BB0_6819;
	ld.shared.f32 	%f16336, [%r10+72];
	ld.shared.u16 	%rs3257, [_ZZ24flash_attention_wmma_qktPK6__halfS1_S1_PS_iiiifE6V_smem+2404];
	// begin inline asm
	{  cvt.f32.f16 %f16335, %rs3257;}

	// end inline asm
	fma.rn.f32 	%f21564, %f16336, %f16335, %f21564;
$L__BB0_6819:
	add.s32 	%r1328, %r16, 19;
	setp.ge.s32 	%p3391, %r1328, %r137;
	@%p3391 bra 	$L__BB0_6821;
	ld.shared.f32 	%f16338, [%r10+76];
	ld.shared.u16 	%rs3258, [_ZZ24flash_attention_wmma_qktPK6__halfS1_S1_PS_iiiifE6V_smem+2532];
	// begin inline asm
	{  cvt.f32.f16 %f16337, %rs3258;}

	// end inline asm
	fma.rn.f32 	%f21564, %f16338, %f16337, %f21564;
$L__BB0_6821:
	add.s32 	%r1329, %r16, 20;
	setp.ge.s32 	%p3392, %r1329, %r137;
	@%p3392 bra 	$L__BB0_6823;
	ld.shared.f32 	%f16340, [%r10+80];
	ld.shared.u16 	%rs3259, [_ZZ24flash_attention_wmma_qktPK6__halfS1_S1_PS_iiiifE6V_smem+2660];
	// begin inline asm
	{  cvt.f32.f16 %f16339, %rs3259;}

	// end inline asm
	fma.rn.f32 	%f21564, %f16340, %f16339, %f21564;
$L__BB0_6823:
	add.s32 	%r1330, %r16, 21;
	setp.ge.s32 	%p3393, %r1330, %r137;
	@%p3393 bra 	$L__BB0_6825;
	ld.shared.f32 	%f16342, [%r10+84];
	ld.shared.u16 	%rs3260, [_ZZ24flash_attention_wmma_qktPK6__halfS1_S1_PS_iiiifE6V_smem+2788];
	// begin inline asm
	{  cvt.f32.f16 %f16341, %rs3260;}

	// end inline asm
	fma.rn.f32 	%f21564, %f16342, %f16341, %f21564;
$L__BB0_6825:
	add.s32 	%r1331, %r16, 22;
	setp.ge.s32 	%p3394, %r1331, %r137;
	@%p3394 bra 	$L__BB0_6827;
	ld.shared.f32 	%f16344, [%r10+88];
	ld.shared.u16 	%rs3261, [_ZZ24flash_attention_wmma_qktPK6__halfS1_S1_PS_iiiifE6V_smem+2916];
	// begin inline asm
	{  cvt.f32.f16 %f16343, %rs3261;}

	// end inline asm
	fma.rn.f32 	%f21564, %f16344, %f16343, %f21564;
$L__BB0_6827:
	setp.ge.s32 	%p3395, %r99, %r137;
	@%p3395 bra 	$L__BB0_6829;
	ld.shared.f32 	%f16346, [%r10+92];
	ld.shared.u16 	%rs3262, [_ZZ24flash_attention_wmma_qktPK6__halfS1_S1_PS_iiiifE6V_smem+3044];
	// begin inline asm
	{  cvt.f32.f16 %f16345, %rs3262;}

	// end inline asm
	fma.rn.f32 	%f21564, %f16346, %f16345, %f21564;
$L__BB0_6829:
	setp.ge.s32 	%p3396, %r100, %r137;
	@%p3396 bra 	$L__BB0_6831;
	ld.shared.f32 	%f16348, [%r10+96];
	ld.shared.u16 	%rs3263, [_ZZ24flash_attention_wmma_qktPK6__halfS1_S1_PS_iiiifE6V_smem+3172];
	// begin inline asm
	{  cvt.f32.f16 %f16347, %rs3263;}

	// end inline asm
	fma.rn.f32 	%f21564, %f16348, %f16347, %f21564;
$L__BB0_6831:
	setp.ge.s32 	%p3397, %r101, %r137;
	@%p3397 bra 	$L__BB0_6833;
	ld.shared.f32 	%f16350, [%r10+100];
	ld.shared.u16 	%rs3264, [_ZZ24flash_attention_wmma_qktPK6__halfS1_S1_PS_iiiifE6V_smem+3300];
	// begin inline asm
	{  cvt.f32.f16 %f16349, %rs3264;}

	// end inline asm
	fma.rn.f32 	%f21564, %f16350, %f16349, %f21564;
$L__BB0_6833:
	setp.ge.s32 	%p3398, %r102, %r137;
	@%p3398 bra 	$L__BB0_6835;
	ld.shared.f32 	%f16352, [%r10+104];
	ld.shared.u16 	%rs3265, [_ZZ24flash_attention_wmma_qktPK6__halfS1_S1_PS_iiiifE6V_smem+3428];
	// begin inline asm
	{  cvt.f32.f16 %f16351, %rs3265;}

	// end inline asm
	fma.rn.f32 	%f21564, %f16352, %f16351, %f21564;
$L__BB0_6835:
	setp.ge.s32 	%p3399, %r103, %r137;
	@%p3399 bra 	$L__BB0_6837;
	ld.shared.f32 	%f16354, [%r10+108];
	ld.shared.u16 	%rs3266, [_ZZ24flash_attention_wmma_qktPK6__halfS1_S1_PS_iiiifE6V_smem+3556];
	// begin inline asm
	{  cvt.f32.f16 %f16353, %rs3266;}

	// end inline asm
	fma.rn.f32 	%f21564, %f16354, %f16353, %f21564;
$L__BB0_6837:
	@%p3336 bra 	$L__BB0_6839;
	ld.shared.f32 	%f16356, [%r10+112];
	ld.shared.u16 	%rs3267, [_ZZ24flash_attention_wmma_qktPK6__halfS1_S1_PS_iiiifE6V_smem+3684];
	// begin inline asm
	{  cvt.f32.f16 %f16355, %rs3267;}

	// end inline asm
	fma.rn.f32 	%f21564, %f16356, %f16355, %f21564;
$L__BB0_6839:
	@%p3337 bra 	$L__BB0_6841;
	ld.shared.f32 	%f16358, [%r10+116];
	ld.shared.u16 	%rs3268, [_ZZ24flash_attention_wmma_qktPK6__halfS1_S1_PS_iiiifE6V_smem+3812];
	// begin inline asm
	{  cvt.f32.f16 %f16357, %rs3268;}

	// end inline asm
	fma.rn.f32 	%f21564, %f16358, %f16357, %f21564;
$L__BB0_6841:
	@%p3338 bra 	$L__BB0_6843;
	ld.shared.f32 	%f16360, [%r10+120];
	ld.shared.u16 	%rs3269, [_ZZ24flash_attention_wmma_qktPK6__halfS1_S1_PS_iiiifE6V_smem+3940];
	// begin inline asm
	{  cvt.f32.f16 %f16359, %rs3269;}

	// end inline asm
	fma.rn.f32 	%f21564, %f16360, %f16359, %f21564;
$L__BB0_6843:
	@%p3339 bra 	$L__BB0_6845;
	ld.shared.f32 	%f16362, [%r10+124];
	ld.shared.u16 	%rs3270, [_ZZ24flash_attention_wmma_qktPK6__halfS1_S1_PS_iiiifE6V_smem+4068];
	// begin inline asm
	{  cvt.f32.f16 %f16361, %rs3270;}

	// end inline asm
	fma.rn.f32 	%f21564, %f16362, %f16361, %f21564;
$L__BB0_6845:
	@%p3340 bra 	$L__BB0_6847;
	ld.shared.f32 	%f16364, [%r10+128];
	ld.shared.u16 	%rs3271, [_ZZ24flash_attention_wmma_qktPK6__halfS1_S1_PS_iiiifE6V_smem+4196];
	// begin inline asm
	{  cvt.f32.f16 %f16363, %rs3271;}

	// end inline asm
	fma.rn.f32 	%f21564, %f16364, %f16363, %f21564;
$L__BB0_6847:
	setp.ge.s32 	%p3405, %r109, %r137;
	@%p3405 bra 	$L__BB0_6849;
	ld.shared.f32 	%f16366, [%r10+132];
	ld.shared.u16 	%rs3272, [_ZZ24flash_attention_wmma_qktPK6__halfS1_S1_PS_iiiifE6V_smem+4324];
	// begin inline asm
	{  cvt.f32.f16 %f16365, %rs3272;}

	// end inline asm
	fma.rn.f32 	%f21564, %f16366, %f16365, %f21564;
$L__BB0_6849:
	setp.ge.s32 	%p3406, %r110, %r137;
	@%p3406 bra 	$L__BB0_6851;
	ld.shared.f32 	%f16368, [%r10+136];
	ld.shared.u16 	%rs3273, [_ZZ24flash_attention_wmma_qktPK6__halfS1_S1_PS_iiiifE6V_smem+4452];
	// begin inline asm
	{  cvt.f32.f16 %f16367, %rs3273;}

	// end inline asm
	fma.rn.f32 	%f21564, %f16368, %f16367, %f21564;
$L__BB0_6851:
	setp.ge.s32 	%p3407, %r111, %r137;
	@%p3407 bra 	$L__BB0_6853;
	ld.shared.f32 	%f16370, [%r10+140];
	ld.shared.u16 	%rs3274, [_ZZ24flash_attention_wmma_qktPK6__halfS1_S1_PS_iiiifE6V_smem+4580];
	// begin inline asm
	{  cvt.f32.f16 %f16369, %rs3274;}

	// end inline asm
	fma.rn.f32 	%f21564, %f16370, %f16369, %f21564;
$L__BB0_6853:
	setp.ge.s32 	%p3408, %r112, %r137;
	@%p3408 bra 	$L__BB0_6855;
	ld.shared.f32 	%f16372, [%r10+144];
	ld.shared.u16 	%rs3275, [_ZZ24flash_attention_wmma_qktPK6__halfS1_S1_PS_iiiifE6V_smem+4708];
	// begin inline asm
	{  cvt.f32.f16 %f16371, %rs3275;}

	// end inline asm
	fma.rn.f32 	%f21564, %f16372, %f16371, %f21564;
$L__BB0_6855:
	setp.ge.s32 	%p3409, %r113, %r137;
	@%p3409 bra 	$L__BB0_6857;
	ld.shared.f32 	%f16374, [%r10+148];
	ld.shared.u16 	%rs3276, [_ZZ24flash_attention_wmma_qktPK6__halfS1_S1_PS_iiiifE6V_smem+4836];
	// begin inline asm
	{  cvt.f32.f16 %f16373, %rs3276;}

	// end inline asm
	fma.rn.f32 	%f21564, %f16374, %f16373, %f21564;
$L__BB0_6857:
	setp.ge.s32 	%p3410, %r114, %r137;
	@%p3410 bra 	$L__BB0_6859;
	ld.shared.f32 	%f16376, [%r10+152];
	ld.shared.u16 	%rs3277, [_ZZ24flash_attention_wmma_qktPK6__halfS1_S1_PS_iiiifE6V_smem+4964];
	// begin inline asm
	{  cvt.f32.f16 %f16375, %rs3277;}

	// end inline asm
	fma.rn.f32 	%f21564, %f16376, %f16375, %f21564;
$L__BB0_6859:
	add.s32 	%r1332, %r16, 39;
	setp.ge.s32 	%p3411, %r1332, %r137;
	@%p3411 bra 	$L__BB0_6861;
	ld.shared.f32 	%f16378, [%r10+156];
	ld.shared.u16 	%rs3278, [_ZZ24flash_attention_wmma_qktPK6__halfS1_S1_PS_iiiifE6V_smem+5092];
	// begin inline asm
	{  cvt.f32.f16 %f16377, %rs3278;}

	// end inline asm
	fma.rn.f32 	%f21564, %f16378, %f16377, %f21564;
$L__BB0_6861:
	setp.ge.s32 	%p3412, %r115, %r137;
	@%p3412 bra 	$L__BB0_6863;
	ld.shared.f32 	%f16380, [%r10+160];
	ld.shared.u16 	%rs3279, [_ZZ24flash_attention_wmma_qktPK6__halfS1_S1_PS_iiiifE6V_smem+5220];
	// begin inline asm
	{  cvt.f32.f16 %f16379, %rs3279;}

	// end inline asm
	fma.rn.f32 	%f21564, %f16380, %f16379, %f21564;
$L__BB0_6863:
	add.s32 	%r1333, %r16, 41;
	setp.ge.s32 	%p3413, %r1333, %r137;
	@%p3413 bra 	$L__BB0_6865;
	ld.shared.f32 	%f16382, [%r10+164];
	ld.shared.u16 	%rs3280, [_ZZ24flash_attention_wmma_qktPK6__halfS1_S1_PS_iiiifE6V_smem+5348];
	// begin inline asm
	{  cvt.f32.f16 %f16381, %rs3280;}

	// end inline asm
	fma.rn.f32 	%f21564, %f16382, %f16381, %f21564;
$L__BB0_6865:
	setp.ge.s32 	%p3414, %r116, %r137;
	@%p3414 bra 	$L__BB0_6867;
	ld.shared.f32 	%f16384, [%r10+168];
	ld.shared.u16 	%rs3281, [_ZZ24flash_attention_wmma_qktPK6__halfS1_S1_PS_iiiifE6V_smem+5476];
	// begin inline asm
	{  cvt.f32.f16 %f16383, %rs3281;}

	// end inline asm
	fma.rn.f32 	%f21564, %f16384, %f16383, %f21564;
$L__BB0_6867:
	add.s32 	%r1334, %r16, 43;
	setp.ge.s32 	%p3415, %r1334, %r137;
	@%p3415 bra 	$L__BB0_6869;
	ld.shared.f32 	%f16386, [%r10+172];
	ld.shared.u16 	%rs3282, [_ZZ24flash_attention_wmma_qktPK6__halfS1_S1_PS_iiiifE6V_smem+5604];
	// begin inline asm
	{  cvt.f32.f16 %f16385, %rs3282;}

	// end inline asm
	fma.rn.f32 	%f21564, %f16386, %f16385, %f21564;
$L__BB0_6869:
	add.s32 	%r1335, %r16, 44;
	setp.ge.s32 	%p3416, %r1335, %r137;
	@%p3416 bra 	$L__BB0_6871;
	ld.shared.f32 	%f16388, [%r10+176];
	ld.shared.u16 	%rs3283, [_ZZ24flash_attention_wmma_qktPK6__halfS1_S1_PS_iiiifE6V_smem+5732];
	// begin inline asm
	{  cvt.f32.f16 %f16387, %rs3283;}

	// end inline asm
	fma.rn.f32 	%f21564, %f16388, %f16387, %f21564;
$L__BB0_6871:
	add.s32 	%r1336, %r16, 45;
	setp.ge.s32 	%p3417, %r1336, %r137;
	@%p3417 bra 	$L__BB0_6873;
	ld.shared.f32 	%f16390, [%r10+180];
	ld.shared.u16 	%rs3284, [_ZZ24flash_attention_wmma_qktPK6__halfS1_S1_PS_iiiifE6V_smem+5860];
	// begin inline asm
	{  cvt.f32.f16 %f16389, %rs3284;}

	// end inline asm
	fma.rn.f32 	%f21564, %f16390, %f16389, %f21564;
$L__BB0_6873:
	add.s32 	%r1337, %r16, 46;
	setp.ge.s32 	%p3418, %r1337, %r137;
	@%p3418 bra 	$L__BB0_6875;
	ld.shared.f32 	%f16392, [%r10+184];
	ld.shared.u16 	%rs3285, [_ZZ24flash_attention_wmma_qktPK6__halfS1_S1_PS_iiiifE6V_smem+5988];
	// begin inline asm
	{  cvt.f32.f16 %f16391, %rs3285;}

	// end inline asm
	fma.rn.f32 	%f21564, %f16392, %f16391, %f21564;
$L__BB0_6875:
	setp.ge.s32 	%p3419, %r117, %r137;
	@%p3419 bra 	$L__BB0_6877;
	ld.shared.f32 	%f16394, [%r10+188];
	ld.shared.u16 	%rs3286, [_ZZ24flash_attention_wmma_qktPK6__halfS1_S1_PS_iiiifE6V_smem+6116];
	// begin inline asm
	{  cvt.f32.f16 %f16393, %rs3286;}

	// end inline asm
	fma.rn.f32 	%f21564, %f16394, %f16393, %f21564;
$L__BB0_6877:
	setp.ge.s32 	%p3420, %r118, %r137;
	@%p3420 bra 	$L__BB0_6879;
	ld.shared.f32 	%f16396, [%r10+192];
	ld.shared.u16 	%rs3287, [_ZZ24flash_attention_wmma_qktPK6__halfS1_S1_PS_iiiifE6V_smem+6244];
	// begin inline asm
	{  cvt.f32.f16 %f16395, %rs3287;}

	// end inline asm
	fma.rn.f32 	%f21564, %f16396, %f16395, %f21564;
$L__BB0_6879:
	setp.ge.s32 	%p3421, %r119, %r137;
	@%p3421 bra 	$L__BB0_6881;
	ld.shared.f32 	%f16398, [%r10+196];
	ld.shared.u16 	%rs3288, [_ZZ24flash_attention_wmma_qktPK6__halfS1_S1_PS_iiiifE6V_smem+6372];
	// begin inline asm
	{  cvt.f32.f16 %f16397, %rs3288;}

	// end inline asm
	fma.rn.f32 	%f21564, %f16398, %f16397, %f21564;
$L__BB0_6881:
	setp.ge.s32 	%p3422, %r120, %r137;
	@%p3422 bra 	$L__BB0_6883;
	ld.shared.f32 	%f16400, [%r10+200];
	ld.shared.u16 	%rs3289, [_ZZ24flash_attention_wmma_qktPK6__halfS1_S1_PS_iiiifE6V_smem+6500];
	// begin inline asm
	{  cvt.f32.f16 %f16399, %rs3289;}

	// end inline asm
	fma.rn.f32 	%f21564, %f16400, %f16399, %f21564;
$L__BB0_6883:
	setp.ge.s32 	%p3423, %r121, %r137;
	@%p3423 bra 	$L__BB0_6885;
	ld.shared.f32 	%f16402, [%r10+204];
	ld.shared.u16 	%rs3290, [_ZZ24flash_attention_wmma_qktPK6__halfS1_S1_PS_iiiifE6V_smem+6628];
	// begin inline asm
	{  cvt.f32.f16 %f16401, %rs3290;}

	// end inline asm
	fma.rn.f32 	%f21564, %f16402, %f16401, %f21564;
$L__BB0_6885:
	setp.ge.s32 	%p3424, %r122, %r137;
	@%p3424 bra 	$L__BB0_6887;
	ld.shared.f32 	%f16404, [%r10+208];
	ld.shared.u16 	%rs3291, [_ZZ24flash_attention_wmma_qktPK6__halfS1_S1_PS_iiiifE6V_smem+6756];
	// begin inline asm
	{  cvt.f32.f16 %f16403, %rs3291;}

	// end inline asm
	fma.rn.f32 	%f21564, %f16404, %f16403, %f21564;
$L__BB0_6887:
	setp.ge.s32 	%p3425, %r123, %r137;
	@%p3425 bra 	$L__BB0_6889;
	ld.shared.f32 	%f16406, [%r10+212];
	ld.shared.u16 	%rs3292, [_ZZ24flash_attention_wmma_qktPK6__halfS1_S1_PS_iiiifE6V_smem+6884];
	// begin inline asm
	{  cvt.f32.f16 %f16405, %rs3292;}

	// end inline asm
	fma.rn.f32 	%f21564, %f16406, %f16405, %f21564;
$L__BB0_6889:
	setp.ge.s32 	%p3426, %r124, %r137;
	@%p3426 bra 	$L__BB0_6891;
	ld.shared.f32 	%f16408, [%r10+216];
	ld.shared.u16 	%rs3293, [_ZZ24flash_attention_wmma_qktPK6__halfS1_S1_PS_iiiifE6V_smem+7012];
	// begin inline asm
	{  cvt.f32.f16 %f16407, %rs3293;}

	// end inline asm
	fma.rn.f32 	%f21564, %f16408, %f16407, %f21564;
$L__BB0_6891:
	setp.ge.s32 	%p3427, %r125, %r137;
	@%p3427 bra 	$L__BB0_6893;
	ld.shared.f32 	%f16410, [%r10+220];
	ld.shared.u16 	%rs3294, [_ZZ24flash_attention_wmma_qktPK6__halfS1_S1_PS_iiiifE6V_smem+7140];
	// begin inline asm
	{  cvt.f32.f16 %f16409, %rs3294;}

	// end inline asm
	fma.rn.f32 	%f21564, %f16410, %f16409, %f21564;
$L__BB0_6893:
	setp.ge.s32 	%p3428, %r126, %r137;
	@%p3428 bra 	$L__BB0_6895;
	ld.shared.f32 	%f16412, [%r10+224];
	ld.shared.u16 	%rs3295, [_ZZ24flash_attention_wmma_qktPK6__halfS1_S1_PS_iiiifE6V_smem+7268];
	// begin inline asm
	{  cvt.f32.f16 %f16411, %rs3295;}

	// end inline asm
	fma.rn.f32 	%f21564, %f16412, %f16411, %f21564;
$L__BB0_6895:
	setp.ge.s32 	%p3429, %r127, %r137;
	@%p3429 bra 	$L__BB0_6897;
	ld.shared.f32 	%f16414, [%r10+228];
	ld.shared.u16 	%rs3296, [_ZZ24flash_attention_wmma_qktPK6__halfS1_S1_PS_iiiifE6V_smem+7396];
	// begin inline asm
	{  cvt.f32.f16 %f16413, %rs3296;}

	// end inline asm
	fma.rn.f32 	%f21564, %f16414, %f16413, %f21564;
$L__BB0_6897:
	setp.ge.s32 	%p3430, %r128, %r137;
	@%p3430 bra 	$L__BB0_6899;
	ld.shared.f32 	%f16416, [%r10+232];
	ld.shared.u16 	%rs3297, [_ZZ24flash_attention_wmma_qktPK6__halfS1_S1_PS_iiiifE6V_smem+7524];
	// begin inline asm
	{  cvt.f32.f16 %f16415, %rs3297;}

	// end inline asm
	fma.rn.f32 	%f21564, %f16416, %f16415, %f21564;
$L__BB0_6899:
	setp.ge.s32 	%p3431, %r129, %r137;
	@%p3431 bra 	$L__BB0_6901;
	ld.shared.f32 	%f16418, [%r10+236];
	ld.shared.u16 	%rs3298, [_ZZ24flash_attention_wmma_qktPK6__halfS1_S1_PS_iiiifE6V_smem+7652];
	// begin inline asm
	{  cvt.f32.f16 %f16417, %rs3298;}

	// end inline asm
	fma.rn.f32 	%f21564, %f16418, %f16417, %f21564;
$L__BB0_6901:
	setp.ge.s32 	%p3432, %r130, %r137;
	@%p3432 bra 	$L__BB0_6903;
	ld.shared.f32 	%f16420, [%r10+240];
	ld.shared.u16 	%rs3299, [_ZZ24flash_attention_wmma_qktPK6__halfS1_S1_PS_iiiifE6V_smem+7780];
	// begin inline asm
	{  cvt.f32.f16 %f16419, %rs3299;}

	// end inline asm
	fma.rn.f32 	%f21564, %f16420, %f16419, %f21564;
$L__BB0_6903:
	setp.ge.s32 	%p3433, %r131, %r137;
	@%p3433 bra 	$L__BB0_6905;
	ld.shared.f32 	%f16422, [%r10+244];
	ld.shared.u16 	%rs3300, [_ZZ24flash_attention_wmma_qktPK6__halfS1_S1_PS_iiiifE6V_smem+7908];
	// begin inline asm
	{  cvt.f32.f16 %f16421, %rs3300;}

	// end inline asm
	fma.rn.f32 	%f21564, %f16422, %f16421, %f21564;
$L__BB0_6905:
	setp.ge.s32 	%p3434, %r132, %r137;
	@%p3434 bra 	$L__BB0_6907;
	ld.shared.f32 	%f16424, [%r10+248];
	ld.shared.u16 	%rs3301, [_ZZ24flash_attention_wmma_qktPK6__halfS1_S1_PS_iiiifE6V_smem+8036];
	// begin inline asm
	{  cvt.f32.f16 %f16423, %rs3301;}

	// end inline asm
	fma.rn.f32 	%f21564, %f16424, %f16423, %f21564;
$L__BB0_6907:
	setp.ge.s32 	%p3435, %r133, %r137;
	@%p3435 bra 	$L__BB0_6909;
	ld.shared.f32 	%f16426, [%r10+252];
	ld.shared.u16 	%rs3302, [_ZZ24flash_attention_wmma_qktPK6__halfS1_S1_PS_iiiifE6V_smem+8164];
	// begin inline asm
	{  cvt.f32.f16 %f16425, %rs3302;}

	// end inline asm
	fma.rn.f32 	%f21564, %f16426, %f16425, %f21564;
$L__BB0_6909:
	setp.ge.s32 	%p3436, %r16, %r137;
	fma.rn.f32 	%f18182, %f392, %f21564, %f18182;
	mov.f32 	%f21628, 0f00000000;
	@%p3436 bra 	$L__BB0_6911;
	ld.shared.f32 	%f16429, [%r10];
	ld.shared.u16 	%rs3303, [_ZZ24flash_attention_wmma_qktPK6__halfS1_S1_PS_iiiifE6V_smem+102];
	// begin inline asm
	{  cvt.f32.f16 %f16428, %rs3303;}

	// end inline asm
	fma.rn.f32 	%f21628, %f16429, %f16428, 0f00000000;
$L__BB0_6911:
	setp.ge.s32 	%p3437, %r84, %r137;
	@%p3437 bra 	$L__BB0_6913;
	ld.shared.f32 	%f16431, [%r10+4];
	ld.shared.u16 	%rs3304, [_ZZ24flash_attention_wmma_qktPK6__halfS1_S1_PS_iiiifE6V_smem+230];
	// begin inline asm
	{  cvt.f32.f16 %f16430, %rs3304;}

	// end inline asm
	fma.rn.f32 	%f21628, %f16431, %f16430, %f21628;
$L__BB0_6913:
	setp.ge.s32 	%p3438, %r85, %r137;
	@%p3438 bra 	$L__BB0_6915;
	ld.shared.f32 	%f16433, [%r10+8];
	ld.shared.u16 	%rs3305, [_ZZ24flash_attention_wmma_qktPK6__halfS1_S1_PS_iiiifE6V_smem+358];
	// begin inline asm
	{  cvt.f32.f16 %f16432, %rs3305;}

	// end inline asm
	fma.rn.f32 	%f21628, %f16433, %f16432, %f21628;
$L__BB0_6915:
	setp.ge.s32 	%p3439, %r86, %r137;
	@%p3439 bra 	$L__BB0_6917;
	ld.shared.f32 	%f16435, [%r10+12];
	ld.shared.u16 	%rs3306, [_ZZ24flash_attention_wmma_qktPK6__halfS1_S1_PS_iiiifE6V_smem+486];
	// begin inline asm
	{  cvt.f32.f16 %f16434, %rs3306;}

	// end inline asm
	fma.rn.f32 	%f21628, %f16435, %f16434, %f21628;
$L__BB0_6917:
	setp.ge.s32 	%p3440, %r87, %r137;
	@%p3440 bra 	$L__BB0_6919;
	ld.shared.f32 	%f16437, [%r10+16];
	ld.shared.u16 	%rs3307, [_ZZ24flash_attention_wmma_qktPK6__halfS1_S1_PS_iiiifE6V_smem+614];
	// begin inline asm
	{  cvt.f32.f16 %f16436, %rs3307;}

	// end inline asm
	fma.rn.f32 	%f21628, %f16437, %f16436, %f21628;
$L__BB0_6919:
	setp.ge.s32 	%p3441, %r88, %r137;
	@%p3441 bra 	$L__BB0_6921;
	ld.shared.f32 	%f16439, [%r10+20];
	ld.shared.u16 	%rs3308, [_ZZ24flash_attention_wmma_qktPK6__halfS1_S1_PS_iiiifE6V_smem+742];
	// begin inline asm
	{  cvt.f32.f16 %f16438, %rs3308;}

	// end inline asm
	fma.rn.f32 	%f21628, %f16439, %f16438, %f21628;
$L__BB0_6921:
	setp.ge.s32 	%p3442, %r89, %r137;
	@%p3442 bra 	$L__BB0_6923;
	ld.shared.f32 	%f16441, [%r10+24];
	ld.shared.u16 	%rs3309, [_ZZ24flash_attention_wmma_qktPK6__halfS1_S1_PS_iiiifE6V_smem+870];
	// begin inline asm
	{  cvt.f32.f16 %f16440, %rs3309;}

	// end inline asm
	fma.rn.f32 	%f21628, %f16441, %f16440, %f21628;
$L__BB0_6923:
	setp.ge.s32 	%p3443, %r90, %r137;
	@%p3443 bra 	$L__BB0_6925;
	ld.shared.f32 	%f16443, [%r10+28];
	ld.shared.u16 	%rs3310, [_ZZ24flash_attention_wmma_qktPK6__halfS1_S1_PS_iiiifE6V_smem+998];
	// begin inline asm
	{  cvt.f32.f16 %f16442, %rs3310;}

	// end inline asm
	fma.rn.f32 	%f21628, %f16443, %f16442, %f21628;
$L__BB0_6925:
	setp.ge.s32 	%p3444, %r91, %r137;
	@%p3444 bra 	$L__BB0_6927;
	ld.shared.f32 	%f16445, [%r10+32];
	ld.shared.u16 	%rs3311, [_ZZ24flash_attention_wmma_qktPK6__halfS1_S1_PS_iiiifE6V_smem+1126];
	// begin inline asm
	{  cvt.f32.f16 %f16444, %rs3311;}

	// end inline asm
	fma.rn.f32 	%f21628, %f16445, %f16444, %f21628;
$L__BB0_6927:
	setp.ge.s32 	%p3445, %r92, %r137;
	@%p3445 bra 	$L__BB0_6929;
	ld.shared.f32 	%f16447, [%r10+36];
	ld.shared.u16 	%rs3312, [_ZZ24flash_attention_wmma_qktPK6__halfS1_S1_PS_iiiifE6V_smem+1254];
	// begin inline asm
	{  cvt.f32.f16 %f16446, %rs3312;}

	// end inline asm
	fma.rn.f32 	%f21628, %f16447, %f16446, %f21628;
$L__BB0_6929:
	setp.ge.s32 	%p3446, %r93, %r137;
	@%p3446 bra 	$L__BB0_6931;
	ld.shared.f32 	%f16449, [%r10+40];
	ld.shared.u16 	%rs3313, [_ZZ24flash_attention_wmma_qktPK6__halfS1_S1_PS_iiiifE6V_smem+1382];
	// begin inline asm
	{  cvt.f32.f16 %f16448, %rs3313;}

	// end inline asm
	fma.rn.f32 	%f21628, %f16449, %f16448, %f21628;
$L__BB0_6931:
	setp.ge.s32 	%p3447, %r94, %r137;
	@%p3447 bra 	$L__BB0_6933;
	ld.shared.f32 	%f16451, [%r10+44];
	ld.shared.u16 	%rs3314, [_ZZ24flash_attention_wmma_qktPK6__halfS1_S1_PS_iiiifE6V_smem+1510];
	// begin inline asm
	{  cvt.f32.f16 %f16450, %rs3314;}

	// end inline asm
	fma.rn.f32 	%f21628, %f16451, %f16450, %f21628;
$L__BB0_6933:
	setp.ge.s32 	%p3448, %r95, %r137;
	@%p3448 bra 	$L__BB0_6935;
	ld.shared.f32 	%f16453, [%r10+48];
	ld.shared.u16 	%rs3315, [_ZZ24flash_attention_wmma_qktPK6__halfS1_S1_PS_iiiifE6V_smem+1638];
	// begin inline asm
	{  cvt.f32.f16 %f16452, %rs3315;}

	// end inline asm
	fma.rn.f32 	%f21628, %f16453, %f16452, %f21628;
$L__BB0_6935:
	setp.ge.s32 	%p3449, %r96, %r137;
	@%p3449 bra 	$L__BB0_6937;
	ld.shared.f32 	%f16455, [%r10+52];
	ld.shared.u16 	%rs3316, [_ZZ24flash_attention_wmma_qktPK6__halfS1_S1_PS_iiiifE6V_smem+1766];
	// begin inline asm
	{  cvt.f32.f16 %f16454, %rs3316;}

	// end inline asm
	fma.rn.f32 	%f21628, %f16455, %f16454, %f21628;
$L__BB0_6937:
	setp.ge.s32 	%p3450, %r97, %r137;
	@%p3450 bra 	$L__BB0_6939;
	ld.shared.f32 	%f16457, [%r10+56];
	ld.shared.u16 	%rs3317, [_ZZ24flash_attention_wmma_qktPK6__halfS1_S1_PS_iiiifE6V_smem+1894];
	// begin inline asm
	{  cvt.f32.f16 %f16456, %rs3317;}

	// end inline asm
	fma.rn.f32 	%f21628, %f16457, %f16456, %f21628;
$L__BB0_6939:
	setp.ge.s32 	%p3451, %r98, %r137;
	@%p3451 bra 	$L__BB0_6941;
	ld.shared.f32 	%f16459, [%r10+60];
	ld.shared.u16 	%rs3318, [_ZZ24flash_attention_wmma_qktPK6__halfS1_S1_PS_iiiifE6V_smem+2022];
	// begin inline asm
	{  cvt.f32.f16 %f16458, %rs3318;}

	// end inline asm
	fma.rn.f32 	%f21628, %f16459, %f16458, %f21628;
$L__BB0_6941:
	add.s32 	%r1338, %r16, 16;
	setp.ge.s32 	%p3452, %r1338, %r137;
	@%p3452 bra 	$L__BB0_6943;
	ld.shared.f32 	%f16461, [%r10+64];
	ld.shared.u16 	%rs3319, [_ZZ24flash_attention_wmma_qktPK6__halfS1_S1_PS_iiiifE6V_smem+2150];
	// begin inline asm
	{  cvt.f32.f16 %f16460, %rs3319;}

	// end inline asm
	fma.rn.f32 	%f21628, %f16461, %f16460, %f21628;
$L__BB0_6943:
	add.s32 	%r1339, %r16, 17;
	setp.ge.s32 	%p3453, %r1339, %r137;
	@%p3453 bra 	$L__BB0_6945;
	ld.shared.f32 	%f16463, [%r10+68];
	ld.shared.u16 	%rs3320, [_ZZ24flash_attention_wmma_qktPK6__halfS1_S1_PS_iiiifE6V_smem+2278];
	// begin inline asm
	{  cvt.f32.f16 %f16462, %rs3320;}

	// end inline asm
	fma.rn.f32 	%f21628, %f16463, %f16462, %f21628;
$L__BB0_6945:
	add.s32 	%r1340, %r16, 18;
	setp.ge.s32 	%p3454, %r1340, %r137;
	@%p3454 bra 	$L__BB0_6947;
	ld.shared.f32 	%f16465, [%r10+72];
	ld.shared.u16 	%rs3321, [_ZZ24flash_attention_wmma_qktPK6__halfS1_S1_PS_iiiifE6V_smem+2406];
	// begin inline asm
	{  cvt.f32.f16 %f16464, %rs3321;}

	// end inline asm
	fma.rn.f32 	%f21628, %f16465, %f16464, %f21628;
$L__BB0_6947:
	add.s32 	%r1341, %r16, 19;
	setp.ge.s32 	%p3455, %r1341, %r137;
	@%p3455 bra 	$L__BB0_6949;
	ld.shared.f32 	%f16467, [%r10+76];
	ld.shared.u16 	%rs3322, [_ZZ24flash_attention_wmma_qktPK6__halfS1_S1_PS_iiiifE6V_smem+2534];
	// begin inline asm
	{  cvt.f32.f16 %f16466, %rs3322;}

	// end inline asm
	fma.rn.f32 	%f21628, %f16467, %f16466, %f21628;
$L__BB0_6949:
	add.s32 	%r1342, %r16, 20;
	setp.ge.s32 	%p3456, %r1342, %r137;
	@%p3456 bra 	$L__BB0_6951;
	ld.shared.f32 	%f16469, [%r10+80];
	ld.shared.u16 	%rs3323, [_ZZ24flash_attention_wmma_qktPK6__halfS1_S1_PS_iiiifE6V_smem+2662];
	// begin inline asm
	{  cvt.f32.f16 %f16468, %rs3323;}

	// end inline asm
	fma.rn.f32 	%f21628, %f16469, %f16468, %f21628;
$L__BB0_6951:
	add.s32 	%r1343, %r16, 21;
	setp.ge.s32 	%p3457, %r1343, %r137;
	@%p3457 bra 	$L__BB0_6953;
	ld.shared.f32 	%f16471, [%r10+84];
	ld.shared.u16 	%rs3324, [_ZZ24flash_attention_wmma_qktPK6__halfS1_S1_PS_iiiifE6V_smem+2790];
	// begin inline asm
	{  cvt.f32.f16 %f16470, %rs3324;}

	// end inline asm
	fma.rn.f32 	%f21628, %f16471, %f16470, %f21628;
$L__BB0_6953:
	add.s32 	%r1344, %r16, 22;
	setp.ge.s32 	%p3458, %r1344, %r137;
	@%p3458 bra 	$L__BB0_6955;
	ld.shared.f32 	%f16473, [%r10+88];
	ld.shared.u16 	%rs3325, [_ZZ24flash_attention_wmma_qktPK6__halfS1_S1_PS_iiiifE6V_smem+2918];
	// begin inline asm
	{  cvt.f32.f16 %f16472, %rs3325;}

	// end inline asm
	fma.rn.f32 	%f21628, %f16473, %f16472, %f21628;
$L__BB0_6955:
	setp.ge.s32 	%p3459, %r99, %r137;
	@%p3459 bra 	$L__BB0_6957;
	ld.shared.f32 	%f16475, [%r10+92];
	ld.shared.u16 	%rs3326, [_ZZ24flash_attention_wmma_qktPK6__halfS1_S1_PS_iiiifE6V_smem+3046];
	// begin inline asm
	{  cvt.f32.f16 %f16474, %rs3326;}

	// end inline asm
	fma.rn.f32 	%f21628, %f16475, %f16474, %f21628;
$L__BB0_6957:
	setp.ge.s32 	%p3460, %r100, %r137;
	@%p3460 bra 	$L__BB0_6959;
	ld.shared.f32 	%f16477, [%r10+96];
	ld.shared.u16 	%rs3327, [_ZZ24flash_attention_wmma_qktPK6__halfS1_S1_PS_iiiifE6V_smem+3174];
	// begin inline asm
	{  cvt.f32.f16 %f16476, %rs3327;}

	// end inline asm
	fma.rn.f32 	%f21628, %f16477, %f16476, %f21628;
$L__BB0_6959:
	setp.ge.s32 	%p3461, %r101, %r137;
	@%p3461 bra 	$L__BB0_6961;
	ld.shared.f32 	%f16479, [%r10+100];
	ld.shared.u16 	%rs3328, [_ZZ24flash_attention_wmma_qktPK6__halfS1_S1_PS_iiiifE6V_smem+3302];
	// begin inline asm
	{  cvt.f32.f16 %f16478, %rs3328;}

	// end inline asm
	fma.rn.f32 	%f21628, %f16479, %f16478, %f21628;
$L__BB0_6961:
	setp.ge.s32 	%p3462, %r102, %r137;
	@%p3462 bra 	$L__BB0_6963;
	ld.shared.f32 	%f16481, [%r10+104];
	ld.shared.u16 	%rs3329, [_ZZ24flash_attention_wmma_qktPK6__halfS1_S1_PS_iiiifE6V_smem+3430];
	// begin inline asm
	{  cvt.f32.f16 %f16480, %rs3329;}

	// end inline asm
	fma.rn.f32 	%f21628, %f16481, %f16480, %f21628;
$L__BB0_6963:
	setp.ge.s32 	%p3463, %r103, %r137;
	@%p3463 bra 	$L__BB0_6965;
	ld.shared.f32 	%f16483, [%r10+108];
	ld.shared.u16 	%rs3330, [_ZZ24flash_attention_wmma_qktPK6__halfS1_S1_PS_iiiifE6V_smem+3558];
	// begin inline asm
	{  cvt.f32.f16 %f16482, %rs3330;}

	// end inline asm
	fma.rn.f32 	%f21628, %f16483, %f16482, %f21628;
$L__BB0_6965:
	setp.ge.s32 	%p3464, %r104, %r137;
	@%p3464 bra 	$L__BB0_6967;
	ld.shared.f32 	%f16485, [%r10+112];
	ld.shared.u16 	%rs3331, [_ZZ24flash_attention_wmma_qktPK6__halfS1_S1_PS_iiiifE6V_smem+3686];
	// begin inline asm
	{  cvt.f32.f16 %f16484, %rs3331;}

	// end inline asm
	fma.rn.f32 	%f21628, %f16485, %f16484, %f21628;
$L__BB0_6967:
	setp.ge.s32 	%p3465, %r105, %r137;
	@%p3465 bra 	$L__BB0_6969;
	ld.shared.f32 	%f16487, [%r10+116];
	ld.shared.u16 	%rs3332, [_ZZ24flash_attention_wmma_qktPK6__halfS1_S1_PS_iiiifE6V_smem+3814];
	// begin inline asm
	{  cvt.f32.f16 %f16486, %rs3332;}

	// end inline asm
	fma.rn.f32 	%f21628, %f16487, %f16486, %f21628;
$L__BB0_6969:
	setp.ge.s32 	%p3466, %r106, %r137;
	@%p3466 bra 	$L__BB0_6971;
	ld.shared.f32 	%f16489, [%r10+120];
	ld.shared.u16 	%rs3333, [_ZZ24flash_attention_wmma_qktPK6__halfS1_S1_PS_iiiifE6V_smem+3942];
	// begin inline asm
	{  cvt.f32.f16 %f16488, %rs3333;}

	// end inline asm
	fma.rn.f32 	%f21628, %f16489, %f16488, %f21628;
$L__BB0_6971:
	setp.ge.s32 	%p3467, %r107, %r137;
	@%p3467 bra 	$L__BB0_6973;
	ld.shared.f32 	%f16491, [%r10+124];
	ld.shared.u16 	%rs3334, [_ZZ24flash_attention_wmma_qktPK6__halfS1_S1_PS_iiiifE6V_smem+4070];
	// begin inline asm
	{  cvt.f32.f16 %f16490, %rs3334;}

	// end inline asm
	fma.rn.f32 	%f21628, %f16491, %f16490, %f21628;
$L__BB0_6973:
	setp.ge.s32 	%p3468, %r108, %r137;
	@%p3468 bra 	$L__BB0_6975;
	ld.shared.f32 	%f16493, [%r10+128];
	ld.shared.u16 	%rs3335, [_ZZ24flash_attention_wmma_qktPK6__halfS1_S1_PS_iiiifE6V_smem+4198];
	// begin inline asm
	{  cvt.f32.f16 %f16492, %rs3335;}

	// end inline asm
	fma.rn.f32 	%f21628, %f16493, %f16492, %f21628;
$L__BB0_6975:
	@%p3405 bra 	$L__BB0_6977;
	ld.shared.f32 	%f16495, [%r10+132];
	ld.shared.u16 	%rs3336, [_ZZ24flash_attention_wmma_qktPK6__halfS1_S1_PS_iiiifE6V_smem+4326];
	// begin inline asm
	{  cvt.f32.f16 %f16494, %rs3336;}

	// end inline asm
	fma.rn.f32 	%f21628, %f16495, %f16494, %f21628;
$L__BB0_6977:
	@%p3406 bra 	$L__BB0_6979;
	ld.shared.f32 	%f16497, [%r10+136];
	ld.shared.u16 	%rs3337, [_ZZ24flash_attention_wmma_qktPK6__halfS1_S1_PS_iiiifE6V_smem+4454];
	// begin inline asm
	{  cvt.f32.f16 %f16496, %rs3337;}

	// end inline asm
	fma.rn.f32 	%f21628, %f16497, %f16496, %f21628;
$L__BB0_6979:
	@%p3407 bra 	$L__BB0_6981;
	ld.shared.f32 	%f16499, [%r10+140];
	ld.shared.u16 	%rs3338, [_ZZ24flash_attention_wmma_qktPK6__halfS1_S1_PS_iiiifE6V_smem+4582];
	// begin inline asm
	{  cvt.f32.f16 %f16498, %rs3338;}

	// end inline asm
	fma.rn.f32 	%f21628, %f16499, %f16498, %f21628;
$L__BB0_6981:
	@%p3408 bra 	$L__BB0_6983;
	ld.shared.f32 	%f16501, [%r10+144];
	ld.shared.u16 	%rs3339, [_ZZ24flash_attention_wmma_qktPK6__halfS1_S1_PS_iiiifE6V_smem+4710];
	// begin inline asm
	{  cvt.f32.f16 %f16500, %rs3339;}

	// end inline asm
	fma.rn.f32 	%f21628, %f16501, %f16500, %f21628;
$L__BB0_6983:
	@%p3409 bra 	$L__BB0_6985;
	ld.shared.f32 	%f16503, [%r10+148];
	ld.shared.u16 	%rs3340, [_ZZ24flash_attention_wmma_qktPK6__halfS1_S1_PS_iiiifE6V_smem+4838];
	// begin inline asm
	{  cvt.f32.f16 %f16502, %rs3340;}

	// end inline asm
	fma.rn.f32 	%f21628, %f16503, %f16502, %f21628;
$L__BB0_6985:
	setp.ge.s32 	%p3474, %r114, %r137;
	@%p3474 bra 	$L__BB0_6987;
	ld.shared.f32 	%f16505, [%r10+152];
	ld.shared.u16 	%rs3341, [_ZZ24flash_attention_wmma_qktPK6__halfS1_S1_PS_iiiifE6V_smem+4966];
	// begin inline asm
	{  cvt.f32.f16 %f16504, %rs3341;}

	// end inline asm
	fma.rn.f32 	%f21628, %f16505, %f16504, %f21628;
$L__BB0_6987:
	add.s32 	%r1345, %r16, 39;
	setp.ge.s32 	%p3475, %r1345, %r137;
	@%p3475 bra 	$L__BB0_6989;
	ld.shared.f32 	%f16507, [%r10+156];
	ld.shared.u16 	%rs3342, [_ZZ24flash_attention_wmma_qktPK6__halfS1_S1_PS_iiiifE6V_smem+5094];
	// begin inline asm
	{  cvt.f32.f16 %f16506, %rs3342;}

	// end inline asm
	fma.rn.f32 	%f21628, %f16507, %f16506, %f21628;
$L__BB0_6989:
	setp.ge.s32 	%p3476, %r115, %r137;
	@%p3476 bra 	$L__BB0_6991;
	ld.shared.f32 	%f16509, [%r10+160];
	ld.shared.u16 	%rs3343, [_ZZ24flash_attention_wmma_qktPK6__halfS1_S1_PS_iiiifE6V_smem+5222];
	// begin inline asm
	{  cvt.f32.f16 %f16508, %rs3343;}

	// end inline asm
	fma.rn.f32 	%f21628, %f16509, %f16508, %f21628;
$L__BB0_6991:
	add.s32 	%r1346, %r16, 41;
	setp.ge.s32 	%p3477, %r1346, %r137;
	@%p3477 bra 	$L__BB0_6993;
	ld.shared.f32 	%f16511, [%r10+164];
	ld.shared.u16 	%rs3344, [_ZZ24flash_attention_wmma_qktPK6__halfS1_S1_PS_iiiifE6V_smem+5350];
	// begin inline asm
	{  cvt.f32.f16 %f16510, %rs3344;}

	// end inline asm
	fma.rn.f32 	%f21628, %f16511, %f16510, %f21628;
$L__BB0_6993:
	setp.ge.s32 	%p3478, %r116, %r137;
	@%p3478 bra 	$L__BB0_6995;
	ld.shared.f32 	%f16513, [%r10+168];
	ld.shared.u16 	%rs3345, [_ZZ24flash_attention_wmma_qktPK6__halfS1_S1_PS_iiiifE6V_smem+5478];
	// begin inline asm
	{  cvt.f32.f16 %f16512, %rs3345;}

	// end inline asm
	fma.rn.f32 	%f21628, %f16513, %f16512, %f21628;
$L__BB0_6995:
	add.s32 	%r1347, %r16, 43;
	setp.ge.s32 	%p3479, %r1347, %r137;
	@%p3479 bra 	$L__BB0_6997;
	ld.shared.f32 	%f16515, [%r10+172];
	ld.shared.u16 	%rs3346, [_ZZ24flash_attention_wmma_qktPK6__halfS1_S1_PS_iiiifE6V_smem+5606];
	// begin inline asm
	{  cvt.f32.f16 %f16514, %rs3346;}

	// end inline asm
	fma.rn.f32 	%f21628, %f16515, %f16514, %f21628;
$L__BB0_6997:
	add.s32 	%r1348, %r16, 44;
	setp.ge.s32 	%p3480, %r1348, %r137;
	@%p3480 bra 	$L__BB0_6999;
	ld.shared.f32 	%f16517, [%r10+176];
	ld.shared.u16 	%rs3347, [_ZZ24flash_attention_wmma_qktPK6__halfS1_S1_PS_iiiifE6V_smem+5734];
	// begin inline asm
	{  cvt.f32.f16 %f16516, %rs3347;}

	// end inline asm
	fma.rn.f32 	%f21628, %f16517, %f16516, %f21628;
$L__BB0_6999:
	add.s32 	%r1349, %r16, 45;
	setp.ge.s32 	%p3481, %r1349, %r137;
	@%p3481 bra 	$L__BB0_7001;
	ld.shared.f32 	%f16519, [%r10+180];
	ld.shared.u16 	%rs3348, [_ZZ24flash_attention_wmma_qktPK6__halfS1_S1_PS_iiiifE6V_smem+5862];
	// begin inline asm
	{  cvt.f32.f16 %f16518, %rs3348;}

	// end inline asm
	fma.rn.f32 	%f21628, %f16519, %f16518, %f21628;
$L__BB0_7001:
	add.s32 	%r1350, %r16, 46;
	setp.ge.s32 	%p3482, %r1350, %r137;
	@%p3482 bra 	$L__BB0_7003;
	ld.shared.f32 	%f16521, [%r10+184];
	ld.shared.u16 	%rs3349, [_ZZ24flash_attention_wmma_qktPK6__halfS1_S1_PS_iiiifE6V_smem+5990];
	// begin inline asm
	{  cvt.f32.f16 %f16520, %rs3349;}

	// end inline asm
	fma.rn.f32 	%f21628, %f16521, %f16520, %f21628;
$L__BB0_7003:
	setp.ge.s32 	%p3483, %r117, %r137;
	@%p3483 bra 	$L__BB0_7005;
	ld.shared.f32 	%f16523, [%r10+188];
	ld.shared.u16 	%rs3350, [_ZZ24flash_attention_wmma_qktPK6__halfS1_S1_PS_iiiifE6V_smem+6118];
	// begin inline asm
	{  cvt.f32.f16 %f16522, %rs3350;}

	// end inline asm
	fma.rn.f32 	%f21628, %f16523, %f16522, %f21628;
$L__BB0_7005:
	setp.ge.s32 	%p3484, %r118, %r137;
	@%p3484 bra 	$L__BB0_7007;
	ld.shared.f32 	%f16525, [%r10+192];
	ld.shared.u16 	%rs3351, [_ZZ24flash_attention_wmma_qktPK6__halfS1_S1_PS_iiiifE6V_smem+6246];
	// begin inline asm
	{  cvt.f32.f16 %f16524, %rs3351;}

	// end inline asm
	fma.rn.f32 	%f21628, %f16525, %f16524, %f21628;
$L__BB0_7007:
	setp.ge.s32 	%p3485, %r119, %r137;
	@%p3485 bra 	$L__BB0_7009;
	ld.shared.f32 	%f16527, [%r10+196];
	ld.shared.u16 	%rs3352, [_ZZ24flash_attention_wmma_qktPK6__halfS1_S1_PS_iiiifE6V_smem+6374];
	// begin inline asm
	{  cvt.f32.f16 %f16526, %rs3352;}

	// end inline asm
	fma.rn.f32 	%f21628, %f16527, %f16526, %f21628;
$L__BB0_7009:
	setp.ge.s32 	%p3486, %r120, %r137;
	@%p3486 bra 	$L__BB0_7011;
	ld.shared.f32 	%f16529, [%r10+200];
	ld.shared.u16 	%rs3353, [_ZZ24flash_attention_wmma_qktPK6__halfS1_S1_PS_iiiifE6V_smem+6502];
	// begin inline asm
	{  cvt.f32.f16 %f16528, %rs3353;}

	// end inline asm
	fma.rn.f32 	%f21628, %f16529, %f16528, %f21628;
$L__BB0_7011:
	setp.ge.s32 	%p3487, %r121, %r137;
	@%p3487 bra 	$L__BB0_7013;
	ld.shared.f32 	%f16531, [%r10+204];
	ld.shared.u16 	%rs3354, [_ZZ24flash_attention_wmma_qktPK6__halfS1_S1_PS_iiiifE6V_smem+6630];
	// begin inline asm
	{  cvt.f32.f16 %f16530, %rs3354;}

	// end inline asm
	fma.rn.f32 	%f21628, %f16531, %f16530, %f21628;
$L__BB0_7013:
	setp.ge.s32 	%p3488, %r122, %r137;
	@%p3488 bra 	$L__BB0_7015;
	ld.shared.f32 	%f16533, [%r10+208];
	ld.shared.u16 	%rs3355, [_ZZ24flash_attention_wmma_qktPK6__halfS1_S1_PS_iiiifE6V_smem+6758];
	// begin inline asm
	{  cvt.f32.f16 %f16532, %rs3355;}

	// end inline asm
	fma.rn.f32 	%f21628, %f16533, %f16532, %f21628;
$L__BB0_7015:
	setp.ge.s32 	%p3489, %r123, %r137;
	@%p3489 bra 	$L__BB0_7017;
	ld.shared.f32 	%f16535, [%r10+212];
	ld.shared.u16 	%rs3356, [_ZZ24flash_attention_wmma_qktPK6__halfS1_S1_PS_iiiifE6V_smem+6886];
	// begin inline asm
	{  cvt.f32.f16 %f16534, %rs3356;}

	// end inline asm
	fma.rn.f32 	%f21628, %f16535, %f16534, %f21628;
$L__BB0_7017:
	setp.ge.s32 	%p3490, %r124, %r137;
	@%p3490 bra 	$L__BB0_7019;
	ld.shared.f32 	%f16537, [%r10+216];
	ld.shared.u16 	%rs3357, [_ZZ24flash_attention_wmma_qktPK6__halfS1_S1_PS_iiiifE6V_smem+7014];
	// begin inline asm
	{  cvt.f32.f16 %f16536, %rs3357;}

	// end inline asm
	fma.rn.f32 	%f21628, %f16537, %f16536, %f21628;
$L__BB0_7019:
	setp.ge.s32 	%p3491, %r125, %r137;
	@%p3491 bra 	$L__BB0_7021;
	ld.shared.f32 	%f16539, [%r10+220];
	ld.shared.u16 	%rs3358, [_ZZ24flash_attention_wmma_qktPK6__halfS1_S1_PS_iiiifE6V_smem+7142];
	// begin inline asm
	{  cvt.f32.f16 %f16538, %rs3358;}

	// end inline asm
	fma.rn.f32 	%f21628, %f16539, %f16538, %f21628;
$L__BB0_7021:
	setp.ge.s32 	%p3492, %r126, %r137;
	@%p3492 bra 	$L__BB0_7023;
	ld.shared.f32 	%f16541, [%r10+224];
	ld.shared.u16 	%rs3359, [_ZZ24flash_attention_wmma_qktPK6__halfS1_S1_PS_iiiifE6V_smem+7270];
	// begin inline asm
	{  cvt.f32.f16 %f16540, %rs3359;}

	// end inline asm
	fma.rn.f32 	%f21628, %f16541, %f16540, %f21628;
$L__BB0_7023:
	setp.ge.s32 	%p3493, %r127, %r137;
	@%p3493 bra 	$L__BB0_7025;
	ld.shared.f32 	%f16543, [%r10+228];
	ld.shared.u16 	%rs3360, [_ZZ24flash_attention_wmma_qktPK6__halfS1_S1_PS_iiiifE6V_smem+7398];
	// begin inline asm
	{  cvt.f32.f16 %f16542, %rs3360;}

	// end inline asm
	fma.rn.f32 	%f21628, %f16543, %f16542, %f21628;
$L__BB0_7025:
	setp.ge.s32 	%p3494, %r128, %r137;
	@%p3494 bra 	$L__BB0_7027;
	ld.shared.f32 	%f16545, [%r10+232];
	ld.shared.u16 	%rs3361, [_ZZ24flash_attention_wmma_qktPK6__halfS1_S1_PS_iiiifE6V_smem+7526];
	// begin inline asm
	{  cvt.f32.f16 %f16544, %rs3361;}

	// end inline asm
	fma.rn.f32 	%f21628, %f16545, %f16544, %f21628;
$L__BB0_7027:
	setp.ge.s32 	%p3495, %r129, %r137;
	@%p3495 bra 	$L__BB0_7029;
	ld.shared.f32 	%f16547, [%r10+236];
	ld.shared.u16 	%rs3362, [_ZZ24flash_attention_wmma_qktPK6__halfS1_S1_PS_iiiifE6V_smem+7654];
	// begin inline asm
	{  cvt.f32.f16 %f16546, %rs3362;}

	// end inline asm
	fma.rn.f32 	%f21628, %f16547, %f16546, %f21628;
$L__BB0_7029:
	setp.ge.s32 	%p3496, %r130, %r137;
	@%p3496 bra 	$L__BB0_7031;
	ld.shared.f32 	%f16549, [%r10+240];
	ld.shared.u16 	%rs3363, [_ZZ24flash_attention_wmma_qktPK6__halfS1_S1_PS_iiiifE6V_smem+7782];
	// begin inline asm
	{  cvt.f32.f16 %f16548, %rs3363;}

	// end inline asm
	fma.rn.f32 	%f21628, %f16549, %f16548, %f21628;
$L__BB0_7031:
	setp.ge.s32 	%p3497, %r131, %r137;
	@%p3497 bra 	$L__BB0_7033;
	ld.shared.f32 	%f16551, [%r10+244];
	ld.shared.u16 	%rs3364, [_ZZ24flash_attention_wmma_qktPK6__halfS1_S1_PS_iiiifE6V_smem+7910];
	// begin inline asm
	{  cvt.f32.f16 %f16550, %rs3364;}

	// end inline asm
	fma.rn.f32 	%f21628, %f16551, %f16550, %f21628;
$L__BB0_7033:
	setp.ge.s32 	%p3498, %r132, %r137;
	@%p3498 bra 	$L__BB0_7035;
	ld.shared.f32 	%f16553, [%r10+248];
	ld.shared.u16 	%rs3365, [_ZZ24flash_attention_wmma_qktPK6__halfS1_S1_PS_iiiifE6V_smem+8038];
	// begin inline asm
	{  cvt.f32.f16 %f16552, %rs3365;}

	// end inline asm
	fma.rn.f32 	%f21628, %f16553, %f16552, %f21628;
$L__BB0_7035:
	setp.ge.s32 	%p3499, %r133, %r137;
	@%p3499 bra 	$L__BB0_7037;
	ld.shared.f32 	%f16555, [%r10+252];
	ld.shared.u16 	%rs3366, [_ZZ24flash_attention_wmma_qktPK6__halfS1_S1_PS_iiiifE6V_smem+8166];
	// begin inline asm
	{  cvt.f32.f16 %f16554, %rs3366;}

	// end inline asm
	fma.rn.f32 	%f21628, %f16555, %f16554, %f21628;
$L__BB0_7037:
	setp.ge.s32 	%p3500, %r16, %r137;
	fma.rn.f32 	%f18181, %f392, %f21628, %f18181;
	mov.f32 	%f21692, 0f00000000;
	@%p3500 bra 	$L__BB0_7039;
	ld.shared.f32 	%f16558, [%r10];
	ld.shared.u16 	%rs3367, [_ZZ24flash_attention_wmma_qktPK6__halfS1_S1_PS_iiiifE6V_smem+104];
	// begin inline asm
	{  cvt.f32.f16 %f16557, %rs3367;}

	// end inline asm
	fma.rn.f32 	%f21692, %f16558, %f16557, 0f00000000;
$L__BB0_7039:
	setp.ge.s32 	%p3501, %r84, %r137;
	@%p3501 bra 	$L__BB0_7041;
	ld.shared.f32 	%f16560, [%r10+4];
	ld.shared.u16 	%rs3368, [_ZZ24flash_attention_wmma_qktPK6__halfS1_S1_PS_iiiifE6V_smem+232];
	// begin inline asm
	{  cvt.f32.f16 %f16559, %rs3368;}

	// end inline asm
	fma.rn.f32 	%f21692, %f16560, %f16559, %f21692;
$L__BB0_7041:
	setp.ge.s32 	%p3502, %r85, %r137;
	@%p3502 bra 	$L__BB0_7043;
	ld.shared.f32 	%f16562, [%r10+8];
	ld.shared.u16 	%rs3369, [_ZZ24flash_attention_wmma_qktPK6__halfS1_S1_PS_iiiifE6V_smem+360];
	// begin inline asm
	{  cvt.f32.f16 %f16561, %rs3369;}

	// end inline asm
	fma.rn.f32 	%f21692, %f16562, %f16561, %f21692;
$L__BB0_7043:
	setp.ge.s32 	%p3503, %r86, %r137;
	@%p3503 bra 	$L__BB0_7045;
	ld.shared.f32 	%f16564, [%r10+12];
	ld.shared.u16 	%rs3370, [_ZZ24flash_attention_wmma_qktPK6__halfS1_S1_PS_iiiifE6V_smem+488];
	// begin inline asm
	{  cvt.f32.f16 %f16563, %rs3370;}

	// end inline asm
	fma.rn.f32 	%f21692, %f16564, %f16563, %f21692;
$L__BB0_7045:
	setp.ge.s32 	%p3504, %r87, %r137;
	@%p3504 bra 	$L__BB0_7047;
	ld.shared.f32 	%f16566, [%r10+16];
	ld.shared.u16 	%rs3371, [_ZZ24flash_attention_wmma_qktPK6__halfS1_S1_PS_iiiifE6V_smem+616];
	// begin inline asm
	{  cvt.f32.f16 %f16565, %rs3371;}

	// end inline asm
	fma.rn.f32 	%f21692, %f16566, %f16565, %f21692;
$L__BB0_7047:
	setp.ge.s32 	%p3505, %r88, %r137;
	@%p3505 bra 	$L__BB0_7049;
	ld.shared.f32 	%f16568, [%r10+20];
	ld.shared.u16 	%rs3372, [_ZZ24flash_attention_wmma_qktPK6__halfS1_S1_PS_iiiifE6V_smem+744];
	// begin inline asm
	{  cvt.f32.f16 %f16567, %rs3372;}

	// end inline asm
	fma.rn.f32 	%f21692, %f16568, %f16567, %f21692;
$L__BB0_7049:
	setp.ge.s32 	%p3506, %r89, %r137;
	@%p3506 bra 	$L__BB0_7051;
	ld.shared.f32 	%f16570, [%r10+24];
	ld.shared.u16 	%rs3373, [_ZZ24flash_attention_wmma_qktPK6__halfS1_S1_PS_iiiifE6V_smem+872];
	// begin inline asm
	{  cvt.f32.f16 %f16569, %rs3373;}

	// end inline asm
	fma.rn.f32 	%f21692, %f16570, %f16569, %f21692;
$L__BB0_7051:
	setp.ge.s32 	%p3507, %r90, %r137;
	@%p3507 bra 	$L__BB0_7053;
	ld.shared.f32 	%f16572, [%r10+28];
	ld.shared.u16 	%rs3374, [_ZZ24flash_attention_wmma_qktPK6__halfS1_S1_PS_iiiifE6V_smem+1000];
	// begin inline asm
	{  cvt.f32.f16 %f16571, %rs3374;}

	// end inline asm
	fma.rn.f32 	%f21692, %f16572, %f16571, %f21692;
$L__BB0_7053:
	setp.ge.s32 	%p3508, %r91, %r137;
	@%p3508 bra 	$L__BB0_7055;
	ld.shared.f32 	%f16574, [%r10+32];
	ld.shared.u16 	%rs3375, [_ZZ24flash_attention_wmma_qktPK6__halfS1_S1_PS_iiiifE6V_smem+1128];
	// begin inline asm
	{  cvt.f32.f16 %f16573, %rs3375;}

	// end inline asm
	fma.rn.f32 	%f21692, %f16574, %f16573, %f21692;
$L__BB0_7055:
	setp.ge.s32 	%p3509, %r92, %r137;
	@%p3509 bra 	$L__BB0_7057;
	ld.shared.f32 	%f16576, [%r10+36];
	ld.shared.u16 	%rs3376, [_ZZ24flash_attention_wmma_qktPK6__halfS1_S1_PS_iiiifE6V_smem+1256];
	// begin inline asm
	{  cvt.f32.f16 %f16575, %rs3376;}

	// end inline asm
	fma.rn.f32 	%f21692, %f16576, %f16575, %f21692;
$L__BB0_7057:
	setp.ge.s32 	%p3510, %r93, %r137;
	@%p3510 bra 	$L__BB0_7059;
	ld.shared.f32 	%f16578, [%r10+40];
	ld.shared.u16 	%rs3377, [_ZZ24flash_attention_wmma_qktPK6__halfS1_S1_PS_iiiifE6V_smem+1384];
	// begin inline asm
	{  cvt.f32.f16 %f16577, %rs3377;}

	// end inline asm
	fma.rn.f32 	%f21692, %f16578, %f16577, %f21692;
$L__BB0_7059:
	setp.ge.s32 	%p3511, %r94, %r137;
	@%p3511 bra 	$L__BB0_7061;
	ld.shared.f32 	%f16580, [%r10+44];
	ld.shared.u16 	%rs3378, [_ZZ24flash_attention_wmma_qktPK6__halfS1_S1_PS_iiiifE6V_smem+1512];
	// begin inline asm
	{  cvt.f32.f16 %f16579, %rs3378;}

	// end inline asm
	fma.rn.f32 	%f21692, %f16580, %f16579, %f21692;
$L__BB0_7061:
	setp.ge.s32 	%p3512, %r95, %r137;
	@%p3512 bra 	$L__BB0_7063;
	ld.shared.f32 	%f16582, [%r10+48];
	ld.shared.u16 	%rs3379, [_ZZ24flash_attention_wmma_qktPK6__halfS1_S1_PS_iiiifE6V_smem+1640];
	// begin inline asm
	{  cvt.f32.f16 %f16581, %rs3379;}

	// end inline asm
	fma.rn.f32 	%f21692, %f16582, %f16581, %f21692;
$L__BB0_7063:
	setp.ge.s32 	%p3513, %r96, %r137;
	@%p3513 bra 	$L__BB0_7065;
	ld.shared.f32 	%f16584, [%r10+52];
	ld.shared.u16 	%rs3380, [_ZZ24flash_attention_wmma_qktPK6__halfS1_S1_PS_iiiifE6V_smem+1768];
	// begin inline asm
	{  cvt.f32.f16 %f16583, %rs3380;}

	// end inline asm
	fma.rn.f32 	%f21692, %f16584, %f16583, %f21692;
$L__BB0_7065:
	setp.ge.s32 	%p3514, %r97, %r137;
	@%p3514 bra 	$L__BB0_7067;
	ld.shared.f32 	%f16586, [%r10+56];
	ld.shared.u16 	%rs3381, [_ZZ24flash_attention_wmma_qktPK6__halfS1_S1_PS_iiiifE6V_smem+1896];
	// begin inline asm
	{  cvt.f32.f16 %f16585, %rs3381;}

	// end inline asm
	fma.rn.f32 	%f21692, %f16586, %f16585, %f21692;
$L__BB0_7067:
	setp.ge.s32 	%p3515, %r98, %r137;
	@%p3515 bra 	$L__BB0_7069;
	ld.shared.f32 	%f16588, [%r10+60];
	ld.shared.u16 	%rs3382, [_ZZ24flash_attention_wmma_qktPK6__halfS1_S1_PS_iiiifE6V_smem+2024];
	// begin inline asm
	{  cvt.f32.f16 %f16587, %rs3382;}

	// end inline asm
	fma.rn.f32 	%f21692, %f16588, %f16587, %f21692;
$L__BB0_7069:
	add.s32 	%r1351, %r16, 16;
	setp.ge.s32 	%p3516, %r1351, %r137;
	@%p3516 bra 	$L__BB0_7071;
	ld.shared.f32 	%f16590, [%r10+64];
	ld.shared.u16 	%rs3383, [_ZZ24flash_attention_wmma_qktPK6__halfS1_S1_PS_iiiifE6V_smem+2152];
	// begin inline asm
	{  cvt.f32.f16 %f16589, %rs3383;}

	// end inline asm
	fma.rn.f32 	%f21692, %f16590, %f16589, %f21692;
$L__BB0_7071:
	add.s32 	%r1352, %r16, 17;
	setp.ge.s32 	%p3517, %r1352, %r137;
	@%p3517 bra 	$L__BB0_7073;
	ld.shared.f32 	%f16592, [%r10+68];
	ld.shared.u16 	%rs3384, [_ZZ24flash_attention_wmma_qktPK6__halfS1_S1_PS_iiiifE6V_smem+2280];
	// begin inline asm
	{  cvt.f32.f16 %f16591, %rs3384;}

	// end inline asm
	fma.rn.f32 	%f21692, %f16592, %f16591, %f21692;
$L__BB0_7073:
	add.s32 	%r1353, %r16, 18;
	setp.ge.s32 	%p3518, %r1353, %r137;
	@%p3518 bra 	$L__BB0_7075;
	ld.shared.f32 	%f16594, [%r10+72];
	ld.shared.u16 	%rs3385, [_ZZ24flash_attention_wmma_qktPK6__halfS1_S1_PS_iiiifE6V_smem+2408];
	// begin inline asm
	{  cvt.f32.f16 %f16593, %rs3385;}

	// end inline asm
	fma.rn.f32 	%f21692, %f16594, %f16593, %f21692;
$L__BB0_7075:
	add.s32 	%r1354, %r16, 19;
	setp.ge.s32 	%p3519, %r1354, %r137;
	@%p3519 bra 	$L__BB0_7077;
	ld.shared.f32 	%f16596, [%r10+76];
	ld.shared.u16 	%rs3386, [_ZZ24flash_attention_wmma_qktPK6__halfS1_S1_PS_iiiifE6V_smem+2536];
	// begin inline asm
	{  cvt.f32.f16 %f16595, %rs3386;}

	// end inline asm
	fma.rn.f32 	%f21692, %f16596, %f16595, %f21692;
$L__BB0_7077:
	add.s32 	%r1355, %r16, 20;
	setp.ge.s32 	%p3520, %r1355, %r137;
	@%p3520 bra 	$L__BB0_7079;
	ld.shared.f32 	%f16598, [%r10+80];
	ld.shared.u16 	%rs3387, [_ZZ24flash_attention_wmma_qktPK6__halfS1_S1_PS_iiiifE6V_smem+2664];
	// begin inline asm
	{  cvt.f32.f16 %f16597, %rs3387;}

	// end inline asm
	fma.rn.f32 	%f21692, %f16598, %f16597, %f21692;
$L__BB0_7079:
	add.s32 	%r1356, %r16, 21;
	setp.ge.s32 	%p3521, %r1356, %r137;
	@%p3521 bra 	$L__BB0_7081;
	ld.shared.f32 	%f16600, [%r10+84];
	ld.shared.u16 	%rs3388, [_ZZ24flash_attention_wmma_qktPK6__halfS1_S1_PS_iiiifE6V_smem+2792];
	// begin inline asm
	{  cvt.f32.f16 %f16599, %rs3388;}

	// end inline asm
	fma.rn.f32 	%f21692, %f16600, %f16599, %f21692;
$L__BB0_7081:
	add.s32 	%r1357, %r16, 22;
	setp.ge.s32 	%p3522, %r1357, %r137;
	@%p3522 bra 	$L__BB0_7083;
	ld.shared.f32 	%f16602, [%r10+88];
	ld.shared.u16 	%rs3389, [_ZZ24flash_attention_wmma_qktPK6__halfS1_S1_PS_iiiifE6V_smem+2920];
	// begin inline asm
	{  cvt.f32.f16 %f16601, %rs3389;}

	// end inline asm
	fma.rn.f32 	%f21692, %f16602, %f16601, %f21692;
$L__BB0_7083:
	setp.ge.s32 	%p3523, %r99, %r137;
	@%p3523 bra 	$L__BB0_7085;
	ld.shared.f32 	%f16604, [%r10+92];
	ld.shared.u16 	%rs3390, [_ZZ24flash_attention_wmma_qktPK6__halfS1_S1_PS_iiiifE6V_smem+3048];
	// begin inline asm
	{  cvt.f32.f16 %f16603, %rs3390;}

	// end inline asm
	fma.rn.f32 	%f21692, %f16604, %f16603, %f21692;
$L__BB0_7085:
	setp.ge.s32 	%p3524, %r100, %r137;
	@%p3524 bra 	$L__BB0_7087;
	ld.shared.f32 	%f16606, [%r10+96];
	ld.shared.u16 	%rs3391, [_ZZ24flash_attention_wmma_qktPK6__halfS1_S1_PS_iiiifE6V_smem+3176];
	// begin inline asm
	{  cvt.f32.f16 %f16605, %rs3391;}

	// end inline asm
	fma.rn.f32 	%f21692, %f16606, %f16605, %f21692;
$L__BB0_7087:
	setp.ge.s32 	%p3525, %r101, %r137;
	@%p3525 bra 	$L__BB0_7089;
	ld.shared.f32 	%f16608, [%r10+100];
	ld.shared.u16 	%rs3392, [_ZZ24flash_attention_wmma_qktPK6__halfS1_S1_PS_iiiifE6V_smem+3304];
	// begin inline asm
	{  cvt.f32.f16 %f16607, %rs3392;}

	// end inline asm
	fma.rn.f32 	%f21692, %f16608, %f16607, %f21692;
$L__BB0_7089:
	setp.ge.s32 	%p3526, %r102, %r137;
	@%p3526 bra 	$L__BB0_7091;
	ld.shared.f32 	%f16610, [%r10+104];
	ld.shared.u16 	%rs3393, [_ZZ24flash_attention_wmma_qktPK6__halfS1_S1_PS_iiiifE6V_smem+3432];
	// begin inline asm
	{  cvt.f32.f16 %f16609, %rs3393;}

	// end inline asm
	fma.rn.f32 	%f21692, %f16610, %f16609, %f21692;
$L__BB0_7091:
	setp.ge.s32 	%p3527, %r103, %r137;
	@%p3527 bra 	$L__BB0_7093;
	ld.shared.f32 	%f16612, [%r10+108];
	ld.shared.u16 	%rs3394, [_ZZ24flash_attention_wmma_qktPK6__halfS1_S1_PS_iiiifE6V_smem+3560];
	// begin inline asm
	{  cvt.f32.f16 %f16611, %rs3394;}

	// end inline asm
	fma.rn.f32 	%f21692, %f16612, %f16611, %f21692;
$L__BB0_7093:
	setp.ge.s32 	%p3528, %r104, %r137;
	@%p3528 bra 	$L__BB0_7095;
	ld.shared.f32 	%f16614, [%r10+112];
	ld.shared.u16 	%rs3395, [_ZZ24flash_attention_wmma_qktPK6__halfS1_S1_PS_iiiifE6V_smem+3688];
	// begin inline asm
	{  cvt.f32.f16 %f16613, %rs3395;}

	// end inline asm
	fma.rn.f32 	%f21692, %f16614, %f16613, %f21692;
$L__BB0_7095:
	setp.ge.s32 	%p3529, %r105, %r137;
	@%p3529 bra 	$L__BB0_7097;
	ld.shared.f32 	%f16616, [%r10+116];
	ld.shared.u16 	%rs3396, [_ZZ24flash_attention_wmma_qktPK6__halfS1_S1_PS_iiiifE6V_smem+3816];
	// begin inline asm
	{  cvt.f32.f16 %f16615, %rs3396;}

	// end inline asm
	fma.rn.f32 	%f21692, %f16616, %f16615, %f21692;
$L__BB0_7097:
	setp.ge.s32 	%p3530, %r106, %r137;
	@%p3530 bra 	$L__BB0_7099;
	ld.shared.f32 	%f16618, [%r10+120];
	ld.shared.u16 	%rs3397, [_ZZ24flash_attention_wmma_qktPK6__halfS1_S1_PS_iiiifE6V_smem+3944];
	// begin inline asm
	{  cvt.f32.f16 %f16617, %rs3397;}

	// end inline asm
	fma.rn.f32 	%f21692, %f16618, %f16617, %f21692;
$L__BB0_7099:
	setp.ge.s32 	%p3531, %r107, %r137;
	@%p3531 bra 	$L__BB0_7101;
	ld.shared.f32 	%f16620, [%r10+124];
	ld.shared.u16 	%rs3398, [_ZZ24flash_attention_wmma_qktPK6__halfS1_S1_PS_iiiifE6V_smem+4072];
	// begin inline asm
	{  cvt.f32.f16 %f16619, %rs3398;}

	// end inline asm
	fma.rn.f32 	%f21692, %f16620, %f16619, %f21692;
$L__BB0_7101:
	setp.ge.s32 	%p3532, %r108, %r137;
	@%p3532 bra 	$L__BB0_7103;
	ld.shared.f32 	%f16622, [%r10+128];
	ld.shared.u16 	%rs3399, [_ZZ24flash_attention_wmma_qktPK6__halfS1_S1_PS_iiiifE6V_smem+4200];
	// begin inline asm
	{  cvt.f32.f16 %f16621, %rs3399;}

	// end inline asm
	fma.rn.f32 	%f21692, %f16622, %f16621, %f21692;
$L__BB0_7103:
	setp.ge.s32 	%p3533, %r109, %r137;
	@%p3533 bra 	$L__BB0_7105;
	ld.shared.f32 	%f16624, [%r10+132];
	ld.shared.u16 	%rs3400, [_ZZ24flash_attention_wmma_qktPK6__halfS1_S1_PS_iiiifE6V_smem+4328];
	// begin inline asm
	{  cvt.f32.f16 %f16623, %rs3400;}

	// end inline asm
	fma.rn.f32 	%f21692, %f16624, %f16623, %f21692;
$L__BB0_7105:
	setp.ge.s32 	%p3534, %r110, %r137;
	@%p3534 bra 	$L__BB0_7107;
	ld.shared.f32 	%f16626, [%r10+136];
	ld.shared.u16 	%rs3401, [_ZZ24flash_attention_wmma_qktPK6__halfS1_S1_PS_iiiifE6V_smem+4456];
	// begin inline asm
	{  cvt.f32.f16 %f16625, %rs3401;}

	// end inline asm
	fma.rn.f32 	%f21692, %f16626, %f16625, %f21692;
$L__BB0_7107:
	setp.ge.s32 	%p3535, %r111, %r137;
	@%p3535 bra 	$L__BB0_7109;
	ld.shared.f32 	%f16628, [%r10+140];
	ld.shared.u16 	%rs3402, [_ZZ24flash_attention_wmma_qktPK6__halfS1_S1_PS_iiiifE6V_smem+4584];
	// begin inline asm
	{  cvt.f32.f16 %f16627, %rs3402;}

	// end inline asm
	fma.rn.f32 	%f21692, %f16628, %f16627, %f21692;
$L__BB0_7109:
	setp.ge.s32 	%p3536, %r112, %r137;
	@%p3536 bra 	$L__BB0_7111;
	ld.shared.f32 	%f16630, [%r10+144];
	ld.shared.u16 	%rs3403, [_ZZ24flash_attention_wmma_qktPK6__halfS1_S1_PS_iiiifE6V_smem+4712];
	// begin inline asm
	{  cvt.f32.f16 %f16629, %rs3403;}

	// end inline asm
	fma.rn.f32 	%f21692, %f16630, %f16629, %f21692;
$L__BB0_7111:
	setp.ge.s32 	%p3537, %r113, %r137;
	@%p3537 bra 	$L__BB0_7113;
	ld.shared.f32 	%f16632, [%r10+148];
	ld.shared.u16 	%rs3404, [_ZZ24flash_attention_wmma_qktPK6__halfS1_S1_PS_iiiifE6V_smem+4840];
	// begin inline asm
	{  cvt.f32.f16 %f16631, %rs3404;}

	// end inline asm
	fma.rn.f32 	%f21692, %f16632, %f16631, %f21692;
$L__BB0_7113:
	@%p3474 bra 	$L__BB0_7115;
	ld.shared.f32 	%f16634, [%r10+152];
	ld.shared.u16 	%rs3405, [_ZZ24flash_attention_wmma_qktPK6__halfS1_S1_PS_iiiifE6V_smem+4968];
	// begin inline asm
	{  cvt.f32.f16 %f16633, %rs3405;}

	// end inline asm
	fma.rn.f32 	%f21692, %f16634, %f16633, %f21692;
$L__BB0_7115:
	add.s32 	%r1358, %r16, 39;
	setp.ge.s32 	%p3539, %r1358, %r137;
	@%p3539 bra 	$L__BB0_7117;
	ld.shared.f32 	%f16636, [%r10+156];
	ld.shared.u16 	%rs3406, [_ZZ24flash_attention_wmma_qktPK6__halfS1_S1_PS_iiiifE6V_smem+5096];
	// begin inline asm
	{  cvt.f32.f16 %f16635, %rs3406;}

	// end inline asm
	fma.rn.f32 	%f21692, %f16636, %f16635, %f21692;
$L__BB0_7117:
	@%p3476 bra 	$L__BB0_7119;
	ld.shared.f32 	%f16638, [%r10+160];
	ld.shared.u16 	%rs3407, [_ZZ24flash_attention_wmma_qktPK6__halfS1_S1_PS_iiiifE6V_smem+5224];
	// begin inline asm
	{  cvt.f32.f16 %f16637, %rs3407;}

	// end inline asm
	fma.rn.f32 	%f21692, %f16638, %f16637, %f21692;
$L__BB0_7119:
	add.s32 	%r1359, %r16, 41;
	setp.ge.s32 	%p3541, %r1359, %r137;
	@%p3541 bra 	$L__BB0_7121;
	ld.shared.f32 	%f16640, [%r10+164];
	ld.shared.u16 	%rs3408, [_ZZ24flash_attention_wmma_qktPK6__halfS1_S1_PS_iiiifE6V_smem+5352];
	// begin inline asm
	{  cvt.f32.f16 %f16639, %rs3408;}

	// end inline asm
	fma.rn.f32 	%f21692, %f16640, %f16639, %f21692;
$L__BB0_7121:
	@%p3478 bra 	$L__BB0_7123;
	ld.shared.f32 	%f16642, [%r10+168];
	ld.shared.u16 	%rs3409, [_ZZ24flash_attention_wmma_qktPK6__halfS1_S1_PS_iiiifE6V_smem+5480];
	// begin inline asm
	{  cvt.f32.f16 %f16641, %rs3409;}

	// end inline asm
	fma.rn.f32 	%f21692, %f16642, %f16641, %f21692;
$L__BB0_7123:
	add.s32 	%r1360, %r16, 43;
	setp.ge.s32 	%p3543, %r1360, %r137;
	@%p3543 bra 	$L__BB0_7125;
	ld.shared.f32 	%f16644, [%r10+172];
	ld.shared.u16 	%rs3410, [_ZZ24flash_attention_wmma_qktPK6__halfS1_S1_PS_iiiifE6V_smem+5608];
	// begin inline asm
	{  cvt.f32.f16 %f16643, %rs3410;}

	// end inline asm
	fma.rn.f32 	%f21692, %f16644, %f16643, %f21692;
$L__BB0_7125:
	add.s32 	%r1361, %r16, 44;
	setp.ge.s32 	%p3544, %r1361, %r137;
	@%p3544 bra 	$L__BB0_7127;
	ld.shared.f32 	%f16646, [%r10+176];
	ld.shared.u16 	%rs3411, [_ZZ24flash_attention_wmma_qktPK6__halfS1_S1_PS_iiiifE6V_smem+5736];
	// begin inline asm
	{  cvt.f32.f16 %f16645, %rs3411;}

	// end inline asm
	fma.rn.f32 	%f21692, %f16646, %f16645, %f21692;
$L__BB0_7127:
	add.s32 	%r1362, %r16, 45;
	setp.ge.s32 	%p3545, %r1362, %r137;
	@%p3545 bra 	$L__BB0_7129;
	ld.shared.f32 	%f16648, [%r10+180];
	ld.shared.u16 	%rs3412, [_ZZ24flash_attention_wmma_qktPK6__halfS1_S1_PS_iiiifE6V_smem+5864];
	// begin inline asm
	{  cvt.f32.f16 %f16647, %rs3412;}

	// end inline asm
	fma.rn.f32 	%f21692, %f16648, %f16647, %f21692;
$L__BB0_7129:
	add.s32 	%r1363, %r16, 46;
	setp.ge.s32 	%p3546, %r1363, %r137;
	@%p3546 bra 	$L__BB0_7131;
	ld.shared.f32 	%f16650, [%r10+184];
	ld.shared.u16 	%rs3413, [_ZZ24flash_attention_wmma_qktPK6__halfS1_S1_PS_iiiifE6V_smem+5992];
	// begin inline asm
	{  cvt.f32.f16 %f16649, %rs3413;}

	// end inline asm
	fma.rn.f32 	%f21692, %f16650, %f16649, %f21692;
$L__BB0_7131:
	@%p3483 bra 	$L__BB0_7133;
	ld.shared.f32 	%f16652, [%r10+188];
	ld.shared.u16 	%rs3414, [_ZZ24flash_attention_wmma_qktPK6__halfS1_S1_PS_iiiifE6V_smem+6120];
	// begin inline asm
	{  cvt.f32.f16 %f16651, %rs3414;}

	// end inline asm
	fma.rn.f32 	%f21692, %f16652, %f16651, %f21692;
$L__BB0_7133:
	@%p3484 bra 	$L__BB0_7135;
	ld.shared.f32 	%f16654, [%r10+192];
	ld.shared.u16 	%rs3415, [_ZZ24flash_attention_wmma_qktPK6__halfS1_S1_PS_iiiifE6V_smem+6248];
	// begin inline asm
	{  cvt.f32.f16 %f16653, %rs3415;}

	// end inline asm
	fma.rn.f32 	%f21692, %f16654, %f16653, %f21692;
$L__BB0_7135:
	setp.ge.s32 	%p3549, %r119, %r137;
	@%p3549 bra 	$L__BB0_7137;
	ld.shared.f32 	%f16656, [%r10+196];
	ld.shared.u16 	%rs3416, [_ZZ24flash_attention_wmma_qktPK6__halfS1_S1_PS_iiiifE6V_smem+6376];
	// begin inline asm
	{  cvt.f32.f16 %f16655, %rs3416;}

	// end inline asm
	fma.rn.f32 	%f21692, %f16656, %f16655, %f21692;
$L__BB0_7137:
	setp.ge.s32 	%p3550, %r120, %r137;
	@%p3550 bra 	$L__BB0_7139;
	ld.shared.f32 	%f16658, [%r10+200];
	ld.shared.u16 	%rs3417, [_ZZ24flash_attention_wmma_qktPK6__halfS1_S1_PS_iiiifE6V_smem+6504];
	// begin inline asm
	{  cvt.f32.f16 %f16657, %rs3417;}

	// end inline asm
	fma.rn.f32 	%f21692, %f16658, %f16657, %f21692;
$L__BB0_7139:
	setp.ge.s32 	%p3551, %r121, %r137;
	@%p3551 bra 	$L__BB0_7141;
	ld.shared.f32 	%f16660, [%r10+204];
	ld.shared.u16 	%rs3418, [_ZZ24flash_attention_wmma_qktPK6__halfS1_S1_PS_iiiifE6V_smem+6632];
	// begin inline asm
	{  cvt.f32.f16 %f16659, %rs3418;}

	// end inline asm
	fma.rn.f32 	%f21692, %f16660, %f16659, %f21692;
$L__BB0_7141:
	setp.ge.s32 	%p3552, %r122, %r137;
	@%p3552 bra 	$L__BB0_7143;
	ld.shared.f32 	%f16662, [%r10+208];
	ld.shared.u16 	%rs3419, [_ZZ24flash_attention_wmma_qktPK6__halfS1_S1_PS_iiiifE6V_smem+6760];
	// begin inline asm
	{  cvt.f32.f16 %f16661, %rs3419;}

	// end inline asm
	fma.rn.f32 	%f21692, %f16662, %f16661, %f21692;
$L__BB0_7143:
	setp.ge.s32 	%p3553, %r123, %r137;
	@%p3553 bra 	$L__BB0_7145;
	ld.shared.f32 	%f16664, [%r10+212];
	ld.shared.u16 	%rs3420, [_ZZ24flash_attention_wmma_qktPK6__halfS1_S1_PS_iiiifE6V_smem+6888];
	// begin inline asm
	{  cvt.f32.f16 %f16663, %rs3420;}

	// end inline asm
	fma.rn.f32 	%f21692, %f16664, %f16663, %f21692;
$L__BB0_7145:
	setp.ge.s32 	%p3554, %r124, %r137;
	@%p3554 bra 	$L__BB0_7147;
	ld.shared.f32 	%f16666, [%r10+216];
	ld.shared.u16 	%rs3421, [_ZZ24flash_attention_wmma_qktPK6__halfS1_S1_PS_iiiifE6V_smem+7016];
	// begin inline asm
	{  cvt.f32.f16 %f16665, %rs3421;}

	// end inline asm
	fma.rn.f32 	%f21692, %f16666, %f16665, %f21692;
$L__BB0_7147:
	setp.ge.s32 	%p3555, %r125, %r137;
	@%p3555 bra 	$L__BB0_7149;
	ld.shared.f32 	%f16668, [%r10+220];
	ld.shared.u16 	%rs3422, [_ZZ24flash_attention_wmma_qktPK6__halfS1_S1_PS_iiiifE6V_smem+7144];
	// begin inline asm
	{  cvt.f32.f16 %f16667, %rs3422;}

	// end inline asm
	fma.rn.f32 	%f21692, %f16668, %f16667, %f21692;
$L__BB0_7149:
	setp.ge.s32 	%p3556, %r126, %r137;
	@%p3556 bra 	$L__BB0_7151;
	ld.shared.f32 	%f16670, [%r10+224];
	ld.shared.u16 	%rs3423, [_ZZ24flash_attention_wmma_qktPK6__halfS1_S1_PS_iiiifE6V_smem+7272];
	// begin inline asm
	{  cvt.f32.f16 %f16669, %rs3423;}

	// end inline asm
	fma.rn.f32 	%f21692, %f16670, %f16669, %f21692;
$L__BB0_7151:
	setp.ge.s32 	%p3557, %r127, %r137;
	@%p3557 bra 	$L__BB0_7153;
	ld.shared.f32 	%f16672, [%r10+228];
	ld.shared.u16 	%rs3424, [_ZZ24flash_attention_wmma_qktPK6__halfS1_S1_PS_iiiifE6V_smem+7400];
	// begin inline asm
	{  cvt.f32.f16 %f16671, %rs3424;}

	// end inline asm
	fma.rn.f32 	%f21692, %f16672, %f16671, %f21692;
$L__BB0_7153:
	setp.ge.s32 	%p3558, %r128, %r137;
	@%p3558 bra 	$L__BB0_7155;
	ld.shared.f32 	%f16674, [%r10+232];
	ld.shared.u16 	%rs3425, [_ZZ24flash_attention_wmma_qktPK6__halfS1_S1_PS_iiiifE6V_smem+7528];
	// begin inline asm
	{  cvt.f32.f16 %f16673, %rs3425;}

	// end inline asm
	fma.rn.f32 	%f21692, %f16674, %f16673, %f21692;
$L__BB0_7155:
	setp.ge.s32 	%p3559, %r129, %r137;
	@%p3559 bra 	$L__BB0_7157;
	ld.shared.f32 	%f16676, [%r10+236];
	ld.shared.u16 	%rs3426, [_ZZ24flash_attention_wmma_qktPK6__halfS1_S1_PS_iiiifE6V_smem+7656];
	// begin inline asm
	{  cvt.f32.f16 %f16675, %rs3426;}

	// end inline asm
	fma.rn.f32 	%f21692, %f16676, %f16675, %f21692;
$L__BB0_7157:
	setp.ge.s32 	%p3560, %r130, %r137;
	@%p3560 bra 	$L__BB0_7159;
	ld.shared.f32 	%f16678, [%r10+240];
	ld.shared.u16 	%rs3427, [_ZZ24flash_attention_wmma_qktPK6__halfS1_S1_PS_iiiifE6V_smem+7784];
	// begin inline asm
	{  cvt.f32.f16 %f16677, %rs3427;}

	// end inline asm
	fma.rn.f32 	%f21692, %f16678, %f16677, %f21692;
$L__BB0_7159:
	setp.ge.s32 	%p3561, %r131, %r137;
	@%p3561 bra 	$L__BB0_7161;
	ld.shared.f32 	%f16680, [%r10+244];
	ld.shared.u16 	%rs3428, [_ZZ24flash_attention_wmma_qktPK6__halfS1_S1_PS_iiiifE6V_smem+7912];
	// begin inline asm
	{  cvt.f32.f16 %f16679, %rs3428;}

	// end inline asm
	fma.rn.f32 	%f21692, %f16680, %f16679, %f21692;
$L__BB0_7161:
	setp.ge.s32 	%p3562, %r132, %r137;
	@%p3562 bra 	$L__BB0_7163;
	ld.shared.f32 	%f16682, [%r10+248];
	ld.shared.u16 	%rs3429, [_ZZ24flash_attention_wmma_qktPK6__halfS1_S1_PS_iiiifE6V_smem+8040];
	// begin inline asm
	{  cvt.f32.f16 %f16681, %rs3429;}

	// end inline asm
	fma.rn.f32 	%f21692, %f16682, %f16681, %f21692;
$L__BB0_7163:
	setp.ge.s32 	%p3563, %r133, %r137;
	@%p3563 bra 	$L__BB0_7165;
	ld.shared.f32 	%f16684, [%r10+252];
	ld.shared.u16 	%rs3430, [_ZZ24flash_attention_wmma_qktPK6__halfS1_S1_PS_iiiifE6V_smem+8168];
	// begin inline asm
	{  cvt.f32.f16 %f16683, %rs3430;}

	// end inline asm
	fma.rn.f32 	%f21692, %f16684, %f16683, %f21692;
$L__BB0_7165:
	setp.ge.s32 	%p3564, %r16, %r137;
	fma.rn.f32 	%f18180, %f392, %f21692, %f18180;
	mov.f32 	%f21756, 0f00000000;
	@%p3564 bra 	$L__BB0_7167;
	ld.shared.f32 	%f16687, [%r10];
	ld.shared.u16 	%rs3431, [_ZZ24flash_attention_wmma_qktPK6__halfS1_S1_PS_iiiifE6V_smem+106];
	// begin inline asm
	{  cvt.f32.f16 %f16686, %rs3431;}

	// end inline asm
	fma.rn.f32 	%f21756, %f16687, %f16686, 0f00000000;
$L__BB0_7167:
	setp.ge.s32 	%p3565, %r84, %r137;
	@%p3565 bra 	$L__BB0_7169;
	ld.shared.f32 	%f16689, [%r10+4];
	ld.shared.u16 	%rs3432, [_ZZ24flash_attention_wmma_qktPK6__halfS1_S1_PS_iiiifE6V_smem+234];
	// begin inline asm
	{  cvt.f32.f16 %f16688, %rs3432;}

	// end inline asm
	fma.rn.f32 	%f21756, %f16689, %f16688, %f21756;
$L__BB0_7169:
	setp.ge.s32 	%p3566, %r85, %r137;
	@%p3566 bra 	$L__BB0_7171;
	ld.shared.f32 	%f16691, [%r10+8];
	ld.shared.u16 	%rs3433, [_ZZ24flash_attention_wmma_qktPK6__halfS1_S1_PS_iiiifE6V_smem+362];
	// begin inline asm
	{  cvt.f32.f16 %f16690, %rs3433;}

	// end inline asm
	fma.rn.f32 	%f21756, %f16691, %f16690, %f21756;
$L__BB0_7171:
	setp.ge.s32 	%p3567, %r86, %r137;
	@%p3567 bra 	$L__BB0_7173;
	ld.shared.f32 	%f16693, [%r10+12];
	ld.shared.u16 	%rs3434, [_ZZ24flash_attention_wmma_qktPK6__halfS1_S1_PS_iiiifE6V_smem+490];
	// begin inline asm
	{  cvt.f32.f16 %f16692, %rs3434;}

	// end inline asm
	fma.rn.f32 	%f21756, %f16693, %f16692, %f21756;
$L__BB0_7173:
	setp.ge.s32 	%p3568, %r87, %r137;
	@%p3568 bra 	$L__BB0_7175;
	ld.shared.f32 	%f16695, [%r10+16];
	ld.shared.u16 	%rs3435, [_ZZ24flash_attention_wmma_qktPK6__halfS1_S1_PS_iiiifE6V_smem+618];
	// begin inline asm
	{  cvt.f32.f16 %f16694, %rs3435;}

	// end inline asm
	fma.rn.f32 	%f21756, %f16695, %f16694, %f21756;
$L__BB0_7175:
	setp.ge.s32 	%p3569, %r88, %r137;
	@%p3569 bra 	$L__BB0_7177;
	ld.shared.f32 	%f16697, [%r10+20];
	ld.shared.u16 	%rs3436, [_ZZ24flash_attention_wmma_qktPK6__halfS1_S1_PS_iiiifE6V_smem+746];
	// begin inline asm
	{  cvt.f32.f16 %f16696, %rs3436;}

	// end inline asm
	fma.rn.f32 	%f21756, %f16697, %f16696, %f21756;
$L__BB0_7177:
	setp.ge.s32 	%p3570, %r89, %r137;
	@%p3570 bra 	$L__BB0_7179;
	ld.shared.f32 	%f16699, [%r10+24];
	ld.shared.u16 	%rs3437, [_ZZ24flash_attention_wmma_qktPK6__halfS1_S1_PS_iiiifE6V_smem+874];
	// begin inline asm
	{  cvt.f32.f16 %f16698, %rs3437;}

	// end inline asm
	fma.rn.f32 	%f21756, %f16699, %f16698, %f21756;
$L__BB0_7179:
	setp.ge.s32 	%p3571, %r90, %r137;
	@%p3571 bra 	$L__BB0_7181;
	ld.shared.f32 	%f16701, [%r10+28];
	ld.shared.u16 	%rs3438, [_ZZ24flash_attention_wmma_qktPK6__halfS1_S1_PS_iiiifE6V_smem+1002];
	// begin inline asm
	{  cvt.f32.f16 %f16700, %rs3438;}

	// end inline asm
	fma.rn.f32 	%f21756, %f16701, %f16700, %f21756;
$L__BB0_7181:
	setp.ge.s32 	%p3572, %r91, %r137;
	@%p3572 bra 	$L__BB0_7183;
	ld.shared.f32 	%f16703, [%r10+32];
	ld.shared.u16 	%rs3439, [_ZZ24flash_attention_wmma_qktPK6__halfS1_S1_PS_iiiifE6V_smem+1130];
	// begin inline asm
	{  cvt.f32.f16 %f16702, %rs3439;}

	// end inline asm
	fma.rn.f32 	%f21756, %f16703, %f16702, %f21756;
$L__BB0_7183:
	setp.ge.s32 	%p3573, %r92, %r137;
	@%p3573 bra 	$L__BB0_7185;
	ld.shared.f32 	%f16705, [%r10+36];
	ld.shared.u16 	%rs3440, [_ZZ24flash_attention_wmma_qktPK6__halfS1_S1_PS_iiiifE6V_smem+1258];
	// begin inline asm
	{  cvt.f32.f16 %f16704, %rs3440;}

	// end inline asm
	fma.rn.f32 	%f21756, %f16705, %f16704, %f21756;
$L__BB0_7185:
	setp.ge.s32 	%p3574, %r93, %r137;
	@%p3574 bra 	$L__BB0_7187;
	ld.shared.f32 	%f16707, [%r10+40];
	ld.shared.u16 	%rs3441, [_ZZ24flash_attention_wmma_qktPK6__halfS1_S1_PS_iiiifE6V_smem+1386];
	// begin inline asm
	{  cvt.f32.f16 %f16706, %rs3441;}

	// end inline asm
	fma.rn.f32 	%f21756, %f16707, %f16706, %f21756;
$L__BB0_7187:
	setp.ge.s32 	%p3575, %r94, %r137;
	@%p3575 bra 	$L__BB0_7189;
	ld.shared.f32 	%f16709, [%r10+44];
	ld.shared.u16 	%rs3442, [_ZZ24flash_attention_wmma_qktPK6__halfS1_S1_PS_iiiifE6V_smem+1514];
	// begin inline asm
	{  cvt.f32.f16 %f16708, %rs3442;}

	// end inline asm
	fma.rn.f32 	%f21756, %f16709, %f16708, %f21756;
$L__BB0_7189:
	setp.ge.s32 	%p3576, %r95, %r137;
	@%p3576 bra 	$L__BB0_7191;
	ld.shared.f32 	%f16711, [%r10+48];
	ld.shared.u16 	%rs3443, [_ZZ24flash_attention_wmma_qktPK6__halfS1_S1_PS_iiiifE6V_smem+1642];
	// begin inline asm
	{  cvt.f32.f16 %f16710, %rs3443;}

	// end inline asm
	fma.rn.f32 	%f21756, %f16711, %f16710, %f21756;
$L__BB0_7191:
	setp.ge.s32 	%p3577, %r96, %r137;
	@%p3577 bra 	$L__BB0_7193;
	ld.shared.f32 	%f16713, [%r10+52];
	ld.shared.u16 	%rs3444, [_ZZ24flash_attention_wmma_qktPK6__halfS1_S1_PS_iiiifE6V_smem+1770];
	// begin inline asm
	{  cvt.f32.f16 %f16712, %rs3444;}

	// end inline asm
	fma.rn.f32 	%f21756, %f16713, %f16712, %f21756;
$L__BB0_7193:
	setp.ge.s32 	%p3578, %r97, %r137;
	@%p3578 bra 	$L__BB0_7195;
	ld.shared.f32 	%f16715, [%r10+56];
	ld.shared.u16 	%rs3445, [_ZZ24flash_attention_wmma_qktPK6__halfS1_S1_PS_iiiifE6V_smem+1898];
	// begin inline asm
	{  cvt.f32.f16 %f16714, %rs3445;}

	// end inline asm
	fma.rn.f32 	%f21756, %f16715, %f16714, %f21756;
$L__BB0_7195:
	setp.ge.s32 	%p3579, %r98, %r137;
	@%p3579 bra 	$L__BB0_7197;
	ld.shared.f32 	%f16717, [%r10+60];
	ld.shared.u16 	%rs3446, [_ZZ24flash_attention_wmma_qktPK6__halfS1_S1_PS_iiiifE6V_smem+2026];
	// begin inline asm
	{  cvt.f32.f16 %f16716, %rs3446;}

	// end inline asm
	fma.rn.f32 	%f21756, %f16717, %f16716, %f21756;
$L__BB0_7197:
	add.s32 	%r1364, %r16, 16;
	setp.ge.s32 	%p3580, %r1364, %r137;
	@%p3580 bra 	$L__BB0_7199;
	ld.shared.f32 	%f16719, [%r10+64];
	ld.shared.u16 	%rs3447, [_ZZ24flash_attention_wmma_qktPK6__halfS1_S1_PS_iiiifE6V_smem+2154];
	// begin inline asm
	{  cvt.f32.f16 %f16718, %rs3447;}

	// end inline asm
	fma.rn.f32 	%f21756, %f16719, %f16718, %f21756;
$L__BB0_7199:
	add.s32 	%r1365, %r16, 17;
	setp.ge.s32 	%p3581, %r1365, %r137;
	@%p3581 bra 	$L__BB0_7201;
	ld.shared.f32 	%f16721, [%r10+68];
	ld.shared.u16 	%rs3448, [_ZZ24flash_attention_wmma_qktPK6__halfS1_S1_PS_iiiifE6V_smem+2282];
	// begin inline asm
	{  cvt.f32.f16 %f16720, %rs3448;}

	// end inline asm
	fma.rn.f32 	%f21756, %f16721, %f16720, %f21756;
$L__BB0_7201:
	add.s32 	%r1366, %r16, 18;
	setp.ge.s32 	%p3582, %r1366, %r137;
	@%p3582 bra 	$L__BB0_7203;
	ld.shared.f32 	%f16723, [%r10+72];
	ld.shared.u16 	%rs3449, [_ZZ24flash_attention_wmma_qktPK6__halfS1_S1_PS_iiiifE6V_smem+2410];
	// begin inline asm
	{  cvt.f32.f16 %f16722, %rs3449;}

	// end inline asm
	fma.rn.f32 	%f21756, %f16723, %f16722, %f21756;
$L__BB0_7203:
	add.s32 	%r1367, %r16, 19;
	setp.ge.s32 	%p3583, %r1367, %r137;
	@%p3583 bra 	$L__BB0_7205;
	ld.shared.f32 	%f16725, [%r10+76];
	ld.shared.u16 	%rs3450, [_ZZ24flash_attention_wmma_qktPK6__halfS1_S1_PS_iiiifE6V_smem+2538];
	// begin inline asm
	{  cvt.f32.f16 %f16724, %rs3450;}

	// end inline asm
	fma.rn.f32 	%f21756, %f16725, %f16724, %f21756;
$L__BB0_7205:
	add.s32 	%r1368, %r16, 20;
	setp.ge.s32 	%p3584, %r1368, %r137;
	@%p3584 bra 	$L__BB0_7207;
	ld.shared.f32 	%f16727, [%r10+80];
	ld.shared.u16 	%rs3451, [_ZZ24flash_attention_wmma_qktPK6__halfS1_S1_PS_iiiifE6V_smem+2666];
	// begin inline asm
	{  cvt.f32.f16 %f16726, %rs3451;}

	// end inline asm
	fma.rn.f32 	%f21756, %f16727, %f16726, %f21756;
$L__BB0_7207:
	add.s32 	%r1369, %r16, 21;
	setp.ge.s32 	%p3585, %r1369, %r137;
	@%p3585 bra 	$L__BB0_7209;
	ld.shared.f32 	%f16729, [%r10+84];
	ld.shared.u16 	%rs3452, [_ZZ24flash_attention_wmma_qktPK6__halfS1_S1_PS_iiiifE6V_smem+2794];
	// begin inline asm
	{  cvt.f32.f16 %f16728, %rs3452;}

	// end inline asm
	fma.rn.f32 	%f21756, %f16729, %f16728, %f21756;
$L__BB0_7209:
	add.s32 	%r1370, %r16, 22;
	setp.ge.s32 	%p3586, %r1370, %r137;
	@%p3586 bra 	$L__BB0_7211;
	ld.shared.f32 	%f16731, [%r10+88];
	ld.shared.u16 	%rs3453, [_ZZ24flash_attention_wmma_qktPK6__halfS1_S1_PS_iiiifE6V_smem+2922];
	// begin inline asm
	{  cvt.f32.f16 %f16730, %rs3453;}

	// end inline asm
	fma.rn.f32 	%f21756, %f16731, %f16730, %f21756;
$L__BB0_7211:
	setp.ge.s32 	%p3587, %r99, %r137;
	@%p3587 bra 	$L__BB0_7213;
	ld.shared.f32 	%f16733, [%r10+92];
	ld.shared.u16 	%rs3454, [_ZZ24flash_attention_wmma_qktPK6__halfS1_S1_PS_iiiifE6V_smem+3050];
	// begin inline asm
	{  cvt.f32.f16 %f16732, %rs3454;}

	// end inline asm
	fma.rn.f32 	%f21756, %f16733, %f16732, %f21756;
$L__BB0_7213:
	setp.ge.s32 	%p3588, %r100, %r137;
	@%p3588 bra 	$L__BB0_7215;
	ld.shared.f32 	%f16735, [%r10+96];
	ld.shared.u16 	%rs3455, [_ZZ24flash_attention_wmma_qktPK6__halfS1_S1_PS_iiiifE6V_smem+3178];
	// begin inline asm
	{  cvt.f32.f16 %f16734, %rs3455;}

	// end inline asm
	fma.rn.f32 	%f21756, %f16735, %f16734, %f21756;
$L__BB0_7215:
	setp.ge.s32 	%p3589, %r101, %r137;
	@%p3589 bra 	$L__BB0_7217;
	ld.shared.f32 	%f16737, [%r10+100];
	ld.shared.u16 	%rs3456, [_ZZ24flash_attention_wmma_qktPK6__halfS1_S1_PS_iiiifE6V_smem+3306];
	// begin inline asm
	{  cvt.f32.f16 %f16736, %rs3456;}

	// end inline asm
	fma.rn.f32 	%f21756, %f16737, %f16736, %f21756;
$L__BB0_7217:
	setp.ge.s32 	%p3590, %r102, %r137;
	@%p3590 bra 	$L__BB0_7219;
	ld.shared.f32 	%f16739, [%r10+104];
	ld.shared.u16 	%rs3457, [_ZZ24flash_attention_wmma_qktPK6__halfS1_S1_PS_iiiifE6V_smem+3434];
	// begin inline asm
	{  cvt.f32.f16 %f16738, %rs3457;}

	// end inline asm
	fma.rn.f32 	%f21756, %f16739, %f16738, %f21756;
$L__BB0_7219:
	setp.ge.s32 	%p3591, %r103, %r137;
	@%p3591 bra 	$L__BB0_7221;
	ld.shared.f32 	%f16741, [%r10+108];
	ld.shared.u16 	%rs3458, [_ZZ24flash_attention_wmma_qktPK6__halfS1_S1_PS_iiiifE6V_smem+3562];
	// begin inline asm
	{  cvt.f32.f16 %f16740, %rs3458;}

	// end inline asm
	fma.rn.f32 	%f21756, %f16741, %f16740, %f21756;
$L__BB0_7221:
	setp.ge.s32 	%p3592, %r104, %r137;
	@%p3592 bra 	$L__BB0_7223;
	ld.shared.f32 	%f16743, [%r10+112];
	ld.shared.u16 	%rs3459, [_ZZ24flash_attention_wmma_qktPK6__halfS1_S1_PS_iiiifE6V_smem+3690];
	// begin inline asm
	{  cvt.f32.f16 %f16742, %rs3459;}

	// end inline asm
	fma.rn.f32 	%f21756, %f16743, %f16742, %f21756;
$L__BB0_7223:
	setp.ge.s32 	%p3593, %r105, %r137;
	@%p3593 bra 	$L__BB0_7225;
	ld.shared.f32 	%f16745, [%r10+116];
	ld.shared.u16 	%rs3460, [_ZZ24flash_attention_wmma_qktPK6__halfS1_S1_PS_iiiifE6V_smem+3818];
	// begin inline asm
	{  cvt.f32.f16 %f16744, %rs3460;}

	// end inline asm
	fma.rn.f32 	%f21756, %f16745, %f16744, %f21756;
$L__BB0_7225:
	setp.ge.s32 	%p3594, %r106, %r137;
	@%p3594 bra 	$L__BB0_7227;
	ld.shared.f32 	%f16747, [%r10+120];
	ld.shared.u16 	%rs3461, [_ZZ24flash_attention_wmma_qktPK6__halfS1_S1_PS_iiiifE6V_smem+3946];
	// begin inline asm
	{  cvt.f32.f16 %f16746, %rs3461;}

	// end inline asm
	fma.rn.f32 	%f21756, %f16747, %f16746, %f21756;
$L__BB0_7227:
	setp.ge.s32 	%p3595, %r107, %r137;
	@%p3595 bra 	$L__BB0_7229;
	ld.shared.f32 	%f16749, [%r10+124];
	ld.shared.u16 	%rs3462, [_ZZ24flash_attention_wmma_qktPK6__halfS1_S1_PS_iiiifE6V_smem+4074];
	// begin inline asm
	{  cvt.f32.f16 %f16748, %rs3462;}

	// end inline asm
	fma.rn.f32 	%f21756, %f16749, %f16748, %f21756;
$L__BB0_7229:
	setp.ge.s32 	%p3596, %r108, %r137;
	@%p3596 bra 	$L__BB0_7231;
	ld.shared.f32 	%f16751, [%r10+128];
	ld.shared.u16 	%rs3463, [_ZZ24flash_attention_wmma_qktPK6__halfS1_S1_PS_iiiifE6V_smem+4202];
	// begin inline asm
	{  cvt.f32.f16 %f16750, %rs3463;}

	// end inline asm
	fma.rn.f32 	%f21756, %f16751, %f16750, %f21756;
$L__BB0_7231:
	setp.ge.s32 	%p3597, %r109, %r137;
	@%p3597 bra 	$L__BB0_7233;
	ld.shared.f32 	%f16753, [%r10+132];
	ld.shared.u16 	%rs3464, [_ZZ24flash_attention_wmma_qktPK6__halfS1_S1_PS_iiiifE6V_smem+4330];
	// begin inline asm
	{  cvt.f32.f16 %f16752, %rs3464;}

	// end inline asm
	fma.rn.f32 	%f21756, %f16753, %f16752, %f21756;
$L__BB0_7233:
	setp.ge.s32 	%p3598, %r110, %r137;
	@%p3598 bra 	$L__BB0_7235;
	ld.shared.f32 	%f16755, [%r10+136];
	ld.shared.u16 	%rs3465, [_ZZ24flash_attention_wmma_qktPK6__halfS1_S1_PS_iiiifE6V_smem+4458];
	// begin inline asm
	{  cvt.f32.f16 %f16754, %rs3465;}

	// end inline asm
	fma.rn.f32 	%f21756, %f16755, %f16754, %f21756;
$L__BB0_7235:
	setp.ge.s32 	%p3599, %r111, %r137;
	@%p3599 bra 	$L__BB0_7237;
	ld.shared.f32 	%f16757, [%r10+140];
	ld.shared.u16 	%rs3466, [_ZZ24flash_attention_wmma_qktPK6__halfS1_S1_PS_iiiifE6V_smem+4586];
	// begin inline asm
	{  cvt.f32.f16 %f16756, %rs3466;}

	// end inline asm
	fma.rn.f32 	%f21756, %f16757, %f16756, %f21756;
$L__BB0_7237:
	setp.ge.s32 	%p3600, %r112, %r137;
	@%p3600 bra 	$L__BB0_7239;
	ld.shared.f32 	%f16759, [%r10+144];
	ld.shared.u16 	%rs3467, [_ZZ24flash_attention_wmma_qktPK6__halfS1_S1_PS_iiiifE6V_smem+4714];
	// begin inline asm
	{  cvt.f32.f16 %f16758, %rs3467;}

	// end inline asm
	fma.rn.f32 	%f21756, %f16759, %f16758, %f21756;
$L__BB0_7239:
	setp.ge.s32 	%p3601, %r113, %r137;
	@%p3601 bra 	$L__BB0_7241;
	ld.shared.f32 	%f16761, [%r10+148];
	ld.shared.u16 	%rs3468, [_ZZ24flash_attention_wmma_qktPK6__halfS1_S1_PS_iiiifE6V_smem+4842];
	// begin inline asm
	{  cvt.f32.f16 %f16760, %rs3468;}

	// end inline asm
	fma.rn.f32 	%f21756, %f16761, %f16760, %f21756;
$L__BB0_7241:
	setp.ge.s32 	%p3602, %r114, %r137;
	@%p3602 bra 	$L__BB0_7243;
	ld.shared.f32 	%f16763, [%r10+152];
	ld.shared.u16 	%rs3469, [_ZZ24flash_attention_wmma_qktPK6__halfS1_S1_PS_iiiifE6V_smem+4970];
	// begin inline asm
	{  cvt.f32.f16 %f16762, %rs3469;}

	// end inline asm
	fma.rn.f32 	%f21756, %f16763, %f16762, %f21756;
$L__BB0_7243:
	add.s32 	%r1371, %r16, 39;
	setp.ge.s32 	%p3603, %r1371, %r137;
	@%p3603 bra 	$L__BB0_7245;
	ld.shared.f32 	%f16765, [%r10+156];
	ld.shared.u16 	%rs3470, [_ZZ24flash_attention_wmma_qktPK6__halfS1_S1_PS_iiiifE6V_smem+5098];
	// begin inline asm
	{  cvt.f32.f16 %f16764, %rs3470;}

	// end inline asm
	fma.rn.f32 	%f21756, %f16765, %f16764, %f21756;
$L__BB0_7245:
	setp.ge.s32 	%p3604, %r115, %r137;
	@%p3604 bra 	$L__BB0_7247;
	ld.shared.f32 	%f16767, [%r10+160];
	ld.shared.u16 	%rs3471, [_ZZ24flash_attention_wmma_qktPK6__halfS1_S1_PS_iiiifE6V_smem+5226];
	// begin inline asm
	{  cvt.f32.f16 %f16766, %rs3471;}

	// end inline asm
	fma.rn.f32 	%f21756, %f16767, %f16766, %f21756;
$L__BB0_7247:
	add.s32 	%r1372, %r16, 41;
	setp.ge.s32 	%p3605, %r1372, %r137;
	@%p3605 bra 	$L__BB0_7249;
	ld.shared.f32 	%f16769, [%r10+164];
	ld.shared.u16 	%rs3472, [_ZZ24flash_attention_wmma_qktPK6__halfS1_S1_PS_iiiifE6V_smem+5354];
	// begin inline asm
	{  cvt.f32.f16 %f16768, %rs3472;}

	// end inline asm
	fma.rn.f32 	%f21756, %f16769, %f16768, %f21756;
$L__BB0_7249:
	setp.ge.s32 	%p3606, %r116, %r137;
	@%p3606 bra 	$L__BB0_7251;
	ld.shared.f32 	%f16771, [%r10+168];
	ld.shared.u16 	%rs3473, [_ZZ24flash_attention_wmma_qktPK6__halfS1_S1_PS_iiiifE6V_smem+5482];
	// begin inline asm
	{  cvt.f32.f16 %f16770, %rs3473;}

	// end inline asm
	fma.rn.f32 	%f21756, %f16771, %f16770, %f21756;
$L__BB0_7251:
	add.s32 	%r1373, %r16, 43;
	setp.ge.s32 	%p3607, %r1373, %r137;
	@%p3607 bra 	$L__BB0_7253;
	ld.shared.f32 	%f16773, [%r10+172];
	ld.shared.u16 	%rs3474, [_ZZ24flash_attention_wmma_qktPK6__halfS1_S1_PS_iiiifE6V_smem+5610];
	// begin inline asm
	{  cvt.f32.f16 %f16772, %rs3474;}

	// end inline asm
	fma.rn.f32 	%f21756, %f16773, %f16772, %f21756;
$L__BB0_7253:
	add.s32 	%r1374, %r16, 44;
	setp.ge.s32 	%p3608, %r1374, %r137;
	@%p3608 bra 	$L__BB0_7255;
	ld.shared.f32 	%f16775, [%r10+176];
	ld.shared.u16 	%rs3475, [_ZZ24flash_attention_wmma_qktPK6__halfS1_S1_PS_iiiifE6V_smem+5738];
	// begin inline asm
	{  cvt.f32.f16 %f16774, %rs3475;}

	// end inline asm
	fma.rn.f32 	%f21756, %f16775, %f16774, %f21756;
$L__BB0_7255:
	add.s32 	%r1375, %r16, 45;
	setp.ge.s32 	%p3609, %r1375, %r137;
	@%p3609 bra 	$L__BB0_7257;
	ld.shared.f32 	%f16777, [%r10+180];
	ld.shared.u16 	%rs3476, [_ZZ24flash_attention_wmma_qktPK6__halfS1_S1_PS_iiiifE6V_smem+5866];
	// begin inline asm
	{  cvt.f32.f16 %f16776, %rs3476;}

	// end inline asm
	fma.rn.f32 	%f21756, %f16777, %f16776, %f21756;
$L__BB0_7257:
	add.s32 	%r1376, %r16, 46;
	setp.ge.s32 	%p3610, %r1376, %r137;
	@%p3610 bra 	$L__BB0_7259;
	ld.shared.f32 	%f16779, [%r10+184];
	ld.shared.u16 	%rs3477, [_ZZ24flash_attention_wmma_qktPK6__halfS1_S1_PS_iiiifE6V_smem+5994];
	// begin inline asm
	{  cvt.f32.f16 %f16778, %rs3477;}

	// end inline asm
	fma.rn.f32 	%f21756, %f16779, %f16778, %f21756;
$L__BB0_7259:
	setp.ge.s32 	%p3611, %r117, %r137;
	@%p3611 bra 	$L__BB0_7261;
	ld.shared.f32 	%f16781, [%r10+188];
	ld.shared.u16 	%rs3478, [_ZZ24flash_attention_wmma_qktPK6__halfS1_S1_PS_iiiifE6V_smem+6122];
	// begin inline asm
	{  cvt.f32.f16 %f16780, %rs3478;}

	// end inline asm
	fma.rn.f32 	%f21756, %f16781, %f16780, %f21756;
$L__BB0_7261:
	setp.ge.s32 	%p3612, %r118, %r137;
	@%p3612 bra 	$L__BB0_7263;
	ld.shared.f32 	%f16783, [%r10+192];
	ld.shared.u16 	%rs3479, [_ZZ24flash_attention_wmma_qktPK6__halfS1_S1_PS_iiiifE6V_smem+6250];
	// begin inline asm
	{  cvt.f32.f16 %f16782, %rs3479;}

	// end inline asm
	fma.rn.f32 	%f21756, %f16783, %f16782, %f21756;
$L__BB0_7263:
	@%p3549 bra 	$L__BB0_7265;
	ld.shared.f32 	%f16785, [%r10+196];
	ld.shared.u16 	%rs3480, [_ZZ24flash_attention_wmma_qktPK6__halfS1_S1_PS_iiiifE6V_smem+6378];
	// begin inline asm
	{  cvt.f32.f16 %f16784, %rs3480;}

	// end inline asm
	fma.rn.f32 	%f21756, %f16785, %f16784, %f21756;
$L__BB0_7265:
	@%p3550 bra 	$L__BB0_7267;
	ld.shared.f32 	%f16787, [%r10+200];
	ld.shared.u16 	%rs3481, [_ZZ24flash_attention_wmma_qktPK6__halfS1_S1_PS_iiiifE6V_smem+6506];
	// begin inline asm
	{  cvt.f32.f16 %f16786, %rs3481;}

	// end inline asm
	fma.rn.f32 	%f21756, %f16787, %f16786, %f21756;
$L__BB0_7267:
	@%p3551 bra 	$L__BB0_7269;
	ld.shared.f32 	%f16789, [%r10+204];
	ld.shared.u16 	%rs3482, [_ZZ24flash_attention_wmma_qktPK6__halfS1_S1_PS_iiiifE6V_smem+6634];
	// begin inline asm
	{  cvt.f32.f16 %f16788, %rs3482;}

	// end inline asm
	fma.rn.f32 	%f21756, %f16789, %f16788, %f21756;
$L__BB0_7269:
	@%p3552 bra 	$L__BB0_7271;
	ld.shared.f32 	%f16791, [%r10+208];
	ld.shared.u16 	%rs3483, [_ZZ24flash_attention_wmma_qktPK6__halfS1_S1_PS_iiiifE6V_smem+6762];
	// begin inline asm
	{  cvt.f32.f16 %f16790, %rs3483;}

	// end inline asm
	fma.rn.f32 	%f21756, %f16791, %f16790, %f21756;
$L__BB0_7271:
	@%p3553 bra 	$L__BB0_7273;
	ld.shared.f32 	%f16793, [%r10+212];
	ld.shared.u16 	%rs3484, [_ZZ24flash_attention_wmma_qktPK6__halfS1_S1_PS_iiiifE6V_smem+6890];
	// begin inline asm
	{  cvt.f32.f16 %f16792, %rs3484;}

	// end inline asm
	fma.rn.f32 	%f21756, %f16793, %f16792, %f21756;
$L__BB0_7273:
	setp.ge.s32 	%p3618, %r124, %r137;
	@%p3618 bra 	$L__BB0_7275;
	ld.shared.f32 	%f16795, [%r10+216];
	ld.shared.u16 	%rs3485, [_ZZ24flash_attention_wmma_qktPK6__halfS1_S1_PS_iiiifE6V_smem+7018];
	// begin inline asm
	{  cvt.f32.f16 %f16794, %rs3485;}

	// end inline asm
	fma.rn.f32 	%f21756, %f16795, %f16794, %f21756;
$L__BB0_7275:
	setp.ge.s32 	%p3619, %r125, %r137;
	@%p3619 bra 	$L__BB0_7277;
	ld.shared.f32 	%f16797, [%r10+220];
	ld.shared.u16 	%rs3486, [_ZZ24flash_attention_wmma_qktPK6__halfS1_S1_PS_iiiifE6V_smem+7146];
	// begin inline asm
	{  cvt.f32.f16 %f16796, %rs3486;}

	// end inline asm
	fma.rn.f32 	%f21756, %f16797, %f16796, %f21756;
$L__BB0_7277:
	setp.ge.s32 	%p3620, %r126, %r137;
	@%p3620 bra 	$L__BB0_7279;
	ld.shared.f32 	%f16799, [%r10+224];
	ld.shared.u16 	%rs3487, [_ZZ24flash_attention_wmma_qktPK6__halfS1_S1_PS_iiiifE6V_smem+7274];
	// begin inline asm
	{  cvt.f32.f16 %f16798, %rs3487;}

	// end inline asm
	fma.rn.f32 	%f21756, %f16799, %f16798, %f21756;
$L__BB0_7279:
	setp.ge.s32 	%p3621, %r127, %r137;
	@%p3621 bra 	$L__BB0_7281;
	ld.shared.f32 	%f16801, [%r10+228];
	ld.shared.u16 	%rs3488, [_ZZ24flash_attention_wmma_qktPK6__halfS1_S1_PS_iiiifE6V_smem+7402];
	// begin inline asm
	{  cvt.f32.f16 %f16800, %rs3488;}

	// end inline asm
	fma.rn.f32 	%f21756, %f16801, %f16800, %f21756;
$L__BB0_7281:
	setp.ge.s32 	%p3622, %r128, %r137;
	@%p3622 bra 	$L__BB0_7283;
	ld.shared.f32 	%f16803, [%r10+232];
	ld.shared.u16 	%rs3489, [_ZZ24flash_attention_wmma_qktPK6__halfS1_S1_PS_iiiifE6V_smem+7530];
	// begin inline asm
	{  cvt.f32.f16 %f16802, %rs3489;}

	// end inline asm
	fma.rn.f32 	%f21756, %f16803, %f16802, %f21756;
$L__BB0_7283:
	setp.ge.s32 	%p3623, %r129, %r137;
	@%p3623 bra 	$L__BB0_7285;
	ld.shared.f32 	%f16805, [%r10+236];
	ld.shared.u16 	%rs3490, [_ZZ24flash_attention_wmma_qktPK6__halfS1_S1_PS_iiiifE6V_smem+7658];
	// begin inline asm
	{  cvt.f32.f16 %f16804, %rs3490;}

	// end inline asm
	fma.rn.f32 	%f21756, %f16805, %f16804, %f21756;
$L__BB0_7285:
	setp.ge.s32 	%p3624, %r130, %r137;
	@%p3624 bra 	$L__BB0_7287;
	ld.shared.f32 	%f16807, [%r10+240];
	ld.shared.u16 	%rs3491, [_ZZ24flash_attention_wmma_qktPK6__halfS1_S1_PS_iiiifE6V_smem+7786];
	// begin inline asm
	{  cvt.f32.f16 %f16806, %rs3491;}

	// end inline asm
	fma.rn.f32 	%f21756, %f16807, %f16806, %f21756;
$L__BB0_7287:
	setp.ge.s32 	%p3625, %r131, %r137;
	@%p3625 bra 	$L__BB0_7289;
	ld.shared.f32 	%f16809, [%r10+244];
	ld.shared.u16 	%rs3492, [_ZZ24flash_attention_wmma_qktPK6__halfS1_S1_PS_iiiifE6V_smem+7914];
	// begin inline asm
	{  cvt.f32.f16 %f16808, %rs3492;}

	// end inline asm
	fma.rn.f32 	%f21756, %f16809, %f16808, %f21756;
$L__BB0_7289:
	setp.ge.s32 	%p3626, %r132, %r137;
	@%p3626 bra 	$L__BB0_7291;
	ld.shared.f32 	%f16811, [%r10+248];
	ld.shared.u16 	%rs3493, [_ZZ24flash_attention_wmma_qktPK6__halfS1_S1_PS_iiiifE6V_smem+8042];
	// begin inline asm
	{  cvt.f32.f16 %f16810, %rs3493;}

	// end inline asm
	fma.rn.f32 	%f21756, %f16811, %f16810, %f21756;
$L__BB0_7291:
	setp.ge.s32 	%p3627, %r133, %r137;
	@%p3627 bra 	$L__BB0_7293;
	ld.shared.f32 	%f16813, [%r10+252];
	ld.shared.u16 	%rs3494, [_ZZ24flash_attention_wmma_qktPK6__halfS1_S1_PS_iiiifE6V_smem+8170];
	// begin inline asm
	{  cvt.f32.f16 %f16812, %rs3494;}

	// end inline asm
	fma.rn.f32 	%f21756, %f16813, %f16812, %f21756;
$L__BB0_7293:
	setp.ge.s32 	%p3628, %r16, %r137;
	fma.rn.f32 	%f18179, %f392, %f21756, %f18179;
	mov.f32 	%f21820, 0f00000000;
	@%p3628 bra 	$L__BB0_7295;
	ld.shared.f32 	%f16816, [%r10];
	ld.shared.u16 	%rs3495, [_ZZ24flash_attention_wmma_qktPK6__halfS1_S1_PS_iiiifE6V_smem+108];
	// begin inline asm
	{  cvt.f32.f16 %f16815, %rs3495;}

	// end inline asm
	fma.rn.f32 	%f21820, %f16816, %f16815, 0f00000000;
$L__BB0_7295:
	setp.ge.s32 	%p3629, %r84, %r137;
	@%p3629 bra 	$L__BB0_7297;
	ld.shared.f32 	%f16818, [%r10+4];
	ld.shared.u16 	%rs3496, [_ZZ24flash_attention_wmma_qktPK6__halfS1_S1_PS_iiiifE6V_smem+236];
	// begin inline asm
	{  cvt.f32.f16 %f16817, %rs3496;}

	// end inline asm
	fma.rn.f32 	%f21820, %f16818, %f16817, %f21820;
$L__BB0_7297:
	setp.ge.s32 	%p3630, %r85, %r137;
	@%p3630 bra 	$L__BB0_7299;
	ld.shared.f32 	%f16820, [%r10+8];
	ld.shared.u16 	%rs3497, [_ZZ24flash_attention_wmma_qktPK6__halfS1_S1_PS_iiiifE6V_smem+364];
	// begin inline asm
	{  cvt.f32.f16 %f16819, %rs3497;}

	// end inline asm
	fma.rn.f32 	%f21820, %f16820, %f16819, %f21820;
$L__BB0_7299:
	setp.ge.s32 	%p3631, %r86, %r137;
	@%p3631 bra 	$L__BB0_7301;
	ld.shared.f32 	%f16822, [%r10+12];
	ld.shared.u16 	%rs3498, [_ZZ24flash_attention_wmma_qktPK6__halfS1_S1_PS_iiiifE6V_smem+492];
	// begin inline asm
	{  cvt.f32.f16 %f16821, %rs3498;}

	// end inline asm
	fma.rn.f32 	%f21820, %f16822, %f16821, %f21820;
$L__BB0_7301:
	setp.ge.s32 	%p3632, %r87, %r137;
	@%p3632 bra 	$L__BB0_7303;
	ld.shared.f32 	%f16824, [%r10+16];
	ld.shared.u16 	%rs3499, [_ZZ24flash_attention_wmma_qktPK6__halfS1_S1_PS_iiiifE6V_smem+620];
	// begin inline asm
	{  cvt.f32.f16 %f16823, %rs3499;}

	// end inline asm
	fma.rn.f32 	%f21820, %f16824, %f16823, %f21820;
$L__BB0_7303:
	setp.ge.s32 	%p3633, %r88, %r137;
	@%p3633 bra 	$L__BB0_7305;
	ld.shared.f32 	%f16826, [%r10+20];
	ld.shared.u16 	%rs3500, [_ZZ24flash_attention_wmma_qktPK6__halfS1_S1_PS_iiiifE6V_smem+748];
	// begin inline asm
	{  cvt.f32.f16 %f16825, %rs3500;}

	// end inline asm
	fma.rn.f32 	%f21820, %f16826, %f16825, %f21820;
$L__BB0_7305:
	setp.ge.s32 	%p3634, %r89, %r137;
	@%p3634 bra 	$L__BB0_7307;
	ld.shared.f32 	%f16828, [%r10+24];
	ld.shared.u16 	%rs3501, [_ZZ24flash_attention_wmma_qktPK6__halfS1_S1_PS_iiiifE6V_smem+876];
	// begin inline asm
	{  cvt.f32.f16 %f16827, %rs3501;}

	// end inline asm
	fma.rn.f32 	%f21820, %f16828, %f16827, %f21820;
$L__BB0_7307:
	setp.ge.s32 	%p3635, %r90, %r137;
	@%p3635 bra 	$L__BB0_7309;
	ld.shared.f32 	%f16830, [%r10+28];
	ld.shared.u16 	%rs3502, [_ZZ24flash_attention_wmma_qktPK6__halfS1_S1_PS_iiiifE6V_smem+1004];
	// begin inline asm
	{  cvt.f32.f16 %f16829, %rs3502;}

	// end inline asm
	fma.rn.f32 	%f21820, %f16830, %f16829, %f21820;
$L__BB0_7309:
	setp.ge.s32 	%p3636, %r91, %r137;
	@%p3636 bra 	$L__BB0_7311;
	ld.shared.f32 	%f16832, [%r10+32];
	ld.shared.u16 	%rs3503, [_ZZ24flash_attention_wmma_qktPK6__halfS1_S1_PS_iiiifE6V_smem+1132];
	// begin inline asm
	{  cvt.f32.f16 %f16831, %rs3503;}

	// end inline asm
	fma.rn.f32 	%f21820, %f16832, %f16831, %f21820;
$L__BB0_7311:
	setp.ge.s32 	%p3637, %r92, %r137;
	@%p3637 bra 	$L__BB0_7313;
	ld.shared.f32 	%f16834, [%r10+36];
	ld.shared.u16 	%rs3504, [_ZZ24flash_attention_wmma_qktPK6__halfS1_S1_PS_iiiifE6V_smem+1260];
	// begin inline asm
	{  cvt.f32.f16 %f16833, %rs3504;}

	// end inline asm
	fma.rn.f32 	%f21820, %f16834, %f16833, %f21820;
$L__BB0_7313:
	setp.ge.s32 	%p3638, %r93, %r137;
	@%p3638 bra 	$L__BB0_7315;
	ld.shared.f32 	%f16836, [%r10+40];
	ld.shared.u16 	%rs3505, [_ZZ24flash_attention_wmma_qktPK6__halfS1_S1_PS_iiiifE6V_smem+1388];
	// begin inline asm
	{  cvt.f32.f16 %f16835, %rs3505;}

	// end inline asm
	fma.rn.f32 	%f21820, %f16836, %f16835, %f21820;
$L__BB0_7315:
	setp.ge.s32 	%p3639, %r94, %r137;
	@%p3639 bra 	$L__BB0_7317;
	ld.shared.f32 	%f16838, [%r10+44];
	ld.shared.u16 	%rs3506, [_ZZ24flash_attention_wmma_qktPK6__halfS1_S1_PS_iiiifE6V_smem+1516];
	// begin inline asm
	{  cvt.f32.f16 %f16837, %rs3506;}

	// end inline asm
	fma.rn.f32 	%f21820, %f16838, %f16837, %f21820;
$L__BB0_7317:
	setp.ge.s32 	%p3640, %r95, %r137;
	@%p3640 bra 	$L__BB0_7319;
	ld.shared.f32 	%f16840, [%r10+48];
	ld.shared.u16 	%rs3507, [_ZZ24flash_attention_wmma_qktPK6__halfS1_S1_PS_iiiifE6V_smem+1644];
	// begin inline asm
	{  cvt.f32.f16 %f16839, %rs3507;}

	// end inline asm
	fma.rn.f32 	%f21820, %f16840, %f16839, %f21820;
$L__BB0_7319:
	setp.ge.s32 	%p3641, %r96, %r137;
	@%p3641 bra 	$L__BB0_7321;
	ld.shared.f32 	%f16842, [%r10+52];
	ld.shared.u16 	%rs3508, [_ZZ24flash_attention_wmma_qktPK6__halfS1_S1_PS_iiiifE6V_smem+1772];
	// begin inline asm
	{  cvt.f32.f16 %f16841, %rs3508;}

	// end inline asm
	fma.rn.f32 	%f21820, %f16842, %f16841, %f21820;
$L__BB0_7321:
	setp.ge.s32 	%p3642, %r97, %r137;
	@%p3642 bra 	$L__BB0_7323;
	ld.shared.f32 	%f16844, [%r10+56];
	ld.shared.u16 	%rs3509, [_ZZ24flash_attention_wmma_qktPK6__halfS1_S1_PS_iiiifE6V_smem+1900];
	// begin inline asm
	{  cvt.f32.f16 %f16843, %rs3509;}

	// end inline asm
	fma.rn.f32 	%f21820, %f16844, %f16843, %f21820;
$L__BB0_7323:
	setp.ge.s32 	%p3643, %r98, %r137;
	@%p3643 bra 	$L__BB0_7325;
	ld.shared.f32 	%f16846, [%r10+60];
	ld.shared.u16 	%rs3510, [_ZZ24flash_attention_wmma_qktPK6__halfS1_S1_PS_iiiifE6V_smem+2028];
	// begin inline asm
	{  cvt.f32.f16 %f16845, %rs3510;}

	// end inline asm
	fma.rn.f32 	%f21820, %f16846, %f16845, %f21820;
$L__BB0_7325:
	add.s32 	%r1377, %r16, 16;
	setp.ge.s32 	%p3644, %r1377, %r137;
	@%p3644 bra 	$L__BB0_7327;
	ld.shared.f32 	%f16848, [%r10+64];
	ld.shared.u16 	%rs3511, [_ZZ24flash_attention_wmma_qktPK6__halfS1_S1_PS_iiiifE6V_smem+2156];
	// begin inline asm
	{  cvt.f32.f16 %f16847, %rs3511;}

	// end inline asm
	fma.rn.f32 	%f21820, %f16848, %f16847, %f21820;
$L__BB0_7327:
	add.s32 	%r1378, %r16, 17;
	setp.ge.s32 	%p3645, %r1378, %r137;
	@%p3645 bra 	$L__BB0_7329;
	ld.shared.f32 	%f16850, [%r10+68];
	ld.shared.u16 	%rs3512, [_ZZ24flash_attention_wmma_qktPK6__halfS1_S1_PS_iiiifE6V_smem+2284];
	// begin inline asm
	{  cvt.f32.f16 %f16849, %rs3512;}

	// end inline asm
	fma.rn.f32 	%f21820, %f16850, %f16849, %f21820;
$L__BB0_7329:
	add.s32 	%r1379, %r16, 18;
	setp.ge.s32 	%p3646, %r1379, %r137;
	@%p3646 bra 	$L__BB0_7331;
	ld.shared.f32 	%f16852, [%r10+72];
	ld.shared.u16 	%rs3513, [_ZZ24flash_attention_wmma_qktPK6__halfS1_S1_PS_iiiifE6V_smem+2412];
	// begin inline asm
	{  cvt.f32.f16 %f16851, %rs3513;}

	// end inline asm
	fma.rn.f32 	%f21820, %f16852, %f16851, %f21820;
$L__BB0_7331:
	add.s32 	%r1380, %r16, 19;
	setp.ge.s32 	%p3647, %r1380, %r137;
	@%p3647 bra 	$L__BB0_7333;
	ld.shared.f32 	%f16854, [%r10+76];
	ld.shared.u16 	%rs3514, [_ZZ24flash_attention_wmma_qktPK6__halfS1_S1_PS_iiiifE6V_smem+2540];
	// begin inline asm
	{  cvt.f32.f16 %f16853, %rs3514;}

	// end inline asm
	fma.rn.f32 	%f21820, %f16854, %f16853, %f21820;
$L__BB0_7333:
	add.s32 	%r1381, %r16, 20;
	setp.ge.s32 	%p3648, %r1381, %r137;
	@%p3648 bra 	$L__BB0_7335;
	ld.shared.f32 	%f16856, [%r10+80];
	ld.shared.u16 	%rs3515, [_ZZ24flash_attention_wmma_qktPK6__halfS1_S1_PS_iiiifE6V_smem+2668];
	// begin inline asm
	{  cvt.f32.f16 %f16855, %rs3515;}

	// end inline asm
	fma.rn.f32 	%f21820, %f16856, %f16855, %f21820;
$L__BB0_7335:
	add.s32 	%r1382, %r16, 21;
	setp.ge.s32 	%p3649, %r1382, %r137;
	@%p3649 bra 	$L__BB0_7337;
	ld.shared.f32 	%f16858, [%r10+84];
	ld.shared.u16 	%rs3516, [_ZZ24flash_attention_wmma_qktPK6__halfS1_S1_PS_iiiifE6V_smem+2796];
	// begin inline asm
	{  cvt.f32.f16 %f16857, %rs3516;}

	// end inline asm
	fma.rn.f32 	%f21820, %f16858, %f16857, %f21820;
$L__BB0_7337:
	add.s32 	%r1383, %r16, 22;
	setp.ge.s32 	%p3650, %r1383, %r137;
	@%p3650 bra 	$L__BB0_7339;
	ld.shared.f32 	%f16860, [%r10+88];
	ld.shared.u16 	%rs3517, [_ZZ24flash_attention_wmma_qktPK6__halfS1_S1_PS_iiiifE6V_smem+2924];
	// begin inline asm
	{  cvt.f32.f16 %f16859, %rs3517;}

	// end inline asm
	fma.rn.f32 	%f21820, %f16860, %f16859, %f21820;
$L__BB0_7339:
	setp.ge.s32 	%p3651, %r99, %r137;
	@%p3651 bra 	$L__BB0_7341;
	ld.shared.f32 	%f16862, [%r10+92];
	ld.shared.u16 	%rs3518, [_ZZ24flash_attention_wmma_qktPK6__halfS1_S1_PS_iiiifE6V_smem+3052];
	// begin inline asm
	{  cvt.f32.f16 %f16861, %rs3518;}

	// end inline asm
	fma.rn.f32 	%f21820, %f16862, %f16861, %f21820;
$L__BB0_7341:
	setp.ge.s32 	%p3652, %r100, %r137;
	@%p3652 bra 	$L__BB0_7343;
	ld.shared.f32 	%f16864, [%r10+96];
	ld.shared.u16 	%rs3519, [_ZZ24flash_attention_wmma_qktPK6__halfS1_S1_PS_iiiifE6V_smem+3180];
	// begin inline asm
	{  cvt.f32.f16 %f16863, %rs3519;}

	// end inline asm
	fma.rn.f32 	%f21820, %f16864, %f16863, %f21820;
$L__BB0_7343:
	setp.ge.s32 	%p3653, %r101, %r137;
	@%p3653 bra 	$L__BB0_7345;
	ld.shared.f32 	%f16866, [%r10+100];
	ld.shared.u16 	%rs3520, [_ZZ24flash_attention_wmma_qktPK6__halfS1_S1_PS_iiiifE6V_smem+3308];
	// begin inline asm
	{  cvt.f32.f16 %f16865, %rs3520;}

	// end inline asm
	fma.rn.f32 	%f21820, %f16866, %f16865, %f21820;
$L__BB0_7345:
	setp.ge.s32 	%p3654, %r102, %r137;
	@%p3654 bra 	$L__BB0_7347;
	ld.shared.f32 	%f16868, [%r10+104];
	ld.shared.u16 	%rs3521, [_ZZ24flash_attention_wmma_qktPK6__halfS1_S1_PS_iiiifE6V_smem+3436];
	// begin inline asm
	{  cvt.f32.f16 %f16867, %rs3521;}

	// end inline asm
	fma.rn.f32 	%f21820, %f16868, %f16867, %f21820;
$L__BB0_7347:
	setp.ge.s32 	%p3655, %r103, %r137;
	@%p3655 bra 	$L__BB0_7349;
	ld.shared.f32 	%f16870, [%r10+108];
	ld.shared.u16 	%rs3522, [_ZZ24flash_attention_wmma_qktPK6__halfS1_S1_PS_iiiifE6V_smem+3564];
	// begin inline asm
	{  cvt.f32.f16 %f16869, %rs3522;}

	// end inline asm
	fma.rn.f32 	%f21820, %f16870, %f16869, %f21820;
$L__BB0_7349:
	setp.ge.s32 	%p3656, %r104, %r137;
	@%p3656 bra 	$L__BB0_7351;
	ld.shared.f32 	%f16872, [%r10+112];
	ld.shared.u16 	%rs3523, [_ZZ24flash_attention_wmma_qktPK6__halfS1_S1_PS_iiiifE6V_smem+3692];
	// begin inline asm
	{  cvt.f32.f16 %f16871, %rs3523;}

	// end inline asm
	fma.rn.f32 	%f21820, %f16872, %f16871, %f21820;
$L__BB0_7351:
	setp.ge.s32 	%p3657, %r105, %r137;
	@%p3657 bra 	$L__BB0_7353;
	ld.shared.f32 	%f16874, [%r10+116];
	ld.shared.u16 	%rs3524, [_ZZ24flash_attention_wmma_qktPK6__halfS1_S1_PS_iiiifE6V_smem+3820];
	// begin inline asm
	{  cvt.f32.f16 %f16873, %rs3524;}

	// end inline asm
	fma.rn.f32 	%f21820, %f16874, %f16873, %f21820;
$L__BB0_7353:
	setp.ge.s32 	%p3658, %r106, %r137;
	@%p3658 bra 	$L__BB0_7355;
	ld.shared.f32 	%f16876, [%r10+120];
	ld.shared.u16 	%rs3525, [_ZZ24flash_attention_wmma_qktPK6__halfS1_S1_PS_iiiifE6V_smem+3948];
	// begin inline asm
	{  cvt.f32.f16 %f16875, %rs3525;}

	// end inline asm
	fma.rn.f32 	%f21820, %f16876, %f16875, %f21820;
$L__BB0_7355:
	setp.ge.s32 	%p3659, %r107, %r137;
	@%p3659 bra 	$L__BB0_7357;
	ld.shared.f32 	%f16878, [%r10+124];
	ld.shared.u16 	%rs3526, [_ZZ24flash_attention_wmma_qktPK6__halfS1_S1_PS_iiiifE6V_smem+4076];
	// begin inline asm
	{  cvt.f32.f16 %f16877, %rs3526;}

	// end inline asm
	fma.rn.f32 	%f21820, %f16878, %f16877, %f21820;
$L__BB0_7357:
	setp.ge.s32 	%p3660, %r108, %r137;
	@%p3660 bra 	$L__BB0_7359;
	ld.shared.f32 	%f16880, [%r10+128];
	ld.shared.u16 	%rs3527, [_ZZ24flash_attention_wmma_qktPK6__halfS1_S1_PS_iiiifE6V_smem+4204];
	// begin inline asm
	{  cvt.f32.f16 %f16879, %rs3527;}

	// end inline asm
	fma.rn.f32 	%f21820, %f16880, %f16879, %f21820;
$L__BB0_7359:
	setp.ge.s32 	%p3661, %r109, %r137;
	@%p3661 bra 	$L__BB0_7361;
	ld.shared.f32 	%f16882, [%r10+132];
	ld.shared.u16 	%rs3528, [_ZZ24flash_attention_wmma_qktPK6__halfS1_S1_PS_iiiifE6V_smem+4332];
	// begin inline asm
	{  cvt.f32.f16 %f16881, %rs3528;}

	// end inline asm
	fma.rn.f32 	%f21820, %f16882, %f16881, %f21820;
$L__BB0_7361:
	setp.ge.s32 	%p3662, %r110, %r137;
	@%p3662 bra 	$L__BB0_7363;
	ld.shared.f32 	%f16884, [%r10+136];
	ld.shared.u16 	%rs3529, [_ZZ24flash_attention_wmma_qktPK6__halfS1_S1_PS_iiiifE6V_smem+4460];
	// begin inline asm
	{  cvt.f32.f16 %f16883, %rs3529;}

	// end inline asm
	fma.rn.f32 	%f21820, %f16884, %f16883, %f21820;
$L__BB0_7363:
	setp.ge.s32 	%p3663, %r111, %r137;
	@%p3663 bra 	$L__BB0_7365;
	ld.shared.f32 	%f16886, [%r10+140];
	ld.shared.u16 	%rs3530, [_ZZ24flash_attention_wmma_qktPK6__halfS1_S1_PS_iiiifE6V_smem+4588];
	// begin inline asm
	{  cvt.f32.f16 %f16885, %rs3530;}

	// end inline asm
	fma.rn.f32 	%f21820, %f16886, %f16885, %f21820;
$L__BB0_7365:
	setp.ge.s32 	%p3664, %r112, %r137;
	@%p3664 bra 	$L__BB0_7367;
	ld.shared.f32 	%f16888, [%r10+144];
	ld.shared.u16 	%rs3531, [_ZZ24flash_attention_wmma_qktPK6__halfS1_S1_PS_iiiifE6V_smem+4716];
	// begin inline asm
	{  cvt.f32.f16 %f16887, %rs3531;}

	// end inline asm
	fma.rn.f32 	%f21820, %f16888, %f16887, %f21820;
$L__BB0_7367:
	setp.ge.s32 	%p3665, %r113, %r137;
	@%p3665 bra 	$L__BB0_7369;
	ld.shared.f32 	%f16890, [%r10+148];
	ld.shared.u16 	%rs3532, [_ZZ24flash_attention_wmma_qktPK6__halfS1_S1_PS_iiiifE6V_smem+4844];
	// begin inline asm
	{  cvt.f32.f16 %f16889, %rs3532;}

	// end inline asm
	fma.rn.f32 	%f21820, %f16890, %f16889, %f21820;
$L__BB0_7369:
	setp.ge.s32 	%p3666, %r114, %r137;
	@%p3666 bra 	$L__BB0_7371;
	ld.shared.f32 	%f16892, [%r10+152];
	ld.shared.u16 	%rs3533, [_ZZ24flash_attention_wmma_qktPK6__halfS1_S1_PS_iiiifE6V_smem+4972];
	// begin inline asm
	{  cvt.f32.f16 %f16891, %rs3533;}

	// end inline asm
	fma.rn.f32 	%f21820, %f16892, %f16891, %f21820;
$L__BB0_7371:
	add.s32 	%r1384, %r16, 39;
	setp.ge.s32 	%p3667, %r1384, %r137;
	@%p3667 bra 	$L__BB0_7373;
	ld.shared.f32 	%f16894, [%r10+156];
	ld.shared.u16 	%rs3534, [_ZZ24flash_attention_wmma_qktPK6__halfS1_S1_PS_iiiifE6V_smem+5100];
	// begin inline asm
	{  cvt.f32.f16 %f16893, %rs3534;}

	// end inline asm
	fma.rn.f32 	%f21820, %f16894, %f16893, %f21820;
$L__BB0_7373:
	setp.ge.s32 	%p3668, %r115, %r137;
	@%p3668 bra 	$L__BB0_7375;
	ld.shared.f32 	%f16896, [%r10+160];
	ld.shared.u16 	%rs3535, [_ZZ24flash_attention_wmma_qktPK6__halfS1_S1_PS_iiiifE6V_smem+5228];
	// begin inline asm
	{  cvt.f32.f16 %f16895, %rs3535;}

	// end inline asm
	fma.rn.f32 	%f21820, %f16896, %f16895, %f21820;
$L__BB0_7375:
	add.s32 	%r1385, %r16, 41;
	setp.ge.s32 	%p3669, %r1385, %r137;
	@%p3669 bra 	$L__BB0_7377;
	ld.shared.f32 	%f16898, [%r10+164];
	ld.shared.u16 	%rs3536, [_ZZ24flash_attention_wmma_qktPK6__halfS1_S1_PS_iiiifE6V_smem+5356];
	// begin inline asm
	{  cvt.f32.f16 %f16897, %rs3536;}

	// end inline asm
	fma.rn.f32 	%f21820, %f16898, %f16897, %f21820;
$L__BB0_7377:
	setp.ge.s32 	%p3670, %r116, %r137;
	@%p3670 bra 	$L__BB0_7379;
	ld.shared.f32 	%f16900, [%r10+168];
	ld.shared.u16 	%rs3537, [_ZZ24flash_attention_wmma_qktPK6__halfS1_S1_PS_iiiifE6V_smem+5484];
	// begin inline asm
	{  cvt.f32.f16 %f16899, %rs3537;}

	// end inline asm
	fma.rn.f32 	%f21820, %f16900, %f16899, %f21820;
$L__BB0_7379:
	add.s32 	%r1386, %r16, 43;
	setp.ge.s32 	%p3671, %r1386, %r137;
	@%p3671 bra 	$L__BB0_7381;
	ld.shared.f32 	%f16902, [%r10+172];
	ld.shared.u16 	%rs3538, [_ZZ24flash_attention_wmma_qktPK6__halfS1_S1_PS_iiiifE6V_smem+5612];
	// begin inline asm
	{  cvt.f32.f16 %f16901, %rs3538;}

	// end inline asm
	fma.rn.f32 	%f21820, %f16902, %f16901, %f21820;
$L__BB0_7381:
	add.s32 	%r1387, %r16, 44;
	setp.ge.s32 	%p3672, %r1387, %r137;
	@%p3672 bra 	$L__BB0_7383;
	ld.shared.f32 	%f16904, [%r10+176];
	ld.shared.u16 	%rs3539, [_ZZ24flash_attention_wmma_qktPK6__halfS1_S1_PS_iiiifE6V_smem+5740];
	// begin inline asm
	{  cvt.f32.f16 %f16903, %rs3539;}

	// end inline asm
	fma.rn.f32 	%f21820, %f16904, %f16903, %f21820;
$L__BB0_7383:
	add.s32 	%r1388, %r16, 45;
	setp.ge.s32 	%p3673, %r1388, %r137;
	@%p3673 bra 	$L__BB0_7385;
	ld.shared.f32 	%f16906, [%r10+180];
	ld.shared.u16 	%rs3540, [_ZZ24flash_attention_wmma_qktPK6__halfS1_S1_PS_iiiifE6V_smem+5868];
	// begin inline asm
	{  cvt.f32.f16 %f16905, %rs3540;}

	// end inline asm
	fma.rn.f32 	%f21820, %f16906, %f16905, %f21820;
$L__BB0_7385:
	add.s32 	%r1389, %r16, 46;
	setp.ge.s32 	%p3674, %r1389, %r137;
	@%p3674 bra 	$L__BB0_7387;
	ld.shared.f32 	%f16908, [%r10+184];
	ld.shared.u16 	%rs3541, [_ZZ24flash_attention_wmma_qktPK6__halfS1_S1_PS_iiiifE6V_smem+5996];
	// begin inline asm
	{  cvt.f32.f16 %f16907, %rs3541;}

	// end inline asm
	fma.rn.f32 	%f21820, %f16908, %f16907, %f21820;
$L__BB0_7387:
	setp.ge.s32 	%p3675, %r117, %r137;
	@%p3675 bra 	$L__BB0_7389;
	ld.shared.f32 	%f16910, [%r10+188];
	ld.shared.u16 	%rs3542, [_ZZ24flash_attention_wmma_qktPK6__halfS1_S1_PS_iiiifE6V_smem+6124];
	// begin inline asm
	{  cvt.f32.f16 %f16909, %rs3542;}

	// end inline asm
	fma.rn.f32 	%f21820, %f16910, %f16909, %f21820;
$L__BB0_7389:
	setp.ge.s32 	%p3676, %r118, %r137;
	@%p3676 bra 	$L__BB0_7391;
	ld.shared.f32 	%f16912, [%r10+192];
	ld.shared.u16 	%rs3543, [_ZZ24flash_attention_wmma_qktPK6__halfS1_S1_PS_iiiifE6V_smem+6252];
	// begin inline asm
	{  cvt.f32.f16 %f16911, %rs3543;}

	// end inline asm
	fma.rn.f32 	%f21820, %f16912, %f16911, %f21820;
$L__BB0_7391:
	setp.ge.s32 	%p3677, %r119, %r137;
	@%p3677 bra 	$L__BB0_7393;
	ld.shared.f32 	%f16914, [%r10+196];
	ld.shared.u16 	%rs3544, [_ZZ24flash_attention_wmma_qktPK6__halfS1_S1_PS_iiiifE6V_smem+6380];
	// begin inline asm
	{  cvt.f32.f16 %f16913, %rs3544;}

	// end inline asm
	fma.rn.f32 	%f21820, %f16914, %f16913, %f21820;
$L__BB0_7393:
	setp.ge.s32 	%p3678, %r120, %r137;
	@%p3678 bra 	$L__BB0_7395;
	ld.shared.f32 	%f16916, [%r10+200];
	ld.shared.u16 	%rs3545, [_ZZ24flash_attention_wmma_qktPK6__halfS1_S1_PS_iiiifE6V_smem+6508];
	// begin inline asm
	{  cvt.f32.f16 %f16915, %rs3545;}

	// end inline asm
	fma.rn.f32 	%f21820, %f16916, %f16915, %f21820;
$L__BB0_7395:
	setp.ge.s32 	%p3679, %r121, %r137;
	@%p3679 bra 	$L__BB0_7397;
	ld.shared.f32 	%f16918, [%r10+204];
	ld.shared.u16 	%rs3546, [_ZZ24flash_attention_wmma_qktPK6__halfS1_S1_PS_iiiifE6V_smem+6636];
	// begin inline asm
	{  cvt.f32.f16 %f16917, %rs3546;}

	// end inline asm
	fma.rn.f32 	%f21820, %f16918, %f16917, %f21820;
$L__BB0_7397:
	setp.ge.s32 	%p3680, %r122, %r137;
	@%p3680 bra 	$L__BB0_7399;
	ld.shared.f32 	%f16920, [%r10+208];
	ld.shared.u16 	%rs3547, [_ZZ24flash_attention_wmma_qktPK6__halfS1_S1_PS_iiiifE6V_smem+6764];
	// begin inline asm
	{  cvt.f32.f16 %f16919, %rs3547;}

	// end inline asm
	fma.rn.f32 	%f21820, %f16920, %f16919, %f21820;
$L__BB0_7399:
	setp.ge.s32 	%p3681, %r123, %r137;
	@%p3681 bra 	$L__BB0_7401;
	ld.shared.f32 	%f16922, [%r10+212];
	ld.shared.u16 	%rs3548, [_ZZ24flash_attention_wmma_qktPK6__halfS1_S1_PS_iiiifE6V_smem+6892];
	// begin inline asm
	{  cvt.f32.f16 %f16921, %rs3548;}

	// end inline asm
	fma.rn.f32 	%f21820, %f16922, %f16921, %f21820;
$L__BB0_7401:
	@%p3618 bra 	$L__BB0_7403;
	ld.shared.f32 	%f16924, [%r10+216];
	ld.shared.u16 	%rs3549, [_ZZ24flash_attention_wmma_qktPK6__halfS1_S1_PS_iiiifE6V_smem+7020];
	// begin inline asm
	{  cvt.f32.f16 %f16923, %rs3549;}

	// end inline asm
	fma.rn.f32 	%f21820, %f16924, %f16923, %f21820;
$L__BB0_7403:
	@%p3619 bra 	$L__BB0_7405;
	ld.shared.f32 	%f16926, [%r10+220];
	ld.shared.u16 	%rs3550, [_ZZ24flash_attention_wmma_qktPK6__halfS1_S1_PS_iiiifE6V_smem+7148];
	// begin inline asm
	{  cvt.f32.f16 %f16925, %rs3550;}

	// end inline asm
	fma.rn.f32 	%f21820, %f16926, %f16925, %f21820;
$L__BB0_7405:
	@%p3620 bra 	$L__BB0_7407;
	ld.shared.f32 	%f16928, [%r10+224];
	ld.shared.u16 	%rs3551, [_ZZ24flash_attention_wmma_qktPK6__halfS1_S1_PS_iiiifE6V_smem+7276];
	// begin inline asm
	{  cvt.f32.f16 %f16927, %rs3551;}

	// end inline asm
	fma.rn.f32 	%f21820, %f16928, %f16927, %f21820;
$L__BB0_7407:
	@%p3621 bra 	$L__BB0_7409;
	ld.shared.f32 	%f16930, [%r10+228];
	ld.shared.u16 	%rs3552, [_ZZ24flash_attention_wmma_qktPK6__halfS1_S1_PS_iiiifE6V_smem+7404];
	// begin inline asm
	{  cvt.f32.f16 %f16929, %rs3552;}

	// end inline asm
	fma.rn.f32 	%f21820, %f16930, %f16929, %f21820;
$L__BB0_7409:
	@%p3622 bra 	$L__BB0_7411;
	ld.shared.f32 	%f16932, [%r10+232];
	ld.shared.u16 	%rs3553, [_ZZ24flash_attention_wmma_qktPK6__halfS1_S1_PS_iiiifE6V_smem+7532];
	// begin inline asm
	{  cvt.f32.f16 %f16931, %rs3553;}

	// end inline asm
	fma.rn.f32 	%f21820, %f16932, %f16931, %f21820;
$L__BB0_7411:
	setp.ge.s32 	%p3687, %r129, %r137;
	@%p3687 bra 	$L__BB0_7413;
	ld.shared.f32 	%f16934, [%r10+236];
	ld.shared.u16 	%rs3554, [_ZZ24flash_attention_wmma_qktPK6__halfS1_S1_PS_iiiifE6V_smem+7660];
	// begin inline asm
	{  cvt.f32.f16 %f16933, %rs3554;}

	// end inline asm
	fma.rn.f32 	%f21820, %f16934, %f16933, %f21820;
$L__BB0_7413:
	setp.ge.s32 	%p3688, %r130, %r137;
	@%p3688 bra 	$L__BB0_7415;
	ld.shared.f32 	%f16936, [%r10+240];
	ld.shared.u16 	%rs3555, [_ZZ24flash_attention_wmma_qktPK6__halfS1_S1_PS_iiiifE6V_smem+7788];
	// begin inline asm
	{  cvt.f32.f16 %f16935, %rs3555;}

	// end inline asm
	fma.rn.f32 	%f21820, %f16936, %f16935, %f21820;
$L__BB0_7415:
	setp.ge.s32 	%p3689, %r131, %r137;
	@%p3689 bra 	$L__BB0_7417;
	ld.shared.f32 	%f16938, [%r10+244];
	ld.shared.u16 	%rs3556, [_ZZ24flash_attention_wmma_qktPK6__halfS1_S1_PS_iiiifE6V_smem+7916];
	// begin inline asm
	{  cvt.f32.f16 %f16937, %rs3556;}

	// end inline asm
	fma.rn.f32 	%f21820, %f16938, %f16937, %f21820;
$L__BB0_7417:
	setp.ge.s32 	%p3690, %r132, %r137;
	@%p3690 bra 	$L__BB0_7419;
	ld.shared.f32 	%f16940, [%r10+248];
	ld.shared.u16 	%rs3557, [_ZZ24flash_attention_wmma_qktPK6__halfS1_S1_PS_iiiifE6V_smem+8044];
	// begin inline asm
	{  cvt.f32.f16 %f16939, %rs3557;}

	// end inline asm
	fma.rn.f32 	%f21820, %f16940, %f16939, %f21820;
$L__BB0_7419:
	setp.ge.s32 	%p3691, %r133, %r137;
	@%p3691 bra 	$L__BB0_7421;
	ld.shared.f32 	%f16942, [%r10+252];
	ld.shared.u16 	%rs3558, [_ZZ24flash_attention_wmma_qktPK6__halfS1_S1_PS_iiiifE6V_smem+8172];
	// begin inline asm
	{  cvt.f32.f16 %f16941, %rs3558;}

	// end inline asm
	fma.rn.f32 	%f21820, %f16942, %f16941, %f21820;
$L__BB0_7421:
	setp.ge.s32 	%p3692, %r16, %r137;
	fma.rn.f32 	%f18178, %f392, %f21820, %f18178;
	mov.f32 	%f21884, 0f00000000;
	@%p3692 bra 	$L__BB0_7423;
	ld.shared.f32 	%f16945, [%r10];
	ld.shared.u16 	%rs3559, [_ZZ24flash_attention_wmma_qktPK6__halfS1_S1_PS_iiiifE6V_smem+110];
	// begin inline asm
	{  cvt.f32.f16 %f16944, %rs3559;}

	// end inline asm
	fma.rn.f32 	%f21884, %f16945, %f16944, 0f00000000;
$L__BB0_7423:
	setp.ge.s32 	%p3693, %r84, %r137;
	@%p3693 bra 	$L__BB0_7425;
	ld.shared.f32 	%f16947, [%r10+4];
	ld.shared.u16 	%rs3560, [_ZZ24flash_attention_wmma_qktPK6__halfS1_S1_PS_iiiifE6V_smem+238];
	// begin inline asm
	{  cvt.f32.f16 %f16946, %rs3560;}

	// end inline asm
	fma.rn.f32 	%f21884, %f16947, %f16946, %f21884;
$L__BB0_7425:
	setp.ge.s32 	%p3694, %r85, %r137;
	@%p3694 bra 	$L__BB0_7427;
	ld.shared.f32 	%f16949, [%r10+8];
	ld.shared.u16 	%rs3561, [_ZZ24flash_attention_wmma_qktPK6__halfS1_S1_PS_iiiifE6V_smem+366];
	// begin inline asm
	{  cvt.f32.f16 %f16948, %rs3561;}

	// end inline asm
	fma.rn.f32 	%f21884, %f16949, %f16948, %f21884;
$L__BB0_7427:
	setp.ge.s32 	%p3695, %r86, %r137;
	@%p3695 bra 	$L__BB0_7429;
	ld.shared.f32 	%f16951, [%r10+12];
	ld.shared.u16 	%rs3562, [_ZZ24flash_attention_wmma_qktPK6__halfS1_S1_PS_iiiifE6V_smem+494];
	// begin inline asm
	{  cvt.f32.f16 %f16950, %rs3562;}

	// end inline asm
	fma.rn.f32 	%f21884, %f16951, %f16950, %f21884;
$L__BB0_7429:
	setp.ge.s32 	%p3696, %r87, %r137;
	@%p3696 bra 	$L__BB0_7431;
	ld.shared.f32 	%f16953, [%r10+16];
	ld.shared.u16 	%rs3563, [_ZZ24flash_attention_wmma_qktPK6__halfS1_S1_PS_iiiifE6V_smem+622];
	// begin inline asm
	{  cvt.f32.f16 %f16952, %rs3563;}

	// end inline asm
	fma.rn.f32 	%f21884, %f16953, %f16952, %f21884;
$L__BB0_7431:
	setp.ge.s32 	%p3697, %r88, %r137;
	@%p3697 bra 	$L__BB0_7433;
	ld.shared.f32 	%f16955, [%r10+20];
	ld.shared.u16 	%rs3564, [_ZZ24flash_attention_wmma_qktPK6__halfS1_S1_PS_iiiifE6V_smem+750];
	// begin inline asm
	{  cvt.f32.f16 %f16954, %rs3564;}

	// end inline asm
	fma.rn.f32 	%f21884, %f16955, %f16954, %f21884;
$L__BB0_7433:
	setp.ge.s32 	%p3698, %r89, %r137;
	@%p3698 bra 	$L__BB0_7435;
	ld.shared.f32 	%f16957, [%r10+24];
	ld.shared.u16 	%rs3565, [_ZZ24flash_attention_wmma_qktPK6__halfS1_S1_PS_iiiifE6V_smem+878];
	// begin inline asm
	{  cvt.f32.f16 %f16956, %rs3565;}

	// end inline asm
	fma.rn.f32 	%f21884, %f16957, %f16956, %f21884;
$L__BB0_7435:
	setp.ge.s32 	%p3699, %r90, %r137;
	@%p3699 bra 	$L__BB0_7437;
	ld.shared.f32 	%f16959, [%r10+28];
	ld.shared.u16 	%rs3566, [_ZZ24flash_attention_wmma_qktPK6__halfS1_S1_PS_iiiifE6V_smem+1006];
	// begin inline asm
	{  cvt.f32.f16 %f16958, %rs3566;}

	// end inline asm
	fma.rn.f32 	%f21884, %f16959, %f16958, %f21884;
$L__BB0_7437:
	setp.ge.s32 	%p3700, %r91, %r137;
	@%p3700 bra 	$L__BB0_7439;
	ld.shared.f32 	%f16961, [%r10+32];
	ld.shared.u16 	%rs3567, [_ZZ24flash_attention_wmma_qktPK6__halfS1_S1_PS_iiiifE6V_smem+1134];
	// begin inline asm
	{  cvt.f32.f16 %f16960, %rs3567;}

	// end inline asm
	fma.rn.f32 	%f21884, %f16961, %f16960, %f21884;
$L__BB0_7439:
	setp.ge.s32 	%p3701, %r92, %r137;
	@%p3701 bra 	$L__BB0_7441;
	ld.shared.f32 	%f16963, [%r10+36];
	ld.shared.u16 	%rs3568, [_ZZ24flash_attention_wmma_qktPK6__halfS1_S1_PS_iiiifE6V_smem+1262];
	// begin inline asm
	{  cvt.f32.f16 %f16962, %rs3568;}

	// end inline asm
	fma.rn.f32 	%f21884, %f16963, %f16962, %f21884;
$L__BB0_7441:
	setp.ge.s32 	%p3702, %r93, %r137;
	@%p3702 bra 	$L__BB0_7443;
	ld.shared.f32 	%f16965, [%r10+40];
	ld.shared.u16 	%rs3569, [_ZZ24flash_attention_wmma_qktPK6__halfS1_S1_PS_iiiifE6V_smem+1390];
	// begin inline asm
	{  cvt.f32.f16 %f16964, %rs3569;}

	// end inline asm
	fma.rn.f32 	%f21884, %f16965, %f16964, %f21884;
$L__BB0_7443:
	setp.ge.s32 	%p3703, %r94, %r137;
	@%p3703 bra 	$L__BB0_7445;
	ld.shared.f32 	%f16967, [%r10+44];
	ld.shared.u16 	%rs3570, [_ZZ24flash_attention_wmma_qktPK6__halfS1_S1_PS_iiiifE6V_smem+1518];
	// begin inline asm
	{  cvt.f32.f16 %f16966, %rs3570;}

	// end inline asm
	fma.rn.f32 	%f21884, %f16967, %f16966, %f21884;
$L__BB0_7445:
	setp.ge.s32 	%p3704, %r95, %r137;
	@%p3704 bra 	$L__BB0_7447;
	ld.shared.f32 	%f16969, [%r10+48];
	ld.shared.u16 	%rs3571, [_ZZ24flash_attention_wmma_qktPK6__halfS1_S1_PS_iiiifE6V_smem+1646];
	// begin inline asm
	{  cvt.f32.f16 %f16968, %rs3571;}

	// end inline asm
	fma.rn.f32 	%f21884, %f16969, %f16968, %f21884;
$L__BB0_7447:
	setp.ge.s32 	%p3705, %r96, %r137;
	@%p3705 bra 	$L__BB0_7449;
	ld.shared.f32 	%f16971, [%r10+52];
	ld.shared.u16 	%rs3572, [_ZZ24flash_attention_wmma_qktPK6__halfS1_S1_PS_iiiifE6V_smem+1774];
	// begin inline asm
	{  cvt.f32.f16 %f16970, %rs3572;}

	// end inline asm
	fma.rn.f32 	%f21884, %f16971, %f16970, %f21884;
$L__BB0_7449:
	setp.ge.s32 	%p3706, %r97, %r137;
	@%p3706 bra 	$L__BB0_7451;
	ld.shared.f32 	%f16973, [%r10+56];
	ld.shared.u16 	%rs3573, [_ZZ24flash_attention_wmma_qktPK6__halfS1_S1_PS_iiiifE6V_smem+1902];
	// begin inline asm
	{  cvt.f32.f16 %f16972, %rs3573;}

	// end inline asm
	fma.rn.f32 	%f21884, %f16973, %f16972, %f21884;
$L__BB0_7451:
	setp.ge.s32 	%p3707, %r98, %r137;
	@%p3707 bra 	$L__BB0_7453;
	ld.shared.f32 	%f16975, [%r10+60];
	ld.shared.u16 	%rs3574, [_ZZ24flash_attention_wmma_qktPK6__halfS1_S1_PS_iiiifE6V_smem+2030];
	// begin inline asm
	{  cvt.f32.f16 %f16974, %rs3574;}

	// end inline asm
	fma.rn.f32 	%f21884, %f16975, %f16974, %f21884;
$L__BB0_7453:
	add.s32 	%r1390, %r16, 16;
	setp.ge.s32 	%p3708, %r1390, %r137;
	@%p3708 bra 	$L__BB0_7455;
	ld.shared.f32 	%f16977, [%r10+64];
	ld.shared.u16 	%rs3575, [_ZZ24flash_attention_wmma_qktPK6__halfS1_S1_PS_iiiifE6V_smem+2158];
	// begin inline asm
	{  cvt.f32.f16 %f16976, %rs3575;}

	// end inline asm
	fma.rn.f32 	%f21884, %f16977, %f16976, %f21884;
$L__BB0_7455:
	add.s32 	%r1391, %r16, 17;
	setp.ge.s32 	%p3709, %r1391, %r137;
	@%p3709 bra 	$L__BB0_7457;
	ld.shared.f32 	%f16979, [%r10+68];
	ld.shared.u16 	%rs3576, [_ZZ24flash_attention_wmma_qktPK6__halfS1_S1_PS_iiiifE6V_smem+2286];
	// begin inline asm
	{  cvt.f32.f16 %f16978, %rs3576;}

	// end inline asm
	fma.rn.f32 	%f21884, %f16979, %f16978, %f21884;
$L__BB0_7457:
	add.s32 	%r1392, %r16, 18;
	setp.ge.s32 	%p3710, %r1392, %r137;
	@%p3710 bra 	$L__BB0_7459;
	ld.shared.f32 	%f16981, [%r10+72];
	ld.shared.u16 	%rs3577, [_ZZ24flash_attention_wmma_qktPK6__halfS1_S1_PS_iiiifE6V_smem+2414];
	// begin inline asm
	{  cvt.f32.f16 %f16980, %rs3577;}

	// end inline asm
	fma.rn.f32 	%f21884, %f16981, %f16980, %f21884;
$L__BB0_7459:
	add.s32 	%r1393, %r16, 19;
	setp.ge.s32 	%p3711, %r1393, %r137;
	@%p3711 bra 	$L__BB0_7461;
	ld.shared.f32 	%f16983, [%r10+76];
	ld.shared.u16 	%rs3578, [_ZZ24flash_attention_wmma_qktPK6__halfS1_S1_PS_iiiifE6V_smem+2542];
	// begin inline asm
	{  cvt.f32.f16 %f16982, %rs3578;}

	// end inline asm
	fma.rn.f32 	%f21884, %f16983, %f16982, %f21884;
$L__BB0_7461:
	add.s32 	%r1394, %r16, 20;
	setp.ge.s32 	%p3712, %r1394, %r137;
	@%p3712 bra 	$L__BB0_7463;
	ld.shared.f32 	%f16985, [%r10+80];
	ld.shared.u16 	%rs3579, [_ZZ24flash_attention_wmma_qktPK6__halfS1_S1_PS_iiiifE6V_smem+2670];
	// begin inline asm
	{  cvt.f32.f16 %f16984, %rs3579;}

	// end inline asm
	fma.rn.f32 	%f21884, %f16985, %f16984, %f21884;
$L__BB0_7463:
	add.s32 	%r1395, %r16, 21;
	setp.ge.s32 	%p3713, %r1395, %r137;
	@%p3713 bra 	$L__BB0_7465;
	ld.shared.f32 	%f16987, [%r10+84];
	ld.shared.u16 	%rs3580, [_ZZ24flash_attention_wmma_qktPK6__halfS1_S1_PS_iiiifE6V_smem+2798];
	// begin inline asm
	{  cvt.f32.f16 %f16986, %rs3580;}

	// end inline asm
	fma.rn.f32 	%f21884, %f16987, %f16986, %f21884;
$L__BB0_7465:
	add.s32 	%r1396, %r16, 22;
	setp.ge.s32 	%p3714, %r1396, %r137;
	@%p3714 bra 	$L__BB0_7467;
	ld.shared.f32 	%f16989, [%r10+88];
	ld.shared.u16 	%rs3581, [_ZZ24flash_attention_wmma_qktPK6__halfS1_S1_PS_iiiifE6V_smem+2926];
	// begin inline asm
	{  cvt.f32.f16 %f16988, %rs3581;}

	// end inline asm
	fma.rn.f32 	%f21884, %f16989, %f16988, %f21884;
$L__BB0_7467:
	setp.ge.s32 	%p3715, %r99, %r137;
	@%p3715 bra 	$L__BB0_7469;
	ld.shared.f32 	%f16991, [%r10+92];
	ld.shared.u16 	%rs3582, [_ZZ24flash_attention_wmma_qktPK6__halfS1_S1_PS_iiiifE6V_smem+3054];
	// begin inline asm
	{  cvt.f32.f16 %f16990, %rs3582;}

	// end inline asm
	fma.rn.f32 	%f21884, %f16991, %f16990, %f21884;
$L__BB0_7469:
	setp.ge.s32 	%p3716, %r100, %r137;
	@%p3716 bra 	$L__BB0_7471;
	ld.shared.f32 	%f16993, [%r10+96];
	ld.shared.u16 	%rs3583, [_ZZ24flash_attention_wmma_qktPK6__halfS1_S1_PS_iiiifE6V_smem+3182];
	// begin inline asm
	{  cvt.f32.f16 %f16992, %rs3583;}

	// end inline asm
	fma.rn.f32 	%f21884, %f16993, %f16992, %f21884;
$L__BB0_7471:
	setp.ge.s32 	%p3717, %r101, %r137;
	@%p3717 bra 	$L__BB0_7473;
	ld.shared.f32 	%f16995, [%r10+100];
	ld.shared.u16 	%rs3584, [_ZZ24flash_attention_wmma_qktPK6__halfS1_S1_PS_iiiifE6V_smem+3310];
	// begin inline asm
	{  cvt.f32.f16 %f16994, %rs3584;}

	// end inline asm
	fma.rn.f32 	%f21884, %f16995, %f16994, %f21884;
$L__BB0_7473:
	setp.ge.s32 	%p3718, %r102, %r137;
	@%p3718 bra 	$L__BB0_7475;
	ld.shared.f32 	%f16997, [%r10+104];
	ld.shared.u16 	%rs3585, [_ZZ24flash_attention_wmma_qktPK6__halfS1_S1_PS_iiiifE6V_smem+3438];
	// begin inline asm
	{  cvt.f32.f16 %f16996, %rs3585;}

	// end inline asm
	fma.rn.f32 	%f21884, %f16997, %f16996, %f21884;
$L__BB0_7475:
	setp.ge.s32 	%p3719, %r103, %r137;
	@%p3719 bra 	$L__BB0_7477;
	ld.shared.f32 	%f16999, [%r10+108];
	ld.shared.u16 	%rs3586, [_ZZ24flash_attention_wmma_qktPK6__halfS1_S1_PS_iiiifE6V_smem+3566];
	// begin inline asm
	{  cvt.f32.f16 %f16998, %rs3586;}

	// end inline asm
	fma.rn.f32 	%f21884, %f16999, %f16998, %f21884;
$L__BB0_7477:
	setp.ge.s32 	%p3720, %r104, %r137;
	@%p3720 bra 	$L__BB0_7479;
	ld.shared.f32 	%f17001, [%r10+112];
	ld.shared.u16 	%rs3587, [_ZZ24flash_attention_wmma_qktPK6__halfS1_S1_PS_iiiifE6V_smem+3694];
	// begin inline asm
	{  cvt.f32.f16 %f17000, %rs3587;}

	// end inline asm
	fma.rn.f32 	%f21884, %f17001, %f17000, %f21884;
$L__BB0_7479:
	setp.ge.s32 	%p3721, %r105, %r137;
	@%p3721 bra 	$L__BB0_7481;
	ld.shared.f32 	%f17003, [%r10+116];
	ld.shared.u16 	%rs3588, [_ZZ24flash_attention_wmma_qktPK6__halfS1_S1_PS_iiiifE6V_smem+3822];
	// begin inline asm
	{  cvt.f32.f16 %f17002, %rs3588;}

	// end inline asm
	fma.rn.f32 	%f21884, %f17003, %f17002, %f21884;
$L__BB0_7481:
	setp.ge.s32 	%p3722, %r106, %r137;
	@%p3722 bra 	$L__BB0_7483;
	ld.shared.f32 	%f17005, [%r10+120];
	ld.shared.u16 	%rs3589, [_ZZ24flash_attention_wmma_qktPK6__halfS1_S1_PS_iiiifE6V_smem+3950];
	// begin inline asm
	{  cvt.f32.f16 %f17004, %rs3589;}

	// end inline asm
	fma.rn.f32 	%f21884, %f17005, %f17004, %f21884;
$L__BB0_7483:
	setp.ge.s32 	%p3723, %r107, %r137;
	@%p3723 bra 	$L__BB0_7485;
	ld.shared.f32 	%f17007, [%r10+124];
	ld.shared.u16 	%rs3590, [_ZZ24flash_attention_wmma_qktPK6__halfS1_S1_PS_iiiifE6V_smem+4078];
	// begin inline asm
	{  cvt.f32.f16 %f17006, %rs3590;}

	// end inline asm
	fma.rn.f32 	%f21884, %f17007, %f17006, %f21884;
$L__BB0_7485:
	setp.ge.s32 	%p3724, %r108, %r137;
	@%p3724 bra 	$L__BB0_7487;
	ld.shared.f32 	%f17009, [%r10+128];
	ld.shared.u16 	%rs3591, [_ZZ24flash_attention_wmma_qktPK6__halfS1_S1_PS_iiiifE6V_smem+4206];
	// begin inline asm
	{  cvt.f32.f16 %f17008, %rs3591;}

	// end inline asm
	fma.rn.f32 	%f21884, %f17009, %f17008, %f21884;
$L__BB0_7487:
	setp.ge.s32 	%p3725, %r109, %r137;
	@%p3725 bra 	$L__BB0_7489;
	ld.shared.f32 	%f17011, [%r10+132];
	ld.shared.u16 	%rs3592, [_ZZ24flash_attention_wmma_qktPK6__halfS1_S1_PS_iiiifE6V_smem+4334];
	// begin inline asm
	{  cvt.f32.f16 %f17010, %rs3592;}

	// end inline asm
	fma.rn.f32 	%f21884, %f17011, %f17010, %f21884;
$L__BB0_7489:
	setp.ge.s32 	%p3726, %r110, %r137;
	@%p3726 bra 	$L__BB0_7491;
	ld.shared.f32 	%f17013, [%r10+136];
	ld.shared.u16 	%rs3593, [_ZZ24flash_attention_wmma_qktPK6__halfS1_S1_PS_iiiifE6V_smem+4462];
	// begin inline asm
	{  cvt.f32.f16 %f17012, %rs3593;}

	// end inline asm
	fma.rn.f32 	%f21884, %f17013, %f17012, %f21884;
$L__BB0_7491:
	setp.ge.s32 	%p3727, %r111, %r137;
	@%p3727 bra 	$L__BB0_7493;
	ld.shared.f32 	%f17015, [%r10+140];
	ld.shared.u16 	%rs3594, [_ZZ24flash_attention_wmma_qktPK6__halfS1_S1_PS_iiiifE6V_smem+4590];
	// begin inline asm
	{  cvt.f32.f16 %f17014, %rs3594;}

	// end inline asm
	fma.rn.f32 	%f21884, %f17015, %f17014, %f21884;
$L__BB0_7493:
	setp.ge.s32 	%p3728, %r112, %r137;
	@%p3728 bra 	$L__BB0_7495;
	ld.shared.f32 	%f17017, [%r10+144];
	ld.shared.u16 	%rs3595, [_ZZ24flash_attention_wmma_qktPK6__halfS1_S1_PS_iiiifE6V_smem+4718];
	// begin inline asm
	{  cvt.f32.f16 %f17016, %rs3595;}

	// end inline asm
	fma.rn.f32 	%f21884, %f17017, %f17016, %f21884;
$L__BB0_7495:
	setp.ge.s32 	%p3729, %r113, %r137;
	@%p3729 bra 	$L__BB0_7497;
	ld.shared.f32 	%f17019, [%r10+148];
	ld.shared.u16 	%rs3596, [_ZZ24flash_attention_wmma_qktPK6__halfS1_S1_PS_iiiifE6V_smem+4846];
	// begin inline asm
	{  cvt.f32.f16 %f17018, %rs3596;}

	// end inline asm
	fma.rn.f32 	%f21884, %f17019, %f17018, %f21884;
$L__BB0_7497:
	setp.ge.s32 	%p3730, %r114, %r137;
	@%p3730 bra 	$L__BB0_7499;
	ld.shared.f32 	%f17021, [%r10+152];
	ld.shared.u16 	%rs3597, [_ZZ24flash_attention_wmma_qktPK6__halfS1_S1_PS_iiiifE6V_smem+4974];
	// begin inline asm
	{  cvt.f32.f16 %f17020, %rs3597;}

	// end inline asm
	fma.rn.f32 	%f21884, %f17021, %f17020, %f21884;
$L__BB0_7499:
	add.s32 	%r1397, %r16, 39;
	setp.ge.s32 	%p3731, %r1397, %r137;
	@%p3731 bra 	$L__BB0_7501;
	ld.shared.f32 	%f17023, [%r10+156];
	ld.shared.u16 	%rs3598, [_ZZ24flash_attention_wmma_qktPK6__halfS1_S1_PS_iiiifE6V_smem+5102];
	// begin inline asm
	{  cvt.f32.f16 %f17022, %rs3598;}

	// end inline asm
	fma.rn.f32 	%f21884, %f17023, %f17022, %f21884;
$L__BB0_7501:
	setp.ge.s32 	%p3732, %r115, %r137;
	@%p3732 bra 	$L__BB0_7503;
	ld.shared.f32 	%f17025, [%r10+160];
	ld.shared.u16 	%rs3599, [_ZZ24flash_attention_wmma_qktPK6__halfS1_S1_PS_iiiifE6V_smem+5230];
	// begin inline asm
	{  cvt.f32.f16 %f17024, %rs3599;}

	// end inline asm
	fma.rn.f32 	%f21884, %f17025, %f17024, %f21884;
$L__BB0_7503:
	add.s32 	%r1398, %r16, 41;
	setp.ge.s32 	%p3733, %r1398, %r137;
	@%p3733 bra 	$L__BB0_7505;
	ld.shared.f32 	%f17027, [%r10+164];
	ld.shared.u16 	%rs3600, [_ZZ24flash_attention_wmma_qktPK6__halfS1_S1_PS_iiiifE6V_smem+5358];
	// begin inline asm
	{  cvt.f32.f16 %f17026, %rs3600;}

	// end inline asm
	fma.rn.f32 	%f21884, %f17027, %f17026, %f21884;
$L__BB0_7505:
	setp.ge.s32 	%p3734, %r116, %r137;
	@%p3734 bra 	$L__BB0_7507;
	ld.shared.f32 	%f17029, [%r10+168];
	ld.shared.u16 	%rs3601, [_ZZ24flash_attention_wmma_qktPK6__halfS1_S1_PS_iiiifE6V_smem+5486];
	// begin inline asm
	{  cvt.f32.f16 %f17028, %rs3601;}

	// end inline asm
	fma.rn.f32 	%f21884, %f17029, %f17028, %f21884;
$L__BB0_7507:
	add.s32 	%r1399, %r16, 43;
	setp.ge.s32 	%p3735, %r1399, %r137;
	@%p3735 bra 	$L__BB0_7509;
	ld.shared.f32 	%f17031, [%r10+172];
	ld.shared.u16 	%rs3602, [_ZZ24flash_attention_wmma_qktPK6__halfS1_S1_PS_iiiifE6V_smem+5614];
	// begin inline asm
	{  cvt.f32.f16 %f17030, %rs3602;}

	// end inline asm
	fma.rn.f32 	%f21884, %f17031, %f17030, %f21884;
$L__BB0_7509:
	add.s32 	%r1400, %r16, 44;
	setp.ge.s32 	%p3736, %r1400, %r137;
	@%p3736 bra 	$L__BB0_7511;
	ld.shared.f32 	%f17033, [%r10+176];
	ld.shared.u16 	%rs3603, [_ZZ24flash_attention_wmma_qktPK6__halfS1_S1_PS_iiiifE6V_smem+5742];
	// begin inline asm
	{  cvt.f32.f16 %f17032, %rs3603;}

	// end inline asm
	fma.rn.f32 	%f21884, %f17033, %f17032, %f21884;
$L__BB0_7511:
	add.s32 	%r1401, %r16, 45;
	setp.ge.s32 	%p3737, %r1401, %r137;
	@%p3737 bra 	$L__BB0_7513;
	ld.shared.f32 	%f17035, [%r10+180];
	ld.shared.u16 	%rs3604, [_ZZ24flash_attention_wmma_qktPK6__halfS1_S1_PS_iiiifE6V_smem+5870];
	// begin inline asm
	{  cvt.f32.f16 %f17034, %rs3604;}

	// end inline asm
	fma.rn.f32 	%f21884, %f17035, %f17034, %f21884;
$L__BB0_7513:
	add.s32 	%r1402, %r16, 46;
	setp.ge.s32 	%p3738, %r1402, %r137;
	@%p3738 bra 	$L__BB0_7515;
	ld.shared.f32 	%f17037, [%r10+184];
	ld.shared.u16 	%rs3605, [_ZZ24flash_attention_wmma_qktPK6__halfS1_S1_PS_iiiifE6V_smem+5998];
	// begin inline asm
	{  cvt.f32.f16 %f17036, %rs3605;}

	// end inline asm
	fma.rn.f32 	%f21884, %f17037, %f17036, %f21884;
$L__BB0_7515:
	setp.ge.s32 	%p3739, %r117, %r137;
	@%p3739 bra 	$L__BB0_7517;
	ld.shared.f32 	%f17039, [%r10+188];
	ld.shared.u16 	%rs3606, [_ZZ24flash_attention_wmma_qktPK6__halfS1_S1_PS_iiiifE6V_smem+6126];
	// begin inline asm
	{  cvt.f32.f16 %f17038, %rs3606;}

	// end inline asm
	fma.rn.f32 	%f21884, %f17039, %f17038, %f21884;
$L__BB0_7517:
	setp.ge.s32 	%p3740, %r118, %r137;
	@%p3740 bra 	$L__BB0_7519;
	ld.shared.f32 	%f17041, [%r10+192];
	ld.shared.u16 	%rs3607, [_ZZ24flash_attention_wmma_qktPK6__halfS1_S1_PS_iiiifE6V_smem+6254];
	// begin inline asm
	{  cvt.f32.f16 %f17040, %rs3607;}

	// end inline asm
	fma.rn.f32 	%f21884, %f17041, %f17040, %f21884;
$L__BB0_7519:
	setp.ge.s32 	%p3741, %r119, %r137;
	@%p3741 bra 	$L__BB0_7521;
	ld.shared.f32 	%f17043, [%r10+196];
	ld.shared.u16 	%rs3608, [_ZZ24flash_attention_wmma_qktPK6__halfS1_S1_PS_iiiifE6V_smem+6382];
	// begin inline asm
	{  cvt.f32.f16 %f17042, %rs3608;}

	// end inline asm
	fma.rn.f32 	%f21884, %f17043, %f17042, %f21884;
$L__BB0_7521:
	setp.ge.s32 	%p3742, %r120, %r137;
	@%p3742 bra 	$L__BB0_7523;
	ld.shared.f32 	%f17045, [%r10+200];
	ld.shared.u16 	%rs3609, [_ZZ24flash_attention_wmma_qktPK6__halfS1_S1_PS_iiiifE6V_smem+6510];
	// begin inline asm
	{  cvt.f32.f16 %f17044, %rs3609;}

	// end inline asm
	fma.rn.f32 	%f21884, %f17045, %f17044, %f21884;
$L__BB0_7523:
	setp.ge.s32 	%p3743, %r121, %r137;
	@%p3743 bra 	$L__BB0_7525;
	ld.shared.f32 	%f17047, [%r10+204];
	ld.shared.u16 	%rs3610, [_ZZ24flash_attention_wmma_qktPK6__halfS1_S1_PS_iiiifE6V_smem+6638];
	// begin inline asm
	{  cvt.f32.f16 %f17046, %rs3610;}

	// end inline asm
	fma.rn.f32 	%f21884, %f17047, %f17046, %f21884;
$L__BB0_7525:
	setp.ge.s32 	%p3744, %r122, %r137;
	@%p3744 bra 	$L__BB0_7527;
	ld.shared.f32 	%f17049, [%r10+208];
	ld.shared.u16 	%rs3611, [_ZZ24flash_attention_wmma_qktPK6__halfS1_S1_PS_iiiifE6V_smem+6766];
	// begin inline asm
	{  cvt.f32.f16 %f17048, %rs3611;}

	// end inline asm
	fma.rn.f32 	%f21884, %f17049, %f17048, %f21884;
$L__BB0_7527:
	setp.ge.s32 	%p3745, %r123, %r137;
	@%p3745 bra 	$L__BB0_7529;
	ld.shared.f32 	%f17051, [%r10+212];
	ld.shared.u16 	%rs3612, [_ZZ24flash_attention_wmma_qktPK6__halfS1_S1_PS_iiiifE6V_smem+6894];
	// begin inline asm
	{  cvt.f32.f16 %f17050, %rs3612;}

	// end inline asm
	fma.rn.f32 	%f21884, %f17051, %f17050, %f21884;
$L__BB0_7529:
	setp.ge.s32 	%p3746, %r124, %r137;
	@%p3746 bra 	$L__BB0_7531;
	ld.shared.f32 	%f17053, [%r10+216];
	ld.shared.u16 	%rs3613, [_ZZ24flash_attention_wmma_qktPK6__halfS1_S1_PS_iiiifE6V_smem+7022];
	// begin inline asm
	{  cvt.f32.f16 %f17052, %rs3613;}

	// end inline asm
	fma.rn.f32 	%f21884, %f17053, %f17052, %f21884;
$L__BB0_7531:
	setp.ge.s32 	%p3747, %r125, %r137;
	@%p3747 bra 	$L__BB0_7533;
	ld.shared.f32 	%f17055, [%r10+220];
	ld.shared.u16 	%rs3614, [_ZZ24flash_attention_wmma_qktPK6__halfS1_S1_PS_iiiifE6V_smem+7150];
	// begin inline asm
	{  cvt.f32.f16 %f17054, %rs3614;}

	// end inline asm
	fma.rn.f32 	%f21884, %f17055, %f17054, %f21884;
$L__BB0_7533:
	setp.ge.s32 	%p3748, %r126, %r137;
	@%p3748 bra 	$L__BB0_7535;
	ld.shared.f32 	%f17057, [%r10+224];
	ld.shared.u16 	%rs3615, [_ZZ24flash_attention_wmma_qktPK6__halfS1_S1_PS_iiiifE6V_smem+7278];
	// begin inline asm
	{  cvt.f32.f16 %f17056, %rs3615;}

	// end inline asm
	fma.rn.f32 	%f21884, %f17057, %f17056, %f21884;
$L__BB0_7535:
	setp.ge.s32 	%p3749, %r127, %r137;
	@%p3749 bra 	$L__BB0_7537;
	ld.shared.f32 	%f17059, [%r10+228];
	ld.shared.u16 	%rs3616, [_ZZ24flash_attention_wmma_qktPK6__halfS1_S1_PS_iiiifE6V_smem+7406];
	// begin inline asm
	{  cvt.f32.f16 %f17058, %rs3616;}

	// end inline asm
	fma.rn.f32 	%f21884, %f17059, %f17058, %f21884;
$L__BB0_7537:
	setp.ge.s32 	%p3750, %r128, %r137;
	@%p3750 bra 	$L__BB0_7539;
	ld.shared.f32 	%f17061, [%r10+232];
	ld.shared.u16 	%rs3617, [_ZZ24flash_attention_wmma_qktPK6__halfS1_S1_PS_iiiifE6V_smem+7534];
	// begin inline asm
	{  cvt.f32.f16 %f17060, %rs3617;}

	// end inline asm
	fma.rn.f32 	%f21884, %f17061, %f17060, %f21884;
$L__BB0_7539:
	@%p3687 bra 	$L__BB0_7541;
	ld.shared.f32 	%f17063, [%r10+236];
	ld.shared.u16 	%rs3618, [_ZZ24flash_attention_wmma_qktPK6__halfS1_S1_PS_iiiifE6V_smem+7662];
	// begin inline asm
	{  cvt.f32.f16 %f17062, %rs3618;}

	// end inline asm
	fma.rn.f32 	%f21884, %f17063, %f17062, %f21884;
$L__BB0_7541:
	@%p3688 bra 	$L__BB0_7543;
	ld.shared.f32 	%f17065, [%r10+240];
	ld.shared.u16 	%rs3619, [_ZZ24flash_attention_wmma_qktPK6__halfS1_S1_PS_iiiifE6V_smem+7790];
	// begin inline asm
	{  cvt.f32.f16 %f17064, %rs3619;}

	// end inline asm
	fma.rn.f32 	%f21884, %f17065, %f17064, %f21884;
$L__BB0_7543:
	@%p3689 bra 	$L__BB0_7545;
	ld.shared.f32 	%f17067, [%r10+244];
	ld.shared.u16 	%rs3620, [_ZZ24flash_attention_wmma_qktPK6__halfS1_S1_PS_iiiifE6V_smem+7918];
	// begin inline asm
	{  cvt.f32.f16 %f17066, %rs3620;}

	// end inline asm
	fma.rn.f32 	%f21884, %f17067, %f17066, %f21884;
$L__BB0_7545:
	@%p3690 bra 	$L__BB0_7547;
	ld.shared.f32 	%f17069, [%r10+248];
	ld.shared.u16 	%rs3621, [_ZZ24flash_attention_wmma_qktPK6__halfS1_S1_PS_iiiifE6V_smem+8046];
	// begin inline asm
	{  cvt.f32.f16 %f17068, %rs3621;}

	// end inline asm
	fma.rn.f32 	%f21884, %f17069, %f17068, %f21884;
$L__BB0_7547:
	@%p3691 bra 	$L__BB0_7549;
	ld.shared.f32 	%f17071, [%r10+252];
	ld.shared.u16 	%rs3622, [_ZZ24flash_attention_wmma_qktPK6__halfS1_S1_PS_iiiifE6V_smem+8174];
	// begin inline asm
	{  cvt.f32.f16 %f17070, %rs3622;}

	// end inline asm
	fma.rn.f32 	%f21884, %f17071, %f17070, %f21884;
$L__BB0_7549:
	setp.ge.s32 	%p3756, %r16, %r137;
	fma.rn.f32 	%f18177, %f392, %f21884, %f18177;
	mov.f32 	%f21948, 0f00000000;
	@%p3756 bra 	$L__BB0_7551;
	ld.shared.f32 	%f17074, [%r10];
	ld.shared.u16 	%rs3623, [_ZZ24flash_attention_wmma_qktPK6__halfS1_S1_PS_iiiifE6V_smem+112];
	// begin inline asm
	{  cvt.f32.f16 %f17073, %rs3623;}

	// end inline asm
	fma.rn.f32 	%f21948, %f17074, %f17073, 0f00000000;
$L__BB0_7551:
	setp.ge.s32 	%p3757, %r84, %r137;
	@%p3757 bra 	$L__BB0_7553;
	ld.shared.f32 	%f17076, [%r10+4];
	ld.shared.u16 	%rs3624, [_ZZ24flash_attention_wmma_qktPK6__halfS1_S1_PS_iiiifE6V_smem+240];
	// begin inline asm
	{  cvt.f32.f16 %f17075, %rs3624;}

	// end inline asm
	fma.rn.f32 	%f21948, %f17076, %f17075, %f21948;
$L__BB0_7553:
	setp.ge.s32 	%p3758, %r85, %r137;
	@%p3758 bra 	$L__BB0_7555;
	ld.shared.f32 	%f17078, [%r10+8];
	ld.shared.u16 	%rs3625, [_ZZ24flash_attention_wmma_qktPK6__halfS1_S1_PS_iiiifE6V_smem+368];
	// begin inline asm
	{  cvt.f32.f16 %f17077, %rs3625;}

	// end inline asm
	fma.rn.f32 	%f21948, %f17078, %f17077, %f21948;
$L__BB0_7555:
	setp.ge.s32 	%p3759, %r86, %r137;
	@%p3759 bra 	$L__BB0_7557;
	ld.shared.f32 	%f17080, [%r10+12];
	ld.shared.u16 	%rs3626, [_ZZ24flash_attention_wmma_qktPK6__halfS1_S1_PS_iiiifE6V_smem+496];
	// begin inline asm
	{  cvt.f32.f16 %f17079, %rs3626;}

	// end inline asm
	fma.rn.f32 	%f21948, %f17080, %f17079, %f21948;
$L__BB0_7557:
	setp.ge.s32 	%p3760, %r87, %r137;
	@%p3760 bra 	$L__BB0_7559;
	ld.shared.f32 	%f17082, [%r10+16];
	ld.shared.u16 	%rs3627, [_ZZ24flash_attention_wmma_qktPK6__halfS1_S1_PS_iiiifE6V_smem+624];
	// begin inline asm
	{  cvt.f32.f16 %f17081, %rs3627;}

	// end inline asm
	fma.rn.f32 	%f21948, %f17082, %f17081, %f21948;
$L__BB0_7559:
	setp.ge.s32 	%p3761, %r88, %r137;
	@%p3761 bra 	$L__BB0_7561;
	ld.shared.f32 	%f17084, [%r10+20];
	ld.shared.u16 	%rs3628, [_ZZ24flash_attention_wmma_qktPK6__halfS1_S1_PS_iiiifE6V_smem+752];
	// begin inline asm
	{  cvt.f32.f16 %f17083, %rs3628;}

	// end inline asm
	fma.rn.f32 	%f21948, %f17084, %f17083, %f21948;
$L__BB0_7561:
	setp.ge.s32 	%p3762, %r89, %r137;
	@%p3762 bra 	$L__BB0_7563;
	ld.shared.f32 	%f17086, [%r10+24];
	ld.shared.u16 	%rs3629, [_ZZ24flash_attention_wmma_qktPK6__halfS1_S1_PS_iiiifE6V_smem+880];
	// begin inline asm
	{  cvt.f32.f16 %f17085, %rs3629;}

	// end inline asm
	fma.rn.f32 	%f21948, %f17086, %f17085, %f21948;
$L__BB0_7563:
	setp.ge.s32 	%p3763, %r90, %r137;
	@%p3763 bra 	$L__BB0_7565;
	ld.shared.f32 	%f17088, [%r10+28];
	ld.shared.u16 	%rs3630, [_ZZ24flash_attention_wmma_qktPK6__halfS1_S1_PS_iiiifE6V_smem+1008];
	// begin inline asm
	{  cvt.f32.f16 %f17087, %rs3630;}

	// end inline asm
	fma.rn.f32 	%f21948, %f17088, %f17087, %f21948;
$L__BB0_7565:
	setp.ge.s32 	%p3764, %r91, %r137;
	@%p3764 bra 	$L__BB0_7567;
	ld.shared.f32 	%f17090, [%r10+32];
	ld.shared.u16 	%rs3631, [_ZZ24flash_attention_wmma_qktPK6__halfS1_S1_PS_iiiifE6V_smem+1136];
	// begin inline asm
	{  cvt.f32.f16 %f17089, %rs3631;}

	// end inline asm
	fma.rn.f32 	%f21948, %f17090, %f17089, %f21948;
$L__BB0_7567:
	setp.ge.s32 	%p3765, %r92, %r137;
	@%p3765 bra 	$L__BB0_7569;
	ld.shared.f32 	%f17092, [%r10+36];
	ld.shared.u16 	%rs3632, [_ZZ24flash_attention_wmma_qktPK6__halfS1_S1_PS_iiiifE6V_smem+1264];
	// begin inline asm
	{  cvt.f32.f16 %f17091, %rs3632;}

	// end inline asm
	fma.rn.f32 	%f21948, %f17092, %f17091, %f21948;
$L__BB0_7569:
	setp.ge.s32 	%p3766, %r93, %r137;
	@%p3766 bra 	$L__BB0_7571;
	ld.shared.f32 	%f17094, [%r10+40];
	ld.shared.u16 	%rs3633, [_ZZ24flash_attention_wmma_qktPK6__halfS1_S1_PS_iiiifE6V_smem+1392];
	// begin inline asm
	{  cvt.f32.f16 %f17093, %rs3633;}

	// end inline asm
	fma.rn.f32 	%f21948, %f17094, %f17093, %f21948;
$L__BB0_7571:
	setp.ge.s32 	%p3767, %r94, %r137;
	@%p3767 bra 	$L__BB0_7573;
	ld.shared.f32 	%f17096, [%r10+44];
	ld.shared.u16 	%rs3634, [_ZZ24flash_attention_wmma_qktPK6__halfS1_S1_PS_iiiifE6V_smem+1520];
	// begin inline asm
	{  cvt.f32.f16 %f17095, %rs3634;}

	// end inline asm
	fma.rn.f32 	%f21948, %f17096, %f17095, %f21948;
$L__BB0_7573:
	setp.ge.s32 	%p3768, %r95, %r137;
	@%p3768 bra 	$L__BB0_7575;
	ld.shared.f32 	%f17098, [%r10+48];
	ld.shared.u16 	%rs3635, [_ZZ24flash_attention_wmma_qktPK6__halfS1_S1_PS_iiiifE6V_smem+1648];
	// begin inline asm
	{  cvt.f32.f16 %f17097, %rs3635;}

	// end inline asm
	fma.rn.f32 	%f21948, %f17098, %f17097, %f21948;
$L__BB0_7575:
	setp.ge.s32 	%p3769, %r96, %r137;
	@%p3769 bra 	$L__BB0_7577;
	ld.shared.f32 	%f17100, [%r10+52];
	ld.shared.u16 	%rs3636, [_ZZ24flash_attention_wmma_qktPK6__halfS1_S1_PS_iiiifE6V_smem+1776];
	// begin inline asm
	{  cvt.f32.f16 %f17099, %rs3636;}

	// end inline asm
	fma.rn.f32 	%f21948, %f17100, %f17099, %f21948;
$L__BB0_7577:
	setp.ge.s32 	%p3770, %r97, %r137;
	@%p3770 bra 	$L__BB0_7579;
	ld.shared.f32 	%f17102, [%r10+56];
	ld.shared.u16 	%rs3637, [_ZZ24flash_attention_wmma_qktPK6__halfS1_S1_PS_iiiifE6V_smem+1904];
	// begin inline asm
	{  cvt.f32.f16 %f17101, %rs3637;}

	// end inline asm
	fma.rn.f32 	%f21948, %f17102, %f17101, %f21948;
$L__BB0_7579:
	setp.ge.s32 	%p3771, %r98, %r137;
	@%p3771 bra 	$L__BB0_7581;
	ld.shared.f32 	%f17104, [%r10+60];
	ld.shared.u16 	%rs3638, [_ZZ24flash_attention_wmma_qktPK6__halfS1_S1_PS_iiiifE6V_smem+2032];
	// begin inline asm
	{  cvt.f32.f16 %f17103, %rs3638;}

	// end inline asm
	fma.rn.f32 	%f21948, %f17104, %f17103, %f21948;
$L__BB0_7581:
	add.s32 	%r1403, %r16, 16;
	setp.ge.s32 	%p3772, %r1403, %r137;
	@%p3772 bra 	$L__BB0_7583;
	ld.shared.f32 	%f17106, [%r10+64];
	ld.shared.u16 	%rs3639, [_ZZ24flash_attention_wmma_qktPK6__halfS1_S1_PS_iiiifE6V_smem+2160];
	// begin inline asm
	{  cvt.f32.f16 %f17105, %rs3639;}

	// end inline asm
	fma.rn.f32 	%f21948, %f17106, %f17105, %f21948;
$L__BB0_7583:
	add.s32 	%r1404, %r16, 17;
	setp.ge.s32 	%p3773, %r1404, %r137;
	@%p3773 bra 	$L__BB0_7585;
	ld.shared.f32 	%f17108, [%r10+68];
	ld.shared.u16 	%rs3640, [_ZZ24flash_attention_wmma_qktPK6__halfS1_S1_PS_iiiifE6V_smem+2288];
	// begin inline asm
	{  cvt.f32.f16 %f17107, %rs3640;}

	// end inline asm
	fma.rn.f32 	%f21948, %f17108, %f17107, %f21948;
$L__BB0_7585:
	add.s32 	%r1405, %r16, 18;
	setp.ge.s32 	%p3774, %r1405, %r137;
	@%p3774 bra 	$L__BB0_7587;
	ld.shared.f32 	%f17110, [%r10+72];
	ld.shared.u16 	%rs3641, [_ZZ24flash_attention_wmma_qktPK6__halfS1_S1_PS_iiiifE6V_smem+2416];
	// begin inline asm
	{  cvt.f32.f16 %f17109, %rs3641;}

	// end inline asm
	fma.rn.f32 	%f21948, %f17110, %f17109, %f21948;
$L__BB0_7587:
	add.s32 	%r1406, %r16, 19;
	setp.ge.s32 	%p3775, %r1406, %r137;
	@%p3775 bra 	$L__BB0_7589;
	ld.shared.f32 	%f17112, [%r10+76];
	ld.shared.u16 	%rs3642, [_ZZ24flash_attention_wmma_qktPK6__halfS1_S1_PS_iiiifE6V_smem+2544];
	// begin inline asm
	{  cvt.f32.f16 %f17111, %rs3642;}

	// end inline asm
	fma.rn.f32 	%f21948, %f17112, %f17111, %f21948;
$L__BB0_7589:
	add.s32 	%r1407, %r16, 20;
	setp.ge.s32 	%p3776, %r1407, %r137;
	@%p3776 bra 	$L__BB0_7591;
	ld.shared.f32 	%f17114, [%r10+80];
	ld.shared.u16 	%rs3643, [_ZZ24flash_attention_wmma_qktPK6__halfS1_S1_PS_iiiifE6V_smem+2672];
	// begin inline asm
	{  cvt.f32.f16 %f17113, %rs3643;}

	// end inline asm
	fma.rn.f32 	%f21948, %f17114, %f17113, %f21948;
$L__BB0_7591:
	add.s32 	%r1408, %r16, 21;
	setp.ge.s32 	%p3777, %r1408, %r137;
	@%p3777 bra 	$L__BB0_7593;
	ld.shared.f32 	%f17116, [%r10+84];
	ld.shared.u16 	%rs3644, [_ZZ24flash_attention_wmma_qktPK6__halfS1_S1_PS_iiiifE6V_smem+2800];
	// begin inline asm
	{  cvt.f32.f16 %f17115, %rs3644;}

	// end inline asm
	fma.rn.f32 	%f21948, %f17116, %f17115, %f21948;
$L__BB0_7593:
	add.s32 	%r1409, %r16, 22;
	setp.ge.s32 	%p3778, %r1409, %r137;
	@%p3778 bra 	$L__BB0_7595;
	ld.shared.f32 	%f17118, [%r10+88];
	ld.shared.u16 	%rs3645, [_ZZ24flash_attention_wmma_qktPK6__halfS1_S1_PS_iiiifE6V_smem+2928];
	// begin inline asm
	{  cvt.f32.f16 %f17117, %rs3645;}

	// end inline asm
	fma.rn.f32 	%f21948, %f17118, %f17117, %f21948;
$L__BB0_7595:
	setp.ge.s32 	%p3779, %r99, %r137;
	@%p3779 bra 	$L__BB0_7597;
	ld.shared.f32 	%f17120, [%r10+92];
	ld.shared.u16 	%rs3646, [_ZZ24flash_attention_wmma_qktPK6__halfS1_S1_PS_iiiifE6V_smem+3056];
	// begin inline asm
	{  cvt.f32.f16 %f17119, %rs3646;}

	// end inline asm
	fma.rn.f32 	%f21948, %f17120, %f17119, %f21948;
$L__BB0_7597:
	setp.ge.s32 	%p3780, %r100, %r137;
	@%p3780 bra 	$L__BB0_7599;
	ld.shared.f32 	%f17122, [%r10+96];
	ld.shared.u16 	%rs3647, [_ZZ24flash_attention_wmma_qktPK6__halfS1_S1_PS_iiiifE6V_smem+3184];
	// begin inline asm
	{  cvt.f32.f16 %f17121, %rs3647;}

	// end inline asm
	fma.rn.f32 	%f21948, %f17122, %f17121, %f21948;
$L__BB0_7599:
	setp.ge.s32 	%p3781, %r101, %r137;
	@%p3781 bra 	$L__BB0_7601;
	ld.shared.f32 	%f17124, [%r10+100];
	ld.shared.u16 	%rs3648, [_ZZ24flash_attention_wmma_qktPK6__halfS1_S1_PS_iiiifE6V_smem+3312];
	// begin inline asm
	{  cvt.f32.f16 %f17123, %rs3648;}

	// end inline asm
	fma.rn.f32 	%f21948, %f17124, %f17123, %f21948;
$L__BB0_7601:
	setp.ge.s32 	%p3782, %r102, %r137;
	@%p3782 bra 	$L__BB0_7603;
	ld.shared.f32 	%f17126, [%r10+104];
	ld.shared.u16 	%rs3649, [_ZZ24flash_attention_wmma_qktPK6__halfS1_S1_PS_iiiifE6V_smem+3440];
	// begin inline asm
	{  cvt.f32.f16 %f17125, %rs3649;}

	// end inline asm
	fma.rn.f32 	%f21948, %f17126, %f17125, %f21948;
$L__BB0_7603:
	setp.ge.s32 	%p3783, %r103, %r137;
	@%p3783 bra 	$L__BB0_7605;
	ld.shared.f32 	%f17128, [%r10+108];
	ld.shared.u16 	%rs3650, [_ZZ24flash_attention_wmma_qktPK6__halfS1_S1_PS_iiiifE6V_smem+3568];
	// begin inline asm
	{  cvt.f32.f16 %f17127, %rs3650;}

	// end inline asm
	fma.rn.f32 	%f21948, %f17128, %f17127, %f21948;
$L__BB0_7605:
	setp.ge.s32 	%p3784, %r104, %r137;
	@%p3784 bra 	$L__BB0_7607;
	ld.shared.f32 	%f17130, [%r10+112];
	ld.shared.u16 	%rs3651, [_ZZ24flash_attention_wmma_qktPK6__halfS1_S1_PS_iiiifE6V_smem+3696];
	// begin inline asm
	{  cvt.f32.f16 %f17129, %rs3651;}

	// end inline asm
	fma.rn.f32 	%f21948, %f17130, %f17129, %f21948;
$L__BB0_7607:
	setp.ge.s32 	%p3785, %r105, %r137;
	@%p3785 bra 	$L__BB0_7609;
	ld.shared.f32 	%f17132, [%r10+116];
	ld.shared.u16 	%rs3652, [_ZZ24flash_attention_wmma_qktPK6__halfS1_S1_PS_iiiifE6V_smem+3824];
	// begin inline asm
	{  cvt.f32.f16 %f17131, %rs3652;}

	// end inline asm
	fma.rn.f32 	%f21948, %f17132, %f17131, %f21948;
$L__BB0_7609:
	setp.ge.s32 	%p3786, %r106, %r137;
	@%p3786 bra 	$L__BB0_7611;
	ld.shared.f32 	%f17134, [%r10+120];
	ld.shared.u16 	%rs3653, [_ZZ24flash_attention_wmma_qktPK6__halfS1_S1_PS_iiiifE6V_smem+3952];
	// begin inline asm
	{  cvt.f32.f16 %f17133, %rs3653;}

	// end inline asm
	fma.rn.f32 	%f21948, %f17134, %f17133, %f21948;
$L__BB0_7611:
	setp.ge.s32 	%p3787, %r107, %r137;
	@%p3787 bra 	$L__BB0_7613;
	ld.shared.f32 	%f17136, [%r10+124];
	ld.shared.u16 	%rs3654, [_ZZ24flash_attention_wmma_qktPK6__halfS1_S1_PS_iiiifE6V_smem+4080];
	// begin inline asm
	{  cvt.f32.f16 %f17135, %rs3654;}

	// end inline asm
	fma.rn.f32 	%f21948, %f17136, %f17135, %f21948;
$L__BB0_7613:
	setp.ge.s32 	%p3788, %r108, %r137;
	@%p3788 bra 	$L__BB0_7615;
	ld.shared.f32 	%f17138, [%r10+128];
	ld.shared.u16 	%rs3655, [_ZZ24flash_attention_wmma_qktPK6__halfS1_S1_PS_iiiifE6V_smem+4208];
	// begin inline asm
	{  cvt.f32.f16 %f17137, %rs3655;}

	// end inline asm
	fma.rn.f32 	%f21948, %f17138, %f17137, %f21948;
$L__BB0_7615:
	setp.ge.s32 	%p3789, %r109, %r137;
	@%p3789 bra 	$L__BB0_7617;
	ld.shared.f32 	%f17140, [%r10+132];
	ld.shared.u16 	%rs3656, [_ZZ24flash_attention_wmma_qktPK6__halfS1_S1_PS_iiiifE6V_smem+4336];
	// begin inline asm
	{  cvt.f32.f16 %f17139, %rs3656;}

	// end inline asm
	fma.rn.f32 	%f21948, %f17140, %f17139, %f21948;
$L__BB0_7617:
	setp.ge.s32 	%p3790, %r110, %r137;
	@%p3790 bra 	$L__BB0_7619;
	ld.shared.f32 	%f17142, [%r10+136];
	ld.shared.u16 	%rs3657, [_ZZ24flash_attention_wmma_qktPK6__halfS1_S1_PS_iiiifE6V_smem+4464];
	// begin inline asm
	{  cvt.f32.f16 %f17141, %rs3657;}

	// end inline asm
	fma.rn.f32 	%f21948, %f17142, %f17141, %f21948;
$L__BB0_7619:
	setp.ge.s32 	%p3791, %r111, %r137;
	@%p3791 bra 	$L__BB0_7621;
	ld.shared.f32 	%f17144, [%r10+140];
	ld.shared.u16 	%rs3658, [_ZZ24flash_attention_wmma_qktPK6__halfS1_S1_PS_iiiifE6V_smem+4592];
	// begin inline asm
	{  cvt.f32.f16 %f17143, %rs3658;}

	// end inline asm
	fma.rn.f32 	%f21948, %f17144, %f17143, %f21948;
$L__BB0_7621:
	setp.ge.s32 	%p3792, %r112, %r137;
	@%p3792 bra 	$L__BB0_7623;
	ld.shared.f32 	%f17146, [%r10+144];
	ld.shared.u16 	%rs3659, [_ZZ24flash_attention_wmma_qktPK6__halfS1_S1_PS_iiiifE6V_smem+4720];
	// begin inline asm
	{  cvt.f32.f16 %f17145, %rs3659;}

	// end inline asm
	fma.rn.f32 	%f21948, %f17146, %f17145, %f21948;
$L__BB0_7623:
	setp.ge.s32 	%p3793, %r113, %r137;
	@%p3793 bra 	$L__BB0_7625;
	ld.shared.f32 	%f17148, [%r10+148];
	ld.shared.u16 	%rs3660, [_ZZ24flash_attention_wmma_qktPK6__halfS1_S1_PS_iiiifE6V_smem+4848];
	// begin inline asm
	{  cvt.f32.f16 %f17147, %rs3660;}

	// end inline asm
	fma.rn.f32 	%f21948, %f17148, %f17147, %f21948;
$L__BB0_7625:
	setp.ge.s32 	%p3794, %r114, %r137;
	@%p3794 bra 	$L__BB0_7627;
	ld.shared.f32 	%f17150, [%r10+152];
	ld.shared.u16 	%rs3661, [_ZZ24flash_attention_wmma_qktPK6__halfS1_S1_PS_iiiifE6V_smem+4976];
	// begin inline asm
	{  cvt.f32.f16 %f17149, %rs3661;}

	// end inline asm
	fma.rn.f32 	%f21948, %f17150, %f17149, %f21948;
$L__BB0_7627:
	add.s32 	%r1410, %r16, 39;
	setp.ge.s32 	%p3795, %r1410, %r137;
	@%p3795 bra 	$L__BB0_7629;
	ld.shared.f32 	%f17152, [%r10+156];
	ld.shared.u16 	%rs3662, [_ZZ24flash_attention_wmma_qktPK6__halfS1_S1_PS_iiiifE6V_smem+5104];
	// begin inline asm
	{  cvt.f32.f16 %f17151, %rs3662;}

	// end inline asm
	fma.rn.f32 	%f21948, %f17152, %f17151, %f21948;
$L__BB0_7629:
	setp.ge.s32 	%p3796, %r115, %r137;
	@%p3796 bra 	$L__BB0_7631;
	ld.shared.f32 	%f17154, [%r10+160];
	ld.shared.u16 	%rs3663, [_ZZ24flash_attention_wmma_qktPK6__halfS1_S1_PS_iiiifE6V_smem+5232];
	// begin inline asm
	{  cvt.f32.f16 %f17153, %rs3663;}

	// end inline asm
	fma.rn.f32 	%f21948, %f17154, %f17153, %f21948;
$L__BB0_7631:
	add.s32 	%r1411, %r16, 41;
	setp.ge.s32 	%p3797, %r1411, %r137;
	@%p3797 bra 	$L__BB0_7633;
	ld.shared.f32 	%f17156, [%r10+164];
	ld.shared.u16 	%rs3664, [_ZZ24flash_attention_wmma_qktPK6__halfS1_S1_PS_iiiifE6V_smem+5360];
	// begin inline asm
	{  cvt.f32.f16 %f17155, %rs3664;}

	// end inline asm
	fma.rn.f32 	%f21948, %f17156, %f17155, %f21948;
$L__BB0_7633:
	setp.ge.s32 	%p3798, %r116, %r137;
	@%p3798 bra 	$L__BB0_7635;
	ld.shared.f32 	%f17158, [%r10+168];
	ld.shared.u16 	%rs3665, [_ZZ24flash_attention_wmma_qktPK6__halfS1_S1_PS_iiiifE6V_smem+5488];
	// begin inline asm
	{  cvt.f32.f16 %f17157, %rs3665;}

	// end inline asm
	fma.rn.f32 	%f21948, %f17158, %f17157, %f21948;
$L__BB0_7635:
	add.s32 	%r1412, %r16, 43;
	setp.ge.s32 	%p3799, %r1412, %r137;
	@%p3799 bra 	$L__BB0_7637;
	ld.shared.f32 	%f17160, [%r10+172];
	ld.shared.u16 	%rs3666, [_ZZ24flash_attention_wmma_qktPK6__halfS1_S1_PS_iiiifE6V_smem+5616];
	// begin inline asm
	{  cvt.f32.f16 %f17159, %rs3666;}

	// end inline asm
	fma.rn.f32 	%f21948, %f17160, %f17159, %f21948;
$L__BB0_7637:
	add.s32 	%r1413, %r16, 44;
	setp.ge.s32 	%p3800, %r1413, %r137;
	@%p3800 bra 	$L__BB0_7639;
	ld.shared.f32 	%f17162, [%r10+176];
	ld.shared.u16 	%rs3667, [_ZZ24flash_attention_wmma_qktPK6__halfS1_S1_PS_iiiifE6V_smem+5744];
	// begin inline asm
	{  cvt.f32.f16 %f17161, %rs3667;}

	// end inline asm
	fma.rn.f32 	%f21948, %f17162, %f17161, %f21948;
$L__BB0_7639:
	add.s32 	%r1414, %r16, 45;
	setp.ge.s32 	%p3801, %r1414, %r137;
	@%p3801 bra 	$L__BB0_7641;
	ld.shared.f32 	%f17164, [%r10+180];
	ld.shared.u16 	%rs3668, [_ZZ24flash_attention_wmma_qktPK6__halfS1_S1_PS_iiiifE6V_smem+5872];
	// begin inline asm
	{  cvt.f32.f16 %f17163, %rs3668;}

	// end inline asm
	fma.rn.f32 	%f21948, %f17164, %f17163, %f21948;
$L__BB0_7641:
	add.s32 	%r1415, %r16, 46;
	setp.ge.s32 	%p3802, %r1415, %r137;
	@%p3802 bra 	$L__BB0_7643;
	ld.shared.f32 	%f17166, [%r10+184];
	ld.shared.u16 	%rs3669, [_ZZ24flash_attention_wmma_qktPK6__halfS1_S1_PS_iiiifE6V_smem+6000];
	// begin inline asm
	{  cvt.f32.f16 %f17165, %rs3669;}

	// end inline asm
	fma.rn.f32 	%f21948, %f17166, %f17165, %f21948;
$L__BB0_7643:
	setp.ge.s32 	%p3803, %r117, %r137;
	@%p3803 bra 	$L__BB0_7645;
	ld.shared.f32 	%f17168, [%r10+188];
	ld.shared.u16 	%rs3670, [_ZZ24flash_attention_wmma_qktPK6__halfS1_S1_PS_iiiifE6V_smem+6128];
	// begin inline asm
	{  cvt.f32.f16 %f17167, %rs3670;}

	// end inline asm
	fma.rn.f32 	%f21948, %f17168, %f17167, %f21948;
$L__BB0_7645:
	setp.ge.s32 	%p3804, %r118, %r137;
	@%p3804 bra 	$L__BB0_7647;
	ld.shared.f32 	%f17170, [%r10+192];
	ld.shared.u16 	%rs3671, [_ZZ24flash_attention_wmma_qktPK6__halfS1_S1_PS_iiiifE6V_smem+6256];
	// begin inline asm
	{  cvt.f32.f16 %f17169, %rs3671;}

	// end inline asm
	fma.rn.f32 	%f21948, %f17170, %f17169, %f21948;
$L__BB0_7647:
	setp.ge.s32 	%p3805, %r119, %r137;
	@%p3805 bra 	$L__BB0_7649;
	ld.shared.f32 	%f17172, [%r10+196];
	ld.shared.u16 	%rs3672, [_ZZ24flash_attention_wmma_qktPK6__halfS1_S1_PS_iiiifE6V_smem+6384];
	// begin inline asm
	{  cvt.f32.f16 %f17171, %rs3672;}

	// end inline asm
	fma.rn.f32 	%f21948, %f17172, %f17171, %f21948;
$L__BB0_7649:
	setp.ge.s32 	%p3806, %r120, %r137;
	@%p3806 bra 	$L__BB0_7651;
	ld.shared.f32 	%f17174, [%r10+200];
	ld.shared.u16 	%rs3673, [_ZZ24flash_attention_wmma_qktPK6__halfS1_S1_PS_iiiifE6V_smem+6512];
	// begin inline asm
	{  cvt.f32.f16 %f17173, %rs3673;}

	// end inline asm
	fma.rn.f32 	%f21948, %f17174, %f17173, %f21948;
$L__BB0_7651:
	setp.ge.s32 	%p3807, %r121, %r137;
	@%p3807 bra 	$L__BB0_7653;
	ld.shared.f32 	%f17176, [%r10+204];
	ld.shared.u16 	%rs3674, [_ZZ24flash_attention_wmma_qktPK6__halfS1_S1_PS_iiiifE6V_smem+6640];
	// begin inline asm
	{  cvt.f32.f16 %f17175, %rs3674;}

	// end inline asm
	fma.rn.f32 	%f21948, %f17176, %f17175, %f21948;
$L__BB0_7653:
	setp.ge.s32 	%p3808, %r122, %r137;
	@%p3808 bra 	$L__BB0_7655;
	ld.shared.f32 	%f17178, [%r10+208];
	ld.shared.u16 	%rs3675, [_ZZ24flash_attention_wmma_qktPK6__halfS1_S1_PS_iiiifE6V_smem+6768];
	// begin inline asm
	{  cvt.f32.f16 %f17177, %rs3675;}

	// end inline asm
	fma.rn.f32 	%f21948, %f17178, %f17177, %f21948;
$L__BB0_7655:
	setp.ge.s32 	%p3809, %r123, %r137;
	@%p3809 bra 	$L__BB0_7657;
	ld.shared.f32 	%f17180, [%r10+212];
	ld.shared.u16 	%rs3676, [_ZZ24flash_attention_wmma_qktPK6__halfS1_S1_PS_iiiifE6V_smem+6896];
	// begin inline asm
	{  cvt.f32.f16 %f17179, %rs3676;}

	// end inline asm
	fma.rn.f32 	%f21948, %f17180, %f17179, %f21948;
$L__BB0_7657:
	setp.ge.s32 	%p3810, %r124, %r137;
	@%p3810 bra 	$L__BB0_7659;
	ld.shared.f32 	%f17182, [%r10+216];
	ld.shared.u16 	%rs3677, [_ZZ24flash_attention_wmma_qktPK6__halfS1_S1_PS_iiiifE6V_smem+7024];
	// begin inline asm
	{  cvt.f32.f16 %f17181, %rs3677;}

	// end inline asm
	fma.rn.f32 	%f21948, %f17182, %f17181, %f21948;
$L__BB0_7659:
	setp.ge.s32 	%p3811, %r125, %r137;
	@%p3811 bra 	$L__BB0_7661;
	ld.shared.f32 	%f17184, [%r10+220];
	ld.shared.u16 	%rs3678, [_ZZ24flash_attention_wmma_qktPK6__halfS1_S1_PS_iiiifE6V_smem+7152];
	// begin inline asm
	{  cvt.f32.f16 %f17183, %rs3678;}

	// end inline asm
	fma.rn.f32 	%f21948, %f17184, %f17183, %f21948;
$L__BB0_7661:
	setp.ge.s32 	%p3812, %r126, %r137;
	@%p3812 bra 	$L__BB0_7663;
	ld.shared.f32 	%f17186, [%r10+224];
	ld.shared.u16 	%rs3679, [_ZZ24flash_attention_wmma_qktPK6__halfS1_S1_PS_iiiifE6V_smem+7280];
	// begin inline asm
	{  cvt.f32.f16 %f17185, %rs3679;}

	// end inline asm
	fma.rn.f32 	%f21948, %f17186, %f17185, %f21948;
$L__BB0_7663:
	setp.ge.s32 	%p3813, %r127, %r137;
	@%p3813 bra 	$L__BB0_7665;
	ld.shared.f32 	%f17188, [%r10+228];
	ld.shared.u16 	%rs3680, [_ZZ24flash_attention_wmma_qktPK6__halfS1_S1_PS_iiiifE6V_smem+7408];
	// begin inline asm
	{  cvt.f32.f16 %f17187, %rs3680;}

	// end inline asm
	fma.rn.f32 	%f21948, %f17188, %f17187, %f21948;
$L__BB0_7665:
	setp.ge.s32 	%p3814, %r128, %r137;
	@%p3814 bra 	$L__BB0_7667;
	ld.shared.f32 	%f17190, [%r10+232];
	ld.shared.u16 	%rs3681, [_ZZ24flash_attention_wmma_qktPK6__halfS1_S1_PS_iiiifE6V_smem+7536];
	// begin inline asm
	{  cvt.f32.f16 %f17189, %rs3681;}

	// end inline asm
	fma.rn.f32 	%f21948, %f17190, %f17189, %f21948;
$L__BB0_7667:
	setp.ge.s32 	%p3815, %r129, %r137;
	@%p3815 bra 	$L__BB0_7669;
	ld.shared.f32 	%f17192, [%r10+236];
	ld.shared.u16 	%rs3682, [_ZZ24flash_attention_wmma_qktPK6__halfS1_S1_PS_iiiifE6V_smem+7664];
	// begin inline asm
	{  cvt.f32.f16 %f17191, %rs3682;}

	// end inline asm
	fma.rn.f32 	%f21948, %f17192, %f17191, %f21948;
$L__BB0_7669:
	setp.ge.s32 	%p3816, %r130, %r137;
	@%p3816 bra 	$L__BB0_7671;
	ld.shared.f32 	%f17194, [%r10+240];
	ld.shared.u16 	%rs3683, [_ZZ24flash_attention_wmma_qktPK6__halfS1_S1_PS_iiiifE6V_smem+7792];
	// begin inline asm
	{  cvt.f32.f16 %f17193, %rs3683;}

	// end inline asm
	fma.rn.f32 	%f21948, %f17194, %f17193, %f21948;
$L__BB0_7671:
	setp.ge.s32 	%p3817, %r131, %r137;
	@%p3817 bra 	$L__BB0_7673;
	ld.shared.f32 	%f17196, [%r10+244];
	ld.shared.u16 	%rs3684, [_ZZ24flash_attention_wmma_qktPK6__halfS1_S1_PS_iiiifE6V_smem+7920];
	// begin inline asm
	{  cvt.f32.f16 %f17195, %rs3684;}

	// end inline asm
	fma.rn.f32 	%f21948, %f17196, %f17195, %f21948;
$L__BB0_7673:
	setp.ge.s32 	%p3818, %r132, %r137;
	@%p3818 bra 	$L__BB0_7675;
	ld.shared.f32 	%f17198, [%r10+248];
	ld.shared.u16 	%rs3685, [_ZZ24flash_attention_wmma_qktPK6__halfS1_S1_PS_iiiifE6V_smem+8048];
	// begin inline asm
	{  cvt.f32.f16 %f17197, %rs3685;}

	// end inline asm
	fma.rn.f32 	%f21948, %f17198, %f17197, %f21948;
$L__BB0_7675:
	setp.ge.s32 	%p3819, %r133, %r137;
	@%p3819 bra 	$L__BB0_7677;
	ld.shared.f32 	%f17200, [%r10+252];
	ld.shared.u16 	%rs3686, [_ZZ24flash_attention_wmma_qktPK6__halfS1_S1_PS_iiiifE6V_smem+8176];
	// begin inline asm
	{  cvt.f32.f16 %f17199, %rs3686;}

	// end inline asm
	fma.rn.f32 	%f21948, %f17200, %f17199, %f21948;
$L__BB0_7677:
	fma.rn.f32 	%f18176, %f392, %f21948, %f18176;
	mov.f32 	%f22012, 0f00000000;
	@%p3756 bra 	$L__BB0_7679;
	ld.shared.f32 	%f17203, [%r10];
	ld.shared.u16 	%rs3687, [_ZZ24flash_attention_wmma_qktPK6__halfS1_S1_PS_iiiifE6V_smem+114];
	// begin inline asm
	{  cvt.f32.f16 %f17202, %rs3687;}

	// end inline asm
	fma.rn.f32 	%f22012, %f17203, %f17202, 0f00000000;
$L__BB0_7679:
	@%p3757 bra 	$L__BB0_7681;
	ld.shared.f32 	%f17205, [%r10+4];
	ld.shared.u16 	%rs3688, [_ZZ24flash_attention_wmma_qktPK6__halfS1_S1_PS_iiiifE6V_smem+242];
	// begin inline asm
	{  cvt.f32.f16 %f17204, %rs3688;}

	// end inline asm
	fma.rn.f32 	%f22012, %f17205, %f17204, %f22012;
$L__BB0_7681:
	@%p3758 bra 	$L__BB0_7683;
	ld.shared.f32 	%f17207, [%r10+8];
	ld.shared.u16 	%rs3689, [_ZZ24flash_attention_wmma_qktPK6__halfS1_S1_PS_iiiifE6V_smem+370];
	// begin inline asm
	{  cvt.f32.f16 %f17206, %rs3689;}

	// end inline asm
	fma.rn.f32 	%f22012, %f17207, %f17206, %f22012;
$L__BB0_7683:
	@%p3759 bra 	$L__BB0_7685;
	ld.shared.f32 	%f17209, [%r10+12];
	ld.shared.u16 	%rs3690, [_ZZ24flash_attention_wmma_qktPK6__halfS1_S1_PS_iiiifE6V_smem+498];
	// begin inline asm
	{  cvt.f32.f16 %f17208, %rs3690;}

	// end inline asm
	fma.rn.f32 	%f22012, %f17209, %f17208, %f22012;
$L__BB0_7685:
	@%p3760 bra 	$L__BB0_7687;
	ld.shared.f32 	%f17211, [%r10+16];
	ld.shared.u16 	%rs3691, [_ZZ24flash_attention_wmma_qktPK6__halfS1_S1_PS_iiiifE6V_smem+626];
	// begin inline asm
	{  cvt.f32.f16 %f17210, %rs3691;}

	// end inline asm
	fma.rn.f32 	%f22012, %f17211, %f17210, %f22012;
$L__BB0_7687:
	setp.ge.s32 	%p3825, %r88, %r137;
	@%p3825 bra 	$L__BB0_7689;
	ld.shared.f32 	%f17213, [%r10+20];
	ld.shared.u16 	%rs3692, [_ZZ24flash_attention_wmma_qktPK6__halfS1_S1_PS_iiiifE6V_smem+754];
	// begin inline asm
	{  cvt.f32.f16 %f17212, %rs3692;}

	// end inline asm
	fma.rn.f32 	%f22012, %f17213, %f17212, %f22012;
$L__BB0_7689:
	setp.ge.s32 	%p3826, %r89, %r137;
	@%p3826 bra 	$L__BB0_7691;
	ld.shared.f32 	%f17215, [%r10+24];
	ld.shared.u16 	%rs3693, [_ZZ24flash_attention_wmma_qktPK6__halfS1_S1_PS_iiiifE6V_smem+882];
	// begin inline asm
	{  cvt.f32.f16 %f17214, %rs3693;}

	// end inline asm
	fma.rn.f32 	%f22012, %f17215, %f17214, %f22012;
$L__BB0_7691:
	setp.ge.s32 	%p3827, %r90, %r137;
	@%p3827 bra 	$L__BB0_7693;
	ld.shared.f32 	%f17217, [%r10+28];
	ld.shared.u16 	%rs3694, [_ZZ24flash_attention_wmma_qktPK6__halfS1_S1_PS_iiiifE6V_smem+1010];
	// begin inline asm
	{  cvt.f32.f16 %f17216, %rs3694;}

	// end inline asm
	fma.rn.f32 	%f22012, %f17217, %f17216, %f22012;
$L__BB0_7693:
	setp.ge.s32 	%p3828, %r91, %r137;
	@%p3828 bra 	$L__BB0_7695;
	ld.shared.f32 	%f17219, [%r10+32];
	ld.shared.u16 	%rs3695, [_ZZ24flash_attention_wmma_qktPK6__halfS1_S1_PS_iiiifE6V_smem+1138];
	// begin inline asm
	{  cvt.f32.f16 %f17218, %rs3695;}

	// end inline asm
	fma.rn.f32 	%f22012, %f17219, %f17218, %f22012;
$L__BB0_7695:
	setp.ge.s32 	%p3829, %r92, %r137;
	@%p3829 bra 	$L__BB0_7697;
	ld.shared.f32 	%f17221, [%r10+36];
	ld.shared.u16 	%rs3696, [_ZZ24flash_attention_wmma_qktPK6__halfS1_S1_PS_iiiifE6V_smem+1266];
	// begin inline asm
	{  cvt.f32.f16 %f17220, %rs3696;}

	// end inline asm
	fma.rn.f32 	%f22012, %f17221, %f17220, %f22012;
$L__BB0_7697:
	setp.ge.s32 	%p3830, %r93, %r137;
	@%p3830 bra 	$L__BB0_7699;
	ld.shared.f32 	%f17223, [%r10+40];
	ld.shared.u16 	%rs3697, [_ZZ24flash_attention_wmma_qktPK6__halfS1_S1_PS_iiiifE6V_smem+1394];
	// begin inline asm
	{  cvt.f32.f16 %f17222, %rs3697;}

	// end inline asm
	fma.rn.f32 	%f22012, %f17223, %f17222, %f22012;
$L__BB0_7699:
	setp.ge.s32 	%p3831, %r94, %r137;
	@%p3831 bra 	$L__BB0_7701;
	ld.shared.f32 	%f17225, [%r10+44];
	ld.shared.u16 	%rs3698, [_ZZ24flash_attention_wmma_qktPK6__halfS1_S1_PS_iiiifE6V_smem+1522];
	// begin inline asm
	{  cvt.f32.f16 %f17224, %rs3698;}

	// end inline asm
	fma.rn.f32 	%f22012, %f17225, %f17224, %f22012;
$L__BB0_7701:
	setp.ge.s32 	%p3832, %r95, %r137;
	@%p3832 bra 	$L__BB0_7703;
	ld.shared.f32 	%f17227, [%r10+48];
	ld.shared.u16 	%rs3699, [_ZZ24flash_attention_wmma_qktPK6__halfS1_S1_PS_iiiifE6V_smem+1650];
	// begin inline asm
	{  cvt.f32.f16 %f17226, %rs3699;}

	// end inline asm
	fma.rn.f32 	%f22012, %f17227, %f17226, %f22012;
$L__BB0_7703:
	setp.ge.s32 	%p3833, %r96, %r137;
	@%p3833 bra 	$L__BB0_7705;
	ld.shared.f32 	%f17229, [%r10+52];
	ld.shared.u16 	%rs3700, [_ZZ24flash_attention_wmma_qktPK6__halfS1_S1_PS_iiiifE6V_smem+1778];
	// begin inline asm
	{  cvt.f32.f16 %f17228, %rs3700;}

	// end inline asm
	fma.rn.f32 	%f22012, %f17229, %f17228, %f22012;
$L__BB0_7705:
	setp.ge.s32 	%p3834, %r97, %r137;
	@%p3834 bra 	$L__BB0_7707;
	ld.shared.f32 	%f17231, [%r10+56];
	ld.shared.u16 	%rs3701, [_ZZ24flash_attention_wmma_qktPK6__halfS1_S1_PS_iiiifE6V_smem+1906];
	// begin inline asm
	{  cvt.f32.f16 %f17230, %rs3701;}

	// end inline asm
	fma.rn.f32 	%f22012, %f17231, %f17230, %f22012;
$L__BB0_7707:
	setp.ge.s32 	%p3835, %r98, %r137;
	@%p3835 bra 	$L__BB0_7709;
	ld.shared.f32 	%f17233, [%r10+60];
	ld.shared.u16 	%rs3702, [_ZZ24flash_attention_wmma_qktPK6__halfS1_S1_PS_iiiifE6V_smem+2034];
	// begin inline asm
	{  cvt.f32.f16 %f17232, %rs3702;}

	// end inline asm
	fma.rn.f32 	%f22012, %f17233, %f17232, %f22012;
$L__BB0_7709:
	add.s32 	%r1416, %r16, 16;
	setp.ge.s32 	%p3836, %r1416, %r137;
	@%p3836 bra 	$L__BB0_7711;
	ld.shared.f32 	%f17235, [%r10+64];
	ld.shared.u16 	%rs3703, [_ZZ24flash_attention_wmma_qktPK6__halfS1_S1_PS_iiiifE6V_smem+2162];
	// begin inline asm
	{  cvt.f32.f16 %f17234, %rs3703;}

	// end inline asm
	fma.rn.f32 	%f22012, %f17235, %f17234, %f22012;
$L__BB0_7711:
	add.s32 	%r1417, %r16, 17;
	setp.ge.s32 	%p3837, %r1417, %r137;
	@%p3837 bra 	$L__BB0_7713;
	ld.shared.f32 	%f17237, [%r10+68];
	ld.shared.u16 	%rs3704, [_ZZ24flash_attention_wmma_qktPK6__halfS1_S1_PS_iiiifE6V_smem+2290];
	// begin inline asm
	{  cvt.f32.f16 %f17236, %rs3704;}

	// end inline asm
	fma.rn.f32 	%f22012, %f17237, %f17236, %f22012;
$L__BB0_7713:
	add.s32 	%r1418, %r16, 18;
	setp.ge.s32 	%p3838, %r1418, %r137;
	@%p3838 bra 	$L__BB0_7715;
	ld.shared.f32 	%f17239, [%r10+72];
	ld.shared.u16 	%rs3705, [_ZZ24flash_attention_wmma_qktPK6__halfS1_S1_PS_iiiifE6V_smem+2418];
	// begin inline asm
	{  cvt.f32.f16 %f17238, %rs3705;}

	// end inline asm
	fma.rn.f32 	%f22012, %f17239, %f17238, %f22012;
$L__BB0_7715:
	add.s32 	%r1419, %r16, 19;
	setp.ge.s32 	%p3839, %r1419, %r137;
	@%p3839 bra 	$L__BB0_7717;
	ld.shared.f32 	%f17241, [%r10+76];
	ld.shared.u16 	%rs3706, [_ZZ24flash_attention_wmma_qktPK6__halfS1_S1_PS_iiiifE6V_smem+2546];
	// begin inline asm
	{  cvt.f32.f16 %f17240, %rs3706;}

	// end inline asm
	fma.rn.f32 	%f22012, %f17241, %f17240, %f22012;
$L__BB0_7717:
	add.s32 	%r1420, %r16, 20;
	setp.ge.s32 	%p3840, %r1420, %r137;
	@%p3840 bra 	$L__BB0_7719;
	ld.shared.f32 	%f17243, [%r10+80];
	ld.shared.u16 	%rs3707, [_ZZ24flash_attention_wmma_qktPK6__halfS1_S1_PS_iiiifE6V_smem+2674];
	// begin inline asm
	{  cvt.f32.f16 %f17242, %rs3707;}

	// end inline asm
	fma.rn.f32 	%f22012, %f17243, %f17242, %f22012;
$L__BB0_7719:
	add.s32 	%r1421, %r16, 21;
	setp.ge.s32 	%p3841, %r1421, %r137;
	@%p3841 bra 	$L__BB0_7721;
	ld.shared.f32 	%f17245, [%r10+84];
	ld.shared.u16 	%rs3708, [_ZZ24flash_attention_wmma_qktPK6__halfS1_S1_PS_iiiifE6V_smem+2802];
	// begin inline asm
	{  cvt.f32.f16 %f17244, %rs3708;}

	// end inline asm
	fma.rn.f32 	%f22012, %f17245, %f17244, %f22012;
$L__BB0_7721:
	add.s32 	%r1422, %r16, 22;
	setp.ge.s32 	%p3842, %r1422, %r137;
	@%p3842 bra 	$L__BB0_7723;
	ld.shared.f32 	%f17247, [%r10+88];
	ld.shared.u16 	%rs3709, [_ZZ24flash_attention_wmma_qktPK6__halfS1_S1_PS_iiiifE6V_smem+2930];
	// begin inline asm
	{  cvt.f32.f16 %f17246, %rs3709;}

	// end inline asm
	fma.rn.f32 	%f22012, %f17247, %f17246, %f22012;
$L__BB0_7723:
	setp.ge.s32 	%p3843, %r99, %r137;
	@%p3843 bra 	$L__BB0_7725;
	ld.shared.f32 	%f17249, [%r10+92];
	ld.shared.u16 	%rs3710, [_ZZ24flash_attention_wmma_qktPK6__halfS1_S1_PS_iiiifE6V_smem+3058];
	// begin inline asm
	{  cvt.f32.f16 %f17248, %rs3710;}

	// end inline asm
	fma.rn.f32 	%f22012, %f17249, %f17248, %f22012;
$L__BB0_7725:
	setp.ge.s32 	%p3844, %r100, %r137;
	@%p3844 bra 	$L__BB0_7727;
	ld.shared.f32 	%f17251, [%r10+96];
	ld.shared.u16 	%rs3711, [_ZZ24flash_attention_wmma_qktPK6__halfS1_S1_PS_iiiifE6V_smem+3186];
	// begin inline asm
	{  cvt.f32.f16 %f17250, %rs3711;}

	// end inline asm
	fma.rn.f32 	%f22012, %f17251, %f17250, %f22012;
$L__BB0_7727:
	setp.ge.s32 	%p3845, %r101, %r137;
	@%p3845 bra 	$L__BB0_7729;
	ld.shared.f32 	%f17253, [%r10+100];
	ld.shared.u16 	%rs3712, [_ZZ24flash_attention_wmma_qktPK6__halfS1_S1_PS_iiiifE6V_smem+3314];
	// begin inline asm
	{  cvt.f32.f16 %f17252, %rs3712;}

	// end inline asm
	fma.rn.f32 	%f22012, %f17253, %f17252, %f22012;
$L__BB0_7729:
	setp.ge.s32 	%p3846, %r102, %r137;
	@%p3846 bra 	$L__BB0_7731;
	ld.shared.f32 	%f17255, [%r10+104];
	ld.shared.u16 	%rs3713, [_ZZ24flash_attention_wmma_qktPK6__halfS1_S1_PS_iiiifE6V_smem+3442];
	// begin inline asm
	{  cvt.f32.f16 %f17254, %rs3713;}

	// end inline asm
	fma.rn.f32 	%f22012, %f17255, %f17254, %f22012;
$L__BB0_7731:
	setp.ge.s32 	%p3847, %r103, %r137;
	@%p3847 bra 	$L__BB0_7733;
	ld.shared.f32 	%f17257, [%r10+108];
	ld.shared.u16 	%rs3714, [_ZZ24flash_attention_wmma_qktPK6__halfS1_S1_PS_iiiifE6V_smem+3570];
	// begin inline asm
	{  cvt.f32.f16 %f17256, %rs3714;}

	// end inline asm
	fma.rn.f32 	%f22012, %f17257, %f17256, %f22012;
$L__BB0_7733:
	setp.ge.s32 	%p3848, %r104, %r137;
	@%p3848 bra 	$L__BB0_7735;
	ld.shared.f32 	%f17259, [%r10+112];
	ld.shared.u16 	%rs3715, [_ZZ24flash_attention_wmma_qktPK6__halfS1_S1_PS_iiiifE6V_smem+3698];
	// begin inline asm
	{  cvt.f32.f16 %f17258, %rs3715;}

	// end inline asm
	fma.rn.f32 	%f22012, %f17259, %f17258, %f22012;
$L__BB0_7735:
	setp.ge.s32 	%p3849, %r105, %r137;
	@%p3849 bra 	$L__BB0_7737;
	ld.shared.f32 	%f17261, [%r10+116];
	ld.shared.u16 	%rs3716, [_ZZ24flash_attention_wmma_qktPK6__halfS1_S1_PS_iiiifE6V_smem+3826];
	// begin inline asm
	{  cvt.f32.f16 %f17260, %rs3716;}

	// end inline asm
	fma.rn.f32 	%f22012, %f17261, %f17260, %f22012;
$L__BB0_7737:
	setp.ge.s32 	%p3850, %r106, %r137;
	@%p3850 bra 	$L__BB0_7739;
	ld.shared.f32 	%f17263, [%r10+120];
	ld.shared.u16 	%rs3717, [_ZZ24flash_attention_wmma_qktPK6__halfS1_S1_PS_iiiifE6V_smem+3954];
	// begin inline asm
	{  cvt.f32.f16 %f17262, %rs3717;}

	// end inline asm
	fma.rn.f32 	%f22012, %f17263, %f17262, %f22012;
$L__BB0_7739:
	setp.ge.s32 	%p3851, %r107, %r137;
	@%p3851 bra 	$L__BB0_7741;
	ld.shared.f32 	%f17265, [%r10+124];
	ld.shared.u16 	%rs3718, [_ZZ24flash_attention_wmma_qktPK6__halfS1_S1_PS_iiiifE6V_smem+4082];
	// begin inline asm
	{  cvt.f32.f16 %f17264, %rs3718;}

	// end inline asm
	fma.rn.f32 	%f22012, %f17265, %f17264, %f22012;
$L__BB0_7741:
	setp.ge.s32 	%p3852, %r108, %r137;
	@%p3852 bra 	$L__BB0_7743;
	ld.shared.f32 	%f17267, [%r10+128];
	ld.shared.u16 	%rs3719, [_ZZ24flash_attention_wmma_qktPK6__halfS1_S1_PS_iiiifE6V_smem+4210];
	// begin inline asm
	{  cvt.f32.f16 %f17266, %rs3719;}

	// end inline asm
	fma.rn.f32 	%f22012, %f17267, %f17266, %f22012;
$L__BB0_7743:
	setp.ge.s32 	%p3853, %r109, %r137;
	@%p3853 bra 	$L__BB0_7745;
	ld.shared.f32 	%f17269, [%r10+132];
	ld.shared.u16 	%rs3720, [_ZZ24flash_attention_wmma_qktPK6__halfS1_S1_PS_iiiifE6V_smem+4338];
	// begin inline asm
	{  cvt.f32.f16 %f17268, %rs3720;}

	// end inline asm
	fma.rn.f32 	%f22012, %f17269, %f17268, %f22012;
$L__BB0_7745:
	setp.ge.s32 	%p3854, %r110, %r137;
	@%p3854 bra 	$L__BB0_7747;
	ld.shared.f32 	%f17271, [%r10+136];
	ld.shared.u16 	%rs3721, [_ZZ24flash_attention_wmma_qktPK6__halfS1_S1_PS_iiiifE6V_smem+4466];
	// begin inline asm
	{  cvt.f32.f16 %f17270, %rs3721;}

	// end inline asm
	fma.rn.f32 	%f22012, %f17271, %f17270, %f22012;
$L__BB0_7747:
	setp.ge.s32 	%p3855, %r111, %r137;
	@%p3855 bra 	$L__BB0_7749;
	ld.shared.f32 	%f17273, [%r10+140];
	ld.shared.u16 	%rs3722, [_ZZ24flash_attention_wmma_qktPK6__halfS1_S1_PS_iiiifE6V_smem+4594];
	// begin inline asm
	{  cvt.f32.f16 %f17272, %rs3722;}

	// end inline asm
	fma.rn.f32 	%f22012, %f17273, %f17272, %f22012;
$L__BB0_7749:
	setp.ge.s32 	%p3856, %r112, %r137;
	@%p3856 bra 	$L__BB0_7751;
	ld.shared.f32 	%f17275, [%r10+144];
	ld.shared.u16 	%rs3723, [_ZZ24flash_attention_wmma_qktPK6__halfS1_S1_PS_iiiifE6V_smem+4722];
	// begin inline asm
	{  cvt.f32.f16 %f17274, %rs3723;}

	// end inline asm
	fma.rn.f32 	%f22012, %f17275, %f17274, %f22012;
$L__BB0_7751:
	setp.ge.s32 	%p3857, %r113, %r137;
	@%p3857 bra 	$L__BB0_7753;
	ld.shared.f32 	%f17277, [%r10+148];
	ld.shared.u16 	%rs3724, [_ZZ24flash_attention_wmma_qktPK6__halfS1_S1_PS_iiiifE6V_smem+4850];
	// begin inline asm
	{  cvt.f32.f16 %f17276, %rs3724;}

	// end inline asm
	fma.rn.f32 	%f22012, %f17277, %f17276, %f22012;
$L__BB0_7753:
	setp.ge.s32 	%p3858, %r114, %r137;
	@%p3858 bra 	$L__BB0_7755;
	ld.shared.f32 	%f17279, [%r10+152];
	ld.shared.u16 	%rs3725, [_ZZ24flash_attention_wmma_qktPK6__halfS1_S1_PS_iiiifE6V_smem+4978];
	// begin inline asm
	{  cvt.f32.f16 %f17278, %rs3725;}

	// end inline asm
	fma.rn.f32 	%f22012, %f17279, %f17278, %f22012;
$L__BB0_7755:
	add.s32 	%r1423, %r16, 39;
	setp.ge.s32 	%p3859, %r1423, %r137;
	@%p3859 bra 	$L__BB0_7757;
	ld.shared.f32 	%f17281, [%r10+156];
	ld.shared.u16 	%rs3726, [_ZZ24flash_attention_wmma_qktPK6__halfS1_S1_PS_iiiifE6V_smem+5106];
	// begin inline asm
	{  cvt.f32.f16 %f17280, %rs3726;}

	// end inline asm
	fma.rn.f32 	%f22012, %f17281, %f17280, %f22012;
$L__BB0_7757:
	setp.ge.s32 	%p3860, %r115, %r137;
	@%p3860 bra 	$L__BB0_7759;
	ld.shared.f32 	%f17283, [%r10+160];
	ld.shared.u16 	%rs3727, [_ZZ24flash_attention_wmma_qktPK6__halfS1_S1_PS_iiiifE6V_smem+5234];
	// begin inline asm
	{  cvt.f32.f16 %f17282, %rs3727;}

	// end inline asm
	fma.rn.f32 	%f22012, %f17283, %f17282, %f22012;
$L__BB0_7759:
	add.s32 	%r1424, %r16, 41;
	setp.ge.s32 	%p3861, %r1424, %r137;
	@%p3861 bra 	$L__BB0_7761;
	ld.shared.f32 	%f17285, [%r10+164];
	ld.shared.u16 	%rs3728, [_ZZ24flash_attention_wmma_qktPK6__halfS1_S1_PS_iiiifE6V_smem+5362];
	// begin inline asm
	{  cvt.f32.f16 %f17284, %rs3728;}

	// end inline asm
	fma.rn.f32 	%f22012, %f17285, %f17284, %f22012;
$L__BB0_7761:
	setp.ge.s32 	%p3862, %r116, %r137;
	@%p3862 bra 	$L__BB0_7763;
	ld.shared.f32 	%f17287, [%r10+168];
	ld.shared.u16 	%rs3729, [_ZZ24flash_attention_wmma_qktPK6__halfS1_S1_PS_iiiifE6V_smem+5490];
	// begin inline asm
	{  cvt.f32.f16 %f17286, %rs3729;}

	// end inline asm
	fma.rn.f32 	%f22012, %f17287, %f17286, %f22012;
$L__BB0_7763:
	add.s32 	%r1425, %r16, 43;
	setp.ge.s32 	%p3863, %r1425, %r137;
	@%p3863 bra 	$L__BB0_7765;
	ld.shared.f32 	%f17289, [%r10+172];
	ld.shared.u16 	%rs3730, [_ZZ24flash_attention_wmma_qktPK6__halfS1_S1_PS_iiiifE6V_smem+5618];
	// begin inline asm
	{  cvt.f32.f16 %f17288, %rs3730;}

	// end inline asm
	fma.rn.f32 	%f22012, %f17289, %f17288, %f22012;
$L__BB0_7765:
	add.s32 	%r1426, %r16, 44;
	setp.ge.s32 	%p3864, %r1426, %r137;
	@%p3864 bra 	$L__BB0_7767;
	ld.shared.f32 	%f17291, [%r10+176];
	ld.shared.u16 	%rs3731, [_ZZ24flash_attention_wmma_qktPK6__halfS1_S1_PS_iiiifE6V_smem+5746];
	// begin inline asm
	{  cvt.f32.f16 %f17290, %rs3731;}

	// end inline asm
	fma.rn.f32 	%f22012, %f17291, %f17290, %f22012;
$L__BB0_7767:
	add.s32 	%r1427, %r16, 45;
	setp.ge.s32 	%p3865, %r1427, %r137;
	@%p3865 bra 	$L__BB0_7769;
	ld.shared.f32 	%f17293, [%r10+180];
	ld.shared.u16 	%rs3732, [_ZZ24flash_attention_wmma_qktPK6__halfS1_S1_PS_iiiifE6V_smem+5874];
	// begin inline asm
	{  cvt.f32.f16 %f17292, %rs3732;}

	// end inline asm
	fma.rn.f32 	%f22012, %f17293, %f17292, %f22012;
$L__BB0_7769:
	add.s32 	%r1428, %r16, 46;
	setp.ge.s32 	%p3866, %r1428, %r137;
	@%p3866 bra 	$L__BB0_7771;
	ld.shared.f32 	%f17295, [%r10+184];
	ld.shared.u16 	%rs3733, [_ZZ24flash_attention_wmma_qktPK6__halfS1_S1_PS_iiiifE6V_smem+6002];
	// begin inline asm
	{  cvt.f32.f16 %f17294, %rs3733;}

	// end inline asm
	fma.rn.f32 	%f22012, %f17295, %f17294, %f22012;
$L__BB0_7771:
	setp.ge.s32 	%p3867, %r117, %r137;
	@%p3867 bra 	$L__BB0_7773;
	ld.shared.f32 	%f17297, [%r10+188];
	ld.shared.u16 	%rs3734, [_ZZ24flash_attention_wmma_qktPK6__halfS1_S1_PS_iiiifE6V_smem+6130];
	// begin inline asm
	{  cvt.f32.f16 %f17296, %rs3734;}

	// end inline asm
	fma.rn.f32 	%f22012, %f17297, %f17296, %f22012;
$L__BB0_7773:
	setp.ge.s32 	%p3868, %r118, %r137;
	@%p3868 bra 	$L__BB0_7775;
	ld.shared.f32 	%f17299, [%r10+192];
	ld.shared.u16 	%rs3735, [_ZZ24flash_attention_wmma_qktPK6__halfS1_S1_PS_iiiifE6V_smem+6258];
	// begin inline asm
	{  cvt.f32.f16 %f17298, %rs3735;}

	// end inline asm
	fma.rn.f32 	%f22012, %f17299, %f17298, %f22012;
$L__BB0_7775:
	setp.ge.s32 	%p3869, %r119, %r137;
	@%p3869 bra 	$L__BB0_7777;
	ld.shared.f32 	%f17301, [%r10+196];
	ld.shared.u16 	%rs3736, [_ZZ24flash_attention_wmma_qktPK6__halfS1_S1_PS_iiiifE6V_smem+6386];
	// begin inline asm
	{  cvt.f32.f16 %f17300, %rs3736;}

	// end inline asm
	fma.rn.f32 	%f22012, %f17301, %f17300, %f22012;
$L__BB0_7777:
	setp.ge.s32 	%p3870, %r120, %r137;
	@%p3870 bra 	$L__BB0_7779;
	ld.shared.f32 	%f17303, [%r10+200];
	ld.shared.u16 	%rs3737, [_ZZ24flash_attention_wmma_qktPK6__halfS1_S1_PS_iiiifE6V_smem+6514];
	// begin inline asm
	{  cvt.f32.f16 %f17302, %rs3737;}

	// end inline asm
	fma.rn.f32 	%f22012, %f17303, %f17302, %f22012;
$L__BB0_7779:
	setp.ge.s32 	%p3871, %r121, %r137;
	@%p3871 bra 	$L__BB0_7781;
	ld.shared.f32 	%f17305, [%r10+204];
	ld.shared.u16 	%rs3738, [_ZZ24flash_attention_wmma_qktPK6__halfS1_S1_PS_iiiifE6V_smem+6642];
	// begin inline asm
	{  cvt.f32.f16 %f17304, %rs3738;}

	// end inline asm
	fma.rn.f32 	%f22012, %f17305, %f17304, %f22012;
$L__BB0_7781:
	setp.ge.s32 	%p3872, %r122, %r137;
	@%p3872 bra 	$L__BB0_7783;
	ld.shared.f32 	%f17307, [%r10+208];
	ld.shared.u16 	%rs3739, [_ZZ24flash_attention_wmma_qktPK6__halfS1_S1_PS_iiiifE6V_smem+6770];
	// begin inline asm
	{  cvt.f32.f16 %f17306, %rs3739;}

	// end inline asm
	fma.rn.f32 	%f22012, %f17307, %f17306, %f22012;
$L__BB0_7783:
	setp.ge.s32 	%p3873, %r123, %r137;
	@%p3873 bra 	$L__BB0_7785;
	ld.shared.f32 	%f17309, [%r10+212];
	ld.shared.u16 	%rs3740, [_ZZ24flash_attention_wmma_qktPK6__halfS1_S1_PS_iiiifE6V_smem+6898];
	// begin inline asm
	{  cvt.f32.f16 %f17308, %rs3740;}

	// end inline asm
	fma.rn.f32 	%f22012, %f17309, %f17308, %f22012;
$L__BB0_7785:
	setp.ge.s32 	%p3874, %r124, %r137;
	@%p3874 bra 	$L__BB0_7787;
	ld.shared.f32 	%f17311, [%r10+216];
	ld.shared.u16 	%rs3741, [_ZZ24flash_attention_wmma_qktPK6__halfS1_S1_PS_iiiifE6V_smem+7026];
	// begin inline asm
	{  cvt.f32.f16 %f17310, %rs3741;}

	// end inline asm
	fma.rn.f32 	%f22012, %f17311, %f17310, %f22012;
$L__BB0_7787:
	setp.ge.s32 	%p3875, %r125, %r137;
	@%p3875 bra 	$L__BB0_7789;
	ld.shared.f32 	%f17313, [%r10+220];
	ld.shared.u16 	%rs3742, [_ZZ24flash_attention_wmma_qktPK6__halfS1_S1_PS_iiiifE6V_smem+7154];
	// begin inline asm
	{  cvt.f32.f16 %f17312, %rs3742;}

	// end inline asm
	fma.rn.f32 	%f22012, %f17313, %f17312, %f22012;
$L__BB0_7789:
	setp.ge.s32 	%p3876, %r126, %r137;
	@%p3876 bra 	$L__BB0_7791;
	ld.shared.f32 	%f17315, [%r10+224];
	ld.shared.u16 	%rs3743, [_ZZ24flash_attention_wmma_qktPK6__halfS1_S1_PS_iiiifE6V_smem+7282];
	// begin inline asm
	{  cvt.f32.f16 %f17314, %rs3743;}

	// end inline asm
	fma.rn.f32 	%f22012, %f17315, %f17314, %f22012;
$L__BB0_7791:
	setp.ge.s32 	%p3877, %r127, %r137;
	@%p3877 bra 	$L__BB0_7793;
	ld.shared.f32 	%f17317, [%r10+228];
	ld.shared.u16 	%rs3744, [_ZZ24flash_attention_wmma_qktPK6__halfS1_S1_PS_iiiifE6V_smem+7410];
	// begin inline asm
	{  cvt.f32.f16 %f17316, %rs3744;}

	// end inline asm
	fma.rn.f32 	%f22012, %f17317, %f17316, %f22012;
$L__BB0_7793:
	setp.ge.s32 	%p3878, %r128, %r137;
	@%p3878 bra 	$L__BB0_7795;
	ld.shared.f32 	%f17319, [%r10+232];
	ld.shared.u16 	%rs3745, [_ZZ24flash_attention_wmma_qktPK6__halfS1_S1_PS_iiiifE6V_smem+7538];
	// begin inline asm
	{  cvt.f32.f16 %f17318, %rs3745;}

	// end inline asm
	fma.rn.f32 	%f22012, %f17319, %f17318, %f22012;
$L__BB0_7795:
	setp.ge.s32 	%p3879, %r129, %r137;
	@%p3879 bra 	$L__BB0_7797;
	ld.shared.f32 	%f17321, [%r10+236];
	ld.shared.u16 	%rs3746, [_ZZ24flash_attention_wmma_qktPK6__halfS1_S1_PS_iiiifE6V_smem+7666];
	// begin inline asm
	{  cvt.f32.f16 %f17320, %rs3746;}

	// end inline asm
	fma.rn.f32 	%f22012, %f17321, %f17320, %f22012;
$L__BB0_7797:
	setp.ge.s32 	%p3880, %r130, %r137;
	@%p3880 bra 	$L__BB0_7799;
	ld.shared.f32 	%f17323, [%r10+240];
	ld.shared.u16 	%rs3747, [_ZZ24flash_attention_wmma_qktPK6__halfS1_S1_PS_iiiifE6V_smem+7794];
	// begin inline asm
	{  cvt.f32.f16 %f17322, %rs3747;}

	// end inline asm
	fma.rn.f32 	%f22012, %f17323, %f17322, %f22012;
$L__BB0_7799:
	setp.ge.s32 	%p3881, %r131, %r137;
	@%p3881 bra 	$L__BB0_7801;
	ld.shared.f32 	%f17325, [%r10+244];
	ld.shared.u16 	%rs3748, [_ZZ24flash_attention_wmma_qktPK6__halfS1_S1_PS_iiiifE6V_smem+7922];
	// begin inline asm
	{  cvt.f32.f16 %f17324, %rs3748;}

	// end inline asm
	fma.rn.f32 	%f22012, %f17325, %f17324, %f22012;
$L__BB0_7801:
	setp.ge.s32 	%p3882, %r132, %r137;
	@%p3882 bra 	$L__BB0_7803;
	ld.shared.f32 	%f17327, [%r10+248];
	ld.shared.u16 	%rs3749, [_ZZ24flash_attention_wmma_qktPK6__halfS1_S1_PS_iiiifE6V_smem+8050];
	// begin inline asm
	{  cvt.f32.f16 %f17326, %rs3749;}

	// end inline asm
	fma.rn.f32 	%f22012, %f17327, %f17326, %f22012;
$L__BB0_7803:
	setp.ge.s32 	%p3883, %r133, %r137;
	@%p3883 bra 	$L__BB0_7805;
	ld.shared.f32 	%f17329, [%r10+252];
	ld.shared.u16 	%rs3750, [_ZZ24flash_attention_wmma_qktPK6__halfS1_S1_PS_iiiifE6V_smem+8178];
	// begin inline asm
	{  cvt.f32.f16 %f17328, %rs3750;}

	// end inline asm
	fma.rn.f32 	%f22012, %f17329, %f17328, %f22012;
$L__BB0_7805:
	setp.ge.s32 	%p3884, %r16, %r137;
	fma.rn.f32 	%f18175, %f392, %f22012, %f18175;
	mov.f32 	%f22076, 0f00000000;
	@%p3884 bra 	$L__BB0_7807;
	ld.shared.f32 	%f17332, [%r10];
	ld.shared.u16 	%rs3751, [_ZZ24flash_attention_wmma_qktPK6__halfS1_S1_PS_iiiifE6V_smem+116];
	// begin inline asm
	{  cvt.f32.f16 %f17331, %rs3751;}

	// end inline asm
	fma.rn.f32 	%f22076, %f17332, %f17331, 0f00000000;
$L__BB0_7807:
	setp.ge.s32 	%p3885, %r84, %r137;
	@%p3885 bra 	$L__BB0_7809;
	ld.shared.f32 	%f17334, [%r10+4];
	ld.shared.u16 	%rs3752, [_ZZ24flash_attention_wmma_qktPK6__halfS1_S1_PS_iiiifE6V_smem+244];
	// begin inline asm
	{  cvt.f32.f16 %f17333, %rs3752;}

	// end inline asm
	fma.rn.f32 	%f22076, %f17334, %f17333, %f22076;
$L__BB0_7809:
	setp.ge.s32 	%p3886, %r85, %r137;
	@%p3886 bra 	$L__BB0_7811;
	ld.shared.f32 	%f17336, [%r10+8];
	ld.shared.u16 	%rs3753, [_ZZ24flash_attention_wmma_qktPK6__halfS1_S1_PS_iiiifE6V_smem+372];
	// begin inline asm
	{  cvt.f32.f16 %f17335, %rs3753;}

	// end inline asm
	fma.rn.f32 	%f22076, %f17336, %f17335, %f22076;
$L__BB0_7811:
	setp.ge.s32 	%p3887, %r86, %r137;
	@%p3887 bra 	$L__BB0_7813;
	ld.shared.f32 	%f17338, [%r10+12];
	ld.shared.u16 	%rs3754, [_ZZ24flash_attention_wmma_qktPK6__halfS1_S1_PS_iiiifE6V_smem+500];
	// begin inline asm
	{  cvt.f32.f16 %f17337, %rs3754;}

	// end inline asm
	fma.rn.f32 	%f22076, %f17338, %f17337, %f22076;
$L__BB0_7813:
	setp.ge.s32 	%p3888, %r87, %r137;
	@%p3888 bra 	$L__BB0_7815;
	ld.shared.f32 	%f17340, [%r10+16];
	ld.shared.u16 	%rs3755, [_ZZ24flash_attention_wmma_qktPK6__halfS1_S1_PS_iiiifE6V_smem+628];
	// begin inline asm
	{  cvt.f32.f16 %f17339, %rs3755;}

	// end inline asm
	fma.rn.f32 	%f22076, %f17340, %f17339, %f22076;
$L__BB0_7815:
	@%p3825 bra 	$L__BB0_7817;
	ld.shared.f32 	%f17342, [%r10+20];
	ld.shared.u16 	%rs3756, [_ZZ24flash_attention_wmma_qktPK6__halfS1_S1_PS_iiiifE6V_smem+756];
	// begin inline asm
	{  cvt.f32.f16 %f17341, %rs3756;}

	// end inline asm
	fma.rn.f32 	%f22076, %f17342, %f17341, %f22076;
$L__BB0_7817:
	@%p3826 bra 	$L__BB0_7819;
	ld.shared.f32 	%f17344, [%r10+24];
	ld.shared.u16 	%rs3757, [_ZZ24flash_attention_wmma_qktPK6__halfS1_S1_PS_iiiifE6V_smem+884];
	// begin inline asm
	{  cvt.f32.f16 %f17343, %rs3757;}

	// end inline asm
	fma.rn.f32 	%f22076, %f17344, %f17343, %f22076;
$L__BB0_7819:
	@%p3827 bra 	$L__BB0_7821;
	ld.shared.f32 	%f17346, [%r10+28];
	ld.shared.u16 	%rs3758, [_ZZ24flash_attention_wmma_qktPK6__halfS1_S1_PS_iiiifE6V_smem+1012];
	// begin inline asm
	{  cvt.f32.f16 %f17345, %rs3758;}

	// end inline asm
	fma.rn.f32 	%f22076, %f17346, %f17345, %f22076;
$L__BB0_7821:
	@%p3828 bra 	$L__BB0_7823;
	ld.shared.f32 	%f17348, [%r10+32];
	ld.shared.u16 	%rs3759, [_ZZ24flash_attention_wmma_qktPK6__halfS1_S1_PS_iiiifE6V_smem+1140];
	// begin inline asm
	{  cvt.f32.f16 %f17347, %rs3759;}

	// end inline asm
	fma.rn.f32 	%f22076, %f17348, %f17347, %f22076;
$L__BB0_7823:
	@%p3829 bra 	$L__BB0_7825;
	ld.shared.f32 	%f17350, [%r10+36];
	ld.shared.u16 	%rs3760, [_ZZ24flash_attention_wmma_qktPK6__halfS1_S1_PS_iiiifE6V_smem+1268];
	// begin inline asm
	{  cvt.f32.f16 %f17349, %rs3760;}

	// end inline asm
	fma.rn.f32 	%f22076, %f17350, %f17349, %f22076;
$L__BB0_7825:
	setp.ge.s32 	%p3894, %r93, %r137;
	@%p3894 bra 	$L__BB0_7827;
	ld.shared.f32 	%f17352, [%r10+40];
	ld.shared.u16 	%rs3761, [_ZZ24flash_attention_wmma_qktPK6__halfS1_S1_PS_iiiifE6V_smem+1396];
	// begin inline asm
	{  cvt.f32.f16 %f17351, %rs3761;}

	// end inline asm
	fma.rn.f32 	%f22076, %f17352, %f17351, %f22076;
$L__BB0_7827:
	setp.ge.s32 	%p3895, %r94, %r137;
	@%p3895 bra 	$L__BB0_7829;
	ld.shared.f32 	%f17354, [%r10+44];
	ld.shared.u16 	%rs3762, [_ZZ24flash_attention_wmma_qktPK6__halfS1_S1_PS_iiiifE6V_smem+1524];
	// begin inline asm
	{  cvt.f32.f16 %f17353, %rs3762;}

	// end inline asm
	fma.rn.f32 	%f22076, %f17354, %f17353, %f22076;
$L__BB0_7829:
	setp.ge.s32 	%p3896, %r95, %r137;
	@%p3896 bra 	$L__BB0_7831;
	ld.shared.f32 	%f17356, [%r10+48];
	ld.shared.u16 	%rs3763, [_ZZ24flash_attention_wmma_qktPK6__halfS1_S1_PS_iiiifE6V_smem+1652];
	// begin inline asm
	{  cvt.f32.f16 %f17355, %rs3763;}

	// end inline asm
	fma.rn.f32 	%f22076, %f17356, %f17355, %f22076;
$L__BB0_7831:
	setp.ge.s32 	%p3897, %r96, %r137;
	@%p3897 bra 	$L__BB0_7833;
	ld.shared.f32 	%f17358, [%r10+52];
	ld.shared.u16 	%rs3764, [_ZZ24flash_attention_wmma_qktPK6__halfS1_S1_PS_iiiifE6V_smem+1780];
	// begin inline asm
	{  cvt.f32.f16 %f17357, %rs3764;}

	// end inline asm
	fma.rn.f32 	%f22076, %f17358, %f17357, %f22076;
$L__BB0_7833:
	setp.ge.s32 	%p3898, %r97, %r137;
	@%p3898 bra 	$L__BB0_7835;
	ld.shared.f32 	%f17360, [%r10+56];
	ld.shared.u16 	%rs3765, [_ZZ24flash_attention_wmma_qktPK6__halfS1_S1_PS_iiiifE6V_smem+1908];
	// begin inline asm
	{  cvt.f32.f16 %f17359, %rs3765;}

	// end inline asm
	fma.rn.f32 	%f22076, %f17360, %f17359, %f22076;
$L__BB0_7835:
	setp.ge.s32 	%p3899, %r98, %r137;
	@%p3899 bra 	$L__BB0_7837;
	ld.shared.f32 	%f17362, [%r10+60];
	ld.shared.u16 	%rs3766, [_ZZ24flash_attention_wmma_qktPK6__halfS1_S1_PS_iiiifE6V_smem+2036];
	// begin inline asm
	{  cvt.f32.f16 %f17361, %rs3766;}

	// end inline asm
	fma.rn.f32 	%f22076, %f17362, %f17361, %f22076;
$L__BB0_7837:
	add.s32 	%r1429, %r16, 16;
	setp.ge.s32 	%p3900, %r1429, %r137;
	@%p3900 bra 	$L__BB0_7839;
	ld.shared.f32 	%f17364, [%r10+64];
	ld.shared.u16 	%rs3767, [_ZZ24flash_attention_wmma_qktPK6__halfS1_S1_PS_iiiifE6V_smem+2164];
	// begin inline asm
	{  cvt.f32.f16 %f17363, %rs3767;}

	// end inline asm
	fma.rn.f32 	%f22076, %f17364, %f17363, %f22076;
$L__BB0_7839:
	add.s32 	%r1430, %r16, 17;
	setp.ge.s32 	%p3901, %r1430, %r137;
	@%p3901 bra 	$L__BB0_7841;
	ld.shared.f32 	%f17366, [%r10+68];
	ld.shared.u16 	%rs3768, [_ZZ24flash_attention_wmma_qktPK6__halfS1_S1_PS_iiiifE6V_smem+2292];
	// begin inline asm
	{  cvt.f32.f16 %f17365, %rs3768;}

	// end inline asm
	fma.rn.f32 	%f22076, %f17366, %f17365, %f22076;
$L__BB0_7841:
	add.s32 	%r1431, %r16, 18;
	setp.ge.s32 	%p3902, %r1431, %r137;
	@%p3902 bra 	$L__BB0_7843;
	ld.shared.f32 	%f17368, [%r10+72];
	ld.shared.u16 	%rs3769, [_ZZ24flash_attention_wmma_qktPK6__halfS1_S1_PS_iiiifE6V_smem+2420];
	// begin inline asm
	{  cvt.f32.f16 %f17367, %rs3769;}

	// end inline asm
	fma.rn.f32 	%f22076, %f17368, %f17367, %f22076;
$L__BB0_7843:
	add.s32 	%r1432, %r16, 19;
	setp.ge.s32 	%p3903, %r1432, %r137;
	@%p3903 bra 	$L__BB0_7845;
	ld.shared.f32 	%f17370, [%r10+76];
	ld.shared.u16 	%rs3770, [_ZZ24flash_attention_wmma_qktPK6__halfS1_S1_PS_iiiifE6V_smem+2548];
	// begin inline asm
	{  cvt.f32.f16 %f17369, %rs3770;}

	// end inline asm
	fma.rn.f32 	%f22076, %f17370, %f17369, %f22076;
$L__BB0_7845:
	add.s32 	%r1433, %r16, 20;
	setp.ge.s32 	%p3904, %r1433, %r137;
	@%p3904 bra 	$L__BB0_7847;
	ld.shared.f32 	%f17372, [%r10+80];
	ld.shared.u16 	%rs3771, [_ZZ24flash_attention_wmma_qktPK6__halfS1_S1_PS_iiiifE6V_smem+2676];
	// begin inline asm
	{  cvt.f32.f16 %f17371, %rs3771;}

	// end inline asm
	fma.rn.f32 	%f22076, %f17372, %f17371, %f22076;
$L__BB0_7847:
	add.s32 	%r1434, %r16, 21;
	setp.ge.s32 	%p3905, %r1434, %r137;
	@%p3905 bra 	$L__BB0_7849;
	ld.shared.f32 	%f17374, [%r10+84];
	ld.shared.u16 	%rs3772, [_ZZ24flash_attention_wmma_qktPK6__halfS1_S1_PS_iiiifE6V_smem+2804];
	// begin inline asm
	{  cvt.f32.f16 %f17373, %rs3772;}

	// end inline asm
	fma.rn.f32 	%f22076, %f17374, %f17373, %f22076;
$L__BB0_7849:
	add.s32 	%r1435, %r16, 22;
	setp.ge.s32 	%p3906, %r1435, %r137;
	@%p3906 bra 	$L__BB0_7851;
	ld.shared.f32 	%f17376, [%r10+88];
	ld.shared.u16 	%rs3773, [_ZZ24flash_attention_wmma_qktPK6__halfS1_S1_PS_iiiifE6V_smem+2932];
	// begin inline asm
	{  cvt.f32.f16 %f17375, %rs3773;}

	// end inline asm
	fma.rn.f32 	%f22076, %f17376, %f17375, %f22076;
$L__BB0_7851:
	setp.ge.s32 	%p3907, %r99, %r137;
	@%p3907 bra 	$L__BB0_7853;
	ld.shared.f32 	%f17378, [%r10+92];
	ld.shared.u16 	%rs3774, [_ZZ24flash_attention_wmma_qktPK6__halfS1_S1_PS_iiiifE6V_smem+3060];
	// begin inline asm
	{  cvt.f32.f16 %f17377, %rs3774;}

	// end inline asm
	fma.rn.f32 	%f22076, %f17378, %f17377, %f22076;
$L__BB0_7853:
	setp.ge.s32 	%p3908, %r100, %r137;
	@%p3908 bra 	$L__BB0_7855;
	ld.shared.f32 	%f17380, [%r10+96];
	ld.shared.u16 	%rs3775, [_ZZ24flash_attention_wmma_qktPK6__halfS1_S1_PS_iiiifE6V_smem+3188];
	// begin inline asm
	{  cvt.f32.f16 %f17379, %rs3775;}

	// end inline asm
	fma.rn.f32 	%f22076, %f17380, %f17379, %f22076;
$L__BB0_7855:
	setp.ge.s32 	%p3909, %r101, %r137;
	@%p3909 bra 	$L__BB0_7857;
	ld.shared.f32 	%f17382, [%r10+100];
	ld.shared.u16 	%rs3776, [_ZZ24flash_attention_wmma_qktPK6__halfS1_S1_PS_iiiifE6V_smem+3316];
	// begin inline asm
	{  cvt.f32.f16 %f17381, %rs3776;}

	// end inline asm
	fma.rn.f32 	%f22076, %f17382, %f17381, %f22076;
$L__BB0_7857:
	setp.ge.s32 	%p3910, %r102, %r137;
	@%p3910 bra 	$L__BB0_7859;
	ld.shared.f32 	%f17384, [%r10+104];
	ld.shared.u16 	%rs3777, [_ZZ24flash_attention_wmma_qktPK6__halfS1_S1_PS_iiiifE6V_smem+3444];
	// begin inline asm
	{  cvt.f32.f16 %f17383, %rs3777;}

	// end inline asm
	fma.rn.f32 	%f22076, %f17384, %f17383, %f22076;
$L__BB0_7859:
	setp.ge.s32 	%p3911, %r103, %r137;
	@%p3911 bra 	$L__BB0_7861;
	ld.shared.f32 	%f17386, [%r10+108];
	ld.shared.u16 	%rs3778, [_ZZ24flash_attention_wmma_qktPK6__halfS1_S1_PS_iiiifE6V_smem+3572];
	// begin inline asm
	{  cvt.f32.f16 %f17385, %rs3778;}

	// end inline asm
	fma.rn.f32 	%f22076, %f17386, %f17385, %f22076;
$L__BB0_7861:
	setp.ge.s32 	%p3912, %r104, %r137;
	@%p3912 bra 	$L__BB0_7863;
	ld.shared.f32 	%f17388, [%r10+112];
	ld.shared.u16 	%rs3779, [_ZZ24flash_attention_wmma_qktPK6__halfS1_S1_PS_iiiifE6V_smem+3700];
	// begin inline asm
	{  cvt.f32.f16 %f17387, %rs3779;}

	// end inline asm
	fma.rn.f32 	%f22076, %f17388, %f17387, %f22076;
$L__BB0_7863:
	setp.ge.s32 	%p3913, %r105, %r137;
	@%p3913 bra 	$L__BB0_7865;
	ld.shared.f32 	%f17390, [%r10+116];
	ld.shared.u16 	%rs3780, [_ZZ24flash_attention_wmma_qktPK6__halfS1_S1_PS_iiiifE6V_smem+3828];
	// begin inline asm
	{  cvt.f32.f16 %f17389, %rs3780;}

	// end inline asm
	fma.rn.f32 	%f22076, %f17390, %f17389, %f22076;
$L__BB0_7865:
	setp.ge.s32 	%p3914, %r106, %r137;
	@%p3914 bra 	$L__BB0_7867;
	ld.shared.f32 	%f17392, [%r10+120];
	ld.shared.u16 	%rs3781, [_ZZ24flash_attention_wmma_qktPK6__halfS1_S1_PS_iiiifE6V_smem+3956];
	// begin inline asm
	{  cvt.f32.f16 %f17391, %rs3781;}

	// end inline asm
	fma.rn.f32 	%f22076, %f17392, %f17391, %f22076;
$L__BB0_7867:
	setp.ge.s32 	%p3915, %r107, %r137;
	@%p3915 bra 	$L__BB0_7869;
	ld.shared.f32 	%f17394, [%r10+124];
	ld.shared.u16 	%rs3782, [_ZZ24flash_attention_wmma_qktPK6__halfS1_S1_PS_iiiifE6V_smem+4084];
	// begin inline asm
	{  cvt.f32.f16 %f17393, %rs3782;}

	// end inline asm
	fma.rn.f32 	%f22076, %f17394, %f17393, %f22076;
$L__BB0_7869:
	setp.ge.s32 	%p3916, %r108, %r137;
	@%p3916 bra 	$L__BB0_7871;
	ld.shared.f32 	%f17396, [%r10+128];
	ld.shared.u16 	%rs3783, [_ZZ24flash_attention_wmma_qktPK6__halfS1_S1_PS_iiiifE6V_smem+4212];
	// begin inline asm
	{  cvt.f32.f16 %f17395, %rs3783;}

	// end inline asm
	fma.rn.f32 	%f22076, %f17396, %f17395, %f22076;
$L__BB0_7871:
	setp.ge.s32 	%p3917, %r109, %r137;
	@%p3917 bra 	$L__BB0_7873;
	ld.shared.f32 	%f17398, [%r10+132];
	ld.shared.u16 	%rs3784, [_ZZ24flash_attention_wmma_qktPK6__halfS1_S1_PS_iiiifE6V_smem+4340];
	// begin inline asm
	{  cvt.f32.f16 %f17397, %rs3784;}

	// end inline asm
	fma.rn.f32 	%f22076, %f17398, %f17397, %f22076;
$L__BB0_7873:
	setp.ge.s32 	%p3918, %r110, %r137;
	@%p3918 bra 	$L__BB0_7875;
	ld.shared.f32 	%f17400, [%r10+136];
	ld.shared.u16 	%rs3785, [_ZZ24flash_attention_wmma_qktPK6__halfS1_S1_PS_iiiifE6V_smem+4468];
	// begin inline asm
	{  cvt.f32.f16 %f17399, %rs3785;}

	// end inline asm
	fma.rn.f32 	%f22076, %f17400, %f17399, %f22076;
$L__BB0_7875:
	setp.ge.s32 	%p3919, %r111, %r137;
	@%p3919 bra 	$L__BB0_7877;
	ld.shared.f32 	%f17402, [%r10+140];
	ld.shared.u16 	%rs3786, [_ZZ24flash_attention_wmma_qktPK6__halfS1_S1_PS_iiiifE6V_smem+4596];
	// begin inline asm
	{  cvt.f32.f16 %f17401, %rs3786;}

	// end inline asm
	fma.rn.f32 	%f22076, %f17402, %f17401, %f22076;
$L__BB0_7877:
	setp.ge.s32 	%p3920, %r112, %r137;
	@%p3920 bra 	$L__BB0_7879;
	ld.shared.f32 	%f17404, [%r10+144];
	ld.shared.u16 	%rs3787, [_ZZ24flash_attention_wmma_qktPK6__halfS1_S1_PS_iiiifE6V_smem+4724];
	// begin inline asm
	{  cvt.f32.f16 %f17403, %rs3787;}

	// end inline asm
	fma.rn.f32 	%f22076, %f17404, %f17403, %f22076;
$L__BB0_7879:
	setp.ge.s32 	%p3921, %r113, %r137;
	@%p3921 bra 	$L__BB0_7881;
	ld.shared.f32 	%f17406, [%r10+148];
	ld.shared.u16 	%rs3788, [_ZZ24flash_attention_wmma_qktPK6__halfS1_S1_PS_iiiifE6V_smem+4852];
	// begin inline asm
	{  cvt.f32.f16 %f17405, %rs3788;}

	// end inline asm
	fma.rn.f32 	%f22076, %f17406, %f17405, %f22076;
$L__BB0_7881:
	setp.ge.s32 	%p3922, %r114, %r137;
	@%p3922 bra 	$L__BB0_7883;
	ld.shared.f32 	%f17408, [%r10+152];
	ld.shared.u16 	%rs3789, [_ZZ24flash_attention_wmma_qktPK6__halfS1_S1_PS_iiiifE6V_smem+4980];
	// begin inline asm
	{  cvt.f32.f16 %f17407, %rs3789;}

	// end inline asm
	fma.rn.f32 	%f22076, %f17408, %f17407, %f22076;
$L__BB0_7883:
	add.s32 	%r1436, %r16, 39;
	setp.ge.s32 	%p3923, %r1436, %r137;
	@%p3923 bra 	$L__BB0_7885;
	ld.shared.f32 	%f17410, [%r10+156];
	ld.shared.u16 	%rs3790, [_ZZ24flash_attention_wmma_qktPK6__halfS1_S1_PS_iiiifE6V_smem+5108];
	// begin inline asm
	{  cvt.f32.f16 %f17409, %rs3790;}

	// end inline asm
	fma.rn.f32 	%f22076, %f17410, %f17409, %f22076;
$L__BB0_7885:
	setp.ge.s32 	%p3924, %r115, %r137;
	@%p3924 bra 	$L__BB0_7887;
	ld.shared.f32 	%f17412, [%r10+160];
	ld.shared.u16 	%rs3791, [_ZZ24flash_attention_wmma_qktPK6__halfS1_S1_PS_iiiifE6V_smem+5236];
	// begin inline asm
	{  cvt.f32.f16 %f17411, %rs3791;}

	// end inline asm
	fma.rn.f32 	%f22076, %f17412, %f17411, %f22076;
$L__BB0_7887:
	add.s32 	%r1437, %r16, 41;
	setp.ge.s32 	%p3925, %r1437, %r137;
	@%p3925 bra 	$L__BB0_7889;
	ld.shared.f32 	%f17414, [%r10+164];
	ld.shared.u16 	%rs3792, [_ZZ24flash_attention_wmma_qktPK6__halfS1_S1_PS_iiiifE6V_smem+5364];
	// begin inline asm
	{  cvt.f32.f16 %f17413, %rs3792;}

	// end inline asm
	fma.rn.f32 	%f22076, %f17414, %f17413, %f22076;
$L__BB0_7889:
	setp.ge.s32 	%p3926, %r116, %r137;
	@%p3926 bra 	$L__BB0_7891;
	ld.shared.f32 	%f17416, [%r10+168];
	ld.shared.u16 	%rs3793, [_ZZ24flash_attention_wmma_qktPK6__halfS1_S1_PS_iiiifE6V_smem+5492];
	// begin inline asm
	{  cvt.f32.f16 %f17415, %rs3793;}

	// end inline asm
	fma.rn.f32 	%f22076, %f17416, %f17415, %f22076;
$L__BB0_7891:
	add.s32 	%r1438, %r16, 43;
	setp.ge.s32 	%p3927, %r1438, %r137;
	@%p3927 bra 	$L__BB0_7893;
	ld.shared.f32 	%f17418, [%r10+172];
	ld.shared.u16 	%rs3794, [_ZZ24flash_attention_wmma_qktPK6__halfS1_S1_PS_iiiifE6V_smem+5620];
	// begin inline asm
	{  cvt.f32.f16 %f17417, %rs3794;}

	// end inline asm
	fma.rn.f32 	%f22076, %f17418, %f17417, %f22076;
$L__BB0_7893:
	add.s32 	%r1439, %r16, 44;
	setp.ge.s32 	%p3928, %r1439, %r137;
	@%p3928 bra 	$L__BB0_7895;
	ld.shared.f32 	%f17420, [%r10+176];
	ld.shared.u16 	%rs3795, [_ZZ24flash_attention_wmma_qktPK6__halfS1_S1_PS_iiiifE6V_smem+5748];
	// begin inline asm
	{  cvt.f32.f16 %f17419, %rs3795;}

	// end inline asm
	fma.rn.f32 	%f22076, %f17420, %f17419, %f22076;
$L__BB0_7895:
	add.s32 	%r1440, %r16, 45;
	setp.ge.s32 	%p3929, %r1440, %r137;
	@%p3929 bra 	$L__BB0_7897;
	ld.shared.f32 	%f17422, [%r10+180];
	ld.shared.u16 	%rs3796, [_ZZ24flash_attention_wmma_qktPK6__halfS1_S1_PS_iiiifE6V_smem+5876];
	// begin inline asm
	{  cvt.f32.f16 %f17421, %rs3796;}

	// end inline asm
	fma.rn.f32 	%f22076, %f17422, %f17421, %f22076;
$L__BB0_7897:
	add.s32 	%r1441, %r16, 46;
	setp.ge.s32 	%p3930, %r1441, %r137;
	@%p3930 bra 	$L__BB0_7899;
	ld.shared.f32 	%f17424, [%r10+184];
	ld.shared.u16 	%rs3797, [_ZZ24flash_attention_wmma_qktPK6__halfS1_S1_PS_iiiifE6V_smem+6004];
	// begin inline asm
	{  cvt.f32.f16 %f17423, %rs3797;}

	// end inline asm
	fma.rn.f32 	%f22076, %f17424, %f17423, %f22076;
$L__BB0_7899:
	setp.ge.s32 	%p3931, %r117, %r137;
	@%p3931 bra 	$L__BB0_7901;
	ld.shared.f32 	%f17426, [%r10+188];
	ld.shared.u16 	%rs3798, [_ZZ24flash_attention_wmma_qktPK6__halfS1_S1_PS_iiiifE6V_smem+6132];
	// begin inline asm
	{  cvt.f32.f16 %f17425, %rs3798;}

	// end inline asm
	fma.rn.f32 	%f22076, %f17426, %f17425, %f22076;
$L__BB0_7901:
	setp.ge.s32 	%p3932, %r118, %r137;
	@%p3932 bra 	$L__BB0_7903;
	ld.shared.f32 	%f17428, [%r10+192];
	ld.shared.u16 	%rs3799, [_ZZ24flash_attention_wmma_qktPK6__halfS1_S1_PS_iiiifE6V_smem+6260];
	// begin inline asm
	{  cvt.f32.f16 %f17427, %rs3799;}

	// end inline asm
	fma.rn.f32 	%f22076, %f17428, %f17427, %f22076;
$L__BB0_7903:
	setp.ge.s32 	%p3933, %r119, %r137;
	@%p3933 bra 	$L__BB0_7905;
	ld.shared.f32 	%f17430, [%r10+196];
	ld.shared.u16 	%rs3800, [_ZZ24flash_attention_wmma_qktPK6__halfS1_S1_PS_iiiifE6V_smem+6388];
	// begin inline asm
	{  cvt.f32.f16 %f17429, %rs3800;}

	// end inline asm
	fma.rn.f32 	%f22076, %f17430, %f17429, %f22076;
$L__BB0_7905:
	setp.ge.s32 	%p3934, %r120, %r137;
	@%p3934 bra 	$L__BB0_7907;
	ld.shared.f32 	%f17432, [%r10+200];
	ld.shared.u16 	%rs3801, [_ZZ24flash_attention_wmma_qktPK6__halfS1_S1_PS_iiiifE6V_smem+6516];
	// begin inline asm
	{  cvt.f32.f16 %f17431, %rs3801;}

	// end inline asm
	fma.rn.f32 	%f22076, %f17432, %f17431, %f22076;
$L__BB0_7907:
	setp.ge.s32 	%p3935, %r121, %r137;
	@%p3935 bra 	$L__BB0_7909;
	ld.shared.f32 	%f17434, [%r10+204];
	ld.shared.u16 	%rs3802, [_ZZ24flash_attention_wmma_qktPK6__halfS1_S1_PS_iiiifE6V_smem+6644];
	// begin inline asm
	{  cvt.f32.f16 %f17433, %rs3802;}

	// end inline asm
	fma.rn.f32 	%f22076, %f17434, %f17433, %f22076;
$L__BB0_7909:
	setp.ge.s32 	%p3936, %r122, %r137;
	@%p3936 bra 	$L__BB0_7911;
	ld.shared.f32 	%f17436, [%r10+208];
	ld.shared.u16 	%rs3803, [_ZZ24flash_attention_wmma_qktPK6__halfS1_S1_PS_iiiifE6V_smem+6772];
	// begin inline asm
	{  cvt.f32.f16 %f17435, %rs3803;}

	// end inline asm
	fma.rn.f32 	%f22076, %f17436, %f17435, %f22076;
$L__BB0_7911:
	setp.ge.s32 	%p3937, %r123, %r137;
	@%p3937 bra 	$L__BB0_7913;
	ld.shared.f32 	%f17438, [%r10+212];
	ld.shared.u16 	%rs3804, [_ZZ24flash_attention_wmma_qktPK6__halfS1_S1_PS_iiiifE6V_smem+6900];
	// begin inline asm
	{  cvt.f32.f16 %f17437, %rs3804;}

	// end inline asm
	fma.rn.f32 	%f22076, %f17438, %f17437, %f22076;
$L__BB0_7913:
	setp.ge.s32 	%p3938, %r124, %r137;
	@%p3938 bra 	$L__BB0_7915;
	ld.shared.f32 	%f17440, [%r10+216];
	ld.shared.u16 	%rs3805, [_ZZ24flash_attention_wmma_qktPK6__halfS1_S1_PS_iiiifE6V_smem+7028];
	// begin inline asm
	{  cvt.f32.f16 %f17439, %rs3805;}

	// end inline asm
	fma.rn.f32 	%f22076, %f17440, %f17439, %f22076;
$L__BB0_7915:
	setp.ge.s32 	%p3939, %r125, %r137;
	@%p3939 bra 	$L__BB0_7917;
	ld.shared.f32 	%f17442, [%r10+220];
	ld.shared.u16 	%rs3806, [_ZZ24flash_attention_wmma_qktPK6__halfS1_S1_PS_iiiifE6V_smem+7156];
	// begin inline asm
	{  cvt.f32.f16 %f17441, %rs3806;}

	// end inline asm
	fma.rn.f32 	%f22076, %f17442, %f17441, %f22076;
$L__BB0_7917:
	setp.ge.s32 	%p3940, %r126, %r137;
	@%p3940 bra 	$L__BB0_7919;
	ld.shared.f32 	%f17444, [%r10+224];
	ld.shared.u16 	%rs3807, [_ZZ24flash_attention_wmma_qktPK6__halfS1_S1_PS_iiiifE6V_smem+7284];
	// begin inline asm
	{  cvt.f32.f16 %f17443, %rs3807;}

	// end inline asm
	fma.rn.f32 	%f22076, %f17444, %f17443, %f22076;
$L__BB0_7919:
	setp.ge.s32 	%p3941, %r127, %r137;
	@%p3941 bra 	$L__BB0_7921;
	ld.shared.f32 	%f17446, [%r10+228];
	ld.shared.u16 	%rs3808, [_ZZ24flash_attention_wmma_qktPK6__halfS1_S1_PS_iiiifE6V_smem+7412];
	// begin inline asm
	{  cvt.f32.f16 %f17445, %rs3808;}

	// end inline asm
	fma.rn.f32 	%f22076, %f17446, %f17445, %f22076;
$L__BB0_7921:
	setp.ge.s32 	%p3942, %r128, %r137;
	@%p3942 bra 	$L__BB0_7923;
	ld.shared.f32 	%f17448, [%r10+232];
	ld.shared.u16 	%rs3809, [_ZZ24flash_attention_wmma_qktPK6__halfS1_S1_PS_iiiifE6V_smem+7540];
	// begin inline asm
	{  cvt.f32.f16 %f17447, %rs3809;}

	// end inline asm
	fma.rn.f32 	%f22076, %f17448, %f17447, %f22076;
$L__BB0_7923:
	setp.ge.s32 	%p3943, %r129, %r137;
	@%p3943 bra 	$L__BB0_7925;
	ld.shared.f32 	%f17450, [%r10+236];
	ld.shared.u16 	%rs3810, [_ZZ24flash_attention_wmma_qktPK6__halfS1_S1_PS_iiiifE6V_smem+7668];
	// begin inline asm
	{  cvt.f32.f16 %f17449, %rs3810;}

	// end inline asm
	fma.rn.f32 	%f22076, %f17450, %f17449, %f22076;
$L__BB0_7925:
	setp.ge.s32 	%p3944, %r130, %r137;
	@%p3944 bra 	$L__BB0_7927;
	ld.shared.f32 	%f17452, [%r10+240];
	ld.shared.u16 	%rs3811, [_ZZ24flash_attention_wmma_qktPK6__halfS1_S1_PS_iiiifE6V_smem+7796];
	// begin inline asm
	{  cvt.f32.f16 %f17451, %rs3811;}

	// end inline asm
	fma.rn.f32 	%f22076, %f17452, %f17451, %f22076;
$L__BB0_7927:
	setp.ge.s32 	%p3945, %r131, %r137;
	@%p3945 bra 	$L__BB0_7929;
	ld.shared.f32 	%f17454, [%r10+244];
	ld.shared.u16 	%rs3812, [_ZZ24flash_attention_wmma_qktPK6__halfS1_S1_PS_iiiifE6V_smem+7924];
	// begin inline asm
	{  cvt.f32.f16 %f17453, %rs3812;}

	// end inline asm
	fma.rn.f32 	%f22076, %f17454, %f17453, %f22076;
$L__BB0_7929:
	setp.ge.s32 	%p3946, %r132, %r137;
	@%p3946 bra 	$L__BB0_7931;
	ld.shared.f32 	%f17456, [%r10+248];
	ld.shared.u16 	%rs3813, [_ZZ24flash_attention_wmma_qktPK6__halfS1_S1_PS_iiiifE6V_smem+8052];
	// begin inline asm
	{  cvt.f32.f16 %f17455, %rs3813;}

	// end inline asm
	fma.rn.f32 	%f22076, %f17456, %f17455, %f22076;
$L__BB0_7931:
	setp.ge.s32 	%p3947, %r133, %r137;
	@%p3947 bra 	$L__BB0_7933;
	ld.shared.f32 	%f17458, [%r10+252];
	ld.shared.u16 	%rs3814, [_ZZ24flash_attention_wmma_qktPK6__halfS1_S1_PS_iiiifE6V_smem+8180];
	// begin inline asm
	{  cvt.f32.f16 %f17457, %rs3814;}

	// end inline asm
	fma.rn.f32 	%f22076, %f17458, %f17457, %f22076;
$L__BB0_7933:
	setp.ge.s32 	%p3948, %r16, %r137;
	fma.rn.f32 	%f18174, %f392, %f22076, %f18174;
	mov.f32 	%f22140, 0f00000000;
	@%p3948 bra 	$L__BB0_7935;
	ld.shared.f32 	%f17461, [%r10];
	ld.shared.u16 	%rs3815, [_ZZ24flash_attention_wmma_qktPK6__halfS1_S1_PS_iiiifE6V_smem+118];
	// begin inline asm
	{  cvt.f32.f16 %f17460, %rs3815;}

	// end inline asm
	fma.rn.f32 	%f22140, %f17461, %f17460, 0f00000000;
$L__BB0_7935:
	setp.ge.s32 	%p3949, %r84, %r137;
	@%p3949 bra 	$L__BB0_7937;
	ld.shared.f32 	%f17463, [%r10+4];
	ld.shared.u16 	%rs3816, [_ZZ24flash_attention_wmma_qktPK6__halfS1_S1_PS_iiiifE6V_smem+246];
	// begin inline asm
	{  cvt.f32.f16 %f17462, %rs3816;}

	// end inline asm
	fma.rn.f32 	%f22140, %f17463, %f17462, %f22140;
$L__BB0_7937:
	setp.ge.s32 	%p3950, %r85, %r137;
	@%p3950 bra 	$L__BB0_7939;
	ld.shared.f32 	%f17465, [%r10+8];
	ld.shared.u16 	%rs3817, [_ZZ24flash_attention_wmma_qktPK6__halfS1_S1_PS_iiiifE6V_smem+374];
	// begin inline asm
	{  cvt.f32.f16 %f17464, %rs3817;}

	// end inline asm
	fma.rn.f32 	%f22140, %f17465, %f17464, %f22140;
$L__BB0_7939:
	setp.ge.s32 	%p3951, %r86, %r137;
	@%p3951 bra 	$L__BB0_7941;
	ld.shared.f32 	%f17467, [%r10+12];
	ld.shared.u16 	%rs3818, [_ZZ24flash_attention_wmma_qktPK6__halfS1_S1_PS_iiiifE6V_smem+502];
	// begin inline asm
	{  cvt.f32.f16 %f17466, %rs3818;}

	// end inline asm
	fma.rn.f32 	%f22140, %f17467, %f17466, %f22140;
$L__BB0_7941:
	setp.ge.s32 	%p3952, %r87, %r137;
	@%p3952 bra 	$L__BB0_7943;
	ld.shared.f32 	%f17469, [%r10+16];
	ld.shared.u16 	%rs3819, [_ZZ24flash_attention_wmma_qktPK6__halfS1_S1_PS_iiiifE6V_smem+630];
	// begin inline asm
	{  cvt.f32.f16 %f17468, %rs3819;}

	// end inline asm
	fma.rn.f32 	%f22140, %f17469, %f17468, %f22140;
$L__BB0_7943:
	setp.ge.s32 	%p3953, %r88, %r137;
	@%p3953 bra 	$L__BB0_7945;
	ld.shared.f32 	%f17471, [%r10+20];
	ld.shared.u16 	%rs3820, [_ZZ24flash_attention_wmma_qktPK6__halfS1_S1_PS_iiiifE6V_smem+758];
	// begin inline asm
	{  cvt.f32.f16 %f17470, %rs3820;}

	// end inline asm
	fma.rn.f32 	%f22140, %f17471, %f17470, %f22140;
$L__BB0_7945:
	setp.ge.s32 	%p3954, %r89, %r137;
	@%p3954 bra 	$L__BB0_7947;
	ld.shared.f32 	%f17473, [%r10+24];
	ld.shared.u16 	%rs3821, [_ZZ24flash_attention_wmma_qktPK6__halfS1_S1_PS_iiiifE6V_smem+886];
	// begin inline asm
	{  cvt.f32.f16 %f17472, %rs3821;}

	// end inline asm
	fma.rn.f32 	%f22140, %f17473, %f17472, %f22140;
$L__BB0_7947:
	setp.ge.s32 	%p3955, %r90, %r137;
	@%p3955 bra 	$L__BB0_7949;
	ld.shared.f32 	%f17475, [%r10+28];
	ld.shared.u16 	%rs3822, [_ZZ24flash_attention_wmma_qktPK6__halfS1_S1_PS_iiiifE6V_smem+1014];
	// begin inline asm
	{  cvt.f32.f16 %f17474, %rs3822;}

	// end inline asm
	fma.rn.f32 	%f22140, %f17475, %f17474, %f22140;
$L__BB0_7949:
	setp.ge.s32 	%p3956, %r91, %r137;
	@%p3956 bra 	$L__BB0_7951;
	ld.shared.f32 	%f17477, [%r10+32];
	ld.shared.u16 	%rs3823, [_ZZ24flash_attention_wmma_qktPK6__halfS1_S1_PS_iiiifE6V_smem+1142];
	// begin inline asm
	{  cvt.f32.f16 %f17476, %rs3823;}

	// end inline asm
	fma.rn.f32 	%f22140, %f17477, %f17476, %f22140;
$L__BB0_7951:
	setp.ge.s32 	%p3957, %r92, %r137;
	@%p3957 bra 	$L__BB0_7953;
	ld.shared.f32 	%f17479, [%r10+36];
	ld.shared.u16 	%rs3824, [_ZZ24flash_attention_wmma_qktPK6__halfS1_S1_PS_iiiifE6V_smem+1270];
	// begin inline asm
	{  cvt.f32.f16 %f17478, %rs3824;}

	// end inline asm
	fma.rn.f32 	%f22140, %f17479, %f17478, %f22140;
$L__BB0_7953:
	@%p3894 bra 	$L__BB0_7955;
	ld.shared.f32 	%f17481, [%r10+40];
	ld.shared.u16 	%rs3825, [_ZZ24flash_attention_wmma_qktPK6__halfS1_S1_PS_iiiifE6V_smem+1398];
	// begin inline asm
	{  cvt.f32.f16 %f17480, %rs3825;}

	// end inline asm
	fma.rn.f32 	%f22140, %f17481, %f17480, %f22140;
$L__BB0_7955:
	@%p3895 bra 	$L__BB0_7957;
	ld.shared.f32 	%f17483, [%r10+44];
	ld.shared.u16 	%rs3826, [_ZZ24flash_attention_wmma_qktPK6__halfS1_S1_PS_iiiifE6V_smem+1526];
	// begin inline asm
	{  cvt.f32.f16 %f17482, %rs3826;}

	// end inline asm
	fma.rn.f32 	%f22140, %f17483, %f17482, %f22140;
$L__BB0_7957:
	@%p3896 bra 	$L__BB0_7959;
	ld.shared.f32 	%f17485, [%r10+48];
	ld.shared.u16 	%rs3827, [_ZZ24flash_attention_wmma_qktPK6__halfS1_S1_PS_iiiifE6V_smem+1654];
	// begin inline asm
	{  cvt.f32.f16 %f17484, %rs3827;}

	// end inline asm
	fma.rn.f32 	%f22140, %f17485, %f17484, %f22140;
$L__BB0_7959:
	@%p3897 bra 	$L__BB0_7961;
	ld.shared.f32 	%f17487, [%r10+52];
	ld.shared.u16 	%rs3828, [_ZZ24flash_attention_wmma_qktPK6__halfS1_S1_PS_iiiifE6V_smem+1782];
	// begin inline asm
	{  cvt.f32.f16 %f17486, %rs3828;}

	// end inline asm
	fma.rn.f32 	%f22140, %f17487, %f17486, %f22140;
$L__BB0_7961:
	@%p3898 bra 	$L__BB0_7963;
	ld.shared.f32 	%f17489, [%r10+56];
	ld.shared.u16 	%rs3829, [_ZZ24flash_attention_wmma_qktPK6__halfS1_S1_PS_iiiifE6V_smem+1910];
	// begin inline asm
	{  cvt.f32.f16 %f17488, %rs3829;}

	// end inline asm
	fma.rn.f32 	%f22140, %f17489, %f17488, %f22140;
$L__BB0_7963:
	setp.ge.s32 	%p3963, %r98, %r137;
	@%p3963 bra 	$L__BB0_7965;
	ld.shared.f32 	%f17491, [%r10+60];
	ld.shared.u16 	%rs3830, [_ZZ24flash_attention_wmma_qktPK6__halfS1_S1_PS_iiiifE6V_smem+2038];
	// begin inline asm
	{  cvt.f32.f16 %f17490, %rs3830;}

	// end inline asm
	fma.rn.f32 	%f22140, %f17491, %f17490, %f22140;
$L__BB0_7965:
	add.s32 	%r1442, %r16, 16;
	setp.ge.s32 	%p3964, %r1442, %r137;
	@%p3964 bra 	$L__BB0_7967;
	ld.shared.f32 	%f17493, [%r10+64];
	ld.shared.u16 	%rs3831, [_ZZ24flash_attention_wmma_qktPK6__halfS1_S1_PS_iiiifE6V_smem+2166];
	// begin inline asm
	{  cvt.f32.f16 %f17492, %rs3831;}

	// end inline asm
	fma.rn.f32 	%f22140, %f17493, %f17492, %f22140;
$L__BB0_7967:
	add.s32 	%r1443, %r16, 17;
	setp.ge.s32 	%p3965, %r1443, %r137;
	@%p3965 bra 	$L__BB0_7969;
	ld.shared.f32 	%f17495, [%r10+68];
	ld.shared.u16 	%rs3832, [_ZZ24flash_attention_wmma_qktPK6__halfS1_S1_PS_iiiifE6V_smem+2294];
	// begin inline asm
	{  cvt.f32.f16 %f17494, %rs3832;}

	// end inline asm
	fma.rn.f32 	%f22140, %f17495, %f17494, %f22140;
$L__BB0_7969:
	add.s32 	%r1444, %r16, 18;
	setp.ge.s32 	%p3966, %r1444, %r137;
	@%p3966 bra 	$L__BB0_7971;
	ld.shared.f32 	%f17497, [%r10+72];
	ld.shared.u16 	%rs3833, [_ZZ24flash_attention_wmma_qktPK6__halfS1_S1_PS_iiiifE6V_smem+2422];
	// begin inline asm
	{  cvt.f32.f16 %f17496, %rs3833;}

	// end inline asm
	fma.rn.f32 	%f22140, %f17497, %f17496, %f22140;
$L__BB0_7971:
	add.s32 	%r1445, %r16, 19;
	setp.ge.s32 	%p3967, %r1445, %r137;
	@%p3967 bra 	$L__BB0_7973;
	ld.shared.f32 	%f17499, [%r10+76];
	ld.shared.u16 	%rs3834, [_ZZ24flash_attention_wmma_qktPK6__halfS1_S1_PS_iiiifE6V_smem+2550];
	// begin inline asm
	{  cvt.f32.f16 %f17498, %rs3834;}

	// end inline asm
	fma.rn.f32 	%f22140, %f17499, %f17498, %f22140;
$L__BB0_7973:
	add.s32 	%r1446, %r16, 20;
	setp.ge.s32 	%p3968, %r1446, %r137;
	@%p3968 bra 	$L__BB0_7975;
	ld.shared.f32 	%f17501, [%r10+80];
	ld.shared.u16 	%rs3835, [_ZZ24flash_attention_wmma_qktPK6__halfS1_S1_PS_iiiifE6V_smem+2678];
	// begin inline asm
	{  cvt.f32.f16 %f17500, %rs3835;}

	// end inline asm
	fma.rn.f32 	%f22140, %f17501, %f17500, %f22140;
$L__BB0_7975:
	add.s32 	%r1447, %r16, 21;
	setp.ge.s32 	%p3969, %r1447, %r137;
	@%p3969 bra 	$L__BB0_7977;
	ld.shared.f32 	%f17503, [%r10+84];
	ld.shared.u16 	%rs3836, [_ZZ24flash_attention_wmma_qktPK6__halfS1_S1_PS_iiiifE6V_smem+2806];
	// begin inline asm
	{  cvt.f32.f16 %f17502, %rs3836;}

	// end inline asm
	fma.rn.f32 	%f22140, %f17503, %f17502, %f22140;
$L__BB0_7977:
	add.s32 	%r1448, %r16, 22;
	setp.ge.s32 	%p3970, %r1448, %r137;
	@%p3970 bra 	$L__BB0_7979;
	ld.shared.f32 	%f17505, [%r10+88];
	ld.shared.u16 	%rs3837, [_ZZ24flash_attention_wmma_qktPK6__halfS1_S1_PS_iiiifE6V_smem+2934];
	// begin inline asm
	{  cvt.f32.f16 %f17504, %rs3837;}

	// end inline asm
	fma.rn.f32 	%f22140, %f17505, %f17504, %f22140;
$L__BB0_7979:
	setp.ge.s32 	%p3971, %r99, %r137;
	@%p3971 bra 	$L__BB0_7981;
	ld.shared.f32 	%f17507, [%r10+92];
	ld.shared.u16 	%rs3838, [_ZZ24flash_attention_wmma_qktPK6__halfS1_S1_PS_iiiifE6V_smem+3062];
	// begin inline asm
	{  cvt.f32.f16 %f17506, %rs3838;}

	// end inline asm
	fma.rn.f32 	%f22140, %f17507, %f17506, %f22140;
$L__BB0_7981:
	setp.ge.s32 	%p3972, %r100, %r137;
	@%p3972 bra 	$L__BB0_7983;
	ld.shared.f32 	%f17509, [%r10+96];
	ld.shared.u16 	%rs3839, [_ZZ24flash_attention_wmma_qktPK6__halfS1_S1_PS_iiiifE6V_smem+3190];
	// begin inline asm
	{  cvt.f32.f16 %f17508, %rs3839;}

	// end inline asm
	fma.rn.f32 	%f22140, %f17509, %f17508, %f22140;
$L__BB0_7983:
	setp.ge.s32 	%p3973, %r101, %r137;
	@%p3973 bra 	$L__BB0_7985;
	ld.shared.f32 	%f17511, [%r10+100];
	ld.shared.u16 	%rs3840, [_ZZ24flash_attention_wmma_qktPK6__halfS1_S1_PS_iiiifE6V_smem+3318];
	// begin inline asm
	{  cvt.f32.f16 %f17510, %rs3840;}

	// end inline asm
	fma.rn.f32 	%f22140, %f17511, %f17510, %f22140;
$L__BB0_7985:
	setp.ge.s32 	%p3974, %r102, %r137;
	@%p3974 bra 	$L__BB0_7987;
	ld.shared.f32 	%f17513, [%r10+104];
	ld.shared.u16 	%rs3841, [_ZZ24flash_attention_wmma_qktPK6__halfS1_S1_PS_iiiifE6V_smem+3446];
	// begin inline asm
	{  cvt.f32.f16 %f17512, %rs3841;}

	// end inline asm
	fma.rn.f32 	%f22140, %f17513, %f17512, %f22140;
$L__BB0_7987:
	setp.ge.s32 	%p3975, %r103, %r137;
	@%p3975 bra 	$L__BB0_7989;
	ld.shared.f32 	%f17515, [%r10+108];
	ld.shared.u16 	%rs3842, [_ZZ24flash_attention_wmma_qktPK6__halfS1_S1_PS_iiiifE6V_smem+3574];
	// begin inline asm
	{  cvt.f32.f16 %f17514, %rs3842;}

	// end inline asm
	fma.rn.f32 	%f22140, %f17515, %f17514, %f22140;
$L__BB0_7989:
	setp.ge.s32 	%p3976, %r104, %r137;
	@%p3976 bra 	$L__BB0_7991;
	ld.shared.f32 	%f17517, [%r10+112];
	ld.shared.u16 	%rs3843, [_ZZ24flash_attention_wmma_qktPK6__halfS1_S1_PS_iiiifE6V_smem+3702];
	// begin inline asm
	{  cvt.f32.f16 %f17516, %rs3843;}

	// end inline asm
	fma.rn.f32 	%f22140, %f17517, %f17516, %f22140;
$L__BB0_7991:
	setp.ge.s32 	%p3977, %r105, %r137;
	@%p3977 bra 	$L__BB0_7993;
	ld.shared.f32 	%f17519, [%r10+116];
	ld.shared.u16 	%rs3844, [_ZZ24flash_attention_wmma_qktPK6__halfS1_S1_PS_iiiifE6V_smem+3830];
	// begin inline asm
	{  cvt.f32.f16 %f17518, %rs3844;}

	// end inline asm
	fma.rn.f32 	%f22140, %f17519, %f17518, %f22140;
$L__BB0_7993:
	setp.ge.s32 	%p3978, %r106, %r137;
	@%p3978 bra 	$L__BB0_7995;
	ld.shared.f32 	%f17521, [%r10+120];
	ld.shared.u16 	%rs3845, [_ZZ24flash_attention_wmma_qktPK6__halfS1_S1_PS_iiiifE6V_smem+3958];
	// begin inline asm
	{  cvt.f32.f16 %f17520, %rs3845;}

	// end inline asm
	fma.rn.f32 	%f22140, %f17521, %f17520, %f22140;
$L__BB0_7995:
	setp.ge.s32 	%p3979, %r107, %r137;
	@%p3979 bra 	$L__BB0_7997;
	ld.shared.f32 	%f17523, [%r10+124];
	ld.shared.u16 	%rs3846, [_ZZ24flash_attention_wmma_qktPK6__halfS1_S1_PS_iiiifE6V_smem+4086];
	// begin inline asm
	{  cvt.f32.f16 %f17522, %rs3846;}

	// end inline asm
	fma.rn.f32 	%f22140, %f17523, %f17522, %f22140;
$L__BB0_7997:
	setp.ge.s32 	%p3980, %r108, %r137;
	@%p3980 bra 	$L__BB0_7999;
	ld.shared.f32 	%f17525, [%r10+128];
	ld.shared.u16 	%rs3847, [_ZZ24flash_attention_wmma_qktPK6__halfS1_S1_PS_iiiifE6V_smem+4214];
	// begin inline asm
	{  cvt.f32.f16 %f17524, %rs3847;}

	// end inline asm
	fma.rn.f32 	%f22140, %f17525, %f17524, %f22140;
$L__BB0_7999:
	setp.ge.s32 	%p3981, %r109, %r137;
	@%p3981 bra 	$L__BB0_8001;
	ld.shared.f32 	%f17527, [%r10+132];
	ld.shared.u16 	%rs3848, [_ZZ24flash_attention_wmma_qktPK6__halfS1_S1_PS_iiiifE6V_smem+4342];
	// begin inline asm
	{  cvt.f32.f16 %f17526, %rs3848;}

	// end inline asm
	fma.rn.f32 	%f22140, %f17527, %f17526, %f22140;
$L__BB0_8001:
	setp.ge.s32 	%p3982, %r110, %r137;
	@%p3982 bra 	$L__BB0_8003;
	ld.shared.f32 	%f17529, [%r10+136];
	ld.shared.u16 	%rs3849, [_ZZ24flash_attention_wmma_qktPK6__halfS1_S1_PS_iiiifE6V_smem+4470];
	// begin inline asm
	{  cvt.f32.f16 %f17528, %rs3849;}

	// end inline asm
	fma.rn.f32 	%f22140, %f17529, %f17528, %f22140;
$L__BB0_8003:
	setp.ge.s32 	%p3983, %r111, %r137;
	@%p3983 bra 	$L__BB0_8005;
	ld.shared.f32 	%f17531, [%r10+140];
	ld.shared.u16 	%rs3850, [_ZZ24flash_attention_wmma_qktPK6__halfS1_S1_PS_iiiifE6V_smem+4598];
	// begin inline asm
	{  cvt.f32.f16 %f17530, %rs3850;}

	// end inline asm
	fma.rn.f32 	%f22140, %f17531, %f17530, %f22140;
$L__BB0_8005:
	setp.ge.s32 	%p3984, %r112, %r137;
	@%p3984 bra 	$L__BB0_8007;
	ld.shared.f32 	%f17533, [%r10+144];
	ld.shared.u16 	%rs3851, [_ZZ24flash_attention_wmma_qktPK6__halfS1_S1_PS_iiiifE6V_smem+4726];
	// begin inline asm
	{  cvt.f32.f16 %f17532, %rs3851;}

	// end inline asm
	fma.rn.f32 	%f22140, %f17533, %f17532, %f22140;
$L__BB0_8007:
	setp.ge.s32 	%p3985, %r113, %r137;
	@%p3985 bra 	$L__BB0_8009;
	ld.shared.f32 	%f17535, [%r10+148];
	ld.shared.u16 	%rs3852, [_ZZ24flash_attention_wmma_qktPK6__halfS1_S1_PS_iiiifE6V_smem+4854];
	// begin inline asm
	{  cvt.f32.f16 %f17534, %rs3852;}

	// end inline asm
	fma.rn.f32 	%f22140, %f17535, %f17534, %f22140;
$L__BB0_8009:
	setp.ge.s32 	%p3986, %r114, %r137;
	@%p3986 bra 	$L__BB0_8011;
	ld.shared.f32 	%f17537, [%r10+152];
	ld.shared.u16 	%rs3853, [_ZZ24flash_attention_wmma_qktPK6__halfS1_S1_PS_iiiifE6V_smem+4982];
	// begin inline asm
	{  cvt.f32.f16 %f17536, %rs3853;}

	// end inline asm
	fma.rn.f32 	%f22140, %f17537, %f17536, %f22140;
$L__BB0_8011:
	add.s32 	%r1449, %r16, 39;
	setp.ge.s32 	%p3987, %r1449, %r137;
	@%p3987 bra 	$L__BB0_8013;
	ld.shared.f32 	%f17539, [%r10+156];
	ld.shared.u16 	%rs3854, [_ZZ24flash_attention_wmma_qktPK6__halfS1_S1_PS_iiiifE6V_smem+5110];
	// begin inline asm
	{  cvt.f32.f16 %f17538, %rs3854;}

	// end inline asm
	fma.rn.f32 	%f22140, %f17539, %f17538, %f22140;
$L__BB0_8013:
	setp.ge.s32 	%p3988, %r115, %r137;
	@%p3988 bra 	$L__BB0_8015;
	ld.shared.f32 	%f17541, [%r10+160];
	ld.shared.u16 	%rs3855, [_ZZ24flash_attention_wmma_qktPK6__halfS1_S1_PS_iiiifE6V_smem+5238];
	// begin inline asm
	{  cvt.f32.f16 %f17540, %rs3855;}

	// end inline asm
	fma.rn.f32 	%f22140, %f17541, %f17540, %f22140;
$L__BB0_8015:
	add.s32 	%r1450, %r16, 41;
	setp.ge.s32 	%p3989, %r1450, %r137;
	@%p3989 bra 	$L__BB0_8017;
	ld.shared.f32 	%f17543, [%r10+164];
	ld.shared.u16 	%rs3856, [_ZZ24flash_attention_wmma_qktPK6__halfS1_S1_PS_iiiifE6V_smem+5366];
	// begin inline asm
	{  cvt.f32.f16 %f17542, %rs3856;}

	// end inline asm
	fma.rn.f32 	%f22140, %f17543, %f17542, %f22140;
$L__BB0_8017:
	setp.ge.s32 	%p3990, %r116, %r137;
	@%p3990 bra 	$L__BB0_8019;
	ld.shared.f32 	%f17545, [%r10+168];
	ld.shared.u16 	%rs3857, [_ZZ24flash_attention_wmma_qktPK6__halfS1_S1_PS_iiiifE6V_smem+5494];
	// begin inline asm
	{  cvt.f32.f16 %f17544, %rs3857;}

	// end inline asm
	fma.rn.f32 	%f22140, %f17545, %f17544, %f22140;
$L__BB0_8019:
	add.s32 	%r1451, %r16, 43;
	setp.ge.s32 	%p3991, %r1451, %r137;
	@%p3991 bra 	$L__BB0_8021;
	ld.shared.f32 	%f17547, [%r10+172];
	ld.shared.u16 	%rs3858, [_ZZ24flash_attention_wmma_qktPK6__halfS1_S1_PS_iiiifE6V_smem+5622];
	// begin inline asm
	{  cvt.f32.f16 %f17546, %rs3858;}

	// end inline asm
	fma.rn.f32 	%f22140, %f17547, %f17546, %f22140;
$L__BB0_8021:
	add.s32 	%r1452, %r16, 44;
	setp.ge.s32 	%p3992, %r1452, %r137;
	@%p3992 bra 	$L__BB0_8023;
	ld.shared.f32 	%f17549, [%r10+176];
	ld.shared.u16 	%rs3859, [_ZZ24flash_attention_wmma_qktPK6__halfS1_S1_PS_iiiifE6V_smem+5750];
	// begin inline asm
	{  cvt.f32.f16 %f17548, %rs3859;}

	// end inline asm
	fma.rn.f32 	%f22140, %f17549, %f17548, %f22140;
$L__BB0_8023:
	add.s32 	%r1453, %r16, 45;
	setp.ge.s32 	%p3993, %r1453, %r137;
	@%p3993 bra 	$L__BB0_8025;
	ld.shared.f32 	%f17551, [%r10+180];
	ld.shared.u16 	%rs3860, [_ZZ24flash_attention_wmma_qktPK6__halfS1_S1_PS_iiiifE6V_smem+5878];
	// begin inline asm
	{  cvt.f32.f16 %f17550, %rs3860;}

	// end inline asm
	fma.rn.f32 	%f22140, %f17551, %f17550, %f22140;
$L__BB0_8025:
	add.s32 	%r1454, %r16, 46;
	setp.ge.s32 	%p3994, %r1454, %r137;
	@%p3994 bra 	$L__BB0_8027;
	ld.shared.f32 	%f17553, [%r10+184];
	ld.shared.u16 	%rs3861, [_ZZ24flash_attention_wmma_qktPK6__halfS1_S1_PS_iiiifE6V_smem+6006];
	// begin inline asm
	{  cvt.f32.f16 %f17552, %rs3861;}

	// end inline asm
	fma.rn.f32 	%f22140, %f17553, %f17552, %f22140;
$L__BB0_8027:
	setp.ge.s32 	%p3995, %r117, %r137;
	@%p3995 bra 	$L__BB0_8029;
	ld.shared.f32 	%f17555, [%r10+188];
	ld.shared.u16 	%rs3862, [_ZZ24flash_attention_wmma_qktPK6__halfS1_S1_PS_iiiifE6V_smem+6134];
	// begin inline asm
	{  cvt.f32.f16 %f17554, %rs3862;}

	// end inline asm
	fma.rn.f32 	%f22140, %f17555, %f17554, %f22140;
$L__BB0_8029:
	setp.ge.s32 	%p3996, %r118, %r137;
	@%p3996 bra 	$L__BB0_8031;
	ld.shared.f32 	%f17557, [%r10+192];
	ld.shared.u16 	%rs3863, [_ZZ24flash_attention_wmma_qktPK6__halfS1_S1_PS_iiiifE6V_smem+6262];
	// begin inline asm
	{  cvt.f32.f16 %f17556, %rs3863;}

	// end inline asm
	fma.rn.f32 	%f22140, %f17557, %f17556, %f22140;
$L__BB0_8031:
	setp.ge.s32 	%p3997, %r119, %r137;
	@%p3997 bra 	$L__BB0_8033;
	ld.shared.f32 	%f17559, [%r10+196];
	ld.shared.u16 	%rs3864, [_ZZ24flash_attention_wmma_qktPK6__halfS1_S1_PS_iiiifE6V_smem+6390];
	// begin inline asm
	{  cvt.f32.f16 %f17558, %rs3864;}

	// end inline asm
	fma.rn.f32 	%f22140, %f17559, %f17558, %f22140;
$L__BB0_8033:
	setp.ge.s32 	%p3998, %r120, %r137;
	@%p3998 bra 	$L__BB0_8035;
	ld.shared.f32 	%f17561, [%r10+200];
	ld.shared.u16 	%rs3865, [_ZZ24flash_attention_wmma_qktPK6__halfS1_S1_PS_iiiifE6V_smem+6518];
	// begin inline asm
	{  cvt.f32.f16 %f17560, %rs3865;}

	// end inline asm
	fma.rn.f32 	%f22140, %f17561, %f17560, %f22140;
$L__BB0_8035:
	setp.ge.s32 	%p3999, %r121, %r137;
	@%p3999 bra 	$L__BB0_8037;
	ld.shared.f32 	%f17563, [%r10+204];
	ld.shared.u16 	%rs3866, [_ZZ24flash_attention_wmma_qktPK6__halfS1_S1_PS_iiiifE6V_smem+6646];
	// begin inline asm
	{  cvt.f32.f16 %f17562, %rs3866;}

	// end inline asm
	fma.rn.f32 	%f22140, %f17563, %f17562, %f22140;
$L__BB0_8037:
	setp.ge.s32 	%p4000, %r122, %r137;
	@%p4000 bra 	$L__BB0_8039;
	ld.shared.f32 	%f17565, [%r10+208];
	ld.shared.u16 	%rs3867, [_ZZ24flash_attention_wmma_qktPK6__halfS1_S1_PS_iiiifE6V_smem+6774];
	// begin inline asm
	{  cvt.f32.f16 %f17564, %rs3867;}

	// end inline asm
	fma.rn.f32 	%f22140, %f17565, %f17564, %f22140;
$L__BB0_8039:
	setp.ge.s32 	%p4001, %r123, %r137;
	@%p4001 bra 	$L__BB0_8041;
	ld.shared.f32 	%f17567, [%r10+212];
	ld.shared.u16 	%rs3868, [_ZZ24flash_attention_wmma_qktPK6__halfS1_S1_PS_iiiifE6V_smem+6902];
	// begin inline asm
	{  cvt.f32.f16 %f17566, %rs3868;}

	// end inline asm
	fma.rn.f32 	%f22140, %f17567, %f17566, %f22140;
$L__BB0_8041:
	setp.ge.s32 	%p4002, %r124, %r137;
	@%p4002 bra 	$L__BB0_8043;
	ld.shared.f32 	%f17569, [%r10+216];
	ld.shared.u16 	%rs3869, [_ZZ24flash_attention_wmma_qktPK6__halfS1_S1_PS_iiiifE6V_smem+7030];
	// begin inline asm
	{  cvt.f32.f16 %f17568, %rs3869;}

	// end inline asm
	fma.rn.f32 	%f22140, %f17569, %f17568, %f22140;
$L__BB0_8043:
	setp.ge.s32 	%p4003, %r125, %r137;
	@%p4003 bra 	$L__BB0_8045;
	ld.shared.f32 	%f17571, [%r10+220];
	ld.shared.u16 	%rs3870, [_ZZ24flash_attention_wmma_qktPK6__halfS1_S1_PS_iiiifE6V_smem+7158];
	// begin inline asm
	{  cvt.f32.f16 %f17570, %rs3870;}

	// end inline asm
	fma.rn.f32 	%f22140, %f17571, %f17570, %f22140;
$L__BB0_8045:
	setp.ge.s32 	%p4004, %r126, %r137;
	@%p4004 bra 	$L__BB0_8047;
	ld.shared.f32 	%f17573, [%r10+224];
	ld.shared.u16 	%rs3871, [_ZZ24flash_attention_wmma_qktPK6__halfS1_S1_PS_iiiifE6V_smem+7286];
	// begin inline asm
	{  cvt.f32.f16 %f17572, %rs3871;}

	// end inline asm
	fma.rn.f32 	%f22140, %f17573, %f17572, %f22140;
$L__BB0_8047:
	setp.ge.s32 	%p4005, %r127, %r137;
	@%p4005 bra 	$L__BB0_8049;
	ld.shared.f32 	%f17575, [%r10+228];
	ld.shared.u16 	%rs3872, [_ZZ24flash_attention_wmma_qktPK6__halfS1_S1_PS_iiiifE6V_smem+7414];
	// begin inline asm
	{  cvt.f32.f16 %f17574, %rs3872;}

	// end inline asm
	fma.rn.f32 	%f22140, %f17575, %f17574, %f22140;
$L__BB0_8049:
	setp.ge.s32 	%p4006, %r128, %r137;
	@%p4006 bra 	$L__BB0_8051;
	ld.shared.f32 	%f17577, [%r10+232];
	ld.shared.u16 	%rs3873, [_ZZ24flash_attention_wmma_qktPK6__halfS1_S1_PS_iiiifE6V_smem+7542];
	// begin inline asm
	{  cvt.f32.f16 %f17576, %rs3873;}

	// end inline asm
	fma.rn.f32 	%f22140, %f17577, %f17576, %f22140;
$L__BB0_8051:
	setp.ge.s32 	%p4007, %r129, %r137;
	@%p4007 bra 	$L__BB0_8053;
	ld.shared.f32 	%f17579, [%r10+236];
	ld.shared.u16 	%rs3874, [_ZZ24flash_attention_wmma_qktPK6__halfS1_S1_PS_iiiifE6V_smem+7670];
	// begin inline asm
	{  cvt.f32.f16 %f17578, %rs3874;}

	// end inline asm
	fma.rn.f32 	%f22140, %f17579, %f17578, %f22140;
$L__BB0_8053:
	setp.ge.s32 	%p4008, %r130, %r137;
	@%p4008 bra 	$L__BB0_8055;
	ld.shared.f32 	%f17581, [%r10+240];
	ld.shared.u16 	%rs3875, [_ZZ24flash_attention_wmma_qktPK6__halfS1_S1_PS_iiiifE6V_smem+7798];
	// begin inline asm
	{  cvt.f32.f16 %f17580, %rs3875;}

	// end inline asm
	fma.rn.f32 	%f22140, %f17581, %f17580, %f22140;
$L__BB0_8055:
	setp.ge.s32 	%p4009, %r131, %r137;
	@%p4009 bra 	$L__BB0_8057;
	ld.shared.f32 	%f17583, [%r10+244];
	ld.shared.u16 	%rs3876, [_ZZ24flash_attention_wmma_qktPK6__halfS1_S1_PS_iiiifE6V_smem+7926];
	// begin inline asm
	{  cvt.f32.f16 %f17582, %rs3876;}

	// end inline asm
	fma.rn.f32 	%f22140, %f17583, %f17582, %f22140;
$L__BB0_8057:
	setp.ge.s32 	%p4010, %r132, %r137;
	@%p4010 bra 	$L__BB0_8059;
	ld.shared.f32 	%f17585, [%r10+248];
	ld.shared.u16 	%rs3877, [_ZZ24flash_attention_wmma_qktPK6__halfS1_S1_PS_iiiifE6V_smem+8054];
	// begin inline asm
	{  cvt.f32.f16 %f17584, %rs3877;}

	// end inline asm
	fma.rn.f32 	%f22140, %f17585, %f17584, %f22140;
$L__BB0_8059:
	setp.ge.s32 	%p4011, %r133, %r137;
	@%p4011 bra 	$L__BB0_8061;
	ld.shared.f32 	%f17587, [%r10+252];
	ld.shared.u16 	%rs3878, [_ZZ24flash_attention_wmma_qktPK6__halfS1_S1_PS_iiiifE6V_smem+8182];
	// begin inline asm
	{  cvt.f32.f16 %f17586, %rs3878;}

	// end inline asm
	fma.rn.f32 	%f22140, %f17587, %f17586, %f22140;
$L__BB0_8061:
	setp.ge.s32 	%p4012, %r16, %r137;
	fma.rn.f32 	%f18173, %f392, %f22140, %f18173;
	mov.f32 	%f22204, 0f00000000;
	@%p4012 bra 	$L__BB0_8063;
	ld.shared.f32 	%f17590, [%r10];
	ld.shared.u16 	%rs3879, [_ZZ24flash_attention_wmma_qktPK6__halfS1_S1_PS_iiiifE6V_smem+120];
	// begin inline asm
	{  cvt.f32.f16 %f17589, %rs3879;}

	// end inline asm
	fma.rn.f32 	%f22204, %f17590, %f17589, 0f00000000;
$L__BB0_8063:
	setp.ge.s32 	%p4013, %r84, %r137;
	@%p4013 bra 	$L__BB0_8065;
	ld.shared.f32 	%f17592, [%r10+4];
	ld.shared.u16 	%rs3880, [_ZZ24flash_attention_wmma_qktPK6__halfS1_S1_PS_iiiifE6V_smem+248];
	// begin inline asm
	{  cvt.f32.f16 %f17591, %rs3880;}

	// end inline asm
	fma.rn.f32 	%f22204, %f17592, %f17591, %f22204;
$L__BB0_8065:
	setp.ge.s32 	%p4014, %r85, %r137;
	@%p4014 bra 	$L__BB0_8067;
	ld.shared.f32 	%f17594, [%r10+8];
	ld.shared.u16 	%rs3881, [_ZZ24flash_attention_wmma_qktPK6__halfS1_S1_PS_iiiifE6V_smem+376];
	// begin inline asm
	{  cvt.f32.f16 %f17593, %rs3881;}

	// end inline asm
	fma.rn.f32 	%f22204, %f17594, %f17593, %f22204;
$L__BB0_8067:
	setp.ge.s32 	%p4015, %r86, %r137;
	@%p4015 bra 	$L__BB0_8069;
	ld.shared.f32 	%f17596, [%r10+12];
	ld.shared.u16 	%rs3882, [_ZZ24flash_attention_wmma_qktPK6__halfS1_S1_PS_iiiifE6V_smem+504];
	// begin inline asm
	{  cvt.f32.f16 %f17595, %rs3882;}

	// end inline asm
	fma.rn.f32 	%f22204, %f17596, %f17595, %f22204;
$L__BB0_8069:
	setp.ge.s32 	%p4016, %r87, %r137;
	@%p4016 bra 	$L__BB0_8071;
	ld.shared.f32 	%f17598, [%r10+16];
	ld.shared.u16 	%rs3883, [_ZZ24flash_attention_wmma_qktPK6__halfS1_S1_PS_iiiifE6V_smem+632];
	// begin inline asm
	{  cvt.f32.f16 %f17597, %rs3883;}

	// end inline asm
	fma.rn.f32 	%f22204, %f17598, %f17597, %f22204;
$L__BB0_8071:
	setp.ge.s32 	%p4017, %r88, %r137;
	@%p4017 bra 	$L__BB0_8073;
	ld.shared.f32 	%f17600, [%r10+20];
	ld.shared.u16 	%rs3884, [_ZZ24flash_attention_wmma_qktPK6__halfS1_S1_PS_iiiifE6V_smem+760];
	// begin inline asm
	{  cvt.f32.f16 %f17599, %rs3884;}

	// end inline asm
	fma.rn.f32 	%f22204, %f17600, %f17599, %f22204;
$L__BB0_8073:
	setp.ge.s32 	%p4018, %r89, %r137;
	@%p4018 bra 	$L__BB0_8075;
	ld.shared.f32 	%f17602, [%r10+24];
	ld.shared.u16 	%rs3885, [_ZZ24flash_attention_wmma_qktPK6__halfS1_S1_PS_iiiifE6V_smem+888];
	// begin inline asm
	{  cvt.f32.f16 %f17601, %rs3885;}

	// end inline asm
	fma.rn.f32 	%f22204, %f17602, %f17601, %f22204;
$L__BB0_8075:
	setp.ge.s32 	%p4019, %r90, %r137;
	@%p4019 bra 	$L__BB0_8077;
	ld.shared.f32 	%f17604, [%r10+28];
	ld.shared.u16 	%rs3886, [_ZZ24flash_attention_wmma_qktPK6__halfS1_S1_PS_iiiifE6V_smem+1016];
	// begin inline asm
	{  cvt.f32.f16 %f17603, %rs3886;}

	// end inline asm
	fma.rn.f32 	%f22204, %f17604, %f17603, %f22204;
$L__BB0_8077:
	setp.ge.s32 	%p4020, %r91, %r137;
	@%p4020 bra 	$L__BB0_8079;
	ld.shared.f32 	%f17606, [%r10+32];
	ld.shared.u16 	%rs3887, [_ZZ24flash_attention_wmma_qktPK6__halfS1_S1_PS_iiiifE6V_smem+1144];
	// begin inline asm
	{  cvt.f32.f16 %f17605, %rs3887;}

	// end inline asm
	fma.rn.f32 	%f22204, %f17606, %f17605, %f22204;
$L__BB0_8079:
	setp.ge.s32 	%p4021, %r92, %r137;
	@%p4021 bra 	$L__BB0_8081;
	ld.shared.f32 	%f17608, [%r10+36];
	ld.shared.u16 	%rs3888, [_ZZ24flash_attention_wmma_qktPK6__halfS1_S1_PS_iiiifE6V_smem+1272];
	// begin inline asm
	{  cvt.f32.f16 %f17607, %rs3888;}

	// end inline asm
	fma.rn.f32 	%f22204, %f17608, %f17607, %f22204;
$L__BB0_8081:
	setp.ge.s32 	%p4022, %r93, %r137;
	@%p4022 bra 	$L__BB0_8083;
	ld.shared.f32 	%f17610, [%r10+40];
	ld.shared.u16 	%rs3889, [_ZZ24flash_attention_wmma_qktPK6__halfS1_S1_PS_iiiifE6V_smem+1400];
	// begin inline asm
	{  cvt.f32.f16 %f17609, %rs3889;}

	// end inline asm
	fma.rn.f32 	%f22204, %f17610, %f17609, %f22204;
$L__BB0_8083:
	setp.ge.s32 	%p4023, %r94, %r137;
	@%p4023 bra 	$L__BB0_8085;
	ld.shared.f32 	%f17612, [%r10+44];
	ld.shared.u16 	%rs3890, [_ZZ24flash_attention_wmma_qktPK6__halfS1_S1_PS_iiiifE6V_smem+1528];
	// begin inline asm
	{  cvt.f32.f16 %f17611, %rs3890;}

	// end inline asm
	fma.rn.f32 	%f22204, %f17612, %f17611, %f22204;
$L__BB0_8085:
	setp.ge.s32 	%p4024, %r95, %r137;
	@%p4024 bra 	$L__BB0_8087;
	ld.shared.f32 	%f17614, [%r10+48];
	ld.shared.u16 	%rs3891, [_ZZ24flash_attention_wmma_qktPK6__halfS1_S1_PS_iiiifE6V_smem+1656];
	// begin inline asm
	{  cvt.f32.f16 %f17613, %rs3891;}

	// end inline asm
	fma.rn.f32 	%f22204, %f17614, %f17613, %f22204;
$L__BB0_8087:
	setp.ge.s32 	%p4025, %r96, %r137;
	@%p4025 bra 	$L__BB0_8089;
	ld.shared.f32 	%f17616, [%r10+52];
	ld.shared.u16 	%rs3892, [_ZZ24flash_attention_wmma_qktPK6__halfS1_S1_PS_iiiifE6V_smem+1784];
	// begin inline asm
	{  cvt.f32.f16 %f17615, %rs3892;}

	// end inline asm
	fma.rn.f32 	%f22204, %f17616, %f17615, %f22204;
$L__BB0_8089:
	setp.ge.s32 	%p4026, %r97, %r137;
	@%p4026 bra 	$L__BB0_8091;
	ld.shared.f32 	%f17618, [%r10+56];
	ld.shared.u16 	%rs3893, [_ZZ24flash_attention_wmma_qktPK6__halfS1_S1_PS_iiiifE6V_smem+1912];
	// begin inline asm
	{  cvt.f32.f16 %f17617, %rs3893;}

	// end inline asm
	fma.rn.f32 	%f22204, %f17618, %f17617, %f22204;
$L__BB0_8091:
	@%p3963 bra 	$L__BB0_8093;
	ld.shared.f32 	%f17620, [%r10+60];
	ld.shared.u16 	%rs3894, [_ZZ24flash_attention_wmma_qktPK6__halfS1_S1_PS_iiiifE6V_smem+2040];
	// begin inline asm
	{  cvt.f32.f16 %f17619, %rs3894;}

	// end inline asm
	fma.rn.f32 	%f22204, %f17620, %f17619, %f22204;
$L__BB0_8093:
	add.s32 	%r1455, %r16, 16;
	setp.ge.s32 	%p4028, %r1455, %r137;
	@%p4028 bra 	$L__BB0_8095;
	ld.shared.f32 	%f17622, [%r10+64];
	ld.shared.u16 	%rs3895, [_ZZ24flash_attention_wmma_qktPK6__halfS1_S1_PS_iiiifE6V_smem+2168];
	// begin inline asm
	{  cvt.f32.f16 %f17621, %rs3895;}

	// end inline asm
	fma.rn.f32 	%f22204, %f17622, %f17621, %f22204;
$L__BB0_8095:
	add.s32 	%r1456, %r16, 17;
	setp.ge.s32 	%p4029, %r1456, %r137;
	@%p4029 bra 	$L__BB0_8097;
	ld.shared.f32 	%f17624, [%r10+68];
	ld.shared.u16 	%rs3896, [_ZZ24flash_attention_wmma_qktPK6__halfS1_S1_PS_iiiifE6V_smem+2296];
	// begin inline asm
	{  cvt.f32.f16 %f17623, %rs3896;}

	// end inline asm
	fma.rn.f32 	%f22204, %f17624, %f17623, %f22204;
$L__BB0_8097:
	add.s32 	%r1457, %r16, 18;
	setp.ge.s32 	%p4030, %r1457, %r137;
	@%p4030 bra 	$L__BB0_8099;
	ld.shared.f32 	%f17626, [%r10+72];
	ld.shared.u16 	%rs3897, [_ZZ24flash_attention_wmma_qktPK6__halfS1_S1_PS_iiiifE6V_smem+2424];
	// begin inline asm
	{  cvt.f32.f16 %f17625, %rs3897;}

	// end inline asm
	fma.rn.f32 	%f22204, %f17626, %f17625, %f22204;
$L__BB0_8099:
	add.s32 	%r1458, %r16, 19;
	setp.ge.s32 	%p4031, %r1458, %r137;
	@%p4031 bra 	$L__BB0_8101;
	ld.shared.f32 	%f17628, [%r10+76];
	ld.shared.u16 	%rs3898, [_ZZ24flash_attention_wmma_qktPK6__halfS1_S1_PS_iiiifE6V_smem+2552];
	// begin inline asm
	{  cvt.f32.f16 %f17627, %rs3898;}

	// end inline asm
	fma.rn.f32 	%f22204, %f17628, %f17627, %f22204;
$L__BB0_8101:
	add.s32 	%r1459, %r16, 20;
	setp.ge.s32 	%p4032, %r1459, %r137;
	@%p4032 bra 	$L__BB0_8103;
	ld.shared.f32 	%f17630, [%r10+80];
	ld.shared.u16 	%rs3899, [_ZZ24flash_attention_wmma_qktPK6__halfS1_S1_PS_iiiifE6V_smem+2680];
	// begin inline asm
	{  cvt.f32.f16 %f17629, %rs3899;}

	// end inline asm
	fma.rn.f32 	%f22204, %f17630, %f17629, %f22204;
$L__BB0_8103:
	add.s32 	%r1460, %r16, 21;
	setp.ge.s32 	%p4033, %r1460, %r137;
	@%p4033 bra 	$L__BB0_8105;
	ld.shared.f32 	%f17632, [%r10+84];
	ld.shared.u16 	%rs3900, [_ZZ24flash_attention_wmma_qktPK6__halfS1_S1_PS_iiiifE6V_smem+2808];
	// begin inline asm
	{  cvt.f32.f16 %f17631, %rs3900;}

	// end inline asm
	fma.rn.f32 	%f22204, %f17632, %f17631, %f22204;
$L__BB0_8105:
	add.s32 	%r1461, %r16, 22;
	setp.ge.s32 	%p4034, %r1461, %r137;
	@%p4034 bra 	$L__BB0_8107;
	ld.shared.f32 	%f17634, [%r10+88];
	ld.shared.u16 	%rs3901, [_ZZ24flash_attention_wmma_qktPK6__halfS1_S1_PS_iiiifE6V_smem+2936];
	// begin inline asm
	{  cvt.f32.f16 %f17633, %rs3901;}

	// end inline asm
	fma.rn.f32 	%f22204, %f17634, %f17633, %f22204;
$L__BB0_8107:
	@%p3971 bra 	$L__BB0_8109;
	ld.shared.f32 	%f17636, [%r10+92];
	ld.shared.u16 	%rs3902, [_ZZ24flash_attention_wmma_qktPK6__halfS1_S1_PS_iiiifE6V_smem+3064];
	// begin inline asm
	{  cvt.f32.f16 %f17635, %rs3902;}

	// end inline asm
	fma.rn.f32 	%f22204, %f17636, %f17635, %f22204;
$L__BB0_8109:
	@%p3972 bra 	$L__BB0_8111;
	ld.shared.f32 	%f17638, [%r10+96];
	ld.shared.u16 	%rs3903, [_ZZ24flash_attention_wmma_qktPK6__halfS1_S1_PS_iiiifE6V_smem+3192];
	// begin inline asm
	{  cvt.f32.f16 %f17637, %rs3903;}

	// end inline asm
	fma.rn.f32 	%f22204, %f17638, %f17637, %f22204;
$L__BB0_8111:
	@%p3973 bra 	$L__BB0_8113;
	ld.shared.f32 	%f17640, [%r10+100];
	ld.shared.u16 	%rs3904, [_ZZ24flash_attention_wmma_qktPK6__halfS1_S1_PS_iiiifE6V_smem+3320];
	// begin inline asm
	{  cvt.f32.f16 %f17639, %rs3904;}

	// end inline asm
	fma.rn.f32 	%f22204, %f17640, %f17639, %f22204;
$L__BB0_8113:
	@%p3974 bra 	$L__BB0_8115;
	ld.shared.f32 	%f17642, [%r10+104];
	ld.shared.u16 	%rs3905, [_ZZ24flash_attention_wmma_qktPK6__halfS1_S1_PS_iiiifE6V_smem+3448];
	// begin inline asm
	{  cvt.f32.f16 %f17641, %rs3905;}

	// end inline asm
	fma.rn.f32 	%f22204, %f17642, %f17641, %f22204;
$L__BB0_8115:
	setp.ge.s32 	%p4039, %r103, %r137;
	@%p4039 bra 	$L__BB0_8117;
	ld.shared.f32 	%f17644, [%r10+108];
	ld.shared.u16 	%rs3906, [_ZZ24flash_attention_wmma_qktPK6__halfS1_S1_PS_iiiifE6V_smem+3576];
	// begin inline asm
	{  cvt.f32.f16 %f17643, %rs3906;}

	// end inline asm
	fma.rn.f32 	%f22204, %f17644, %f17643, %f22204;
$L__BB0_8117:
	setp.ge.s32 	%p4040, %r104, %r137;
	@%p4040 bra 	$L__BB0_8119;
	ld.shared.f32 	%f17646, [%r10+112];
	ld.shared.u16 	%rs3907, [_ZZ24flash_attention_wmma_qktPK6__halfS1_S1_PS_iiiifE6V_smem+3704];
	// begin inline asm
	{  cvt.f32.f16 %f17645, %rs3907;}

	// end inline asm
	fma.rn.f32 	%f22204, %f17646, %f17645, %f22204;
$L__BB0_8119:
	setp.ge.s32 	%p4041, %r105, %r137;
	@%p4041 bra 	$L__BB0_8121;
	ld.shared.f32 	%f17648, [%r10+116];
	ld.shared.u16 	%rs3908, [_ZZ24flash_attention_wmma_qktPK6__halfS1_S1_PS_iiiifE6V_smem+3832];
	// begin inline asm
	{  cvt.f32.f16 %f17647, %rs3908;}

	// end inline asm
	fma.rn.f32 	%f22204, %f17648, %f17647, %f22204;
$L__BB0_8121:
	setp.ge.s32 	%p4042, %r106, %r137;
	@%p4042 bra 	$L__BB0_8123;
	ld.shared.f32 	%f17650, [%r10+120];
	ld.shared.u16 	%rs3909, [_ZZ24flash_attention_wmma_qktPK6__halfS1_S1_PS_iiiifE6V_smem+3960];
	// begin inline asm
	{  cvt.f32.f16 %f17649, %rs3909;}

	// end inline asm
	fma.rn.f32 	%f22204, %f17650, %f17649, %f22204;
$L__BB0_8123:
	setp.ge.s32 	%p4043, %r107, %r137;
	@%p4043 bra 	$L__BB0_8125;
	ld.shared.f32 	%f17652, [%r10+124];
	ld.shared.u16 	%rs3910, [_ZZ24flash_attention_wmma_qktPK6__halfS1_S1_PS_iiiifE6V_smem+4088];
	// begin inline asm
	{  cvt.f32.f16 %f17651, %rs3910;}

	// end inline asm
	fma.rn.f32 	%f22204, %f17652, %f17651, %f22204;
$L__BB0_8125:
	setp.ge.s32 	%p4044, %r108, %r137;
	@%p4044 bra 	$L__BB0_8127;
	ld.shared.f32 	%f17654, [%r10+128];
	ld.shared.u16 	%rs3911, [_ZZ24flash_attention_wmma_qktPK6__halfS1_S1_PS_iiiifE6V_smem+4216];
	// begin inline asm
	{  cvt.f32.f16 %f17653, %rs3911;}

	// end inline asm
	fma.rn.f32 	%f22204, %f17654, %f17653, %f22204;
$L__BB0_8127:
	setp.ge.s32 	%p4045, %r109, %r137;
	@%p4045 bra 	$L__BB0_8129;
	ld.shared.f32 	%f17656, [%r10+132];
	ld.shared.u16 	%rs3912, [_ZZ24flash_attention_wmma_qktPK6__halfS1_S1_PS_iiiifE6V_smem+4344];
	// begin inline asm
	{  cvt.f32.f16 %f17655, %rs3912;}

	// end inline asm
	fma.rn.f32 	%f22204, %f17656, %f17655, %f22204;
$L__BB0_8129:
	setp.ge.s32 	%p4046, %r110, %r137;
	@%p4046 bra 	$L__BB0_8131;
	ld.shared.f32 	%f17658, [%r10+136];
	ld.shared.u16 	%rs3913, [_ZZ24flash_attention_wmma_qktPK6__halfS1_S1_PS_iiiifE6V_smem+4472];
	// begin inline asm
	{  cvt.f32.f16 %f17657, %rs3913;}

	// end inline asm
	fma.rn.f32 	%f22204, %f17658, %f17657, %f22204;
$L__BB0_8131:
	setp.ge.s32 	%p4047, %r111, %r137;
	@%p4047 bra 	$L__BB0_8133;
	ld.shared.f32 	%f17660, [%r10+140];
	ld.shared.u16 	%rs3914, [_ZZ24flash_attention_wmma_qktPK6__halfS1_S1_PS_iiiifE6V_smem+4600];
	// begin inline asm
	{  cvt.f32.f16 %f17659, %rs3914;}

	// end inline asm
	fma.rn.f32 	%f22204, %f17660, %f17659, %f22204;
$L__BB0_8133:
	setp.ge.s32 	%p4048, %r112, %r137;
	@%p4048 bra 	$L__BB0_8135;
	ld.shared.f32 	%f17662, [%r10+144];
	ld.shared.u16 	%rs3915, [_ZZ24flash_attention_wmma_qktPK6__halfS1_S1_PS_iiiifE6V_smem+4728];
	// begin inline asm
	{  cvt.f32.f16 %f17661, %rs3915;}

	// end inline asm
	fma.rn.f32 	%f22204, %f17662, %f17661, %f22204;
$L__BB0_8135:
	setp.ge.s32 	%p4049, %r113, %r137;
	@%p4049 bra 	$L__BB0_8137;
	ld.shared.f32 	%f17664, [%r10+148];
	ld.shared.u16 	%rs3916, [_ZZ24flash_attention_wmma_qktPK6__halfS1_S1_PS_iiiifE6V_smem+4856];
	// begin inline asm
	{  cvt.f32.f16 %f17663, %rs3916;}

	// end inline asm
	fma.rn.f32 	%f22204, %f17664, %f17663, %f22204;
$L__BB0_8137:
	setp.ge.s32 	%p4050, %r114, %r137;
	@%p4050 bra 	$L__BB0_8139;
	ld.shared.f32 	%f17666, [%r10+152];
	ld.shared.u16 	%rs3917, [_ZZ24flash_attention_wmma_qktPK6__halfS1_S1_PS_iiiifE6V_smem+4984];
	// begin inline asm
	{  cvt.f32.f16 %f17665, %rs3917;}

	// end inline asm
	fma.rn.f32 	%f22204, %f17666, %f17665, %f22204;
$L__BB0_8139:
	add.s32 	%r1462, %r16, 39;
	setp.ge.s32 	%p4051, %r1462, %r137;
	@%p4051 bra 	$L__BB0_8141;
	ld.shared.f32 	%f17668, [%r10+156];
	ld.shared.u16 	%rs3918, [_ZZ24flash_attention_wmma_qktPK6__halfS1_S1_PS_iiiifE6V_smem+5112];
	// begin inline asm
	{  cvt.f32.f16 %f17667, %rs3918;}

	// end inline asm
	fma.rn.f32 	%f22204, %f17668, %f17667, %f22204;
$L__BB0_8141:
	setp.ge.s32 	%p4052, %r115, %r137;
	@%p4052 bra 	$L__BB0_8143;
	ld.shared.f32 	%f17670, [%r10+160];
	ld.shared.u16 	%rs3919, [_ZZ24flash_attention_wmma_qktPK6__halfS1_S1_PS_iiiifE6V_smem+5240];
	// begin inline asm
	{  cvt.f32.f16 %f17669, %rs3919;}

	// end inline asm
	fma.rn.f32 	%f22204, %f17670, %f17669, %f22204;
$L__BB0_8143:
	add.s32 	%r1463, %r16, 41;
	setp.ge.s32 	%p4053, %r1463, %r137;
	@%p4053 bra 	$L__BB0_8145;
	ld.shared.f32 	%f17672, [%r10+164];
	ld.shared.u16 	%rs3920, [_ZZ24flash_attention_wmma_qktPK6__halfS1_S1_PS_iiiifE6V_smem+5368];
	// begin inline asm
	{  cvt.f32.f16 %f17671, %rs3920;}

	// end inline asm
	fma.rn.f32 	%f22204, %f17672, %f17671, %f22204;
$L__BB0_8145:
	setp.ge.s32 	%p4054, %r116, %r137;
	@%p4054 bra 	$L__BB0_8147;
	ld.shared.f32 	%f17674, [%r10+168];
	ld.shared.u16 	%rs3921, [_ZZ24flash_attention_wmma_qktPK6__halfS1_S1_PS_iiiifE6V_smem+5496];
	// begin inline asm
	{  cvt.f32.f16 %f17673, %rs3921;}

	// end inline asm
	fma.rn.f32 	%f22204, %f17674, %f17673, %f22204;
$L__BB0_8147:
	add.s32 	%r1464, %r16, 43;
	setp.ge.s32 	%p4055, %r1464, %r137;
	@%p4055 bra 	$L__BB0_8149;
	ld.shared.f32 	%f17676, [%r10+172];
	ld.shared.u16 	%rs3922, [_ZZ24flash_attention_wmma_qktPK6__halfS1_S1_PS_iiiifE6V_smem+5624];
	// begin inline asm
	{  cvt.f32.f16 %f17675, %rs3922;}

	// end inline asm
	fma.rn.f32 	%f22204, %f17676, %f17675, %f22204;
$L__BB0_8149:
	add.s32 	%r1465, %r16, 44;
	setp.ge.s32 	%p4056, %r1465, %r137;
	@%p4056 bra 	$L__BB0_8151;
	ld.shared.f32 	%f17678, [%r10+176];
	ld.shared.u16 	%rs3923, [_ZZ24flash_attention_wmma_qktPK6__halfS1_S1_PS_iiiifE6V_smem+5752];
	// begin inline asm
	{  cvt.f32.f16 %f17677, %rs3923;}

	// end inline asm
	fma.rn.f32 	%f22204, %f17678, %f17677, %f22204;
$L__BB0_8151:
	add.s32 	%r1466, %r16, 45;
	setp.ge.s32 	%p4057, %r1466, %r137;
	@%p4057 bra 	$L__BB0_8153;
	ld.shared.f32 	%f17680, [%r10+180];
	ld.shared.u16 	%rs3924, [_ZZ24flash_attention_wmma_qktPK6__halfS1_S1_PS_iiiifE6V_smem+5880];
	// begin inline asm
	{  cvt.f32.f16 %f17679, %rs3924;}

	// end inline asm
	fma.rn.f32 	%f22204, %f17680, %f17679, %f22204;
$L__BB0_8153:
	add.s32 	%r1467, %r16, 46;
	setp.ge.s32 	%p4058, %r1467, %r137;
	@%p4058 bra 	$L__BB0_8155;
	ld.shared.f32 	%f17682, [%r10+184];
	ld.shared.u16 	%rs3925, [_ZZ24flash_attention_wmma_qktPK6__halfS1_S1_PS_iiiifE6V_smem+6008];
	// begin inline asm
	{  cvt.f32.f16 %f17681, %rs3925;}

	// end inline asm
	fma.rn.f32 	%f22204, %f17682, %f17681, %f22204;
$L__BB0_8155:
	setp.ge.s32 	%p4059, %r117, %r137;
	@%p4059 bra 	$L__BB0_8157;
	ld.shared.f32 	%f17684, [%r10+188];
	ld.shared.u16 	%rs3926, [_ZZ24flash_attention_wmma_qktPK6__halfS1_S1_PS_iiiifE6V_smem+6136];
	// begin inline asm
	{  cvt.f32.f16 %f17683, %rs3926;}

	// end inline asm
	fma.rn.f32 	%f22204, %f17684, %f17683, %f22204;
$L__BB0_8157:
	setp.ge.s32 	%p4060, %r118, %r137;
	@%p4060 bra 	$L__BB0_8159;
	ld.shared.f32 	%f17686, [%r10+192];
	ld.shared.u16 	%rs3927, [_ZZ24flash_attention_wmma_qktPK6__halfS1_S1_PS_iiiifE6V_smem+6264];
	// begin inline asm
	{  cvt.f32.f16 %f17685, %rs3927;}

	// end inline asm
	fma.rn.f32 	%f22204, %f17686, %f17685, %f22204;
$L__BB0_8159:
	setp.ge.s32 	%p4061, %r119, %r137;
	@%p4061 bra 	$L__BB0_8161;
	ld.shared.f32 	%f17688, [%r10+196];
	ld.shared.u16 	%rs3928, [_ZZ24flash_attention_wmma_qktPK6__halfS1_S1_PS_iiiifE6V_smem+6392];
	// begin inline asm
	{  cvt.f32.f16 %f17687, %rs3928;}

	// end inline asm
	fma.rn.f32 	%f22204, %f17688, %f17687, %f22204;
$L__BB0_8161:
	setp.ge.s32 	%p4062, %r120, %r137;
	@%p4062 bra 	$L__BB0_8163;
	ld.shared.f32 	%f17690, [%r10+200];
	ld.shared.u16 	%rs3929, [_ZZ24flash_attention_wmma_qktPK6__halfS1_S1_PS_iiiifE6V_smem+6520];
	// begin inline asm
	{  cvt.f32.f16 %f17689, %rs3929;}

	// end inline asm
	fma.rn.f32 	%f22204, %f17690, %f17689, %f22204;
$L__BB0_8163:
	setp.ge.s32 	%p4063, %r121, %r137;
	@%p4063 bra 	$L__BB0_8165;
	ld.shared.f32 	%f17692, [%r10+204];
	ld.shared.u16 	%rs3930, [_ZZ24flash_attention_wmma_qktPK6__halfS1_S1_PS_iiiifE6V_smem+6648];
	// begin inline asm
	{  cvt.f32.f16 %f17691, %rs3930;}

	// end inline asm
	fma.rn.f32 	%f22204, %f17692, %f17691, %f22204;
$L__BB0_8165:
	setp.ge.s32 	%p4064, %r122, %r137;
	@%p4064 bra 	$L__BB0_8167;
	ld.shared.f32 	%f17694, [%r10+208];
	ld.shared.u16 	%rs3931, [_ZZ24flash_attention_wmma_qktPK6__halfS1_S1_PS_iiiifE6V_smem+6776];
	// begin inline asm
	{  cvt.f32.f16 %f17693, %rs3931;}

	// end inline asm
	fma.rn.f32 	%f22204, %f17694, %f17693, %f22204;
$L__BB0_8167:
	setp.ge.s32 	%p4065, %r123, %r137;
	@%p4065 bra 	$L__BB0_8169;
	ld.shared.f32 	%f17696, [%r10+212];
	ld.shared.u16 	%rs3932, [_ZZ24flash_attention_wmma_qktPK6__halfS1_S1_PS_iiiifE6V_smem+6904];
	// begin inline asm
	{  cvt.f32.f16 %f17695, %rs3932;}

	// end inline asm
	fma.rn.f32 	%f22204, %f17696, %f17695, %f22204;
$L__BB0_8169:
	setp.ge.s32 	%p4066, %r124, %r137;
	@%p4066 bra 	$L__BB0_8171;
	ld.shared.f32 	%f17698, [%r10+216];
	ld.shared.u16 	%rs3933, [_ZZ24flash_attention_wmma_qktPK6__halfS1_S1_PS_iiiifE6V_smem+7032];
	// begin inline asm
	{  cvt.f32.f16 %f17697, %rs3933;}

	// end inline asm
	fma.rn.f32 	%f22204, %f17698, %f17697, %f22204;
$L__BB0_8171:
	setp.ge.s32 	%p4067, %r125, %r137;
	@%p4067 bra 	$L__BB0_8173;
	ld.shared.f32 	%f17700, [%r10+220];
	ld.shared.u16 	%rs3934, [_ZZ24flash_attention_wmma_qktPK6__halfS1_S1_PS_iiiifE6V_smem+7160];
	// begin inline asm
	{  cvt.f32.f16 %f17699, %rs3934;}

	// end inline asm
	fma.rn.f32 	%f22204, %f17700, %f17699, %f22204;
$L__BB0_8173:
	setp.ge.s32 	%p4068, %r126, %r137;
	@%p4068 bra 	$L__BB0_8175;
	ld.shared.f32 	%f17702, [%r10+224];
	ld.shared.u16 	%rs3935, [_ZZ24flash_attention_wmma_qktPK6__halfS1_S1_PS_iiiifE6V_smem+7288];
	// begin inline asm
	{  cvt.f32.f16 %f17701, %rs3935;}

	// end inline asm
	fma.rn.f32 	%f22204, %f17702, %f17701, %f22204;
$L__BB0_8175:
	setp.ge.s32 	%p4069, %r127, %r137;
	@%p4069 bra 	$L__BB0_8177;
	ld.shared.f32 	%f17704, [%r10+228];
	ld.shared.u16 	%rs3936, [_ZZ24flash_attention_wmma_qktPK6__halfS1_S1_PS_iiiifE6V_smem+7416];
	// begin inline asm
	{  cvt.f32.f16 %f17703, %rs3936;}

	// end inline asm
	fma.rn.f32 	%f22204, %f17704, %f17703, %f22204;
$L__BB0_8177:
	setp.ge.s32 	%p4070, %r128, %r137;
	@%p4070 bra 	$L__BB0_8179;
	ld.shared.f32 	%f17706, [%r10+232];
	ld.shared.u16 	%rs3937, [_ZZ24flash_attention_wmma_qktPK6__halfS1_S1_PS_iiiifE6V_smem+7544];
	// begin inline asm
	{  cvt.f32.f16 %f17705, %rs3937;}

	// end inline asm
	fma.rn.f32 	%f22204, %f17706, %f17705, %f22204;
$L__BB0_8179:
	setp.ge.s32 	%p4071, %r129, %r137;
	@%p4071 bra 	$L__BB0_8181;
	ld.shared.f32 	%f17708, [%r10+236];
	ld.shared.u16 	%rs3938, [_ZZ24flash_attention_wmma_qktPK6__halfS1_S1_PS_iiiifE6V_smem+7672];
	// begin inline asm
	{  cvt.f32.f16 %f17707, %rs3938;}

	// end inline asm
	fma.rn.f32 	%f22204, %f17708, %f17707, %f22204;
$L__BB0_8181:
	setp.ge.s32 	%p4072, %r130, %r137;
	@%p4072 bra 	$L__BB0_8183;
	ld.shared.f32 	%f17710, [%r10+240];
	ld.shared.u16 	%rs3939, [_ZZ24flash_attention_wmma_qktPK6__halfS1_S1_PS_iiiifE6V_smem+7800];
	// begin inline asm
	{  cvt.f32.f16 %f17709, %rs3939;}

	// end inline asm
	fma.rn.f32 	%f22204, %f17710, %f17709, %f22204;
$L__BB0_8183:
	setp.ge.s32 	%p4073, %r131, %r137;
	@%p4073 bra 	$L__BB0_8185;
	ld.shared.f32 	%f17712, [%r10+244];
	ld.shared.u16 	%rs3940, [_ZZ24flash_attention_wmma_qktPK6__halfS1_S1_PS_iiiifE6V_smem+7928];
	// begin inline asm
	{  cvt.f32.f16 %f17711, %rs3940;}

	// end inline asm
	fma.rn.f32 	%f22204, %f17712, %f17711, %f22204;
$L__BB0_8185:
	setp.ge.s32 	%p4074, %r132, %r137;
	@%p4074 bra 	$L__BB0_8187;
	ld.shared.f32 	%f17714, [%r10+248];
	ld.shared.u16 	%rs3941, [_ZZ24flash_attention_wmma_qktPK6__halfS1_S1_PS_iiiifE6V_smem+8056];
	// begin inline asm
	{  cvt.f32.f16 %f17713, %rs3941;}

	// end inline asm
	fma.rn.f32 	%f22204, %f17714, %f17713, %f22204;
$L__BB0_8187:
	setp.ge.s32 	%p4075, %r133, %r137;
	@%p4075 bra 	$L__BB0_8189;
	ld.shared.f32 	%f17716, [%r10+252];
	ld.shared.u16 	%rs3942, [_ZZ24flash_attention_wmma_qktPK6__halfS1_S1_PS_iiiifE6V_smem+8184];
	// begin inline asm
	{  cvt.f32.f16 %f17715, %rs3942;}

	// end inline asm
	fma.rn.f32 	%f22204, %f17716, %f17715, %f22204;
$L__BB0_8189:
	setp.ge.s32 	%p4076, %r16, %r137;
	fma.rn.f32 	%f18172, %f392, %f22204, %f18172;
	mov.f32 	%f22268, 0f00000000;
	@%p4076 bra 	$L__BB0_8191;
	ld.shared.f32 	%f17719, [%r10];
	ld.shared.u16 	%rs3943, [_ZZ24flash_attention_wmma_qktPK6__halfS1_S1_PS_iiiifE6V_smem+122];
	// begin inline asm
	{  cvt.f32.f16 %f17718, %rs3943;}

	// end inline asm
	fma.rn.f32 	%f22268, %f17719, %f17718, 0f00000000;
$L__BB0_8191:
	setp.ge.s32 	%p4077, %r84, %r137;
	@%p4077 bra 	$L__BB0_8193;
	ld.shared.f32 	%f17721, [%r10+4];
	ld.shared.u16 	%rs3944, [_ZZ24flash_attention_wmma_qktPK6__halfS1_S1_PS_iiiifE6V_smem+250];
	// begin inline asm
	{  cvt.f32.f16 %f17720, %rs3944;}

	// end inline asm
	fma.rn.f32 	%f22268, %f17721, %f17720, %f22268;
$L__BB0_8193:
	setp.ge.s32 	%p4078, %r85, %r137;
	@%p4078 bra 	$L__BB0_8195;
	ld.shared.f32 	%f17723, [%r10+8];
	ld.shared.u16 	%rs3945, [_ZZ24flash_attention_wmma_qktPK6__halfS1_S1_PS_iiiifE6V_smem+378];
	// begin inline asm
	{  cvt.f32.f16 %f17722, %rs3945;}

	// end inline asm
	fma.rn.f32 	%f22268, %f17723, %f17722, %f22268;
$L__BB0_8195:
	setp.ge.s32 	%p4079, %r86, %r137;
	@%p4079 bra 	$L__BB0_8197;
	ld.shared.f32 	%f17725, [%r10+12];
	ld.shared.u16 	%rs3946, [_ZZ24flash_attention_wmma_qktPK6__halfS1_S1_PS_iiiifE6V_smem+506];
	// begin inline asm
	{  cvt.f32.f16 %f17724, %rs3946;}

	// end inline asm
	fma.rn.f32 	%f22268, %f17725, %f17724, %f22268;
$L__BB0_8197:
	setp.ge.s32 	%p4080, %r87, %r137;
	@%p4080 bra 	$L__BB0_8199;
	ld.shared.f32 	%f17727, [%r10+16];
	ld.shared.u16 	%rs3947, [_ZZ24flash_attention_wmma_qktPK6__halfS1_S1_PS_iiiifE6V_smem+634];
	// begin inline asm
	{  cvt.f32.f16 %f17726, %rs3947;}

	// end inline asm
	fma.rn.f32 	%f22268, %f17727, %f17726, %f22268;
$L__BB0_8199:
	setp.ge.s32 	%p4081, %r88, %r137;
	@%p4081 bra 	$L__BB0_8201;
	ld.shared.f32 	%f17729, [%r10+20];
	ld.shared.u16 	%rs3948, [_ZZ24flash_attention_wmma_qktPK6__halfS1_S1_PS_iiiifE6V_smem+762];
	// begin inline asm
	{  cvt.f32.f16 %f17728, %rs3948;}

	// end inline asm
	fma.rn.f32 	%f22268, %f17729, %f17728, %f22268;
$L__BB0_8201:
	setp.ge.s32 	%p4082, %r89, %r137;
	@%p4082 bra 	$L__BB0_8203;
	ld.shared.f32 	%f17731, [%r10+24];
	ld.shared.u16 	%rs3949, [_ZZ24flash_attention_wmma_qktPK6__halfS1_S1_PS_iiiifE6V_smem+890];
	// begin inline asm
	{  cvt.f32.f16 %f17730, %rs3949;}

	// end inline asm
	fma.rn.f32 	%f22268, %f17731, %f17730, %f22268;
$L__BB0_8203:
	setp.ge.s32 	%p4083, %r90, %r137;
	@%p4083 bra 	$L__BB0_8205;
	ld.shared.f32 	%f17733, [%r10+28];
	ld.shared.u16 	%rs3950, [_ZZ24flash_attention_wmma_qktPK6__halfS1_S1_PS_iiiifE6V_smem+1018];
	// begin inline asm
	{  cvt.f32.f16 %f17732, %rs3950;}

	// end inline asm
	fma.rn.f32 	%f22268, %f17733, %f17732, %f22268;
$L__BB0_8205:
	setp.ge.s32 	%p4084, %r91, %r137;
	@%p4084 bra 	$L__BB0_8207;
	ld.shared.f32 	%f17735, [%r10+32];
	ld.shared.u16 	%rs3951, [_ZZ24flash_attention_wmma_qktPK6__halfS1_S1_PS_iiiifE6V_smem+1146];
	// begin inline asm
	{  cvt.f32.f16 %f17734, %rs3951;}

	// end inline asm
	fma.rn.f32 	%f22268, %f17735, %f17734, %f22268;
$L__BB0_8207:
	setp.ge.s32 	%p4085, %r92, %r137;
	@%p4085 bra 	$L__BB0_8209;
	ld.shared.f32 	%f17737, [%r10+36];
	ld.shared.u16 	%rs3952, [_ZZ24flash_attention_wmma_qktPK6__halfS1_S1_PS_iiiifE6V_smem+1274];
	// begin inline asm
	{  cvt.f32.f16 %f17736, %rs3952;}

	// end inline asm
	fma.rn.f32 	%f22268, %f17737, %f17736, %f22268;
$L__BB0_8209:
	setp.ge.s32 	%p4086, %r93, %r137;
	@%p4086 bra 	$L__BB0_8211;
	ld.shared.f32 	%f17739, [%r10+40];
	ld.shared.u16 	%rs3953, [_ZZ24flash_attention_wmma_qktPK6__halfS1_S1_PS_iiiifE6V_smem+1402];
	// begin inline asm
	{  cvt.f32.f16 %f17738, %rs3953;}

	// end inline asm
	fma.rn.f32 	%f22268, %f17739, %f17738, %f22268;
$L__BB0_8211:
	setp.ge.s32 	%p4087, %r94, %r137;
	@%p4087 bra 	$L__BB0_8213;
	ld.shared.f32 	%f17741, [%r10+44];
	ld.shared.u16 	%rs3954, [_ZZ24flash_attention_wmma_qktPK6__halfS1_S1_PS_iiiifE6V_smem+1530];
	// begin inline asm
	{  cvt.f32.f16 %f17740, %rs3954;}

	// end inline asm
	fma.rn.f32 	%f22268, %f17741, %f17740, %f22268;
$L__BB0_8213:
	setp.ge.s32 	%p4088, %r95, %r137;
	@%p4088 bra 	$L__BB0_8215;
	ld.shared.f32 	%f17743, [%r10+48];
	ld.shared.u16 	%rs3955, [_ZZ24flash_attention_wmma_qktPK6__halfS1_S1_PS_iiiifE6V_smem+1658];
	// begin inline asm
	{  cvt.f32.f16 %f17742, %rs3955;}

	// end inline asm
	fma.rn.f32 	%f22268, %f17743, %f17742, %f22268;
$L__BB0_8215:
	setp.ge.s32 	%p4089, %r96, %r137;
	@%p4089 bra 	$L__BB0_8217;
	ld.shared.f32 	%f17745, [%r10+52];
	ld.shared.u16 	%rs3956, [_ZZ24flash_attention_wmma_qktPK6__halfS1_S1_PS_iiiifE6V_smem+1786];
	// begin inline asm
	{  cvt.f32.f16 %f17744, %rs3956;}

	// end inline asm
	fma.rn.f32 	%f22268, %f17745, %f17744, %f22268;
$L__BB0_8217:
	setp.ge.s32 	%p4090, %r97, %r137;
	@%p4090 bra 	$L__BB0_8219;
	ld.shared.f32 	%f17747, [%r10+56];
	ld.shared.u16 	%rs3957, [_ZZ24flash_attention_wmma_qktPK6__halfS1_S1_PS_iiiifE6V_smem+1914];
	// begin inline asm
	{  cvt.f32.f16 %f17746, %rs3957;}

	// end inline asm
	fma.rn.f32 	%f22268, %f17747, %f17746, %f22268;
$L__BB0_8219:
	setp.ge.s32 	%p4091, %r98, %r137;
	@%p4091 bra 	$L__BB0_8221;
	ld.shared.f32 	%f17749, [%r10+60];
	ld.shared.u16 	%rs3958, [_ZZ24flash_attention_wmma_qktPK6__halfS1_S1_PS_iiiifE6V_smem+2042];
	// begin inline asm
	{  cvt.f32.f16 %f17748, %rs3958;}

	// end inline asm
	fma.rn.f32 	%f22268, %f17749, %f17748, %f22268;
$L__BB0_8221:
	add.s32 	%r1468, %r16, 16;
	setp.ge.s32 	%p4092, %r1468, %r137;
	@%p4092 bra 	$L__BB0_8223;
	ld.shared.f32 	%f17751, [%r10+64];
	ld.shared.u16 	%rs3959, [_ZZ24flash_attention_wmma_qktPK6__halfS1_S1_PS_iiiifE6V_smem+2170];
	// begin inline asm
	{  cvt.f32.f16 %f17750, %rs3959;}

	// end inline asm
	fma.rn.f32 	%f22268, %f17751, %f17750, %f22268;
$L__BB0_8223:
	add.s32 	%r1469, %r16, 17;
	setp.ge.s32 	%p4093, %r1469, %r137;
	@%p4093 bra 	$L__BB0_8225;
	ld.shared.f32 	%f17753, [%r10+68];
	ld.shared.u16 	%rs3960, [_ZZ24flash_attention_wmma_qktPK6__halfS1_S1_PS_iiiifE6V_smem+2298];
	// begin inline asm
	{  cvt.f32.f16 %f17752, %rs3960;}

	// end inline asm
	fma.rn.f32 	%f22268, %f17753, %f17752, %f22268;
$L__BB0_8225:
	add.s32 	%r1470, %r16, 18;
	setp.ge.s32 	%p4094, %r1470, %r137;
	@%p4094 bra 	$L__BB0_8227;
	ld.shared.f32 	%f17755, [%r10+72];
	ld.shared.u16 	%rs3961, [_ZZ24flash_attention_wmma_qktPK6__halfS1_S1_PS_iiiifE6V_smem+2426];
	// begin inline asm
	{  cvt.f32.f16 %f17754, %rs3961;}

	// end inline asm
	fma.rn.f32 	%f22268, %f17755, %f17754, %f22268;
$L__BB0_8227:
	add.s32 	%r1471, %r16, 19;
	setp.ge.s32 	%p4095, %r1471, %r137;
	@%p4095 bra 	$L__BB0_8229;
	ld.shared.f32 	%f17757, [%r10+76];
	ld.shared.u16 	%rs3962, [_ZZ24flash_attention_wmma_qktPK6__halfS1_S1_PS_iiiifE6V_smem+2554];
	// begin inline asm
	{  cvt.f32.f16 %f17756, %rs3962;}

	// end inline asm
	fma.rn.f32 	%f22268, %f17757, %f17756, %f22268;
$L__BB0_8229:
	add.s32 	%r1472, %r16, 20;
	setp.ge.s32 	%p4096, %r1472, %r137;
	@%p4096 bra 	$L__BB0_8231;
	ld.shared.f32 	%f17759, [%r10+80];
	ld.shared.u16 	%rs3963, [_ZZ24flash_attention_wmma_qktPK6__halfS1_S1_PS_iiiifE6V_smem+2682];
	// begin inline asm
	{  cvt.f32.f16 %f17758, %rs3963;}

	// end inline asm
	fma.rn.f32 	%f22268, %f17759, %f17758, %f22268;
$L__BB0_8231:
	add.s32 	%r1473, %r16, 21;
	setp.ge.s32 	%p4097, %r1473, %r137;
	@%p4097 bra 	$L__BB0_8233;
	ld.shared.f32 	%f17761, [%r10+84];
	ld.shared.u16 	%rs3964, [_ZZ24flash_attention_wmma_qktPK6__halfS1_S1_PS_iiiifE6V_smem+2810];
	// begin inline asm
	{  cvt.f32.f16 %f17760, %rs3964;}

	// end inline asm
	fma.rn.f32 	%f22268, %f17761, %f17760, %f22268;
$L__BB0_8233:
	add.s32 	%r1474, %r16, 22;
	setp.ge.s32 	%p4098, %r1474, %r137;
	@%p4098 bra 	$L__BB0_8235;
	ld.shared.f32 	%f17763, [%r10+88];
	ld.shared.u16 	%rs3965, [_ZZ24flash_attention_wmma_qktPK6__halfS1_S1_PS_iiiifE6V_smem+2938];
	// begin inline asm
	{  cvt.f32.f16 %f17762, %rs3965;}

	// end inline asm
	fma.rn.f32 	%f22268, %f17763, %f17762, %f22268;
$L__BB0_8235:
	setp.ge.s32 	%p4099, %r99, %r137;
	@%p4099 bra 	$L__BB0_8237;
	ld.shared.f32 	%f17765, [%r10+92];
	ld.shared.u16 	%rs3966, [_ZZ24flash_attention_wmma_qktPK6__halfS1_S1_PS_iiiifE6V_smem+3066];
	// begin inline asm
	{  cvt.f32.f16 %f17764, %rs3966;}

	// end inline asm
	fma.rn.f32 	%f22268, %f17765, %f17764, %f22268;
$L__BB0_8237:
	setp.ge.s32 	%p4100, %r100, %r137;
	@%p4100 bra 	$L__BB0_8239;
	ld.shared.f32 	%f17767, [%r10+96];
	ld.shared.u16 	%rs3967, [_ZZ24flash_attention_wmma_qktPK6__halfS1_S1_PS_iiiifE6V_smem+3194];
	// begin inline asm
	{  cvt.f32.f16 %f17766, %rs3967;}

	// end inline asm
	fma.rn.f32 	%f22268, %f17767, %f17766, %f22268;
$L__BB0_8239:
	setp.ge.s32 	%p4101, %r101, %r137;
	@%p4101 bra 	$L__BB0_8241;
	ld.shared.f32 	%f17769, [%r10+100];
	ld.shared.u16 	%rs3968, [_ZZ24flash_attention_wmma_qktPK6__halfS1_S1_PS_iiiifE6V_smem+3322];
	// begin inline asm
	{  cvt.f32.f16 %f17768, %rs3968;}

	// end inline asm
	fma.rn.f32 	%f22268, %f17769, %f17768, %f22268;
$L__BB0_8241:
	setp.ge.s32 	%p4102, %r102, %r137;
	@%p4102 bra 	$L__BB0_8243;
	ld.shared.f32 	%f17771, [%r10+104];
	ld.shared.u16 	%rs3969, [_ZZ24flash_attention_wmma_qktPK6__halfS1_S1_PS_iiiifE6V_smem+3450];
	// begin inline asm
	{  cvt.f32.f16 %f17770, %rs3969;}

	// end inline asm
	fma.rn.f32 	%f22268, %f17771, %f17770, %f22268;
$L__BB0_8243:
	@%p4039 bra 	$L__BB0_8245;
	ld.shared.f32 	%f17773, [%r10+108];
	ld.shared.u16 	%rs3970, [_ZZ24flash_attention_wmma_qktPK6__halfS1_S1_PS_iiiifE6V_smem+3578];
	// begin inline asm
	{  cvt.f32.f16 %f17772, %rs3970;}

	// end inline asm
	fma.rn.f32 	%f22268, %f17773, %f17772, %f22268;
$L__BB0_8245:
	@%p4040 bra 	$L__BB0_8247;
	ld.shared.f32 	%f17775, [%r10+112];
	ld.shared.u16 	%rs3971, [_ZZ24flash_attention_wmma_qktPK6__halfS1_S1_PS_iiiifE6V_smem+3706];
	// begin inline asm
	{  cvt.f32.f16 %f17774, %rs3971;}

	// end inline asm
	fma.rn.f32 	%f22268, %f17775, %f17774, %f22268;
$L__BB0_8247:
	@%p4041 bra 	$L__BB0_8249;
	ld.shared.f32 	%f17777, [%r10+116];
	ld.shared.u16 	%rs3972, [_ZZ24flash_attention_wmma_qktPK6__halfS1_S1_PS_iiiifE6V_smem+3834];
	// begin inline asm
	{  cvt.f32.f16 %f17776, %rs3972;}

	// end inline asm
	fma.rn.f32 	%f22268, %f17777, %f17776, %f22268;
$L__BB0_8249:
	@%p4042 bra 	$L__BB0_8251;
	ld.shared.f32 	%f17779, [%r10+120];
	ld.shared.u16 	%rs3973, [_ZZ24flash_attention_wmma_qktPK6__halfS1_S1_PS_iiiifE6V_smem+3962];
	// begin inline asm
	{  cvt.f32.f16 %f17778, %rs3973;}

	// end inline asm
	fma.rn.f32 	%f22268, %f17779, %f17778, %f22268;
$L__BB0_8251:
	@%p4043 bra 	$L__BB0_8253;
	ld.shared.f32 	%f17781, [%r10+124];
	ld.shared.u16 	%rs3974, [_ZZ24flash_attention_wmma_qktPK6__halfS1_S1_PS_iiiifE6V_smem+4090];
	// begin inline asm
	{  cvt.f32.f16 %f17780, %rs3974;}

	// end inline asm
	fma.rn.f32 	%f22268, %f17781, %f17780, %f22268;
$L__BB0_8253:
	setp.ge.s32 	%p4108, %r108, %r137;
	@%p4108 bra 	$L__BB0_8255;
	ld.shared.f32 	%f17783, [%r10+128];
	ld.shared.u16 	%rs3975, [_ZZ24flash_attention_wmma_qktPK6__halfS1_S1_PS_iiiifE6V_smem+4218];
	// begin inline asm
	{  cvt.f32.f16 %f17782, %rs3975;}

	// end inline asm
	fma.rn.f32 	%f22268, %f17783, %f17782, %f22268;
$L__BB0_8255:
	setp.ge.s32 	%p4109, %r109, %r137;
	@%p4109 bra 	$L__BB0_8257;
	ld.shared.f32 	%f17785, [%r10+132];
	ld.shared.u16 	%rs3976, [_ZZ24flash_attention_wmma_qktPK6__halfS1_S1_PS_iiiifE6V_smem+4346];
	// begin inline asm
	{  cvt.f32.f16 %f17784, %rs3976;}

	// end inline asm
	fma.rn.f32 	%f22268, %f17785, %f17784, %f22268;
$L__BB0_8257:
	setp.ge.s32 	%p4110, %r110, %r137;
	@%p4110 bra 	$L__BB0_8259;
	ld.shared.f32 	%f17787, [%r10+136];
	ld.shared.u16 	%rs3977, [_ZZ24flash_attention_wmma_qktPK6__halfS1_S1_PS_iiiifE6V_smem+4474];
	// begin inline asm
	{  cvt.f32.f16 %f17786, %rs3977;}

	// end inline asm
	fma.rn.f32 	%f22268, %f17787, %f17786, %f22268;
$L__BB0_8259:
	setp.ge.s32 	%p4111, %r111, %r137;
	@%p4111 bra 	$L__BB0_8261;
	ld.shared.f32 	%f17789, [%r10+140];
	ld.shared.u16 	%rs3978, [_ZZ24flash_attention_wmma_qktPK6__halfS1_S1_PS_iiiifE6V_smem+4602];
	// begin inline asm
	{  cvt.f32.f16 %f17788, %rs3978;}

	// end inline asm
	fma.rn.f32 	%f22268, %f17789, %f17788, %f22268;
$L__BB0_8261:
	setp.ge.s32 	%p4112, %r112, %r137;
	@%p4112 bra 	$L__BB0_8263;
	ld.shared.f32 	%f17791, [%r10+144];
	ld.shared.u16 	%rs3979, [_ZZ24flash_attention_wmma_qktPK6__halfS1_S1_PS_iiiifE6V_smem+4730];
	// begin inline asm
	{  cvt.f32.f16 %f17790, %rs3979;}

	// end inline asm
	fma.rn.f32 	%f22268, %f17791, %f17790, %f22268;
$L__BB0_8263:
	setp.ge.s32 	%p4113, %r113, %r137;
	@%p4113 bra 	$L__BB0_8265;
	ld.shared.f32 	%f17793, [%r10+148];
	ld.shared.u16 	%rs3980, [_ZZ24flash_attention_wmma_qktPK6__halfS1_S1_PS_iiiifE6V_smem+4858];
	// begin inline asm
	{  cvt.f32.f16 %f17792, %rs3980;}

	// end inline asm
	fma.rn.f32 	%f22268, %f17793, %f17792, %f22268;
$L__BB0_8265:
	setp.ge.s32 	%p4114, %r114, %r137;
	@%p4114 bra 	$L__BB0_8267;
	ld.shared.f32 	%f17795, [%r10+152];
	ld.shared.u16 	%rs3981, [_ZZ24flash_attention_wmma_qktPK6__halfS1_S1_PS_iiiifE6V_smem+4986];
	// begin inline asm
	{  cvt.f32.f16 %f17794, %rs3981;}

	// end inline asm
	fma.rn.f32 	%f22268, %f17795, %f17794, %f22268;
$L__BB0_8267:
	add.s32 	%r1475, %r16, 39;
	setp.ge.s32 	%p4115, %r1475, %r137;
	@%p4115 bra 	$L__BB0_8269;
	ld.shared.f32 	%f17797, [%r10+156];
	ld.shared.u16 	%rs3982, [_ZZ24flash_attention_wmma_qktPK6__halfS1_S1_PS_iiiifE6V_smem+5114];
	// begin inline asm
	{  cvt.f32.f16 %f17796, %rs3982;}

	// end inline asm
	fma.rn.f32 	%f22268, %f17797, %f17796, %f22268;
$L__BB0_8269:
	setp.ge.s32 	%p4116, %r115, %r137;
	@%p4116 bra 	$L__BB0_8271;
	ld.shared.f32 	%f17799, [%r10+160];
	ld.shared.u16 	%rs3983, [_ZZ24flash_attention_wmma_qktPK6__halfS1_S1_PS_iiiifE6V_smem+5242];
	// begin inline asm
	{  cvt.f32.f16 %f17798, %rs3983;}

	// end inline asm
	fma.rn.f32 	%f22268, %f17799, %f17798, %f22268;
$L__BB0_8271:
	add.s32 	%r1476, %r16, 41;
	setp.ge.s32 	%p4117, %r1476, %r137;
	@%p4117 bra 	$L__BB0_8273;
	ld.shared.f32 	%f17801, [%r10+164];
	ld.shared.u16 	%rs3984, [_ZZ24flash_attention_wmma_qktPK6__halfS1_S1_PS_iiiifE6V_smem+5370];
	// begin inline asm
	{  cvt.f32.f16 %f17800, %rs3984;}

	// end inline asm
	fma.rn.f32 	%f22268, %f17801, %f17800, %f22268;
$L__BB0_8273:
	setp.ge.s32 	%p4118, %r116, %r137;
	@%p4118 bra 	$L__BB0_8275;
	ld.shared.f32 	%f17803, [%r10+168];
	ld.shared.u16 	%rs3985, [_ZZ24flash_attention_wmma_qktPK6__halfS1_S1_PS_iiiifE6V_smem+5498];
	// begin inline asm
	{  cvt.f32.f16 %f17802, %rs3985;}

	// end inline asm
	fma.rn.f32 	%f22268, %f17803, %f17802, %f22268;
$L__BB0_8275:
	add.s32 	%r1477, %r16, 43;
	setp.ge.s32 	%p4119, %r1477, %r137;
	@%p4119 bra 	$L__BB0_8277;
	ld.shared.f32 	%f17805, [%r10+172];
	ld.shared.u16 	%rs3986, [_ZZ24flash_attention_wmma_qktPK6__halfS1_S1_PS_iiiifE6V_smem+5626];
	// begin inline asm
	{  cvt.f32.f16 %f17804, %rs3986;}

	// end inline asm
	fma.rn.f32 	%f22268, %f17805, %f17804, %f22268;
$L__BB0_8277:
	add.s32 	%r1478, %r16, 44;
	setp.ge.s32 	%p4120, %r1478, %r137;
	@%p4120 bra 	$L__BB0_8279;
	ld.shared.f32 	%f17807, [%r10+176];
	ld.shared.u16 	%rs3987, [_ZZ24flash_attention_wmma_qktPK6__halfS1_S1_PS_iiiifE6V_smem+5754];
	// begin inline asm
	{  cvt.f32.f16 %f17806, %rs3987;}

	// end inline asm
	fma.rn.f32 	%f22268, %f17807, %f17806, %f22268;
$L__BB0_8279:
	add.s32 	%r1479, %r16, 45;
	setp.ge.s32 	%p4121, %r1479, %r137;
	@%p4121 bra 	$L__BB0_8281;
	ld.shared.f32 	%f17809, [%r10+180];
	ld.shared.u16 	%rs3988, [_ZZ24flash_attention_wmma_qktPK6__halfS1_S1_PS_iiiifE6V_smem+5882];
	// begin inline asm
	{  cvt.f32.f16 %f17808, %rs3988;}

	// end inline asm
	fma.rn.f32 	%f22268, %f17809, %f17808, %f22268;
$L__BB0_8281:
	add.s32 	%r1480, %r16, 46;
	setp.ge.s32 	%p4122, %r1480, %r137;
	@%p4122 bra 	$L__BB0_8283;
	ld.shared.f32 	%f17811, [%r10+184];
	ld.shared.u16 	%rs3989, [_ZZ24flash_attention_wmma_qktPK6__halfS1_S1_PS_iiiifE6V_smem+6010];
	// begin inline asm
	{  cvt.f32.f16 %f17810, %rs3989;}

	// end inline asm
	fma.rn.f32 	%f22268, %f17811, %f17810, %f22268;
$L__BB0_8283:
	setp.ge.s32 	%p4123, %r117, %r137;
	@%p4123 bra 	$L__BB0_8285;
	ld.shared.f32 	%f17813, [%r10+188];
	ld.shared.u16 	%rs3990, [_ZZ24flash_attention_wmma_qktPK6__halfS1_S1_PS_iiiifE6V_smem+6138];
	// begin inline asm
	{  cvt.f32.f16 %f17812, %rs3990;}

	// end inline asm
	fma.rn.f32 	%f22268, %f17813, %f17812, %f22268;
$L__BB0_8285:
	setp.ge.s32 	%p4124, %r118, %r137;
	@%p4124 bra 	$L__BB0_8287;
	ld.shared.f32 	%f17815, [%r10+192];
	ld.shared.u16 	%rs3991, [_ZZ24flash_attention_wmma_qktPK6__halfS1_S1_PS_iiiifE6V_smem+6266];
	// begin inline asm
	{  cvt.f32.f16 %f17814, %rs3991;}

	// end inline asm
	fma.rn.f32 	%f22268, %f17815, %f17814, %f22268;
$L__BB0_8287:
	setp.ge.s32 	%p4125, %r119, %r137;
	@%p4125 bra 	$L__BB0_8289;
	ld.shared.f32 	%f17817, [%r10+196];
	ld.shared.u16 	%rs3992, [_ZZ24flash_attention_wmma_qktPK6__halfS1_S1_PS_iiiifE6V_smem+6394];
	// begin inline asm
	{  cvt.f32.f16 %f17816, %rs3992;}

	// end inline asm
	fma.rn.f32 	%f22268, %f17817, %f17816, %f22268;
$L__BB0_8289:
	setp.ge.s32 	%p4126, %r120, %r137;
	@%p4126 bra 	$L__BB0_8291;
	ld.shared.f32 	%f17819, [%r10+200];
	ld.shared.u16 	%rs3993, [_ZZ24flash_attention_wmma_qktPK6__halfS1_S1_PS_iiiifE6V_smem+6522];
	// begin inline asm
	{  cvt.f32.f16 %f17818, %rs3993;}

	// end inline asm
	fma.rn.f32 	%f22268, %f17819, %f17818, %f22268;
$L__BB0_8291:
	setp.ge.s32 	%p4127, %r121, %r137;
	@%p4127 bra 	$L__BB0_8293;
	ld.shared.f32 	%f17821, [%r10+204];
	ld.shared.u16 	%rs3994, [_ZZ24flash_attention_wmma_qktPK6__halfS1_S1_PS_iiiifE6V_smem+6650];
	// begin inline asm
	{  cvt.f32.f16 %f17820, %rs3994;}

	// end inline asm
	fma.rn.f32 	%f22268, %f17821, %f17820, %f22268;
$L__BB0_8293:
	setp.ge.s32 	%p4128, %r122, %r137;
	@%p4128 bra 	$L__BB0_8295;
	ld.shared.f32 	%f17823, [%r10+208];
	ld.shared.u16 	%rs3995, [_ZZ24flash_attention_wmma_qktPK6__halfS1_S1_PS_iiiifE6V_smem+6778];
	// begin inline asm
	{  cvt.f32.f16 %f17822, %rs3995;}

	// end inline asm
	fma.rn.f32 	%f22268, %f17823, %f17822, %f22268;
$L__BB0_8295:
	setp.ge.s32 	%p4129, %r123, %r137;
	@%p4129 bra 	$L__BB0_8297;
	ld.shared.f32 	%f17825, [%r10+212];
	ld.shared.u16 	%rs3996, [_ZZ24flash_attention_wmma_qktPK6__halfS1_S1_PS_iiiifE6V_smem+6906];
	// begin inline asm
	{  cvt.f32.f16 %f17824, %rs3996;}

	// end inline asm
	fma.rn.f32 	%f22268, %f17825, %f17824, %f22268;
$L__BB0_8297:
	setp.ge.s32 	%p4130, %r124, %r137;
	@%p4130 bra 	$L__BB0_8299;
	ld.shared.f32 	%f17827, [%r10+216];
	ld.shared.u16 	%rs3997, [_ZZ24flash_attention_wmma_qktPK6__halfS1_S1_PS_iiiifE6V_smem+7034];
	// begin inline asm
	{  cvt.f32.f16 %f17826, %rs3997;}

	// end inline asm
	fma.rn.f32 	%f22268, %f17827, %f17826, %f22268;
$L__BB0_8299:
	setp.ge.s32 	%p4131, %r125, %r137;
	@%p4131 bra 	$L__BB0_8301;
	ld.shared.f32 	%f17829, [%r10+220];
	ld.shared.u16 	%rs3998, [_ZZ24flash_attention_wmma_qktPK6__halfS1_S1_PS_iiiifE6V_smem+7162];
	// begin inline asm
	{  cvt.f32.f16 %f17828, %rs3998;}

	// end inline asm
	fma.rn.f32 	%f22268, %f17829, %f17828, %f22268;
$L__BB0_8301:
	setp.ge.s32 	%p4132, %r126, %r137;
	@%p4132 bra 	$L__BB0_8303;
	ld.shared.f32 	%f17831, [%r10+224];
	ld.shared.u16 	%rs3999, [_ZZ24flash_attention_wmma_qktPK6__halfS1_S1_PS_iiiifE6V_smem+7290];
	// begin inline asm
	{  cvt.f32.f16 %f17830, %rs3999;}

	// end inline asm
	fma.rn.f32 	%f22268, %f17831, %f17830, %f22268;
$L__BB0_8303:
	setp.ge.s32 	%p4133, %r127, %r137;
	@%p4133 bra 	$L__BB0_8305;
	ld.shared.f32 	%f17833, [%r10+228];
	ld.shared.u16 	%rs4000, [_ZZ24flash_attention_wmma_qktPK6__halfS1_S1_PS_iiiifE6V_smem+7418];
	// begin inline asm
	{  cvt.f32.f16 %f17832, %rs4000;}

	// end inline asm
	fma.rn.f32 	%f22268, %f17833, %f17832, %f22268;
$L__BB0_8305:
	setp.ge.s32 	%p4134, %r128, %r137;
	@%p4134 bra 	$L__BB0_8307;
	ld.shared.f32 	%f17835, [%r10+232];
	ld.shared.u16 	%rs4001, [_ZZ24flash_attention_wmma_qktPK6__halfS1_S1_PS_iiiifE6V_smem+7546];
	// begin inline asm
	{  cvt.f32.f16 %f17834, %rs4001;}

	// end inline asm
	fma.rn.f32 	%f22268, %f17835, %f17834, %f22268;
$L__BB0_8307:
	setp.ge.s32 	%p4135, %r129, %r137;
	@%p4135 bra 	$L__BB0_8309;
	ld.shared.f32 	%f17837, [%r10+236];
	ld.shared.u16 	%rs4002, [_ZZ24flash_attention_wmma_qktPK6__halfS1_S1_PS_iiiifE6V_smem+7674];
	// begin inline asm
	{  cvt.f32.f16 %f17836, %rs4002;}

	// end inline asm
	fma.rn.f32 	%f22268, %f17837, %f17836, %f22268;
$L__BB0_8309:
	setp.ge.s32 	%p4136, %r130, %r137;
	@%p4136 bra 	$L__BB0_8311;
	ld.shared.f32 	%f17839, [%r10+240];
	ld.shared.u16 	%rs4003, [_ZZ24flash_attention_wmma_qktPK6__halfS1_S1_PS_iiiifE6V_smem+7802];
	// begin inline asm
	{  cvt.f32.f16 %f17838, %rs4003;}

	// end inline asm
	fma.rn.f32 	%f22268, %f17839, %f17838, %f22268;
$L__BB0_8311:
	setp.ge.s32 	%p4137, %r131, %r137;
	@%p4137 bra 	$L__BB0_8313;
	ld.shared.f32 	%f17841, [%r10+244];
	ld.shared.u16 	%rs4004, [_ZZ24flash_attention_wmma_qktPK6__halfS1_S1_PS_iiiifE6V_smem+7930];
	// begin inline asm
	{  cvt.f32.f16 %f17840, %rs4004;}

	// end inline asm
	fma.rn.f32 	%f22268, %f17841, %f17840, %f22268;
$L__BB0_8313:
	setp.ge.s32 	%p4138, %r132, %r137;
	@%p4138 bra 	$L__BB0_8315;
	ld.shared.f32 	%f17843, [%r10+248];
	ld.shared.u16 	%rs4005, [_ZZ24flash_attention_wmma_qktPK6__halfS1_S1_PS_iiiifE6V_smem+8058];
	// begin inline asm
	{  cvt.f32.f16 %f17842, %rs4005;}

	// end inline asm
	fma.rn.f32 	%f22268, %f17843, %f17842, %f22268;
$L__BB0_8315:
	setp.ge.s32 	%p4139, %r133, %r137;
	@%p4139 bra 	$L__BB0_8317;
	ld.shared.f32 	%f17845, [%r10+252];
	ld.shared.u16 	%rs4006, [_ZZ24flash_attention_wmma_qktPK6__halfS1_S1_PS_iiiifE6V_smem+8186];
	// begin inline asm
	{  cvt.f32.f16 %f17844, %rs4006;}

	// end inline asm
	fma.rn.f32 	%f22268, %f17845, %f17844, %f22268;
$L__BB0_8317:
	setp.ge.s32 	%p4140, %r16, %r137;
	fma.rn.f32 	%f18171, %f392, %f22268, %f18171;
	mov.f32 	%f22332, 0f00000000;
	@%p4140 bra 	$L__BB0_8319;
	ld.shared.f32 	%f17848, [%r10];
	ld.shared.u16 	%rs4007, [_ZZ24flash_attention_wmma_qktPK6__halfS1_S1_PS_iiiifE6V_smem+124];
	// begin inline asm
	{  cvt.f32.f16 %f17847, %rs4007;}

	// end inline asm
	fma.rn.f32 	%f22332, %f17848, %f17847, 0f00000000;
$L__BB0_8319:
	setp.ge.s32 	%p4141, %r84, %r137;
	@%p4141 bra 	$L__BB0_8321;
	ld.shared.f32 	%f17850, [%r10+4];
	ld.shared.u16 	%rs4008, [_ZZ24flash_attention_wmma_qktPK6__halfS1_S1_PS_iiiifE6V_smem+252];
	// begin inline asm
	{  cvt.f32.f16 %f17849, %rs4008;}

	// end inline asm
	fma.rn.f32 	%f22332, %f17850, %f17849, %f22332;
$L__BB0_8321:
	setp.ge.s32 	%p4142, %r85, %r137;
	@%p4142 bra 	$L__BB0_8323;
	ld.shared.f32 	%f17852, [%r10+8];
	ld.shared.u16 	%rs4009, [_ZZ24flash_attention_wmma_qktPK6__halfS1_S1_PS_iiiifE6V_smem+380];
	// begin inline asm
	{  cvt.f32.f16 %f17851, %rs4009;}

	// end inline asm
	fma.rn.f32 	%f22332, %f17852, %f17851, %f22332;
$L__BB0_8323:
	setp.ge.s32 	%p4143, %r86, %r137;
	@%p4143 bra 	$L__BB0_8325;
	ld.shared.f32 	%f17854, [%r10+12];
	ld.shared.u16 	%rs4010, [_ZZ24flash_attention_wmma_qktPK6__halfS1_S1_PS_iiiifE6V_smem+508];
	// begin inline asm
	{  cvt.f32.f16 %f17853, %rs4010;}

	// end inline asm
	fma.rn.f32 	%f22332, %f17854, %f17853, %f22332;
$L__BB0_8325:
	setp.ge.s32 	%p4144, %r87, %r137;
	@%p4144 bra 	$L__BB0_8327;
	ld.shared.f32 	%f17856, [%r10+16];
	ld.shared.u16 	%rs4011, [_ZZ24flash_attention_wmma_qktPK6__halfS1_S1_PS_iiiifE6V_smem+636];
	// begin inline asm
	{  cvt.f32.f16 %f17855, %rs4011;}

	// end inline asm
	fma.rn.f32 	%f22332, %f17856, %f17855, %f22332;
$L__BB0_8327:
	setp.ge.s32 	%p4145, %r88, %r137;
	@%p4145 bra 	$L__BB0_8329;
	ld.shared.f32 	%f17858, [%r10+20];
	ld.shared.u16 	%rs4012, [_ZZ24flash_attention_wmma_qktPK6__halfS1_S1_PS_iiiifE6V_smem+764];
	// begin inline asm
	{  cvt.f32.f16 %f17857, %rs4012;}

	// end inline asm
	fma.rn.f32 	%f22332, %f17858, %f17857, %f22332;
$L__BB0_8329:
	setp.ge.s32 	%p4146, %r89, %r137;
	@%p4146 bra 	$L__BB0_8331;
	ld.shared.f32 	%f17860, [%r10+24];
	ld.shared.u16 	%rs4013, [_ZZ24flash_attention_wmma_qktPK6__halfS1_S1_PS_iiiifE6V_smem+892];
	// begin inline asm
	{  cvt.f32.f16 %f17859, %rs4013;}

	// end inline asm
	fma.rn.f32 	%f22332, %f17860, %f17859, %f22332;
$L__BB0_8331:
	setp.ge.s32 	%p4147, %r90, %r137;
	@%p4147 bra 	$L__BB0_8333;
	ld.shared.f32 	%f17862, [%r10+28];
	ld.shared.u16 	%rs4014, [_ZZ24flash_attention_wmma_qktPK6__halfS1_S1_PS_iiiifE6V_smem+1020];
	// begin inline asm
	{  cvt.f32.f16 %f17861, %rs4014;}

	// end inline asm
	fma.rn.f32 	%f22332, %f17862, %f17861, %f22332;
$L__BB0_8333:
	setp.ge.s32 	%p4148, %r91, %r137;
	@%p4148 bra 	$L__BB0_8335;
	ld.shared.f32 	%f17864, [%r10+32];
	ld.shared.u16 	%rs4015, [_ZZ24flash_attention_wmma_qktPK6__halfS1_S1_PS_iiiifE6V_smem+1148];
	// begin inline asm
	{  cvt.f32.f16 %f17863, %rs4015;}

	// end inline asm
	fma.rn.f32 	%f22332, %f17864, %f17863, %f22332;
$L__BB0_8335:
	setp.ge.s32 	%p4149, %r92, %r137;
	@%p4149 bra 	$L__BB0_8337;
	ld.shared.f32 	%f17866, [%r10+36];
	ld.shared.u16 	%rs4016, [_ZZ24flash_attention_wmma_qktPK6__halfS1_S1_PS_iiiifE6V_smem+1276];
	// begin inline asm
	{  cvt.f32.f16 %f17865, %rs4016;}

	// end inline asm
	fma.rn.f32 	%f22332, %f17866, %f17865, %f22332;
$L__BB0_8337:
	setp.ge.s32 	%p4150, %r93, %r137;
	@%p4150 bra 	$L__BB0_8339;
	ld.shared.f32 	%f17868, [%r10+40];
	ld.shared.u16 	%rs4017, [_ZZ24flash_attention_wmma_qktPK6__halfS1_S1_PS_iiiifE6V_smem+1404];
	// begin inline asm
	{  cvt.f32.f16 %f17867, %rs4017;}

	// end inline asm
	fma.rn.f32 	%f22332, %f17868, %f17867, %f22332;
$L__BB0_8339:
	setp.ge.s32 	%p4151, %r94, %r137;
	@%p4151 bra 	$L__BB0_8341;
	ld.shared.f32 	%f17870, [%r10+44];
	ld.shared.u16 	%rs4018, [_ZZ24flash_attention_wmma_qktPK6__halfS1_S1_PS_iiiifE6V_smem+1532];
	// begin inline asm
	{  cvt.f32.f16 %f17869, %rs4018;}

	// end inline asm
	fma.rn.f32 	%f22332, %f17870, %f17869, %f22332;
$L__BB0_8341:
	setp.ge.s32 	%p4152, %r95, %r137;
	@%p4152 bra 	$L__BB0_8343;
	ld.shared.f32 	%f17872, [%r10+48];
	ld.shared.u16 	%rs4019, [_ZZ24flash_attention_wmma_qktPK6__halfS1_S1_PS_iiiifE6V_smem+1660];
	// begin inline asm
	{  cvt.f32.f16 %f17871, %rs4019;}

	// end inline asm
	fma.rn.f32 	%f22332, %f17872, %f17871, %f22332;
$L__BB0_8343:
	setp.ge.s32 	%p4153, %r96, %r137;
	@%p4153 bra 	$L__BB0_8345;
	ld.shared.f32 	%f17874, [%r10+52];
	ld.shared.u16 	%rs4020, [_ZZ24flash_attention_wmma_qktPK6__halfS1_S1_PS_iiiifE6V_smem+1788];
	// begin inline asm
	{  cvt.f32.f16 %f17873, %rs4020;}

	// end inline asm
	fma.rn.f32 	%f22332, %f17874, %f17873, %f22332;
$L__BB0_8345:
	setp.ge.s32 	%p4154, %r97, %r137;
	@%p4154 bra 	$L__BB0_8347;
	ld.shared.f32 	%f17876, [%r10+56];
	ld.shared.u16 	%rs4021, [_ZZ24flash_attention_wmma_qktPK6__halfS1_S1_PS_iiiifE6V_smem+1916];
	// begin inline asm
	{  cvt.f32.f16 %f17875, %rs4021;}

	// end inline asm
	fma.rn.f32 	%f22332, %f17876, %f17875, %f22332;
$L__BB0_8347:
	setp.ge.s32 	%p4155, %r98, %r137;
	@%p4155 bra 	$L__BB0_8349;
	ld.shared.f32 	%f17878, [%r10+60];
	ld.shared.u16 	%rs4022, [_ZZ24flash_attention_wmma_qktPK6__halfS1_S1_PS_iiiifE6V_smem+2044];
	// begin inline asm
	{  cvt.f32.f16 %f17877, %rs4022;}

	// end inline asm
	fma.rn.f32 	%f22332, %f17878, %f17877, %f22332;
$L__BB0_8349:
	add.s32 	%r1481, %r16, 16;
	setp.ge.s32 	%p4156, %r1481, %r137;
	@%p4156 bra 	$L__BB0_8351;
	ld.shared.f32 	%f17880, [%r10+64];
	ld.shared.u16 	%rs4023, [_ZZ24flash_attention_wmma_qktPK6__halfS1_S1_PS_iiiifE6V_smem+2172];
	// begin inline asm
	{  cvt.f32.f16 %f17879, %rs4023;}

	// end inline asm
	fma.rn.f32 	%f22332, %f17880, %f17879, %f22332;
$L__BB0_8351:
	add.s32 	%r1482, %r16, 17;
	setp.ge.s32 	%p4157, %r1482, %r137;
	@%p4157 bra 	$L__BB0_8353;
	ld.shared.f32 	%f17882, [%r10+68];
	ld.shared.u16 	%rs4024, [_ZZ24flash_attention_wmma_qktPK6__halfS1_S1_PS_iiiifE6V_smem+2300];
	// begin inline asm
	{  cvt.f32.f16 %f17881, %rs4024;}

	// end inline asm
	fma.rn.f32 	%f22332, %f17882, %f17881, %f22332;
$L__BB0_8353:
	add.s32 	%r1483, %r16, 18;
	setp.ge.s32 	%p4158, %r1483, %r137;
	@%p4158 bra 	$L__BB0_8355;
	ld.shared.f32 	%f17884, [%r10+72];
	ld.shared.u16 	%rs4025, [_ZZ24flash_attention_wmma_qktPK6__halfS1_S1_PS_iiiifE6V_smem+2428];
	// begin inline asm
	{  cvt.f32.f16 %f17883, %rs4025;}

	// end inline asm
	fma.rn.f32 	%f22332, %f17884, %f17883, %f22332;
$L__BB0_8355:
	add.s32 	%r1484, %r16, 19;
	setp.ge.s32 	%p4159, %r1484, %r137;
	@%p4159 bra 	$L__BB0_8357;
	ld.shared.f32 	%f17886, [%r10+76];
	ld.shared.u16 	%rs4026, [_ZZ24flash_attention_wmma_qktPK6__halfS1_S1_PS_iiiifE6V_smem+2556];
	// begin inline asm
	{  cvt.f32.f16 %f17885, %rs4026;}

	// end inline asm
	fma.rn.f32 	%f22332, %f17886, %f17885, %f22332;
$L__BB0_8357:
	add.s32 	%r1485, %r16, 20;
	setp.ge.s32 	%p4160, %r1485, %r137;
	@%p4160 bra 	$L__BB0_8359;
	ld.shared.f32 	%f17888, [%r10+80];
	ld.shared.u16 	%rs4027, [_ZZ24flash_attention_wmma_qktPK6__halfS1_S1_PS_iiiifE6V_smem+2684];
	// begin inline asm
	{  cvt.f32.f16 %f17887, %rs4027;}

	// end inline asm
	fma.rn.f32 	%f22332, %f17888, %f17887, %f22332;
$L__BB0_8359:
	add.s32 	%r1486, %r16, 21;
	setp.ge.s32 	%p4161, %r1486, %r137;
	@%p4161 bra 	$L__BB0_8361;
	ld.shared.f32 	%f17890, [%r10+84];
	ld.shared.u16 	%rs4028, [_ZZ24flash_attention_wmma_qktPK6__halfS1_S1_PS_iiiifE6V_smem+2812];
	// begin inline asm
	{  cvt.f32.f16 %f17889, %rs4028;}

	// end inline asm
	fma.rn.f32 	%f22332, %f17890, %f17889, %f22332;
$L__BB0_8361:
	add.s32 	%r1487, %r16, 22;
	setp.ge.s32 	%p4162, %r1487, %r137;
	@%p4162 bra 	$L__BB0_8363;
	ld.shared.f32 	%f17892, [%r10+88];
	ld.shared.u16 	%rs4029, [_ZZ24flash_attention_wmma_qktPK6__halfS1_S1_PS_iiiifE6V_smem+2940];
	// begin inline asm
	{  cvt.f32.f16 %f17891, %rs4029;}

	// end inline asm
	fma.rn.f32 	%f22332, %f17892, %f17891, %f22332;
$L__BB0_8363:
	setp.ge.s32 	%p4163, %r99, %r137;
	@%p4163 bra 	$L__BB0_8365;
	ld.shared.f32 	%f17894, [%r10+92];
	ld.shared.u16 	%rs4030, [_ZZ24flash_attention_wmma_qktPK6__halfS1_S1_PS_iiiifE6V_smem+3068];
	// begin inline asm
	{  cvt.f32.f16 %f17893, %rs4030;}

	// end inline asm
	fma.rn.f32 	%f22332, %f17894, %f17893, %f22332;
$L__BB0_8365:
	setp.ge.s32 	%p4164, %r100, %r137;
	@%p4164 bra 	$L__BB0_8367;
	ld.shared.f32 	%f17896, [%r10+96];
	ld.shared.u16 	%rs4031, [_ZZ24flash_attention_wmma_qktPK6__halfS1_S1_PS_iiiifE6V_smem+3196];
	// begin inline asm
	{  cvt.f32.f16 %f17895, %rs4031;}

	// end inline asm
	fma.rn.f32 	%f22332, %f17896, %f17895, %f22332;
$L__BB0_8367:
	setp.ge.s32 	%p4165, %r101, %r137;
	@%p4165 bra 	$L__BB0_8369;
	ld.shared.f32 	%f17898, [%r10+100];
	ld.shared.u16 	%rs4032, [_ZZ24flash_attention_wmma_qktPK6__halfS1_S1_PS_iiiifE6V_smem+3324];
	// begin inline asm
	{  cvt.f32.f16 %f17897, %rs4032;}

	// end inline asm
	fma.rn.f32 	%f22332, %f17898, %f17897, %f22332;
$L__BB0_8369:
	setp.ge.s32 	%p4166, %r102, %r137;
	@%p4166 bra 	$L__BB0_8371;
	ld.shared.f32 	%f17900, [%r10+104];
	ld.shared.u16 	%rs4033, [_ZZ24flash_attention_wmma_qktPK6__halfS1_S1_PS_iiiifE6V_smem+3452];
	// begin inline asm
	{  cvt.f32.f16 %f17899, %rs4033;}

	// end inline asm
	fma.rn.f32 	%f22332, %f17900, %f17899, %f22332;
$L__BB0_8371:
	setp.ge.s32 	%p4167, %r103, %r137;
	@%p4167 bra 	$L__BB0_8373;
	ld.shared.f32 	%f17902, [%r10+108];
	ld.shared.u16 	%rs4034, [_ZZ24flash_attention_wmma_qktPK6__halfS1_S1_PS_iiiifE6V_smem+3580];
	// begin inline asm
	{  cvt.f32.f16 %f17901, %rs4034;}

	// end inline asm
	fma.rn.f32 	%f22332, %f17902, %f17901, %f22332;
$L__BB0_8373:
	setp.ge.s32 	%p4168, %r104, %r137;
	@%p4168 bra 	$L__BB0_8375;
	ld.shared.f32 	%f17904, [%r10+112];
	ld.shared.u16 	%rs4035, [_ZZ24flash_attention_wmma_qktPK6__halfS1_S1_PS_iiiifE6V_smem+3708];
	// begin inline asm
	{  cvt.f32.f16 %f17903, %rs4035;}

	// end inline asm
	fma.rn.f32 	%f22332, %f17904, %f17903, %f22332;
$L__BB0_8375:
	setp.ge.s32 	%p4169, %r105, %r137;
	@%p4169 bra 	$L__BB0_8377;
	ld.shared.f32 	%f17906, [%r10+116];
	ld.shared.u16 	%rs4036, [_ZZ24flash_attention_wmma_qktPK6__halfS1_S1_PS_iiiifE6V_smem+3836];
	// begin inline asm
	{  cvt.f32.f16 %f17905, %rs4036;}

	// end inline asm
	fma.rn.f32 	%f22332, %f17906, %f17905, %f22332;
$L__BB0_8377:
	setp.ge.s32 	%p4170, %r106, %r137;
	@%p4170 bra 	$L__BB0_8379;
	ld.shared.f32 	%f17908, [%r10+120];
	ld.shared.u16 	%rs4037, [_ZZ24flash_attention_wmma_qktPK6__halfS1_S1_PS_iiiifE6V_smem+3964];
	// begin inline asm
	{  cvt.f32.f16 %f17907, %rs4037;}

	// end inline asm
	fma.rn.f32 	%f22332, %f17908, %f17907, %f22332;
$L__BB0_8379:
	setp.ge.s32 	%p4171, %r107, %r137;
	@%p4171 bra 	$L__BB0_8381;
	ld.shared.f32 	%f17910, [%r10+124];
	ld.shared.u16 	%rs4038, [_ZZ24flash_attention_wmma_qktPK6__halfS1_S1_PS_iiiifE6V_smem+4092];
	// begin inline asm
	{  cvt.f32.f16 %f17909, %rs4038;}

	// end inline asm
	fma.rn.f32 	%f22332, %f17910, %f17909, %f22332;
$L__BB0_8381:
	@%p4108 bra 	$L__BB0_8383;
	ld.shared.f32 	%f17912, [%r10+128];
	ld.shared.u16 	%rs4039, [_ZZ24flash_attention_wmma_qktPK6__halfS1_S1_PS_iiiifE6V_smem+4220];
	// begin inline asm
	{  cvt.f32.f16 %f17911, %rs4039;}

	// end inline asm
	fma.rn.f32 	%f22332, %f17912, %f17911, %f22332;
$L__BB0_8383:
	@%p4109 bra 	$L__BB0_8385;
	ld.shared.f32 	%f17914, [%r10+132];
	ld.shared.u16 	%rs4040, [_ZZ24flash_attention_wmma_qktPK6__halfS1_S1_PS_iiiifE6V_smem+4348];
	// begin inline asm
	{  cvt.f32.f16 %f17913, %rs4040;}

	// end inline asm
	fma.rn.f32 	%f22332, %f17914, %f17913, %f22332;
$L__BB0_8385:
	@%p4110 bra 	$L__BB0_8387;
	ld.shared.f32 	%f17916, [%r10+136];
	ld.shared.u16 	%rs4041, [_ZZ24flash_attention_wmma_qktPK6__halfS1_S1_PS_iiiifE6V_smem+4476];
	// begin inline asm
	{  cvt.f32.f16 %f17915, %rs4041;}

	// end inline asm
	fma.rn.f32 	%f22332, %f17916, %f17915, %f22332;
$L__BB0_8387:
	@%p4111 bra 	$L__BB0_8389;
	ld.shared.f32 	%f17918, [%r10+140];
	ld.shared.u16 	%rs4042, [_ZZ24flash_attention_wmma_qktPK6__halfS1_S1_PS_iiiifE6V_smem+4604];
	// begin inline asm
	{  cvt.f32.f16 %f17917, %rs4042;}

	// end inline asm
	fma.rn.f32 	%f22332, %f17918, %f17917, %f22332;
$L__BB0_8389:
	@%p4112 bra 	$L__BB0_8391;
	ld.shared.f32 	%f17920, [%r10+144];
	ld.shared.u16 	%rs4043, [_ZZ24flash_attention_wmma_qktPK6__halfS1_S1_PS_iiiifE6V_smem+4732];
	// begin inline asm
	{  cvt.f32.f16 %f17919, %rs4043;}

	// end inline asm
	fma.rn.f32 	%f22332, %f17920, %f17919, %f22332;
$L__BB0_8391:
	setp.ge.s32 	%p4177, %r113, %r137;
	@%p4177 bra 	$L__BB0_8393;
	ld.shared.f32 	%f17922, [%r10+148];
	ld.shared.u16 	%rs4044, [_ZZ24flash_attention_wmma_qktPK6__halfS1_S1_PS_iiiifE6V_smem+4860];
	// begin inline asm
	{  cvt.f32.f16 %f17921, %rs4044;}

	// end inline asm
	fma.rn.f32 	%f22332, %f17922, %f17921, %f22332;
$L__BB0_8393:
	setp.ge.s32 	%p4178, %r114, %r137;
	@%p4178 bra 	$L__BB0_8395;
	ld.shared.f32 	%f17924, [%r10+152];
	ld.shared.u16 	%rs4045, [_ZZ24flash_attention_wmma_qktPK6__halfS1_S1_PS_iiiifE6V_smem+4988];
	// begin inline asm
	{  cvt.f32.f16 %f17923, %rs4045;}

	// end inline asm
	fma.rn.f32 	%f22332, %f17924, %f17923, %f22332;
$L__BB0_8395:
	add.s32 	%r1488, %r16, 39;
	setp.ge.s32 	%p4179, %r1488, %r137;
	@%p4179 bra 	$L__BB0_8397;
	ld.shared.f32 	%f17926, [%r10+156];
	ld.shared.u16 	%rs4046, [_ZZ24flash_attention_wmma_qktPK6__halfS1_S1_PS_iiiifE6V_smem+5116];
	// begin inline asm
	{  cvt.f32.f16 %f17925, %rs4046;}

	// end inline asm
	fma.rn.f32 	%f22332, %f17926, %f17925, %f22332;
$L__BB0_8397:
	setp.ge.s32 	%p4180, %r115, %r137;
	@%p4180 bra 	$L__BB0_8399;
	ld.shared.f32 	%f17928, [%r10+160];
	ld.shared.u16 	%rs4047, [_ZZ24flash_attention_wmma_qktPK6__halfS1_S1_PS_iiiifE6V_smem+5244];
	// begin inline asm
	{  cvt.f32.f16 %f17927, %rs4047;}

	// end inline asm
	fma.rn.f32 	%f22332, %f17928, %f17927, %f22332;
$L__BB0_8399:
	add.s32 	%r1489, %r16, 41;
	setp.ge.s32 	%p4181, %r1489, %r137;
	@%p4181 bra 	$L__BB0_8401;
	ld.shared.f32 	%f17930, [%r10+164];
	ld.shared.u16 	%rs4048, [_ZZ24flash_attention_wmma_qktPK6__halfS1_S1_PS_iiiifE6V_smem+5372];
	// begin inline asm
	{  cvt.f32.f16 %f17929, %rs4048;}

	// end inline asm
	fma.rn.f32 	%f22332, %f17930, %f17929, %f22332;
$L__BB0_8401:
	setp.ge.s32 	%p4182, %r116, %r137;
	@%p4182 bra 	$L__BB0_8403;
	ld.shared.f32 	%f17932, [%r10+168];
	ld.shared.u16 	%rs4049, [_ZZ24flash_attention_wmma_qktPK6__halfS1_S1_PS_iiiifE6V_smem+5500];
	// begin inline asm
	{  cvt.f32.f16 %f17931, %rs4049;}

	// end inline asm
	fma.rn.f32 	%f22332, %f17932, %f17931, %f22332;
$L__BB0_8403:
	add.s32 	%r1490, %r16, 43;
	setp.ge.s32 	%p4183, %r1490, %r137;
	@%p4183 bra 	$L__BB0_8405;
	ld.shared.f32 	%f17934, [%r10+172];
	ld.shared.u16 	%rs4050, [_ZZ24flash_attention_wmma_qktPK6__halfS1_S1_PS_iiiifE6V_smem+5628];
	// begin inline asm
	{  cvt.f32.f16 %f17933, %rs4050;}

	// end inline asm
	fma.rn.f32 	%f22332, %f17934, %f17933, %f22332;
$L__BB0_8405:
	add.s32 	%r1491, %r16, 44;
	setp.ge.s32 	%p4184, %r1491, %r137;
	@%p4184 bra 	$L__BB0_8407;
	ld.shared.f32 	%f17936, [%r10+176];
	ld.shared.u16 	%rs4051, [_ZZ24flash_attention_wmma_qktPK6__halfS1_S1_PS_iiiifE6V_smem+5756];
	// begin inline asm
	{  cvt.f32.f16 %f17935, %rs4051;}

	// end inline asm
	fma.rn.f32 	%f22332, %f17936, %f17935, %f22332;
$L__BB0_8407:
	add.s32 	%r1492, %r16, 45;
	setp.ge.s32 	%p4185, %r1492, %r137;
	@%p4185 bra 	$L__BB0_8409;
	ld.shared.f32 	%f17938, [%r10+180];
	ld.shared.u16 	%rs4052, [_ZZ24flash_attention_wmma_qktPK6__halfS1_S1_PS_iiiifE6V_smem+5884];
	// begin inline asm
	{  cvt.f32.f16 %f17937, %rs4052;}

	// end inline asm
	fma.rn.f32 	%f22332, %f17938, %f17937, %f22332;
$L__BB0_8409:
	add.s32 	%r1493, %r16, 46;
	setp.ge.s32 	%p4186, %r1493, %r137;
	@%p4186 bra 	$L__BB0_8411;
	ld.shared.f32 	%f17940, [%r10+184];
	ld.shared.u16 	%rs4053, [_ZZ24flash_attention_wmma_qktPK6__halfS1_S1_PS_iiiifE6V_smem+6012];
	// begin inline asm
	{  cvt.f32.f16 %f17939, %rs4053;}

	// end inline asm
	fma.rn.f32 	%f22332, %f17940, %f17939, %f22332;
$L__BB0_8411:
	setp.ge.s32 	%p4187, %r117, %r137;
	@%p4187 bra 	$L__BB0_8413;
	ld.shared.f32 	%f17942, [%r10+188];
	ld.shared.u16 	%rs4054, [_ZZ24flash_attention_wmma_qktPK6__halfS1_S1_PS_iiiifE6V_smem+6140];
	// begin inline asm
	{  cvt.f32.f16 %f17941, %rs4054;}

	// end inline asm
	fma.rn.f32 	%f22332, %f17942, %f17941, %f22332;
$L__BB0_8413:
	setp.ge.s32 	%p4188, %r118, %r137;
	@%p4188 bra 	$L__BB0_8415;
	ld.shared.f32 	%f17944, [%r10+192];
	ld.shared.u16 	%rs4055, [_ZZ24flash_attention_wmma_qktPK6__halfS1_S1_PS_iiiifE6V_smem+6268];
	// begin inline asm
	{  cvt.f32.f16 %f17943, %rs4055;}

	// end inline asm
	fma.rn.f32 	%f22332, %f17944, %f17943, %f22332;
$L__BB0_8415:
	setp.ge.s32 	%p4189, %r119, %r137;
	@%p4189 bra 	$L__BB0_8417;
	ld.shared.f32 	%f17946, [%r10+196];
	ld.shared.u16 	%rs4056, [_ZZ24flash_attention_wmma_qktPK6__halfS1_S1_PS_iiiifE6V_smem+6396];
	// begin inline asm
	{  cvt.f32.f16 %f17945, %rs4056;}

	// end inline asm
	fma.rn.f32 	%f22332, %f17946, %f17945, %f22332;
$L__BB0_8417:
	setp.ge.s32 	%p4190, %r120, %r137;
	@%p4190 bra 	$L__BB0_8419;
	ld.shared.f32 	%f17948, [%r10+200];
	ld.shared.u16 	%rs4057, [_ZZ24flash_attention_wmma_qktPK6__halfS1_S1_PS_iiiifE6V_smem+6524];
	// begin inline asm
	{  cvt.f32.f16 %f17947, %rs4057;}

	// end inline asm
	fma.rn.f32 	%f22332, %f17948, %f17947, %f22332;
$L__BB0_8419:
	setp.ge.s32 	%p4191, %r121, %r137;
	@%p4191 bra 	$L__BB0_8421;
	ld.shared.f32 	%f17950, [%r10+204];
	ld.shared.u16 	%rs4058, [_ZZ24flash_attention_wmma_qktPK6__halfS1_S1_PS_iiiifE6V_smem+6652];
	// begin inline asm
	{  cvt.f32.f16 %f17949, %rs4058;}

	// end inline asm
	fma.rn.f32 	%f22332, %f17950, %f17949, %f22332;
$L__BB0_8421:
	setp.ge.s32 	%p4192, %r122, %r137;
	@%p4192 bra 	$L__BB0_8423;
	ld.shared.f32 	%f17952, [%r10+208];
	ld.shared.u16 	%rs4059, [_ZZ24flash_attention_wmma_qktPK6__halfS1_S1_PS_iiiifE6V_smem+6780];
	// begin inline asm
	{  cvt.f32.f16 %f17951, %rs4059;}

	// end inline asm
	fma.rn.f32 	%f22332, %f17952, %f17951, %f22332;
$L__BB0_8423:
	setp.ge.s32 	%p4193, %r123, %r137;
	@%p4193 bra 	$L__BB0_8425;
	ld.shared.f32 	%f17954, [%r10+212];
	ld.shared.u16 	%rs4060, [_ZZ24flash_attention_wmma_qktPK6__halfS1_S1_PS_iiiifE6V_smem+6908];
	// begin inline asm
	{  cvt.f32.f16 %f17953, %rs4060;}

	// end inline asm
	fma.rn.f32 	%f22332, %f17954, %f17953, %f22332;
$L__BB0_8425:
	setp.ge.s32 	%p4194, %r124, %r137;
	@%p4194 bra 	$L__BB0_8427;
	ld.shared.f32 	%f17956, [%r10+216];
	ld.shared.u16 	%rs4061, [_ZZ24flash_attention_wmma_qktPK6__halfS1_S1_PS_iiiifE6V_smem+7036];
	// begin inline asm
	{  cvt.f32.f16 %f17955, %rs4061;}

	// end inline asm
	fma.rn.f32 	%f22332, %f17956, %f17955, %f22332;
$L__BB0_8427:
	setp.ge.s32 	%p4195, %r125, %r137;
	@%p4195 bra 	$L__BB0_8429;
	ld.shared.f32 	%f17958, [%r10+220];
	ld.shared.u16 	%rs4062, [_ZZ24flash_attention_wmma_qktPK6__halfS1_S1_PS_iiiifE6V_smem+7164];
	// begin inline asm
	{  cvt.f32.f16 %f17957, %rs4062;}

	// end inline asm
	fma.rn.f32 	%f22332, %f17958, %f17957, %f22332;
$L__BB0_8429:
	setp.ge.s32 	%p4196, %r126, %r137;
	@%p4196 bra 	$L__BB0_8431;
	ld.shared.f32 	%f17960, [%r10+224];
	ld.shared.u16 	%rs4063, [_ZZ24flash_attention_wmma_qktPK6__halfS1_S1_PS_iiiifE6V_smem+7292];
	// begin inline asm
	{  cvt.f32.f16 %f17959, %rs4063;}

	// end inline asm
	fma.rn.f32 	%f22332, %f17960, %f17959, %f22332;
$L__BB0_8431:
	setp.ge.s32 	%p4197, %r127, %r137;
	@%p4197 bra 	$L__BB0_8433;
	ld.shared.f32 	%f17962, [%r10+228];
	ld.shared.u16 	%rs4064, [_ZZ24flash_attention_wmma_qktPK6__halfS1_S1_PS_iiiifE6V_smem+7420];
	// begin inline asm
	{  cvt.f32.f16 %f17961, %rs4064;}

	// end inline asm
	fma.rn.f32 	%f22332, %f17962, %f17961, %f22332;
$L__BB0_8433:
	setp.ge.s32 	%p4198, %r128, %r137;
	@%p4198 bra 	$L__BB0_8435;
	ld.shared.f32 	%f17964, [%r10+232];
	ld.shared.u16 	%rs4065, [_ZZ24flash_attention_wmma_qktPK6__halfS1_S1_PS_iiiifE6V_smem+7548];
	// begin inline asm
	{  cvt.f32.f16 %f17963, %rs4065;}

	// end inline asm
	fma.rn.f32 	%f22332, %f17964, %f17963, %f22332;
$L__BB0_8435:
	setp.ge.s32 	%p4199, %r129, %r137;
	@%p4199 bra 	$L__BB0_8437;
	ld.shared.f32 	%f17966, [%r10+236];
	ld.shared.u16 	%rs4066, [_ZZ24flash_attention_wmma_qktPK6__halfS1_S1_PS_iiiifE6V_smem+7676];
	// begin inline asm
	{  cvt.f32.f16 %f17965, %rs4066;}

	// end inline asm
	fma.rn.f32 	%f22332, %f17966, %f17965, %f22332;
$L__BB0_8437:
	setp.ge.s32 	%p4200, %r130, %r137;
	@%p4200 bra 	$L__BB0_8439;
	ld.shared.f32 	%f17968, [%r10+240];
	ld.shared.u16 	%rs4067, [_ZZ24flash_attention_wmma_qktPK6__halfS1_S1_PS_iiiifE6V_smem+7804];
	// begin inline asm
	{  cvt.f32.f16 %f17967, %rs4067;}

	// end inline asm
	fma.rn.f32 	%f22332, %f17968, %f17967, %f22332;
$L__BB0_8439:
	setp.ge.s32 	%p4201, %r131, %r137;
	@%p4201 bra 	$L__BB0_8441;
	ld.shared.f32 	%f17970, [%r10+244];
	ld.shared.u16 	%rs4068, [_ZZ24flash_attention_wmma_qktPK6__halfS1_S1_PS_iiiifE6V_smem+7932];
	// begin inline asm
	{  cvt.f32.f16 %f17969, %rs4068;}

	// end inline asm
	fma.rn.f32 	%f22332, %f17970, %f17969, %f22332;
$L__BB0_8441:
	setp.ge.s32 	%p4202, %r132, %r137;
	@%p4202 bra 	$L__BB0_8443;
	ld.shared.f32 	%f17972, [%r10+248];
	ld.shared.u16 	%rs4069, [_ZZ24flash_attention_wmma_qktPK6__halfS1_S1_PS_iiiifE6V_smem+8060];
	// begin inline asm
	{  cvt.f32.f16 %f17971, %rs4069;}

	// end inline asm
	fma.rn.f32 	%f22332, %f17972, %f17971, %f22332;
$L__BB0_8443:
	setp.ge.s32 	%p4203, %r133, %r137;
	@%p4203 bra 	$L__BB0_8445;
	ld.shared.f32 	%f17974, [%r10+252];
	ld.shared.u16 	%rs4070, [_ZZ24flash_attention_wmma_qktPK6__halfS1_S1_PS_iiiifE6V_smem+8188];
	// begin inline asm
	{  cvt.f32.f16 %f17973, %rs4070;}

	// end inline asm
	fma.rn.f32 	%f22332, %f17974, %f17973, %f22332;
$L__BB0_8445:
	setp.ge.s32 	%p4204, %r16, %r137;
	fma.rn.f32 	%f18170, %f392, %f22332, %f18170;
	mov.f32 	%f22396, 0f00000000;
	@%p4204 bra 	$L__BB0_8447;
	ld.shared.f32 	%f17977, [%r10];
	ld.shared.u16 	%rs4071, [_ZZ24flash_attention_wmma_qktPK6__halfS1_S1_PS_iiiifE6V_smem+126];
	// begin inline asm
	{  cvt.f32.f16 %f17976, %rs4071;}

	// end inline asm
	fma.rn.f32 	%f22396, %f17977, %f17976, 0f00000000;
$L__BB0_8447:
	setp.ge.s32 	%p4205, %r84, %r137;
	@%p4205 bra 	$L__BB0_8449;
	ld.shared.f32 	%f17979, [%r10+4];
	ld.shared.u16 	%rs4072, [_ZZ24flash_attention_wmma_qktPK6__halfS1_S1_PS_iiiifE6V_smem+254];
	// begin inline asm
	{  cvt.f32.f16 %f17978, %rs4072;}

	// end inline asm
	fma.rn.f32 	%f22396, %f17979, %f17978, %f22396;
$L__BB0_8449:
	setp.ge.s32 	%p4206, %r85, %r137;
	@%p4206 bra 	$L__BB0_8451;
	ld.shared.f32 	%f17981, [%r10+8];
	ld.shared.u16 	%rs4073, [_ZZ24flash_attention_wmma_qktPK6__halfS1_S1_PS_iiiifE6V_smem+382];
	// begin inline asm
	{  cvt.f32.f16 %f17980, %rs4073;}

	// end inline asm
	fma.rn.f32 	%f22396, %f17981, %f17980, %f22396;
$L__BB0_8451:
	setp.ge.s32 	%p4207, %r86, %r137;
	@%p4207 bra 	$L__BB0_8453;
	ld.shared.f32 	%f17983, [%r10+12];
	ld.shared.u16 	%rs4074, [_ZZ24flash_attention_wmma_qktPK6__halfS1_S1_PS_iiiifE6V_smem+510];
	// begin inline asm
	{  cvt.f32.f16 %f17982, %rs4074;}

	// end inline asm
	fma.rn.f32 	%f22396, %f17983, %f17982, %f22396;
$L__BB0_8453:
	setp.ge.s32 	%p4208, %r87, %r137;
	@%p4208 bra 	$L__BB0_8455;
	ld.shared.f32 	%f17985, [%r10+16];
	ld.shared.u16 	%rs4075, [_ZZ24flash_attention_wmma_qktPK6__halfS1_S1_PS_iiiifE6V_smem+638];
	// begin inline asm
	{  cvt.f32.f16 %f17984, %rs4075;}

	// end inline asm
	fma.rn.f32 	%f22396, %f17985, %f17984, %f22396;
$L__BB0_8455:
	setp.ge.s32 	%p4209, %r88, %r137;
	@%p4209 bra 	$L__BB0_8457;
	ld.shared.f32 	%f17987, [%r10+20];
	ld.shared.u16 	%rs4076, [_ZZ24flash_attention_wmma_qktPK6__halfS1_S1_PS_iiiifE6V_smem+766];
	// begin inline asm
	{  cvt.f32.f16 %f17986, %rs4076;}

	// end inline asm
	fma.rn.f32 	%f22396, %f17987, %f17986, %f22396;
$L__BB0_8457:
	setp.ge.s32 	%p4210, %r89, %r137;
	@%p4210 bra 	$L__BB0_8459;
	ld.shared.f32 	%f17989, [%r10+24];
	ld.shared.u16 	%rs4077, [_ZZ24flash_attention_wmma_qktPK6__halfS1_S1_PS_iiiifE6V_smem+894];
	// begin inline asm
	{  cvt.f32.f16 %f17988, %rs4077;}

	// end inline asm
	fma.rn.f32 	%f22396, %f17989, %f17988, %f22396;
$L__BB0_8459:
	setp.ge.s32 	%p4211, %r90, %r137;
	@%p4211 bra 	$L__BB0_8461;
	ld.shared.f32 	%f17991, [%r10+28];
	ld.shared.u16 	%rs4078, [_ZZ24flash_attention_wmma_qktPK6__halfS1_S1_PS_iiiifE6V_smem+1022];
	// begin inline asm
	{  cvt.f32.f16 %f17990, %rs4078;}

	// end inline asm
	fma.rn.f32 	%f22396, %f17991, %f17990, %f22396;
$L__BB0_8461:
	setp.ge.s32 	%p4212, %r91, %r137;
	@%p4212 bra 	$L__BB0_8463;
	ld.shared.f32 	%f17993, [%r10+32];
	ld.shared.u16 	%rs4079, [_ZZ24flash_attention_wmma_qktPK6__halfS1_S1_PS_iiiifE6V_smem+1150];
	// begin inline asm
	{  cvt.f32.f16 %f17992, %rs4079;}

	// end inline asm
	fma.rn.f32 	%f22396, %f17993, %f17992, %f22396;
$L__BB0_8463:
	setp.ge.s32 	%p4213, %r92, %r137;
	@%p4213 bra 	$L__BB0_8465;
	ld.shared.f32 	%f17995, [%r10+36];
	ld.shared.u16 	%rs4080, [_ZZ24flash_attention_wmma_qktPK6__halfS1_S1_PS_iiiifE6V_smem+1278];
	// begin inline asm
	{  cvt.f32.f16 %f17994, %rs4080;}

	// end inline asm
	fma.rn.f32 	%f22396, %f17995, %f17994, %f22396;
$L__BB0_8465:
	setp.ge.s32 	%p4214, %r93, %r137;
	@%p4214 bra 	$L__BB0_8467;
	ld.shared.f32 	%f17997, [%r10+40];
	ld.shared.u16 	%rs4081, [_ZZ24flash_attention_wmma_qktPK6__halfS1_S1_PS_iiiifE6V_smem+1406];
	// begin inline asm
	{  cvt.f32.f16 %f17996, %rs4081;}

	// end inline asm
	fma.rn.f32 	%f22396, %f17997, %f17996, %f22396;
$L__BB0_8467:
	setp.ge.s32 	%p4215, %r94, %r137;
	@%p4215 bra 	$L__BB0_8469;
	ld.shared.f32 	%f17999, [%r10+44];
	ld.shared.u16 	%rs4082, [_ZZ24flash_attention_wmma_qktPK6__halfS1_S1_PS_iiiifE6V_smem+1534];
	// begin inline asm
	{  cvt.f32.f16 %f17998, %rs4082;}

	// end inline asm
	fma.rn.f32 	%f22396, %f17999, %f17998, %f22396;
$L__BB0_8469:
	setp.ge.s32 	%p4216, %r95, %r137;
	@%p4216 bra 	$L__BB0_8471;
	ld.shared.f32 	%f18001, [%r10+48];
	ld.shared.u16 	%rs4083, [_ZZ24flash_attention_wmma_qktPK6__halfS1_S1_PS_iiiifE6V_smem+1662];
	// begin inline asm
	{  cvt.f32.f16 %f18000, %rs4083;}

	// end inline asm
	fma.rn.f32 	%f22396, %f18001, %f18000, %f22396;
$L__BB0_8471:
	setp.ge.s32 	%p4217, %r96, %r137;
	@%p4217 bra 	$L__BB0_8473;
	ld.shared.f32 	%f18003, [%r10+52];
	ld.shared.u16 	%rs4084, [_ZZ24flash_attention_wmma_qktPK6__halfS1_S1_PS_iiiifE6V_smem+1790];
	// begin inline asm
	{  cvt.f32.f16 %f18002, %rs4084;}

	// end inline asm
	fma.rn.f32 	%f22396, %f18003, %f18002, %f22396;
$L__BB0_8473:
	setp.ge.s32 	%p4218, %r97, %r137;
	@%p4218 bra 	$L__BB0_8475;
	ld.shared.f32 	%f18005, [%r10+56];
	ld.shared.u16 	%rs4085, [_ZZ24flash_attention_wmma_qktPK6__halfS1_S1_PS_iiiifE6V_smem+1918];
	// begin inline asm
	{  cvt.f32.f16 %f18004, %rs4085;}

	// end inline asm
	fma.rn.f32 	%f22396, %f18005, %f18004, %f22396;
$L__BB0_8475:
	setp.ge.s32 	%p4219, %r98, %r137;
	@%p4219 bra 	$L__BB0_8477;
	ld.shared.f32 	%f18007, [%r10+60];
	ld.shared.u16 	%rs4086, [_ZZ24flash_attention_wmma_qktPK6__halfS1_S1_PS_iiiifE6V_smem+2046];
	// begin inline asm
	{  cvt.f32.f16 %f18006, %rs4086;}

	// end inline asm
	fma.rn.f32 	%f22396, %f18007, %f18006, %f22396;
$L__BB0_8477:
	shl.b32 	%r1494, %r1540, 6;
	or.b32  	%r1495, %r1494, 16;
	setp.ge.s32 	%p4220, %r1495, %r137;
	@%p4220 bra 	$L__BB0_8479;
	ld.shared.f32 	%f18009, [%r10+64];
	ld.shared.u16 	%rs4087, [_ZZ24flash_attention_wmma_qktPK6__halfS1_S1_PS_iiiifE6V_smem+2174];
	// begin inline asm
	{  cvt.f32.f16 %f18008, %rs4087;}

	// end inline asm
	fma.rn.f32 	%f22396, %f18009, %f18008, %f22396;
$L__BB0_8479:
	shl.b32 	%r1496, %r1540, 6;
	or.b32  	%r1497, %r1496, 17;
	setp.ge.s32 	%p4221, %r1497, %r137;
	@%p4221 bra 	$L__BB0_8481;
	ld.shared.f32 	%f18011, [%r10+68];
	ld.shared.u16 	%rs4088, [_ZZ24flash_attention_wmma_qktPK6__halfS1_S1_PS_iiiifE6V_smem+2302];
	// begin inline asm
	{  cvt.f32.f16 %f18010, %rs4088;}

	// end inline asm
	fma.rn.f32 	%f22396, %f18011, %f18010, %f22396;
$L__BB0_8481:
	shl.b32 	%r1498, %r1540, 6;
	or.b32  	%r1499, %r1498, 18;
	setp.ge.s32 	%p4222, %r1499, %r137;
	@%p4222 bra 	$L__BB0_8483;
	ld.shared.f32 	%f18013, [%r10+72];
	ld.shared.u16 	%rs4089, [_ZZ24flash_attention_wmma_qktPK6__halfS1_S1_PS_iiiifE6V_smem+2430];
	// begin inline asm
	{  cvt.f32.f16 %f18012, %rs4089;}

	// end inline asm
	fma.rn.f32 	%f22396, %f18013, %f18012, %f22396;
$L__BB0_8483:
	shl.b32 	%r1500, %r1540, 6;
	or.b32  	%r1501, %r1500, 19;
	setp.ge.s32 	%p4223, %r1501, %r137;
	@%p4223 bra 	$L__BB0_8485;
	ld.shared.f32 	%f18015, [%r10+76];
	ld.shared.u16 	%rs4090, [_ZZ24flash_attention_wmma_qktPK6__halfS1_S1_PS_iiiifE6V_smem+2558];
	// begin inline asm
	{  cvt.f32.f16 %f18014, %rs4090;}

	// end inline asm
	fma.rn.f32 	%f22396, %f18015, %f18014, %f22396;
$L__BB0_8485:
	shl.b32 	%r1502, %r1540, 6;
	or.b32  	%r1503, %r1502, 20;
	setp.ge.s32 	%p4224, %r1503, %r137;
	@%p4224 bra 	$L__BB0_8487;
	ld.shared.f32 	%f18017, [%r10+80];
	ld.shared.u16 	%rs4091, [_ZZ24flash_attention_wmma_qktPK6__halfS1_S1_PS_iiiifE6V_smem+2686];
	// begin inline asm
	{  cvt.f32.f16 %f18016, %rs4091;}

	// end inline asm
	fma.rn.f32 	%f22396, %f18017, %f18016, %f22396;
$L__BB0_8487:
	shl.b32 	%r1504, %r1540, 6;
	or.b32  	%r1505, %r1504, 21;
	setp.ge.s32 	%p4225, %r1505, %r137;
	@%p4225 bra 	$L__BB0_8489;
	ld.shared.f32 	%f18019, [%r10+84];
	ld.shared.u16 	%rs4092, [_ZZ24flash_attention_wmma_qktPK6__halfS1_S1_PS_iiiifE6V_smem+2814];
	// begin inline asm
	{  cvt.f32.f16 %f18018, %rs4092;}

	// end inline asm
	fma.rn.f32 	%f22396, %f18019, %f18018, %f22396;
$L__BB0_8489:
	shl.b32 	%r1506, %r1540, 6;
	or.b32  	%r1507, %r1506, 22;
	setp.ge.s32 	%p4226, %r1507, %r137;
	@%p4226 bra 	$L__BB0_8491;
	ld.shared.f32 	%f18021, [%r10+88];
	ld.shared.u16 	%rs4093, [_ZZ24flash_attention_wmma_qktPK6__halfS1_S1_PS_iiiifE6V_smem+2942];
	// begin inline asm
	{  cvt.f32.f16 %f18020, %rs4093;}

	// end inline asm
	fma.rn.f32 	%f22396, %f18021, %f18020, %f22396;
$L__BB0_8491:
	setp.ge.s32 	%p4227, %r99, %r137;
	@%p4227 bra 	$L__BB0_8493;
	ld.shared.f32 	%f18023, [%r10+92];
	ld.shared.u16 	%rs4094, [_ZZ24flash_attention_wmma_qktPK6__halfS1_S1_PS_iiiifE6V_smem+3070];
	// begin inline asm
	{  cvt.f32.f16 %f18022, %rs4094;}

	// end inline asm
	fma.rn.f32 	%f22396, %f18023, %f18022, %f22396;
$L__BB0_8493:
	setp.ge.s32 	%p4228, %r100, %r137;
	@%p4228 bra 	$L__BB0_8495;
	ld.shared.f32 	%f18025, [%r10+96];
	ld.shared.u16 	%rs4095, [_ZZ24flash_attention_wmma_qktPK6__halfS1_S1_PS_iiiifE6V_smem+3198];
	// begin inline asm
	{  cvt.f32.f16 %f18024, %rs4095;}

	// end inline asm
	fma.rn.f32 	%f22396, %f18025, %f18024, %f22396;
$L__BB0_8495:
	setp.ge.s32 	%p4229, %r101, %r137;
	@%p4229 bra 	$L__BB0_8497;
	ld.shared.f32 	%f18027, [%r10+100];
	ld.shared.u16 	%rs4096, [_ZZ24flash_attention_wmma_qktPK6__halfS1_S1_PS_iiiifE6V_smem+3326];
	// begin inline asm
	{  cvt.f32.f16 %f18026, %rs4096;}

	// end inline asm
	fma.rn.f32 	%f22396, %f18027, %f18026, %f22396;
$L__BB0_8497:
	setp.ge.s32 	%p4230, %r102, %r137;
	@%p4230 bra 	$L__BB0_8499;
	ld.shared.f32 	%f18029, [%r10+104];
	ld.shared.u16 	%rs4097, [_ZZ24flash_attention_wmma_qktPK6__halfS1_S1_PS_iiiifE6V_smem+3454];
	// begin inline asm
	{  cvt.f32.f16 %f18028, %rs4097;}

	// end inline asm
	fma.rn.f32 	%f22396, %f18029, %f18028, %f22396;
$L__BB0_8499:
	setp.ge.s32 	%p4231, %r103, %r137;
	@%p4231 bra 	$L__BB0_8501;
	ld.shared.f32 	%f18031, [%r10+108];
	ld.shared.u16 	%rs4098, [_ZZ24flash_attention_wmma_qktPK6__halfS1_S1_PS_iiiifE6V_smem+3582];
	// begin inline asm
	{  cvt.f32.f16 %f18030, %rs4098;}

	// end inline asm
	fma.rn.f32 	%f22396, %f18031, %f18030, %f22396;
$L__BB0_8501:
	setp.ge.s32 	%p4232, %r104, %r137;
	@%p4232 bra 	$L__BB0_8503;
	ld.shared.f32 	%f18033, [%r10+112];
	ld.shared.u16 	%rs4099, [_ZZ24flash_attention_wmma_qktPK6__halfS1_S1_PS_iiiifE6V_smem+3710];
	// begin inline asm
	{  cvt.f32.f16 %f18032, %rs4099;}

	// end inline asm
	fma.rn.f32 	%f22396, %f18033, %f18032, %f22396;
$L__BB0_8503:
	setp.ge.s32 	%p4233, %r105, %r137;
	@%p4233 bra 	$L__BB0_8505;
	ld.shared.f32 	%f18035, [%r10+116];
	ld.shared.u16 	%rs4100, [_ZZ24flash_attention_wmma_qktPK6__halfS1_S1_PS_iiiifE6V_smem+3838];
	// begin inline asm
	{  cvt.f32.f16 %f18034, %rs4100;}

	// end inline asm
	fma.rn.f32 	%f22396, %f18035, %f18034, %f22396;
$L__BB0_8505:
	setp.ge.s32 	%p4234, %r106, %r137;
	@%p4234 bra 	$L__BB0_8507;
	ld.shared.f32 	%f18037, [%r10+120];
	ld.shared.u16 	%rs4101, [_ZZ24flash_attention_wmma_qktPK6__halfS1_S1_PS_iiiifE6V_smem+3966];
	// begin inline asm
	{  cvt.f32.f16 %f18036, %rs4101;}

	// end inline asm
	fma.rn.f32 	%f22396, %f18037, %f18036, %f22396;
$L__BB0_8507:
	setp.ge.s32 	%p4235, %r107, %r137;
	@%p4235 bra 	$L__BB0_8509;
	ld.shared.f32 	%f18039, [%r10+124];
	ld.shared.u16 	%rs4102, [_ZZ24flash_attention_wmma_qktPK6__halfS1_S1_PS_iiiifE6V_smem+4094];
	// begin inline asm
	{  cvt.f32.f16 %f18038, %rs4102;}

	// end inline asm
	fma.rn.f32 	%f22396, %f18039, %f18038, %f22396;
$L__BB0_8509:
	setp.ge.s32 	%p4236, %r108, %r137;
	@%p4236 bra 	$L__BB0_8511;
	ld.shared.f32 	%f18041, [%r10+128];
	ld.shared.u16 	%rs4103, [_ZZ24flash_attention_wmma_qktPK6__halfS1_S1_PS_iiiifE6V_smem+4222];
	// begin inline asm
	{  cvt.f32.f16 %f18040, %rs4103;}

	// end inline asm
	fma.rn.f32 	%f22396, %f18041, %f18040, %f22396;
$L__BB0_8511:
	setp.ge.s32 	%p4237, %r109, %r137;
	@%p4237 bra 	$L__BB0_8513;
	ld.shared.f32 	%f18043, [%r10+132];
	ld.shared.u16 	%rs4104, [_ZZ24flash_attention_wmma_qktPK6__halfS1_S1_PS_iiiifE6V_smem+4350];
	// begin inline asm
	{  cvt.f32.f16 %f18042, %rs4104;}

	// end inline asm
	fma.rn.f32 	%f22396, %f18043, %f18042, %f22396;
$L__BB0_8513:
	setp.ge.s32 	%p4238, %r110, %r137;
	@%p4238 bra 	$L__BB0_8515;
	ld.shared.f32 	%f18045, [%r10+136];
	ld.shared.u16 	%rs4105, [_ZZ24flash_attention_wmma_qktPK6__halfS1_S1_PS_iiiifE6V_smem+4478];
	// begin inline asm
	{  cvt.f32.f16 %f18044, %rs4105;}

	// end inline asm
	fma.rn.f32 	%f22396, %f18045, %f18044, %f22396;
$L__BB0_8515:
	setp.ge.s32 	%p4239, %r111, %r137;
	@%p4239 bra 	$L__BB0_8517;
	ld.shared.f32 	%f18047, [%r10+140];
	ld.shared.u16 	%rs4106, [_ZZ24flash_attention_wmma_qktPK6__halfS1_S1_PS_iiiifE6V_smem+4606];
	// begin inline asm
	{  cvt.f32.f16 %f18046, %rs4106;}

	// end inline asm
	fma.rn.f32 	%f22396, %f18047, %f18046, %f22396;
$L__BB0_8517:
	setp.ge.s32 	%p4240, %r112, %r137;
	@%p4240 bra 	$L__BB0_8519;
	ld.shared.f32 	%f18049, [%r10+144];
	ld.shared.u16 	%rs4107, [_ZZ24flash_attention_wmma_qktPK6__halfS1_S1_PS_iiiifE6V_smem+4734];
	// begin inline asm
	{  cvt.f32.f16 %f18048, %rs4107;}

	// end inline asm
	fma.rn.f32 	%f22396, %f18049, %f18048, %f22396;
$L__BB0_8519:
	@%p4177 bra 	$L__BB0_8521;
	ld.shared.f32 	%f18051, [%r10+148];
	ld.shared.u16 	%rs4108, [_ZZ24flash_attention_wmma_qktPK6__halfS1_S1_PS_iiiifE6V_smem+4862];
	// begin inline asm
	{  cvt.f32.f16 %f18050, %rs4108;}

	// end inline asm
	fma.rn.f32 	%f22396, %f18051, %f18050, %f22396;
$L__BB0_8521:
	@%p4178 bra 	$L__BB0_8523;
	ld.shared.f32 	%f18053, [%r10+152];
	ld.shared.u16 	%rs4109, [_ZZ24flash_attention_wmma_qktPK6__halfS1_S1_PS_iiiifE6V_smem+4990];
	// begin inline asm
	{  cvt.f32.f16 %f18052, %rs4109;}

	// end inline asm
	fma.rn.f32 	%f22396, %f18053, %f18052, %f22396;
$L__BB0_8523:
	shl.b32 	%r1508, %r1540, 6;
	or.b32  	%r1509, %r1508, 39;
	setp.ge.s32 	%p4243, %r1509, %r137;
	@%p4243 bra 	$L__BB0_8525;
	ld.shared.f32 	%f18055, [%r10+156];
	ld.shared.u16 	%rs4110, [_ZZ24flash_attention_wmma_qktPK6__halfS1_S1_PS_iiiifE6V_smem+5118];
	// begin inline asm
	{  cvt.f32.f16 %f18054, %rs4110;}

	// end inline asm
	fma.rn.f32 	%f22396, %f18055, %f18054, %f22396;
$L__BB0_8525:
	@%p4180 bra 	$L__BB0_8527;
	ld.shared.f32 	%f18057, [%r10+160];
	ld.shared.u16 	%rs4111, [_ZZ24flash_attention_wmma_qktPK6__halfS1_S1_PS_iiiifE6V_smem+5246];
	// begin inline asm
	{  cvt.f32.f16 %f18056, %rs4111;}

	// end inline asm
	fma.rn.f32 	%f22396, %f18057, %f18056, %f22396;
$L__BB0_8527:
	shl.b32 	%r1510, %r1540, 6;
	or.b32  	%r1511, %r1510, 41;
	setp.ge.s32 	%p4245, %r1511, %r137;
	@%p4245 bra 	$L__BB0_8529;
	ld.shared.f32 	%f18059, [%r10+164];
	ld.shared.u16 	%rs4112, [_ZZ24flash_attention_wmma_qktPK6__halfS1_S1_PS_iiiifE6V_smem+5374];
	// begin inline asm
	{  cvt.f32.f16 %f18058, %rs4112;}

	// end inline asm
	fma.rn.f32 	%f22396, %f18059, %f18058, %f22396;
$L__BB0_8529:
	@%p4182 bra 	$L__BB0_8531;
	ld.shared.f32 	%f18061, [%r10+168];
	ld.shared.u16 	%rs4113, [_ZZ24flash_attention_wmma_qktPK6__halfS1_S1_PS_iiiifE6V_smem+5502];
	// begin inline asm
	{  cvt.f32.f16 %f18060, %rs4113;}

	// end inline asm
	fma.rn.f32 	%f22396, %f18061, %f18060, %f22396;
$L__BB0_8531:
	shl.b32 	%r1512, %r1540, 6;
	or.b32  	%r1513, %r1512, 43;
	setp.ge.s32 	%p4247, %r1513, %r137;
	@%p4247 bra 	$L__BB0_8533;
	ld.shared.f32 	%f18063, [%r10+172];
	ld.shared.u16 	%rs4114, [_ZZ24flash_attention_wmma_qktPK6__halfS1_S1_PS_iiiifE6V_smem+5630];
	// begin inline asm
	{  cvt.f32.f16 %f18062, %rs4114;}

	// end inline asm
	fma.rn.f32 	%f22396, %f18063, %f18062, %f22396;
$L__BB0_8533:
	shl.b32 	%r1514, %r1540, 6;
	or.b32  	%r1515, %r1514, 44;
	setp.ge.s32 	%p4248, %r1515, %r137;
	@%p4248 bra 	$L__BB0_8535;
	ld.shared.f32 	%f18065, [%r10+176];
	ld.shared.u16 	%rs4115, [_ZZ24flash_attention_wmma_qktPK6__halfS1_S1_PS_iiiifE6V_smem+5758];
	// begin inline asm
	{  cvt.f32.f16 %f18064, %rs4115;}

	// end inline asm
	fma.rn.f32 	%f22396, %f18065, %f18064, %f22396;
$L__BB0_8535:
	shl.b32 	%r1516, %r1540, 6;
	or.b32  	%r1517, %r1516, 45;
	setp.ge.s32 	%p4249, %r1517, %r137;
	@%p4249 bra 	$L__BB0_8537;
	ld.shared.f32 	%f18067, [%r10+180];
	ld.shared.u16 	%rs4116, [_ZZ24flash_attention_wmma_qktPK6__halfS1_S1_PS_iiiifE6V_smem+5886];
	// begin inline asm
	{  cvt.f32.f16 %f18066, %rs4116;}

	// end inline asm
	fma.rn.f32 	%f22396, %f18067, %f18066, %f22396;
$L__BB0_8537:
	shl.b32 	%r1518, %r1540, 6;
	or.b32  	%r1519, %r1518, 46;
	setp.ge.s32 	%p4250, %r1519, %r137;
	@%p4250 bra 	$L__BB0_8539;
	ld.shared.f32 	%f18069, [%r10+184];
	ld.shared.u16 	%rs4117, [_ZZ24flash_attention_wmma_qktPK6__halfS1_S1_PS_iiiifE6V_smem+6014];
	// begin inline asm
	{  cvt.f32.f16 %f18068, %rs4117;}

	// end inline asm
	fma.rn.f32 	%f22396, %f18069, %f18068, %f22396;
$L__BB0_8539:
	@%p4187 bra 	$L__BB0_8541;
	ld.shared.f32 	%f18071, [%r10+188];
	ld.shared.u16 	%rs4118, [_ZZ24flash_attention_wmma_qktPK6__halfS1_S1_PS_iiiifE6V_smem+6142];
	// begin inline asm
	{  cvt.f32.f16 %f18070, %rs4118;}

	// end inline asm
	fma.rn.f32 	%f22396, %f18071, %f18070, %f22396;
$L__BB0_8541:
	setp.ge.s32 	%p4252, %r118, %r137;
	@%p4252 bra 	$L__BB0_8543;
	ld.shared.f32 	%f18073, [%r10+192];
	ld.shared.u16 	%rs4119, [_ZZ24flash_attention_wmma_qktPK6__halfS1_S1_PS_iiiifE6V_smem+6270];
	// begin inline asm
	{  cvt.f32.f16 %f18072, %rs4119;}

	// end inline asm
	fma.rn.f32 	%f22396, %f18073, %f18072, %f22396;
$L__BB0_8543:
	setp.ge.s32 	%p4253, %r119, %r137;
	@%p4253 bra 	$L__BB0_8545;
	ld.shared.f32 	%f18075, [%r10+196];
	ld.shared.u16 	%rs4120, [_ZZ24flash_attention_wmma_qktPK6__halfS1_S1_PS_iiiifE6V_smem+6398];
	// begin inline asm
	{  cvt.f32.f16 %f18074, %rs4120;}

	// end inline asm
	fma.rn.f32 	%f22396, %f18075, %f18074, %f22396;
$L__BB0_8545:
	setp.ge.s32 	%p4254, %r120, %r137;
	@%p4254 bra 	$L__BB0_8547;
	ld.shared.f32 	%f18077, [%r10+200];
	ld.shared.u16 	%rs4121, [_ZZ24flash_attention_wmma_qktPK6__halfS1_S1_PS_iiiifE6V_smem+6526];
	// begin inline asm
	{  cvt.f32.f16 %f18076, %rs4121;}

	// end inline asm
	fma.rn.f32 	%f22396, %f18077, %f18076, %f22396;
$L__BB0_8547:
	setp.ge.s32 	%p4255, %r121, %r137;
	@%p4255 bra 	$L__BB0_8549;
	ld.shared.f32 	%f18079, [%r10+204];
	ld.shared.u16 	%rs4122, [_ZZ24flash_attention_wmma_qktPK6__halfS1_S1_PS_iiiifE6V_smem+6654];
	// begin inline asm
	{  cvt.f32.f16 %f18078, %rs4122;}

	// end inline asm
	fma.rn.f32 	%f22396, %f18079, %f18078, %f22396;
$L__BB0_8549:
	setp.ge.s32 	%p4256, %r122, %r137;
	@%p4256 bra 	$L__BB0_8551;
	ld.shared.f32 	%f18081, [%r10+208];
	ld.shared.u16 	%rs4123, [_ZZ24flash_attention_wmma_qktPK6__halfS1_S1_PS_iiiifE6V_smem+6782];
	// begin inline asm
	{  cvt.f32.f16 %f18080, %rs4123;}

	// end inline asm
	fma.rn.f32 	%f22396, %f18081, %f18080, %f22396;
$L__BB0_8551:
	setp.ge.s32 	%p4257, %r123, %r137;
	@%p4257 bra 	$L__BB0_8553;
	ld.shared.f32 	%f18083, [%r10+212];
	ld.shared.u16 	%rs4124, [_ZZ24flash_attention_wmma_qktPK6__halfS1_S1_PS_iiiifE6V_smem+6910];
	// begin inline asm
	{  cvt.f32.f16 %f18082, %rs4124;}

	// end inline asm
	fma.rn.f32 	%f22396, %f18083, %f18082, %f22396;
$L__BB0_8553:
	setp.ge.s32 	%p4258, %r124, %r137;
	@%p4258 bra 	$L__BB0_8555;
	ld.shared.f32 	%f18085, [%r10+216];
	ld.shared.u16 	%rs4125, [_ZZ24flash_attention_wmma_qktPK6__halfS1_S1_PS_iiiifE6V_smem+7038];
	// begin inline asm
	{  cvt.f32.f16 %f18084, %rs4125;}

	// end inline asm
	fma.rn.f32 	%f22396, %f18085, %f18084, %f22396;
$L__BB0_8555:
	setp.ge.s32 	%p4259, %r125, %r137;
	@%p4259 bra 	$L__BB0_8557;
	ld.shared.f32 	%f18087, [%r10+220];
	ld.shared.u16 	%rs4126, [_ZZ24flash_attention_wmma_qktPK6__halfS1_S1_PS_iiiifE6V_smem+7166];
	// begin inline asm
	{  cvt.f32.f16 %f18086, %rs4126;}

	// end inline asm
	fma.rn.f32 	%f22396, %f18087, %f18086, %f22396;
$L__BB0_8557:
	setp.ge.s32 	%p4260, %r126, %r137;
	@%p4260 bra 	$L__BB0_8559;
	ld.shared.f32 	%f18089, [%r10+224];
	ld.shared.u16 	%rs4127, [_ZZ24flash_attention_wmma_qktPK6__halfS1_S1_PS_iiiifE6V_smem+7294];
	// begin inline asm
	{  cvt.f32.f16 %f18088, %rs4127;}

	// end inline asm
	fma.rn.f32 	%f22396, %f18089, %f18088, %f22396;
$L__BB0_8559:
	setp.ge.s32 	%p4261, %r127, %r137;
	@%p4261 bra 	$L__BB0_8561;
	ld.shared.f32 	%f18091, [%r10+228];
	ld.shared.u16 	%rs4128, [_ZZ24flash_attention_wmma_qktPK6__halfS1_S1_PS_iiiifE6V_smem+7422];
	// begin inline asm
	{  cvt.f32.f16 %f18090, %rs4128;}

	// end inline asm
	fma.rn.f32 	%f22396, %f18091, %f18090, %f22396;
$L__BB0_8561:
	setp.ge.s32 	%p4262, %r128, %r137;
	@%p4262 bra 	$L__BB0_8563;
	ld.shared.f32 	%f18093, [%r10+232];
	ld.shared.u16 	%rs4129, [_ZZ24flash_attention_wmma_qktPK6__halfS1_S1_PS_iiiifE6V_smem+7550];
	// begin inline asm
	{  cvt.f32.f16 %f18092, %rs4129;}

	// end inline asm
	fma.rn.f32 	%f22396, %f18093, %f18092, %f22396;
$L__BB0_8563:
	setp.ge.s32 	%p4263, %r129, %r137;
	@%p4263 bra 	$L__BB0_8565;
	ld.shared.f32 	%f18095, [%r10+236];
	ld.shared.u16 	%rs4130, [_ZZ24flash_attention_wmma_qktPK6__halfS1_S1_PS_iiiifE6V_smem+7678];
	// begin inline asm
	{  cvt.f32.f16 %f18094, %rs4130;}

	// end inline asm
	fma.rn.f32 	%f22396, %f18095, %f18094, %f22396;
$L__BB0_8565:
	setp.ge.s32 	%p4264, %r130, %r137;
	@%p4264 bra 	$L__BB0_8567;
	ld.shared.f32 	%f18097, [%r10+240];
	ld.shared.u16 	%rs4131, [_ZZ24flash_attention_wmma_qktPK6__halfS1_S1_PS_iiiifE6V_smem+7806];
	// begin inline asm
	{  cvt.f32.f16 %f18096, %rs4131;}

	// end inline asm
	fma.rn.f32 	%f22396, %f18097, %f18096, %f22396;
$L__BB0_8567:
	setp.ge.s32 	%p4265, %r131, %r137;
	@%p4265 bra 	$L__BB0_8569;
	ld.shared.f32 	%f18099, [%r10+244];
	ld.shared.u16 	%rs4132, [_ZZ24flash_attention_wmma_qktPK6__halfS1_S1_PS_iiiifE6V_smem+7934];
	// begin inline asm
	{  cvt.f32.f16 %f18098, %rs4132;}

	// end inline asm
	fma.rn.f32 	%f22396, %f18099, %f18098, %f22396;
$L__BB0_8569:
	setp.ge.s32 	%p4266, %r132, %r137;
	@%p4266 bra 	$L__BB0_8571;
	ld.shared.f32 	%f18101, [%r10+248];
	ld.shared.u16 	%rs4133, [_ZZ24flash_attention_wmma_qktPK6__halfS1_S1_PS_iiiifE6V_smem+8062];
	// begin inline asm
	{  cvt.f32.f16 %f18100, %rs4133;}

	// end inline asm
	fma.rn.f32 	%f22396, %f18101, %f18100, %f22396;
$L__BB0_8571:
	setp.ge.s32 	%p4267, %r133, %r137;
	@%p4267 bra 	$L__BB0_8573;
	ld.shared.f32 	%f18103, [%r10+252];
	ld.shared.u16 	%rs4134, [_ZZ24flash_attention_wmma_qktPK6__halfS1_S1_PS_iiiifE6V_smem+8190];
	// begin inline asm
	{  cvt.f32.f16 %f18102, %rs4134;}

	// end inline asm
	fma.rn.f32 	%f22396, %f18103, %f18102, %f22396;
$L__BB0_8573:
	fma.rn.f32 	%f18169, %f392, %f22396, %f18169;
$L__BB0_8574:
	bar.sync 	0;
	add.s32 	%r1540, %r1540, 1;
	add.s32 	%r1520, %r137, 63;
	shr.u32 	%r1521, %r1520, 6;
	setp.ne.s32 	%p4268, %r1540, %r1521;
	mov.f32 	%f18233, %f196;
	@%p4268 bra 	$L__BB0_7;
$L__BB0_8575:
	mov.u32 	%r135, %tid.x;
	setp.gt.u32 	%p4269, %r135, 31;
	@%p4269 bra 	$L__BB0_8578;
	mov.u32 	%r1522, %ctaid.x;
	shl.b32 	%r1523, %r1522, 5;
	add.s32 	%r136, %r1523, %r135;
	setp.ge.s32 	%p4270, %r136, %r137;
	@%p4270 bra 	$L__BB0_8578;
	ld.param.u32 	%r1538, [_Z24flash_attention_wmma_qktPK6__halfS1_S1_PS_iiiif_param_7];
	ld.param.u64 	%rd76, [_Z24flash_attention_wmma_qktPK6__halfS1_S1_PS_iiiif_param_3];
	mul.lo.s32 	%r1524, %r1538, %r136;
	// begin inline asm
	{  cvt.rn.f16.f32 %rs4135, %f18232;}

	// end inline asm
	cvt.s64.s32 	%rd69, %r1524;
	add.s64 	%rd70, %rd69, %rd2;
	cvta.to.global.u64 	%rd71, %rd76;
	shl.b64 	%rd72, %rd70, 1;
	add.s64 	%rd73, %rd71, %rd72;
	st.global.u16 	[%rd73], %rs4135;
	// begin inline asm
	{  cvt.rn.f16.f32 %rs4136, %f18231;}

	// end inline asm
	st.global.u16 	[%rd73+2], %rs4136;
	// begin inline asm
	{  cvt.rn.f16.f32 %rs4137, %f18230;}

	// end inline asm
	st.global.u16 	[%rd73+4], %rs4137;
	// begin inline asm
	{  cvt.rn.f16.f32 %rs4138, %f18229;}

	// end inline asm
	st.global.u16 	[%rd73+6], %rs4138;
	// begin inline asm
	{  cvt.rn.f16.f32 %rs4139, %f18228;}

	// end inline asm
	st.global.u16 	[%rd73+8], %rs4139;
	// begin inline asm
	{  cvt.rn.f16.f32 %rs4140, %f18227;}

	// end inline asm
	st.global.u16 	[%rd73+10], %rs4140;
	// begin inline asm
	{  cvt.rn.f16.f32 %rs4141, %f18226;}

	// end inline asm
	st.global.u16 	[%rd73+12], %rs4141;
	// begin inline asm
	{  cvt.rn.f16.f32 %rs4142, %f18225;}

	// end inline asm
	st.global.u16 	[%rd73+14], %rs4142;
	// begin inline asm
	{  cvt.rn.f16.f32 %rs4143, %f18224;}

	// end inline asm
	st.global.u16 	[%rd73+16], %rs4143;
	// begin inline asm
	{  cvt.rn.f16.f32 %rs4144, %f18223;}

	// end inline asm
	st.global.u16 	[%rd73+18], %rs4144;
	// begin inline asm
	{  cvt.rn.f16.f32 %rs4145, %f18222;}

	// end inline asm
	st.global.u16 	[%rd73+20], %rs4145;
	// begin inline asm
	{  cvt.rn.f16.f32 %rs4146, %f18221;}

	// end inline asm
	st.global.u16 	[%rd73+22], %rs4146;
	// begin inline asm
	{  cvt.rn.f16.f32 %rs4147, %f18220;}

	// end inline asm
	st.global.u16 	[%rd73+24], %rs4147;
	// begin inline asm
	{  cvt.rn.f16.f32 %rs4148, %f18219;}

	// end inline asm
	st.global.u16 	[%rd73+26], %rs4148;
	// begin inline asm
	{  cvt.rn.f16.f32 %rs4149, %f18218;}

	// end inline asm
	st.global.u16 	[%rd73+28], %rs4149;
	// begin inline asm
	{  cvt.rn.f16.f32 %rs4150, %f18217;}

	// end inline asm
	st.global.u16 	[%rd73+30], %rs4150;
	// begin inline asm
	{  cvt.rn.f16.f32 %rs4151, %f18216;}

	// end inline asm
	st.global.u16 	[%rd73+32], %rs4151;
	// begin inline asm
	{  cvt.rn.f16.f32 %rs4152, %f18215;}

	// end inline asm
	st.global.u16 	[%rd73+34], %rs4152;
	// begin inline asm
	{  cvt.rn.f16.f32 %rs4153, %f18214;}

	// end inline asm
	st.global.u16 	[%rd73+36], %rs4153;
	// begin inline asm
	{  cvt.rn.f16.f32 %rs4154, %f18213;}

	// end inline asm
	st.global.u16 	[%rd73+38], %rs4154;
	// begin inline asm
	{  cvt.rn.f16.f32 %rs4155, %f18212;}

	// end inline asm
	st.global.u16 	[%rd73+40], %rs4155;
	// begin inline asm
	{  cvt.rn.f16.f32 %rs4156, %f18211;}

	// end inline asm
	st.global.u16 	[%rd73+42], %rs4156;
	// begin inline asm
	{  cvt.rn.f16.f32 %rs4157, %f18210;}

	// end inline asm
	st.global.u16 	[%rd73+44], %rs4157;
	// begin inline asm
	{  cvt.rn.f16.f32 %rs4158, %f18209;}

	// end inline asm
	st.global.u16 	[%rd73+46], %rs4158;
	// begin inline asm
	{  cvt.rn.f16.f32 %rs4159, %f18208;}

	// end inline asm
	st.global.u16 	[%rd73+48], %rs4159;
	// begin inline asm
	{  cvt.rn.f16.f32 %rs4160, %f18207;}

	// end inline asm
	st.global.u16 	[%rd73+50], %rs4160;
	// begin inline asm
	{  cvt.rn.f16.f32 %rs4161, %f18206;}

	// end inline asm
	st.global.u16 	[%rd73+52], %rs4161;
	// begin inline asm
	{  cvt.rn.f16.f32 %rs4162, %f18205;}

	// end inline asm
	st.global.u16 	[%rd73+54], %rs4162;
	// begin inline asm
	{  cvt.rn.f16.f32 %rs4163, %f18204;}

	// end inline asm
	st.global.u16 	[%rd73+56], %rs4163;
	// begin inline asm
	{  cvt.rn.f16.f32 %rs4164, %f18203;}

	// end inline asm
	st.global.u16 	[%rd73+58], %rs4164;
	// begin inline asm
	{  cvt.rn.f16.f32 %rs4165, %f18202;}

	// end inline asm
	st.global.u16 	[%rd73+60], %rs4165;
	// begin inline asm
	{  cvt.rn.f16.f32 %rs4166, %f18201;}

	// end inline asm
	st.global.u16 	[%rd73+62], %rs4166;
	// begin inline asm
	{  cvt.rn.f16.f32 %rs4167, %f18200;}

	// end inline asm
	st.global.u16 	[%rd73+64], %rs4167;
	// begin inline asm
	{  cvt.rn.f16.f32 %rs4168, %f18199;}

	// end inline asm
	st.global.u16 	[%rd73+66], %rs4168;
	// begin inline asm
	{  cvt.rn.f16.f32 %rs4169, %f18198;}

	// end inline asm
	st.global.u16 	[%rd73+68], %rs4169;
	// begin inline asm
	{  cvt.rn.f16.f32 %rs4170, %f18197;}

	// end inline asm
	st.global.u16 	[%rd73+70], %rs4170;
	// begin inline asm
	{  cvt.rn.f16.f32 %rs4171, %f18196;}

	// end inline asm
	st.global.u16 	[%rd73+72], %rs4171;
	// begin inline asm
	{  cvt.rn.f16.f32 %rs4172, %f18195;}

	// end inline asm
	st.global.u16 	[%rd73+74], %rs4172;
	// begin inline asm
	{  cvt.rn.f16.f32 %rs4173, %f18194;}

	// end inline asm
	st.global.u16 	[%rd73+76], %rs4173;
	// begin inline asm
	{  cvt.rn.f16.f32 %rs4174, %f18193;}

	// end inline asm
	st.global.u16 	[%rd73+78], %rs4174;
	// begin inline asm
	{  cvt.rn.f16.f32 %rs4175, %f18192;}

	// end inline asm
	st.global.u16 	[%rd73+80], %rs4175;
	// begin inline asm
	{  cvt.rn.f16.f32 %rs4176, %f18191;}

	// end inline asm
	st.global.u16 	[%rd73+82], %rs4176;
	// begin inline asm
	{  cvt.rn.f16.f32 %rs4177, %f18190;}

	// end inline asm
	st.global.u16 	[%rd73+84], %rs4177;
	// begin inline asm
	{  cvt.rn.f16.f32 %rs4178, %f18189;}

	// end inline asm
	st.global.u16 	[%rd73+86], %rs4178;
	// begin inline asm
	{  cvt.rn.f16.f32 %rs4179, %f18188;}

	// end inline asm
	st.global.u16 	[%rd73+88], %rs4179;
	// begin inline asm
	{  cvt.rn.f16.f32 %rs4180, %f18187;}

	// end inline asm
	st.global.u16 	[%rd73+90], %rs4180;
	// begin inline asm
	{  cvt.rn.f16.f32 %rs4181, %f18186;}

	// end inline asm
	st.global.u16 	[%rd73+92], %rs4181;
	// begin inline asm
	{  cvt.rn.f16.f32 %rs4182, %f18185;}

	// end inline asm
	st.global.u16 	[%rd73+94], %rs4182;
	// begin inline asm
	{  cvt.rn.f16.f32 %rs4183, %f18184;}

	// end inline asm
	st.global.u16 	[%rd73+96], %rs4183;
	// begin inline asm
	{  cvt.rn.f16.f32 %rs4184, %f18183;}

	// end inline asm
	st.global.u16 	[%rd73+98], %rs4184;
	// begin inline asm
	{  cvt.rn.f16.f32 %rs4185, %f18182;}

	// end inline asm
	st.global.u16 	[%rd73+100], %rs4185;
	// begin inline asm
	{  cvt.rn.f16.f32 %rs4186, %f18181;}

	// end inline asm
	st.global.u16 	[%rd73+102], %rs4186;
	// begin inline asm
	{  cvt.rn.f16.f32 %rs4187, %f18180;}

	// end inline asm
	st.global.u16 	[%rd73+104], %rs4187;
	// begin inline asm
	{  cvt.rn.f16.f32 %rs4188, %f18179;}

	// end inline asm
	st.global.u16 	[%rd73+106], %rs4188;
	// begin inline asm
	{  cvt.rn.f16.f32 %rs4189, %f18178;}

	// end inline asm
	st.global.u16 	[%rd73+108], %rs4189;
	// begin inline asm
	{  cvt.rn.f16.f32 %rs4190, %f18177;}

	// end inline asm
	st.global.u16 	[%rd73+110], %rs4190;
	// begin inline asm
	{  cvt.rn.f16.f32 %rs4191, %f18176;}

	// end inline asm
	st.global.u16 	[%rd73+112], %rs4191;
	// begin inline asm
	{  cvt.rn.f16.f32 %rs4192, %f18175;}

	// end inline asm
	st.global.u16 	[%rd73+114], %rs4192;
	// begin inline asm
	{  cvt.rn.f16.f32 %rs4193, %f18174;}

	// end inline asm
	st.global.u16 	[%rd73+116], %rs4193;
	// begin inline asm
	{  cvt.rn.f16.f32 %rs4194, %f18173;}

	// end inline asm
	st.global.u16 	[%rd73+118], %rs4194;
	// begin inline asm
	{  cvt.rn.f16.f32 %rs4195, %f18172;}

	// end inline asm
	st.global.u16 	[%rd73+120], %rs4195;
	// begin inline asm
	{  cvt.rn.f16.f32 %rs4196, %f18171;}

	// end inline asm
	st.global.u16 	[%rd73+122], %rs4196;
	// begin inline asm
	{  cvt.rn.f16.f32 %rs4197, %f18170;}

	// end inline asm
	st.global.u16 	[%rd73+124], %rs4197;
	// begin inline asm
	{  cvt.rn.f16.f32 %rs4198, %f18169;}

	// end inline asm
	st.global.u16 	[%rd73+126], %rs4198;
$L__BB0_8578:
	ret;

}


// ===== COMPILED SASS (sm_100) =====

	.target	sm_100

	.elftype	@"ET_EXEC"


//--------------------- .note.nv.tkinfo           --------------------------
	.section	.note.nv.tkinfo,"",@"SHT_NOTE"
	.sectionflags	@"SHF_NOTE_NV_TKINFO"
	.tkinfo
        /*0018*/ 	.word	0x00000002
        /*0030*/ 	.string	""
        /*0030*/ 	.string	"ptxas"
        /*0030*/ 	.string	"Cuda compilation tools, release 13.0, V13.0.88"
        /*0030*/ 	.string	"Build cuda_13.0.r13.0/compiler.36424714_0"
        /*0030*/ 	.string	"-arch sm_100 -m 64 "



//--------------------- .note.nv.cuinfo           --------------------------
	.section	.note.nv.cuinfo,"",@"SHT_NOTE"
	.sectionflags	@"SHF_NOTE_NV_CUINFO"
        /*0018*/ 	.short	0x0002
        /*001a*/ 	.short	0x0064
        /*001c*/ 	.short	0x0082
	.zero		2


//--------------------- .nv.info                  --------------------------
	.section	.nv.info,"",@"SHT_CUDA_INFO"
	.align	4


	//----- nvinfo : EIATTR_REGCOUNT
	.align		4
        /*0000*/ 	.byte	0x04, 0x2f
        /*0002*/ 	.short	(.L_1 - .L_0)
	.align		4
.L_0:
        /*0004*/ 	.word	index@(_Z24flash_attention_wmma_qktPK6__halfS1_S1_PS_iiiif)
        /*0008*/ 	.word	0x000000ed


	//----- nvinfo : EIATTR_FRAME_SIZE
	.align		4
.L_1:
        /*000c*/ 	.byte	0x04, 0x11
        /*000e*/ 	.short	(.L_3 - .L_2)
	.align		4
.L_2:
        /*0010*/ 	.word	index@($__internal_0_$__cuda_sm3x_div_rn_noftz_f32_slowpath)
        /*0014*/ 	.word	0x00000000


	//----- nvinfo : EIATTR_FRAME_SIZE
	.align		4
.L_3:
        /*0018*/ 	.byte	0x04, 0x11
        /*001a*/ 	.short	(.L_5 - .L_4)
	.align		4
.L_4:
        /*001c*/ 	.word	index@(_Z24flash_attention_wmma_qktPK6__halfS1_S1_PS_iiiif)
        /*0020*/ 	.word	0x00000000


	//----- nvinfo : EIATTR_MIN_STACK_SIZE
	.align		4
.L_5:
        /*0024*/ 	.byte	0x04, 0x12
        /*0026*/ 	.short	(.L_7 - .L_6)
	.align		4
.L_6:
        /*0028*/ 	.word	index@(_Z24flash_attention_wmma_qktPK6__halfS1_S1_PS_iiiif)
        /*002c*/ 	.word	0x00000000
.L_7:


//--------------------- .nv.compat                --------------------------
	.section	.nv.compat,"",@"SHT_CUDA_COMPAT_INFO"
	.align	4
        /*0000*/ 	.byte	0x02, 0x09, 0x00, 0x00, 0x02, 0x02, 0x01, 0x00, 0x02, 0x05, 0x05, 0x00, 0x03, 0x07, 0x01, 0x01
        /*0010*/ 	.byte	0x02, 0x03, 0x00, 0x00, 0x02, 0x06, 0x01, 0x00, 0x04, 0x0b, 0x08, 0x00, 0x01, 0x00, 0x00, 0x00
        /*0020*/ 	.byte	0x00, 0x00, 0x00, 0x00


//--------------------- .nv.info._Z24flash_attention_wmma_qktPK6__halfS1_S1_PS_iiiif --------------------------
	.section	.nv.info._Z24flash_attention_wmma_qktPK6__halfS1_S1_PS_iiiif,"",@"SHT_CUDA_INFO"
	.sectionflags	@""
	.align	4


	//----- nvinfo : EIATTR_CUDA_API_VERSION
	.align		4
        /*0000*/ 	.byte	0x04, 0x37
        /*0002*/ 	.short	(.L_9 - .L_8)
.L_8:
        /*0004*/ 	.word	0x00000082


	//----- nvinfo : EIATTR_KPARAM_INFO
	.align		4
.L_9:
        /*0008*/ 	.byte	0x04, 0x17
        /*000a*/ 	.short	(.L_11 - .L_10)
.L_10:
        /*000c*/ 	.word	0x00000000
        /*0010*/ 	.short	0x0008
        /*0012*/ 	.short	0x0030
        /*0014*/ 	.byte	0x00, 0xf0, 0x11, 0x00


	//----- nvinfo : EIATTR_KPARAM_INFO
	.align		4
.L_11:
        /*0018*/ 	.byte	0x04, 0x17
        /*001a*/ 	.short	(.L_13 - .L_12)
.L_12:
        /*001c*/ 	.word	0x00000000
        /*0020*/ 	.short	0x0007
        /*0022*/ 	.short	0x002c
        /*0024*/ 	.byte	0x00, 0xf0, 0x11, 0x00


	//----- nvinfo : EIATTR_KPARAM_INFO
	.align		4
.L_13:
        /*0028*/ 	.byte	0x04, 0x17
        /*002a*/ 	.short	(.L_15 - .L_14)
.L_14:
        /*002c*/ 	.word	0x00000000
        /*0030*/ 	.short	0x0006
        /*0032*/ 	.short	0x0028
        /*0034*/ 	.byte	0x00, 0xf0, 0x11, 0x00


	//----- nvinfo : EIATTR_KPARAM_INFO
	.align		4
.L_15:
        /*0038*/ 	.byte	0x04, 0x17
        /*003a*/ 	.short	(.L_17 - .L_16)
.L_16:
        /*003c*/ 	.word	0x00000000
        /*0040*/ 	.short	0x0005
        /*0042*/ 	.short	0x0024
        /*0044*/ 	.byte	0x00, 0xf0, 0x11, 0x00


	//----- nvinfo : EIATTR_KPARAM_INFO
	.align		4
.L_17:
        /*0048*/ 	.byte	0x04, 0x17
        /*004a*/ 	.short	(.L_19 - .L_18)
.L_18:
        /*004c*/ 	.word	0x00000000
        /*0050*/ 	.short	0x0004
        /*0052*/ 	.short	0x0020
        /*0054*/ 	.byte	0x00, 0xf0, 0x11, 0x00


	//----- nvinfo : EIATTR_KPARAM_INFO
	.align		4
.L_19:
        /*0058*/ 	.byte	0x04, 0x17
        /*005a*/ 	.short	(.L_21 - .L_20)
.L_20:
        /*005c*/ 	.word	0x00000000
        /*0060*/ 	.short	0x0003
        /*0062*/ 	.short	0x0018
        /*0064*/ 	.byte	0x00, 0xf5, 0x21, 0x00


	//----- nvinfo : EIATTR_KPARAM_INFO
	.align		4
.L_21:
        /*0068*/ 	.byte	0x04, 0x17
        /*006a*/ 	.short	(.L_23 - .L_22)
.L_22:
        /*006c*/ 	.word	0x00000000
        /*0070*/ 	.short	0x0002
        /*0072*/ 	.short	0x0010
        /*0074*/ 	.byte	0x00, 0xf5, 0x21, 0x00


	//----- nvinfo : EIATTR_KPARAM_INFO
	.align		4
.L_23:
        /*0078*/ 	.byte	0x04, 0x17
        /*007a*/ 	.short	(.L_25 - .L_24)
.L_24:
        /*007c*/ 	.word	0x00000000
        /*0080*/ 	.short	0x0001
        /*0082*/ 	.short	0x0008
        /*0084*/ 	.byte	0x00, 0xf5, 0x21, 0x00


	//----- nvinfo : EIATTR_KPARAM_INFO
	.align		4
.L_25:
        /*0088*/ 	.byte	0x04, 0x17
        /*008a*/ 	.short	(.L_27 - .L_26)
.L_26:
        /*008c*/ 	.word	0x00000000
        /*0090*/ 	.short	0x0000
        /*0092*/ 	.short	0x0000
        /*0094*/ 	.byte	0x00, 0xf5, 0x21, 0x00


	//----- nvinfo : EIATTR_SPARSE_MMA_MASK
	.align		4
.L_27:
        /*0098*/ 	.byte	0x03, 0x50
        /*009a*/ 	.short	0x0000


	//----- nvinfo : EIATTR_WMMA_USED
	.align		4
        /*009c*/ 	.byte	0x01, 0x2b
	.zero		2


	//----- nvinfo : EIATTR_MAXREG_COUNT
	.align		4
        /*00a0*/ 	.byte	0x03, 0x1b
        /*00a2*/ 	.short	0x00ff


	//----- nvinfo : EIATTR_NUM_BARRIERS
	.align		4
        /*00a4*/ 	.byte	0x02, 0x4c
        /*00a6*/ 	.byte	0x01
	.zero		1


	//----- nvinfo : EIATTR_MERCURY_ISA_VERSION
	.align		4
        /*00a8*/ 	.byte	0x03, 0x5f
        /*00aa*/ 	.short	0x0101


	//----- nvinfo : EIATTR_COOP_GROUP_MASK_REGIDS
	.align		4
        /*00ac*/ 	.byte	0x04, 0x29
        /*00ae*/ 	.short	(.L_29 - .L_28)


	//   ....[0]....
.L_28:
        /*00b0*/ 	.word	0xffffffff


	//   ....[1]....
        /*00b4*/ 	.word	0xffffffff


	//   ....[2]....
        /*00b8*/ 	.word	0xffffffff


	//   ....[3]....
        /*00bc*/ 	.word	0xffffffff


	//   ....[4]....
        /*00c0*/ 	.word	0xffffffff


	//   ....[5]....
        /*00c4*/ 	.word	0xffffffff


	//   ....[6]....
        /*00c8*/ 	.word	0xffffffff


	//   ....[7]....
        /*00cc*/ 	.word	0xffffffff


	//   ....[8]....
        /*00d0*/ 	.word	0xffffffff


	//   ....[9]....
        /*00d4*/ 	.word	0xffffffff


	//   ....[10]....
        /*00d8*/ 	.word	0xffffffff


	//   ....[11]....
        /*00dc*/ 	.word	0xffffffff


	//----- nvinfo : EIATTR_COOP_GROUP_INSTR_OFFSETS
	.align		4
.L_29:
        /*00e0*/ 	.byte	0x04, 0x28
        /*00e2*/ 	.short	(.L_31 - .L_30)


	//   ....[0]....
.L_30:
        /*00e4*/ 	.word	0x000024f0


	//   ....[1]....
        /*00e8*/ 	.word	0x00002520


	//   ....[2]....
        /*00ec*/ 	.word	0x00002550


	//   ....[3]....
        /*00f0*/ 	.word	0x00002570


	//   ....[4]....
        /*00f4*/ 	.word	0x000025a0


	//   ....[5]....
        /*00f8*/ 	.word	0x000025c0


	//   ....[6]....
        /*00fc*/ 	.word	0x00006ea0


	//   ....[7]....
        /*0100*/ 	.word	0x00006f00


	//   ....[8]....
        /*0104*/ 	.word	0x00006f60


	//   ....[9]....
        /*0108*/ 	.word	0x00006fa0


	//   ....[10]....
        /*010c*/ 	.word	0x00006fc0


	//   ....[11]....
        /*0110*/ 	.word	0x00006fe0


	//----- nvinfo : EIATTR_VRC_CTA_INIT_COUNT
	.align		4
.L_31:
        /*0114*/ 	.byte	0x02, 0x4a
	.zero		1
	.zero		1


	//----- nvinfo : EIATTR_EXIT_INSTR_OFFSETS
	.align		4
        /*0118*/ 	.byte	0x04, 0x1c
        /*011a*/ 	.short	(.L_33 - .L_32)


	//   ....[0]....
.L_32:
        /*011c*/ 	.word	0x0009d810


	//   ....[1]....
        /*0120*/ 	.word	0x0009d850


	//   ....[2]....
        /*0124*/ 	.word	0x0009e0d0


	//----- nvinfo : EIATTR_CRS_STACK_SIZE
	.align		4
.L_33:
        /*0128*/ 	.byte	0x04, 0x1e
        /*012a*/ 	.short	(.L_35 - .L_34)
.L_34:
        /*012c*/ 	.word	0x00000000


	//----- nvinfo : EIATTR_CBANK_PARAM_SIZE
	.align		4
.L_35:
        /*0130*/ 	.byte	0x03, 0x19
        /*0132*/ 	.short	0x0034


	//----- nvinfo : EIATTR_PARAM_CBANK
	.align		4
        /*0134*/ 	.byte	0x04, 0x0a
        /*0136*/ 	.short	(.L_37 - .L_36)
	.align		4
.L_36:
        /*0138*/ 	.word	index@(.nv.constant0._Z24flash_attention_wmma_qktPK6__halfS1_S1_PS_iiiif)
        /*013c*/ 	.short	0x0380
        /*013e*/ 	.short	0x0034


	//----- nvinfo : EIATTR_SW_WAR
	.align		4
.L_37:
        /*0140*/ 	.byte	0x04, 0x36
        /*0142*/ 	.short	(.L_39 - .L_38)
.L_38:
        /*0144*/ 	.word	0x00000008
.L_39:


//--------------------- .nv.callgraph             --------------------------
	.section	.nv.callgraph,"",@"SHT_CUDA_CALLGRAPH"
	.align	4
	.sectionentsize	8
	.align		4
        /*0000*/ 	.word	0x00000000
	.align		4
        /*0004*/ 	.word	0xffffffff
	.align		4
        /*0008*/ 	.word	0x00000000
	.align		4
        /*000c*/ 	.word	0xfffffffe
	.align		4
        /*0010*/ 	.word	0x00000000
	.align		4
        /*0014*/ 	.word	0xfffffffd
	.align		4
        /*0018*/ 	.word	0x00000000
	.align		4
        /*001c*/ 	.word	0xfffffffc


//--------------------- .text._Z24flash_attention_wmma_qktPK6__halfS1_S1_PS_iiiif --------------------------
	.section	.text._Z24flash_attention_wmma_qktPK6__halfS1_S1_PS_iiiif,"ax",@progbits
	.align	128
        .global         _Z24flash_attention_wmma_qktPK6__halfS1_S1_PS_iiiif
        .type           _Z24flash_attention_wmma_qktPK6__halfS1_S1_PS_iiiif,@function
        .size           _Z24flash_attention_wmma_qktPK6__halfS1_S1_PS_iiiif,(.L_x_168 - _Z24flash_attention_wmma_qktPK6__halfS1_S1_PS_iiiif)
        .other          _Z24flash_attention_wmma_qktPK6__halfS1_S1_PS_iiiif,@"STO_CUDA_ENTRY STV_DEFAULT"
_Z24flash_attention_wmma_qktPK6__halfS1_S1_PS_iiiif:
.text._Z24flash_attention_wmma_qktPK6__halfS1_S1_PS_iiiif:
[----:B------:R-:W-:Y:S01]  /*0000*/  LDC R1, c[0x0][0x37c] ;  /* 0x0000df00ff017b82 */ /* 0x000fe20000000800 */
[----:B------:R-:W0:Y:S07]  /*0010*/  S2R R81, SR_TID.X ;  /* 0x0000000000517919 */ /* 0x000e2e0000002100 */
[----:B------:R-:W-:Y:S01]  /*0020*/  S2UR UR4, SR_CTAID.Z ;  /* 0x00000000000479c3 */ /* 0x000fe20000002700 */
[----:B------:R-:W1:Y:S01]  /*0030*/  LDCU UR7, c[0x0][0x3a4] ;  /* 0x00007480ff0777ac */ /* 0x000e620008000800 */
[----:B------:R-:W-:Y:S01]  /*0040*/  BSSY.RECONVERGENT B0, `(.L_x_0) ;  /* 0x0000029000007945 */ /* 0x000fe20003800200 */
[----:B------:R-:W2:Y:S01]  /*0050*/  S2R R8, SR_CTAID.X ;  /* 0x0000000000087919 */ /* 0x000ea20000002500 */
[----:B------:R-:W3:Y:S04]  /*0060*/  LDCU.64 UR8, c[0x0][0x3a8] ;  /* 0x00007500ff0877ac */ /* 0x000ee80008000a00 */
[----:B------:R-:W1:Y:S01]  /*0070*/  S2UR UR5, SR_CTAID.Y ;  /* 0x00000000000579c3 */ /* 0x000e620000002600 */
[----:B------:R-:W4:Y:S01]  /*0080*/  LDCU.64 UR10, c[0x0][0x358] ;  /* 0x00006b00ff0a77ac */ /* 0x000f220008000a00 */
[----:B------:R-:W1:Y:S06]  /*0090*/  LDCU UR14, c[0x0][0x3a8] ;  /* 0x00007500ff0e77ac */ /* 0x000e6c0008000800 */
[----:B------:R-:W5:Y:S01]  /*00a0*/  S2UR UR6, SR_CgaCtaId ;  /* 0x00000000000679c3 */ /* 0x000f620000008800 */
[----:B------:R-:W2:Y:S01]  /*00b0*/  LDCU.64 UR12, c[0x0][0x380] ;  /* 0x00007000ff0c77ac */ /* 0x000ea20008000a00 */
[C---:B0-----:R-:W-:Y:S01]  /*00c0*/  IMAD.SHL.U32 R0, R81.reuse, 0x2, RZ ;  /* 0x0000000251007824 */ /* 0x041fe200078e00ff */
[----:B-1----:R-:W-:Y:S01]  /*00d0*/  UIMAD UR4, UR4, UR7, UR5 ;  /* 0x00000007040472a4 */ /* 0x002fe2000f8e0205 */
[----:B------:R-:W-:Y:S01]  /*00e0*/  IMAD.MOV.U32 R6, RZ, RZ, R81 ;  /* 0x000000ffff067224 */ /* 0x000fe200078e0051 */
[----:B------:R-:W0:Y:S02]  /*00f0*/  LDCU UR7, c[0x0][0x3ac] ;  /* 0x00007580ff0777ac */ /* 0x000e240008000800 */
[----:B------:R-:W-:Y:S01]  /*0100*/  LOP3.LUT R2, R0, 0x7e, RZ, 0xc0, !PT ;  /* 0x0000007e00027812 */ /* 0x000fe200078ec0ff */
[----:B------:R-:W-:Y:S01]  /*0110*/  UMOV UR5, 0x400 ;  /* 0x0000040000057882 */ /* 0x000fe20000000000 */
[----:B---3--:R-:W-:Y:S01]  /*0120*/  UIMAD UR4, UR4, UR8, URZ ;  /* 0x00000008040472a4 */ /* 0x008fe2000f8e02ff */
[----:B------:R-:W-:Y:S01]  /*0130*/  LOP3.LUT R0, R81, 0x3f, RZ, 0xc0, !PT ;  /* 0x0000003f51007812 */ /* 0x000fe200078ec0ff */
[----:B-----5:R-:W-:-:S02]  /*0140*/  ULEA UR5, UR6, UR5, 0x18 ;  /* 0x0000000506057291 */ /* 0x020fc4000f8ec0ff */
[----:B------:R-:W-:-:S04]  /*0150*/  UIMAD UR4, UR4, UR9, URZ ;  /* 0x00000009040472a4 */ /* 0x000fc8000f8e02ff */
[----:B------:R-:W-:Y:S01]  /*0160*/  VIADD R2, R2, UR5 ;  /* 0x0000000502027c36 */ /* 0x000fe20008000000 */
[----:B--2-4-:R-:W-:-:S12]  /*0170*/  USHF.R.S32.HI UR8, URZ, 0x1f, UR4 ;  /* 0x0000001fff087899 */ /* 0x014fd80008011404 */
.L_x_4:
[----:B-1----:R-:W-:Y:S01]  /*0180*/  SHF.R.U32.HI R7, RZ, 0x6, R6 ;  /* 0x00000006ff077819 */ /* 0x002fe20000011606 */
[----:B------:R-:W-:Y:S01]  /*0190*/  IMAD.U32 R3, RZ, RZ, UR14 ;  /* 0x0000000eff037e24 */ /* 0x000fe2000f8e00ff */
[----:B------:R-:W-:Y:S01]  /*01a0*/  BSSY.RECONVERGENT B1, `(.L_x_1) ;  /* 0x0000011000017945 */ /* 0x000fe20003800200 */
[C---:B------:R-:W-:Y:S01]  /*01b0*/  ISETP.GE.U32.AND P1, PT, R6.reuse, 0x700, PT ;  /* 0x000007000600780c */ /* 0x040fe20003f26070 */
[----:B------:R-:W-:Y:S02]  /*01c0*/  VIADD R6, R6, 0x100 ;  /* 0x0000010006067836 */ /* 0x000fe40000000000 */
[----:B------:R-:W-:-:S05]  /*01d0*/  IMAD R4, R8, 0x20, R7 ;  /* 0x0000002008047824 */ /* 0x000fca00078e0207 */
[----:B------:R-:W-:-:S13]  /*01e0*/  ISETP.GE.AND P0, PT, R4, R3, PT ;  /* 0x000000030400720c */ /* 0x000fda0003f06270 */
[----:B------:R-:W-:Y:S05]  /*01f0*/  @P0 BRA `(.L_x_2) ;  /* 0x0000000000240947 */ /* 0x000fea0003800000 */
[----:B0-----:R-:W-:-:S05]  /*0200*/  IMAD R4, R4, UR7, R0 ;  /* 0x0000000704047c24 */ /* 0x001fca000f8e0200 */
[----:B------:R-:W-:-:S04]  /*0210*/  IADD3 R5, P0, PT, R4, UR4, RZ ;  /* 0x0000000404057c10 */ /* 0x000fc8000ff1e0ff */
[----:B------:R-:W-:Y:S02]  /*0220*/  LEA.HI.X.SX32 R10, R4, UR8, 0x1, P0 ;  /* 0x00000008040a7c11 */ /* 0x000fe400080f0eff */
[----:B------:R-:W-:-:S04]  /*0230*/  LEA R4, P0, R5, UR12, 0x1 ;  /* 0x0000000c05047c11 */ /* 0x000fc8000f8008ff */
[----:B------:R-:W-:-:S05]  /*0240*/  LEA.HI.X R5, R5, UR13, R10, 0x1, P0 ;  /* 0x0000000d05057c11 */ /* 0x000fca00080f0c0a */
[----:B------:R-:W2:Y:S01]  /*0250*/  LDG.E.U16.CONSTANT R4, desc[UR10][R4.64] ;  /* 0x0000000a04047981 */ /* 0x000ea2000c1e9500 */
[----:B------:R-:W-:-:S05]  /*0260*/  IMAD R7, R7, 0x80, R2 ;  /* 0x0000008007077824 */ /* 0x000fca00078e0202 */
[----:B--2---:R0:W-:Y:S01]  /*0270*/  STS.U16 [R7], R4 ;  /* 0x0000000407007388 */ /* 0x0041e20000000400 */
[----:B------:R-:W-:Y:S05]  /*0280*/  BRA `(.L_x_3) ;  /* 0x0000000000087947 */ /* 0x000fea0003800000 */
.L_x_2:
[----:B------:R-:W-:-:S05]  /*0290*/  IMAD R7, R7, 0x80, R2 ;  /* 0x0000008007077824 */ /* 0x000fca00078e0202 */
[----:B------:R1:W-:Y:S02]  /*02a0*/  STS.U16 [R7], RZ ;  /* 0x000000ff07007388 */ /* 0x0003e40000000400 */
.L_x_3:
[----:B0-----:R-:W-:Y:S05]  /*02b0*/  BSYNC.RECONVERGENT B1 ;  /* 0x0000000000017941 */ /* 0x001fea0003800200 */
.L_x_1:
[----:B------:R-:W-:Y:S05]  /*02c0*/  @!P1 BRA `(.L_x_4) ;  /* 0xfffffffc00ac9947 */ /* 0x000fea000383ffff */
[----:B------:R-:W-:Y:S05]  /*02d0*/  BSYNC.RECONVERGENT B0 ;  /* 0x0000000000007941 */ /* 0x000fea0003800200 */
.L_x_0:
[----:B------:R-:W-:Y:S01]  /*02e0*/  ISETP.GE.AND P0, PT, R3, 0x1, PT ;  /* 0x000000010300780c */ /* 0x000fe20003f06270 */
[----:B------:R-:W-:Y:S01]  /*02f0*/  BAR.SYNC.DEFER_BLOCKING 0x0 ;  /* 0x0000000000007b1d */ /* 0x000fe20000010000 */
[----:B------:R-:W-:Y:S02]  /*0300*/  CS2R R50, SRZ ;  /* 0x0000000000327805 */ /* 0x000fe4000001ff00 */
[----:B------:R-:W-:Y:S02]  /*0310*/  CS2R R82, SRZ ;  /* 0x0000000000527805 */ /* 0x000fe4000001ff00 */
[----:B------:R-:W-:Y:S02]  /*0320*/  CS2R R52, SRZ ;  /* 0x0000000000347805 */ /* 0x000fe4000001ff00 */
[----:B------:R-:W-:Y:S02]  /*0330*/  CS2R R86, SRZ ;  /* 0x0000000000567805 */ /* 0x000fe4000001ff00 */
[----:B------:R-:W-:-:S02]  /*0340*/  CS2R R96, SRZ ;  /* 0x0000000000607805 */ /* 0x000fc4000001ff00 */
[----:B------:R-:W-:Y:S02]  /*0350*/  CS2R R94, SRZ ;  /* 0x00000000005e7805 */ /* 0x000fe4000001ff00 */
        /* <DEDUP_REMOVED lines=25> */
[----:B------:R-:W-:Y:S01]  /*04f0*/  CS2R R48, SRZ ;  /* 0x0000000000307805 */ /* 0x000fe2000001ff00 */
[----:B------:R-:W-:Y:S06]  /*0500*/  @!P0 BRA `(.L_x_5) ;  /* 0x000009d000b88947 */ /* 0x000fec0003800000 */
[----:B------:R-:W0:Y:S01]  /*0510*/  S2UR UR7, SR_CgaCtaId ;  /* 0x00000000000779c3 */ /* 0x000e220000008800 */
[----:B------:R-:W-:Y:S01]  /*0520*/  IMAD R0, R8, 0x20, R81 ;  /* 0x0000002008007824 */ /* 0x000fe200078e0251 */
[----:B------:R-:W-:Y:S01]  /*0530*/  UMOV UR6, 0x400 ;  /* 0x0000040000067882 */ /* 0x000fe20000000000 */
[----:B------:R-:W-:Y:S01]  /*0540*/  LOP3.LUT R105, R105, 0xfdffffff, RZ, 0xc0, !PT ;  /* 0xfdffffff69697812 */ /* 0x000fe200078ec0ff */
[----:B------:R-:W-:Y:S01]  /*0550*/  UIADD3 UR5, UPT, UPT, UR6, 0x5000, URZ ;  /* 0x0000500006057890 */ /* 0x000fe2000fffe0ff */
[----:B------:R-:W-:Y:S01]  /*0560*/  IMAD.MOV.U32 R111, RZ, RZ, -0x800000 ;  /* 0xff800000ff6f7424 */ /* 0x000fe200078e00ff */
[----:B------:R-:W-:Y:S01]  /*0570*/  ISETP.GE.AND P0, PT, R0, R3, PT ;  /* 0x000000030000720c */ /* 0x000fe20003f06270 */
[----:B------:R-:W-:Y:S01]  /*0580*/  UIADD3 UR6, UPT, UPT, UR6, 0x7000, URZ ;  /* 0x0000700006067890 */ /* 0x000fe2000fffe0ff */
[----:B------:R-:W-:Y:S01]  /*0590*/  CS2R R78, SRZ ;  /* 0x00000000004e7805 */ /* 0x000fe2000001ff00 */
[----:B------:R-:W-:Y:S01]  /*05a0*/  IMAD.MOV.U32 R50, RZ, RZ, RZ ;  /* 0x000000ffff327224 */ /* 0x000fe200078e00ff */
[----:B------:R-:W-:-:S13]  /*05b0*/  ISETP.LT.U32.AND P0, PT, R81, 0x20, !P0 ;  /* 0x000000205100780c */ /* 0x000fda0004701070 */
[----:B------:R-:W-:Y:S01]  /*05c0*/  @P0 LOP3.LUT R105, R105, 0x2000000, RZ, 0xfc, !PT ;  /* 0x0200000069690812 */ /* 0x000fe200078efcff */
[----:B0-----:R-:W-:Y:S02]  /*05d0*/  ULEA UR5, UR7, UR5, 0x18 ;  /* 0x0000000507057291 */ /* 0x001fe4000f8ec0ff */
[----:B------:R-:W-:-:S04]  /*05e0*/  ULEA UR6, UR7, UR6, 0x18 ;  /* 0x0000000607067291 */ /* 0x000fc8000f8ec0ff */
[C---:B------:R-:W-:Y:S02]  /*05f0*/  LEA R80, R81.reuse, UR5, 0x8 ;  /* 0x0000000551507c11 */ /* 0x040fe4000f8e40ff */
[----:B------:R-:W-:-:S07]  /*0600*/  LEA R81, R81, UR6, 0x8 ;  /* 0x0000000651517c11 */ /* 0x000fce000f8e40ff */
.L_x_155:
[----:B------:R-:W0:Y:S01]  /*0610*/  S2R R108, SR_TID.X ;  /* 0x00000000006c7919 */ /* 0x000e220000002100 */
[----:B------:R-:W-:Y:S01]  /*0620*/  BSSY.RECONVERGENT B0, `(.L_x_6) ;  /* 0x0000047000007945 */ /* 0x000fe20003800200 */
[----:B------:R-:W-:Y:S01]  /*0630*/  IMAD.SHL.U32 R104, R78, 0x40, RZ ;  /* 0x000000404e687824 */ /* 0x000fe200078e00ff */
[----:B0-----:R-:W-:Y:S01]  /*0640*/  SHF.R.U32.HI R0, RZ, 0x8, R108 ;  /* 0x00000008ff007819 */ /* 0x001fe2000001166c */
[C---:B------:R-:W-:Y:S01]  /*0650*/  VIADD R107, R108.reuse, 0x300 ;  /* 0x000003006c6b7836 */ /* 0x040fe20000000000 */
[----:B------:R-:W-:-:S03]  /*0660*/  LOP3.LUT R106, R108, 0x3f, RZ, 0xc0, !PT ;  /* 0x0000003f6c6a7812 */ /* 0x000fc600078ec0ff */
[----:B------:R-:W-:-:S05]  /*0670*/  IMAD.MOV R0, RZ, RZ, -R0 ;  /* 0x000000ffff007224 */ /* 0x000fca00078e0a00 */
[----:B------:R-:W-:Y:S01]  /*0680*/  LOP3.LUT P0, R109, R0, 0x3, RZ, 0xc0, !PT ;  /* 0x00000003006d7812 */ /* 0x000fe2000780c0ff */
[----:B------:R-:W-:-:S12]  /*0690*/  IMAD.MOV.U32 R0, RZ, RZ, R108 ;  /* 0x000000ffff007224 */ /* 0x000fd800078e006c */
[----:B------:R-:W-:Y:S05]  /*06a0*/  @!P0 BRA `(.L_x_7) ;  /* 0x0000000000f88947 */ /* 0x000fea0003800000 */
[----:B------:R-:W0:Y:S01]  /*06b0*/  LDC R8, c[0x0][0x3a8] ;  /* 0x0000ea00ff087b82 */ /* 0x000e220000000800 */
[----:B------:R-:W-:-:S05]  /*06c0*/  SHF.R.U32.HI R5, RZ, 0x6, R108 ;  /* 0x00000006ff057819 */ /* 0x000fca000001166c */
[----:B------:R-:W-:-:S05]  /*06d0*/  IMAD.IADD R3, R104, 0x1, R5 ;  /* 0x0000000168037824 */ /* 0x000fca00078e0205 */
[----:B0-----:R-:W-:-:S13]  /*06e0*/  ISETP.GE.AND P0, PT, R3, R8, PT ;  /* 0x000000080300720c */ /* 0x001fda0003f06270 */
[----:B------:R-:W0:Y:S01]  /*06f0*/  @!P0 LDC R0, c[0x0][0x3ac] ;  /* 0x0000eb00ff008b82 */ /* 0x000e220000000800 */
[----:B------:R-:W-:-:S07]  /*0700*/  @P0 PRMT R4, RZ, 0x7610, R4 ;  /* 0x00007610ff040816 */ /* 0x000fce0000000004 */
[----:B-1----:R-:W1:Y:S01]  /*0710*/  @!P0 LDC.64 R6, c[0x0][0x388] ;  /* 0x0000e200ff068b82 */ /* 0x002e620000000a00 */
[----:B0-----:R-:W-:-:S05]  /*0720*/  @!P0 IMAD R0, R3, R0, R106 ;  /* 0x0000000003008224 */ /* 0x001fca00078e026a */
[----:B------:R-:W-:-:S04]  /*0730*/  @!P0 IADD3 R3, P1, PT, R0, UR4, RZ ;  /* 0x0000000400038c10 */ /* 0x000fc8000ff3e0ff */
[----:B------:R-:W-:Y:S02]  /*0740*/  @!P0 LEA.HI.X.SX32 R0, R0, UR8, 0x1, P1 ;  /* 0x0000000800008c11 */ /* 0x000fe400088f0eff */
[----:B-1----:R-:W-:-:S04]  /*0750*/  @!P0 LEA R2, P1, R3, R6, 0x1 ;  /* 0x0000000603028211 */ /* 0x002fc800078208ff */
[----:B------:R-:W-:-:S05]  /*0760*/  @!P0 LEA.HI.X R3, R3, R7, R0, 0x1, P1 ;  /* 0x0000000703038211 */ /* 0x000fca00008f0c00 */
[----:B------:R-:W2:Y:S01]  /*0770*/  @!P0 LDG.E.U16.CONSTANT R4, desc[UR10][R2.64] ;  /* 0x0000000a02048981 */ /* 0x000ea2000c1e9500 */
[----:B------:R-:W-:Y:S02]  /*0780*/  MOV R0, 0x400 ;  /* 0x0000040000007802 */ /* 0x000fe40000000f00 */
[----:B------:R-:W-:Y:S01]  /*0790*/  ISETP.NE.AND P0, PT, R109, 0x1, PT ;  /* 0x000000016d00780c */ /* 0x000fe20003f05270 */
[----:B------:R-:W0:Y:S02]  /*07a0*/  S2R R7, SR_CgaCtaId ;  /* 0x0000000000077919 */ /* 0x000e240000008800 */
[----:B------:R-:W-:-:S05]  /*07b0*/  VIADD R0, R0, 0x1000 ;  /* 0x0000100000007836 */ /* 0x000fca0000000000 */
[----:B0-----:R-:W-:Y:S01]  /*07c0*/  LEA R6, R7, R0, 0x18 ;  /* 0x0000000007067211 */ /* 0x001fe200078ec0ff */
[----:B------:R-:W-:-:S04]  /*07d0*/  VIADD R0, R108, 0x100 ;  /* 0x000001006c007836 */ /* 0x000fc80000000000 */
[----:B------:R-:W-:-:S04]  /*07e0*/  IMAD R5, R5, 0x80, R6 ;  /* 0x0000008005057824 */ /* 0x000fc800078e0206 */
[----:B------:R-:W-:-:S05]  /*07f0*/  IMAD R5, R106, 0x2, R5 ;  /* 0x000000026a057824 */ /* 0x000fca00078e0205 */
[----:B--2---:R0:W-:Y:S01]  /*0800*/  STS.U16 [R5], R4 ;  /* 0x0000000405007388 */ /* 0x0041e20000000400 */
[----:B------:R-:W-:Y:S05]  /*0810*/  @!P0 BRA `(.L_x_7) ;  /* 0x00000000009c8947 */ /* 0x000fea0003800000 */
[----:B------:R-:W-:Y:S01]  /*0820*/  SHF.R.U32.HI R3, RZ, 0x6, R0 ;  /* 0x00000006ff037819 */ /* 0x000fe20000011600 */
[----:B------:R-:W-:Y:S04]  /*0830*/  BSSY.RECONVERGENT B1, `(.L_x_8) ;  /* 0x000000f000017945 */ /* 0x000fe80003800200 */
[----:B------:R-:W-:Y:S02]  /*0840*/  IMAD.IADD R7, R104, 0x1, R3 ;  /* 0x0000000168077824 */ /* 0x000fe400078e0203 */
[----:B------:R-:W-:-:S03]  /*0850*/  IMAD R3, R3, 0x80, R6 ;  /* 0x0000008003037824 */ /* 0x000fc600078e0206 */
[----:B------:R-:W-:Y:S01]  /*0860*/  ISETP.GE.AND P0, PT, R7, R8, PT ;  /* 0x000000080700720c */ /* 0x000fe20003f06270 */
[----:B0-----:R-:W-:-:S12]  /*0870*/  IMAD R5, R106, 0x2, R3 ;  /* 0x000000026a057824 */ /* 0x001fd800078e0203 */
[----:B------:R-:W-:Y:S01]  /*0880*/  @P0 PRMT R2, RZ, 0x7610, R2 ;  /* 0x00007610ff020816 */ /* 0x000fe20000000002 */
[----:B------:R-:W-:Y:S06]  /*0890*/  @P0 BRA `(.L_x_9) ;  /* 0x0000000000200947 */ /* 0x000fec0003800000 */
[----:B------:R-:W0:Y:S01]  /*08a0*/  LDCU UR5, c[0x0][0x3ac] ;  /* 0x00007580ff0577ac */ /* 0x000e220008000800 */
[----:B------:R-:W1:Y:S01]  /*08b0*/  LDCU.64 UR6, c[0x0][0x388] ;  /* 0x00007100ff0677ac */ /* 0x000e620008000a00 */
[----:B0-----:R-:W-:-:S05]  /*08c0*/  IMAD R0, R7, UR5, R106 ;  /* 0x0000000507007c24 */ /* 0x001fca000f8e026a */
[----:B------:R-:W-:-:S04]  /*08d0*/  IADD3 R3, P0, PT, R0, UR4, RZ ;  /* 0x0000000400037c10 */ /* 0x000fc8000ff1e0ff */
[----:B------:R-:W-:Y:S02]  /*08e0*/  LEA.HI.X.SX32 R0, R0, UR8, 0x1, P0 ;  /* 0x0000000800007c11 */ /* 0x000fe400080f0eff */
[----:B-1----:R-:W-:-:S04]  /*08f0*/  LEA R2, P0, R3, UR6, 0x1 ;  /* 0x0000000603027c11 */ /* 0x002fc8000f8008ff */
[----:B------:R-:W-:-:S05]  /*0900*/  LEA.HI.X R3, R3, UR7, R0, 0x1, P0 ;  /* 0x0000000703037c11 */ /* 0x000fca00080f0c00 */
[----:B------:R0:W5:Y:S04]  /*0910*/  LDG.E.U16.CONSTANT R2, desc[UR10][R2.64] ;  /* 0x0000000a02027981 */ /* 0x000168000c1e9500 */
.L_x_9:
[----:B------:R-:W-:Y:S05]  /*0920*/  BSYNC.RECONVERGENT B1 ;  /* 0x0000000000017941 */ /* 0x000fea0003800200 */
.L_x_8:
[----:B-----5:R2:W-:Y:S01]  /*0930*/  STS.U16 [R5], R2 ;  /* 0x0000000205007388 */ /* 0x0205e20000000400 */
[----:B------:R-:W-:Y:S01]  /*0940*/  ISETP.NE.AND P0, PT, R109, 0x2, PT ;  /* 0x000000026d00780c */ /* 0x000fe20003f05270 */
[----:B------:R-:W-:-:S12]  /*0950*/  VIADD R0, R108, 0x200 ;  /* 0x000002006c007836 */ /* 0x000fd80000000000 */
[----:B--2---:R-:W-:Y:S05]  /*0960*/  @!P0 BRA `(.L_x_7) ;  /* 0x0000000000488947 */ /* 0x004fea0003800000 */
[----:B0-----:R-:W-:-:S05]  /*0970*/  SHF.R.U32.HI R3, RZ, 0x6, R0 ;  /* 0x00000006ff037819 */ /* 0x001fca0000011600 */
[----:B------:R-:W-:Y:S02]  /*0980*/  IMAD.IADD R5, R104, 0x1, R3 ;  /* 0x0000000168057824 */ /* 0x000fe400078e0203 */
[----:B------:R-:W-:-:S03]  /*0990*/  IMAD R3, R3, 0x80, R6 ;  /* 0x0000008003037824 */ /* 0x000fc600078e0206 */
[----:B------:R-:W-:Y:S01]  /*09a0*/  ISETP.GE.AND P0, PT, R5, R8, PT ;  /* 0x000000080500720c */ /* 0x000fe20003f06270 */
[----:B------:R-:W-:-:S12]  /*09b0*/  IMAD R4, R106, 0x2, R3 ;  /* 0x000000026a047824 */ /* 0x000fd800078e0203 */
[----:B------:R2:W-:Y:S01]  /*09c0*/  @P0 STS.U16 [R4], RZ ;  /* 0x000000ff04000388 */ /* 0x0005e20000000400 */
[----:B------:R-:W-:Y:S01]  /*09d0*/  @P0 IMAD.MOV.U32 R0, RZ, RZ, R107 ;  /* 0x000000ffff000224 */ /* 0x000fe200078e006b */
[----:B------:R-:W-:Y:S06]  /*09e0*/  @P0 BRA `(.L_x_7) ;  /* 0x0000000000280947 */ /* 0x000fec0003800000 */
[----:B------:R-:W0:Y:S01]  /*09f0*/  LDCU UR5, c[0x0][0x3ac] ;  /* 0x00007580ff0577ac */ /* 0x000e220008000800 */
[----:B------:R-:W1:Y:S01]  /*0a00*/  LDCU.64 UR6, c[0x0][0x388] ;  /* 0x00007100ff0677ac */ /* 0x000e620008000a00 */
[----:B0-----:R-:W-:-:S05]  /*0a10*/  IMAD R0, R5, UR5, R106 ;  /* 0x0000000505007c24 */ /* 0x001fca000f8e026a */
[----:B------:R-:W-:-:S04]  /*0a20*/  IADD3 R3, P0, PT, R0, UR4, RZ ;  /* 0x0000000400037c10 */ /* 0x000fc8000ff1e0ff */
[----:B------:R-:W-:Y:S02]  /*0a30*/  LEA.HI.X.SX32 R0, R0, UR8, 0x1, P0 ;  /* 0x0000000800007c11 */ /* 0x000fe400080f0eff */
[----:B-1----:R-:W-:-:S04]  /*0a40*/  LEA R2, P0, R3, UR6, 0x1 ;  /* 0x0000000603027c11 */ /* 0x002fc8000f8008ff */
[----:B------:R-:W-:-:S06]  /*0a50*/  LEA.HI.X R3, R3, UR7, R0, 0x1, P0 ;  /* 0x0000000703037c11 */ /* 0x000fcc00080f0c00 */
[----:B------:R-:W3:Y:S01]  /*0a60*/  LDG.E.U16.CONSTANT R3, desc[UR10][R2.64] ;  /* 0x0000000a02037981 */ /* 0x000ee2000c1e9500 */
[----:B------:R-:W-:-:S03]  /*0a70*/  IMAD.MOV.U32 R0, RZ, RZ, R107 ;  /* 0x000000ffff007224 */ /* 0x000fc600078e006b */
[----:B---3--:R3:W-:Y:S04]  /*0a80*/  STS.U16 [R4], R3 ;  /* 0x0000000304007388 */ /* 0x0087e80000000400 */
.L_x_7:
[----:B------:R-:W-:Y:S05]  /*0a90*/  BSYNC.RECONVERGENT B0 ;  /* 0x0000000000007941 */ /* 0x000fea0003800200 */
.L_x_6:
[----:B------:R-:W4:Y:S01]  /*0aa0*/  S2UR UR6, SR_CgaCtaId ;  /* 0x00000000000679c3 */ /* 0x000f220000008800 */
[----:B------:R-:W-:Y:S01]  /*0ab0*/  UMOV UR5, 0x400 ;  /* 0x0000040000057882 */ /* 0x000fe20000000000 */
[----:B------:R-:W5:Y:S01]  /*0ac0*/  LDCU UR7, c[0x0][0x3ac] ;  /* 0x00007580ff0777ac */ /* 0x000f620008000800 */
[C---:B------:R-:W-:Y:S01]  /*0ad0*/  VIADD R2, R0.reuse, 0x300 ;  /* 0x0000030000027836 */ /* 0x040fe20000000000 */
[----:B------:R-:W-:Y:S01]  /*0ae0*/  SHF.R.U32.HI R9, RZ, 0x6, R0 ;  /* 0x00000006ff097819 */ /* 0x000fe20000011600 */
[C---:B0-23--:R-:W-:Y:S01]  /*0af0*/  VIADD R4, R0.reuse, 0x200 ;  /* 0x0000020000047836 */ /* 0x04dfe20000000000 */
[----:B------:R-:W-:Y:S01]  /*0b00*/  UIADD3 UR5, UPT, UPT, UR5, 0x1000, URZ ;  /* 0x0000100005057890 */ /* 0x000fe2000fffe0ff */
[----:B------:R-:W-:Y:S01]  /*0b10*/  VIADD R6, R0, 0x100 ;  /* 0x0000010000067836 */ /* 0x000fe20000000000 */
[----:B------:R-:W-:Y:S01]  /*0b20*/  SHF.R.U32.HI R3, RZ, 0x6, R2 ;  /* 0x00000006ff037819 */ /* 0x000fe20000011602 */
[C---:B------:R-:W-:Y:S01]  /*0b30*/  IMAD.IADD R21, R104.reuse, 0x1, R9 ;  /* 0x0000000168157824 */ /* 0x040fe200078e0209 */
[----:B------:R-:W-:Y:S01]  /*0b40*/  SHF.R.U32.HI R5, RZ, 0x6, R4 ;  /* 0x00000006ff057819 */ /* 0x000fe20000011604 */
[----:B------:R-:W-:Y:S01]  /*0b50*/  BSSY.RECONVERGENT B0, `(.L_x_10) ;  /* 0x0000044000007945 */ /* 0x000fe20003800200 */
[----:B-1----:R-:W-:Y:S01]  /*0b60*/  SHF.R.U32.HI R7, RZ, 0x6, R6 ;  /* 0x00000006ff077819 */ /* 0x002fe20000011606 */
[----:B------:R-:W-:-:S02]  /*0b70*/  IMAD.IADD R13, R104, 0x1, R3 ;  /* 0x00000001680d7824 */ /* 0x000fc400078e0203 */
[C---:B------:R-:W-:Y:S02]  /*0b80*/  IMAD.IADD R15, R104.reuse, 0x1, R5 ;  /* 0x00000001680f7824 */ /* 0x040fe400078e0205 */
[----:B------:R-:W-:Y:S02]  /*0b90*/  IMAD.IADD R18, R104, 0x1, R7 ;  /* 0x0000000168127824 */ /* 0x000fe400078e0207 */
[--C-:B-----5:R-:W-:Y:S02]  /*0ba0*/  IMAD R22, R21, UR7, R106.reuse ;  /* 0x0000000715167c24 */ /* 0x120fe4000f8e026a */
[--C-:B------:R-:W-:Y:S01]  /*0bb0*/  IMAD R16, R15, UR7, R106.reuse ;  /* 0x000000070f107c24 */ /* 0x100fe2000f8e026a */
[----:B----4-:R-:W-:Y:S01]  /*0bc0*/  ULEA UR5, UR6, UR5, 0x18 ;  /* 0x0000000506057291 */ /* 0x010fe2000f8ec0ff */
[----:B------:R-:W-:-:S05]  /*0bd0*/  IMAD R19, R18, UR7, R106 ;  /* 0x0000000712137c24 */ /* 0x000fca000f8e026a */
[----:B------:R-:W-:-:S05]  /*0be0*/  LEA R2, R106, UR5, 0x1 ;  /* 0x000000056a027c11 */ /* 0x000fca000f8e08ff */
[--C-:B------:R-:W-:Y:S02]  /*0bf0*/  IMAD R12, R3, 0x80, R2.reuse ;  /* 0x00000080030c7824 */ /* 0x100fe400078e0202 */
[--C-:B------:R-:W-:Y:S02]  /*0c00*/  IMAD R14, R5, 0x80, R2.reuse ;  /* 0x00000080050e7824 */ /* 0x100fe400078e0202 */
[--C-:B------:R-:W-:Y:S02]  /*0c10*/  IMAD R17, R7, 0x80, R2.reuse ;  /* 0x0000008007117824 */ /* 0x100fe400078e0202 */
[----:B------:R-:W-:Y:S02]  /*0c20*/  IMAD R20, R9, 0x80, R2 ;  /* 0x0000008009147824 */ /* 0x000fe400078e0202 */
[----:B------:R-:W-:-:S07]  /*0c30*/  IMAD R2, R13, UR7, R106 ;  /* 0x000000070d027c24 */ /* 0x000fce000f8e026a */
.L_x_11:
[----:B------:R-:W0:Y:S08]  /*0c40*/  LDC R3, c[0x0][0x3a8] ;  /* 0x0000ea00ff037b82 */ /* 0x000e300000000800 */
[----:B------:R-:W1:Y:S01]  /*0c50*/  LDC R23, c[0x0][0x3ac] ;  /* 0x0000eb00ff177b82 */ /* 0x000e620000000800 */
[-C--:B0-----:R-:W-:Y:S02]  /*0c60*/  ISETP.GE.AND P3, PT, R21, R3.reuse, PT ;  /* 0x000000031500720c */ /* 0x081fe40003f66270 */
[----:B------:R-:W-:-:S02]  /*0c70*/  ISETP.GE.AND P2, PT, R18, R3, PT ;  /* 0x000000031200720c */ /* 0x000fc40003f46270 */
[-C--:B------:R-:W-:Y:S02]  /*0c80*/  ISETP.GE.AND P1, PT, R15, R3.reuse, PT ;  /* 0x000000030f00720c */ /* 0x080fe40003f26270 */
[----:B------:R-:W-:-:S07]  /*0c90*/  ISETP.GE.AND P0, PT, R13, R3, PT ;  /* 0x000000030d00720c */ /* 0x000fce0003f06270 */
[----:B------:R-:W0:Y:S01]  /*0ca0*/  @!P3 LDC.64 R8, c[0x0][0x388] ;  /* 0x0000e200ff08bb82 */ /* 0x000e220000000a00 */
[C---:B------:R-:W-:Y:S02]  /*0cb0*/  @!P3 IADD3 R5, P4, PT, R22.reuse, UR4, RZ ;  /* 0x000000041605bc10 */ /* 0x040fe4000ff9e0ff */
[----:B------:R-:W-:Y:S02]  /*0cc0*/  @!P2 IADD3 R7, P5, PT, R19, UR4, RZ ;  /* 0x000000041307ac10 */ /* 0x000fe4000ffbe0ff */
[----:B------:R-:W-:-:S03]  /*0cd0*/  @!P3 LEA.HI.X.SX32 R6, R22, UR8, 0x1, P4 ;  /* 0x000000081606bc11 */ /* 0x000fc6000a0f0eff */
[----:B------:R-:W2:Y:S08]  /*0ce0*/  @!P2 LDC.64 R10, c[0x0][0x388] ;  /* 0x0000e200ff0aab82 */ /* 0x000eb00000000a00 */
[----:B------:R-:W3:Y:S08]  /*0cf0*/  @!P1 LDC.64 R24, c[0x0][0x388] ;  /* 0x0000e200ff189b82 */ /* 0x000ef00000000a00 */
[----:B------:R-:W4:Y:S01]  /*0d00*/  @!P0 LDC.64 R26, c[0x0][0x388] ;  /* 0x0000e200ff1a8b82 */ /* 0x000f220000000a00 */
[----:B0-----:R-:W-:-:S02]  /*0d10*/  @!P3 LEA R4, P4, R5, R8, 0x1 ;  /* 0x000000080504b211 */ /* 0x001fc400078808ff */
[----:B------:R-:W-:Y:S02]  /*0d20*/  @!P2 LEA.HI.X.SX32 R8, R19, UR8, 0x1, P5 ;  /* 0x000000081308ac11 */ /* 0x000fe4000a8f0eff */
[----:B------:R-:W-:Y:S02]  /*0d30*/  @!P3 LEA.HI.X R5, R5, R9, R6, 0x1, P4 ;  /* 0x000000090505b211 */ /* 0x000fe400020f0c06 */
[C---:B------:R-:W-:Y:S02]  /*0d40*/  @!P1 IADD3 R9, P5, PT, R16.reuse, UR4, RZ ;  /* 0x0000000410099c10 */ /* 0x040fe4000ffbe0ff */
[C---:B--2---:R-:W-:Y:S02]  /*0d50*/  @!P2 LEA R6, P4, R7.reuse, R10, 0x1 ;  /* 0x0000000a0706a211 */ /* 0x044fe400078808ff */
[----:B------:R-:W-:Y:S01]  /*0d60*/  @!P1 LEA.HI.X.SX32 R10, R16, UR8, 0x1, P5 ;  /* 0x00000008100a9c11 */ /* 0x000fe2000a8f0eff */
[----:B------:R-:W2:Y:S01]  /*0d70*/  @!P3 LDG.E.U16.CONSTANT R5, desc[UR10][R4.64] ;  /* 0x0000000a0405b981 */ /* 0x000ea2000c1e9500 */
[----:B------:R-:W-:-:S02]  /*0d80*/  @!P2 LEA.HI.X R7, R7, R11, R8, 0x1, P4 ;  /* 0x0000000b0707a211 */ /* 0x000fc400020f0c08 */
[C---:B------:R-:W-:Y:S02]  /*0d90*/  @!P0 IADD3 R11, P5, PT, R2.reuse, UR4, RZ ;  /* 0x00000004020b8c10 */ /* 0x040fe4000ffbe0ff */
[C---:B---3--:R-:W-:Y:S01]  /*0da0*/  @!P1 LEA R8, P4, R9.reuse, R24, 0x1 ;  /* 0x0000001809089211 */ /* 0x048fe200078808ff */
[----:B------:R-:W3:Y:S01]  /*0db0*/  @!P2 LDG.E.U16.CONSTANT R6, desc[UR10][R6.64] ;  /* 0x0000000a0606a981 */ /* 0x000ee2000c1e9500 */
[----:B------:R-:W-:Y:S02]  /*0dc0*/  @!P0 LEA.HI.X.SX32 R24, R2, UR8, 0x1, P5 ;  /* 0x0000000802188c11 */ /* 0x000fe4000a8f0eff */
[----:B------:R-:W-:Y:S02]  /*0dd0*/  @!P1 LEA.HI.X R9, R9, R25, R10, 0x1, P4 ;  /* 0x0000001909099211 */ /* 0x000fe400020f0c0a */
[----:B----4-:R-:W-:-:S04]  /*0de0*/  @!P0 LEA R10, P4, R11, R26, 0x1 ;  /* 0x0000001a0b0a8211 */ /* 0x010fc800078808ff */
[----:B------:R-:W4:Y:S01]  /*0df0*/  @!P1 LDG.E.U16.CONSTANT R9, desc[UR10][R8.64] ;  /* 0x0000000a08099981 */ /* 0x000f22000c1e9500 */
[----:B------:R-:W-:-:S06]  /*0e00*/  @!P0 LEA.HI.X R11, R11, R27, R24, 0x1, P4 ;  /* 0x0000001b0b0b8211 */ /* 0x000fcc00020f0c18 */
[----:B------:R-:W5:Y:S01]  /*0e10*/  @!P0 LDG.E.U16.CONSTANT R11, desc[UR10][R10.64] ;  /* 0x0000000a0a0b8981 */ /* 0x000f62000c1e9500 */
[C---:B-1----:R-:W-:Y:S02]  /*0e20*/  IMAD R2, R23.reuse, 0x10, R2 ;  /* 0x0000001017027824 */ /* 0x042fe400078e0202 */
[C---:B------:R-:W-:Y:S02]  /*0e30*/  IMAD R16, R23.reuse, 0x10, R16 ;  /* 0x0000001017107824 */ /* 0x040fe400078e0210 */
[C---:B------:R-:W-:Y:S02]  /*0e40*/  IMAD R19, R23.reuse, 0x10, R19 ;  /* 0x0000001017137824 */ /* 0x040fe400078e0213 */
[----:B------:R-:W-:Y:S02]  /*0e50*/  IMAD R22, R23, 0x10, R22 ;  /* 0x0000001017167824 */ /* 0x000fe400078e0216 */
[----:B------:R-:W-:Y:S02]  /*0e60*/  VIADD R21, R21, 0x10 ;  /* 0x0000001015157836 */ /* 0x000fe40000000000 */
[----:B------:R-:W-:-:S02]  /*0e70*/  VIADD R18, R18, 0x10 ;  /* 0x0000001012127836 */ /* 0x000fc40000000000 */
[----:B------:R-:W-:Y:S02]  /*0e80*/  VIADD R15, R15, 0x10 ;  /* 0x000000100f0f7836 */ /* 0x000fe40000000000 */
[----:B------:R-:W-:Y:S01]  /*0e90*/  VIADD R13, R13, 0x10 ;  /* 0x000000100d0d7836 */ /* 0x000fe20000000000 */
[----:B--2---:R-:W-:Y:S04]  /*0ea0*/  @!P3 STS.U16 [R20], R5 ;  /* 0x000000051400b388 */ /* 0x004fe80000000400 */
[----:B------:R0:W-:Y:S04]  /*0eb0*/  @P3 STS.U16 [R20], RZ ;  /* 0x000000ff14003388 */ /* 0x0001e80000000400 */
[----:B------:R-:W-:Y:S04]  /*0ec0*/  @P2 STS.U16 [R17], RZ ;  /* 0x000000ff11002388 */ /* 0x000fe80000000400 */
[----:B---3--:R1:W-:Y:S04]  /*0ed0*/  @!P2 STS.U16 [R17], R6 ;  /* 0x000000061100a388 */ /* 0x0083e80000000400 */
[----:B------:R-:W-:Y:S04]  /*0ee0*/  @P1 STS.U16 [R14], RZ ;  /* 0x000000ff0e001388 */ /* 0x000fe80000000400 */
[----:B----4-:R2:W-:Y:S04]  /*0ef0*/  @!P1 STS.U16 [R14], R9 ;  /* 0x000000090e009388 */ /* 0x0105e80000000400 */
[----:B------:R-:W-:Y:S04]  /*0f00*/  @P0 STS.U16 [R12], RZ ;  /* 0x000000ff0c000388 */ /* 0x000fe80000000400 */
[----:B-----5:R3:W-:Y:S01]  /*0f10*/  @!P0 STS.U16 [R12], R11 ;  /* 0x0000000b0c008388 */ /* 0x0207e20000000400 */
[C---:B------:R-:W-:Y:S01]  /*0f20*/  ISETP.GE.U32.AND P0, PT, R0.reuse, 0xc00, PT ;  /* 0x00000c000000780c */ /* 0x040fe20003f06070 */
[----:B------:R-:W-:-:S02]  /*0f30*/  VIADD R0, R0, 0x400 ;  /* 0x0000040000007836 */ /* 0x000fc40000000000 */
[----:B0-----:R-:W-:Y:S02]  /*0f40*/  VIADD R20, R20, 0x800 ;  /* 0x0000080014147836 */ /* 0x001fe40000000000 */
[----:B-1----:R-:W-:Y:S02]  /*0f50*/  VIADD R17, R17, 0x800 ;  /* 0x0000080011117836 */ /* 0x002fe40000000000 */
[----:B--2---:R-:W-:Y:S02]  /*0f60*/  VIADD R14, R14, 0x800 ;  /* 0x000008000e0e7836 */ /* 0x004fe40000000000 */
[----:B---3--:R-:W-:-:S04]  /*0f70*/  VIADD R12, R12, 0x800 ;  /* 0x000008000c0c7836 */ /* 0x008fc80000000000 */
[----:B------:R-:W-:Y:S05]  /*0f80*/  @!P0 BRA `(.L_x_11) ;  /* 0xfffffffc002c8947 */ /* 0x000fea000383ffff */
[----:B------:R-:W-:Y:S05]  /*0f90*/  BSYNC.RECONVERGENT B0 ;  /* 0x0000000000007941 */ /* 0x000fea0003800200 */
.L_x_10:
[----:B------:R-:W0:Y:S01]  /*0fa0*/  S2R R110, SR_LANEID ;  /* 0x00000000006e7919 */ /* 0x000e220000000000 */
[C---:B------:R-:W-:Y:S01]  /*0fb0*/  IMAD.SHL.U32 R4, R108.reuse, 0x40, RZ ;  /* 0x000000406c047824 */ /* 0x040fe200078e00ff */
[----:B------:R-:W-:Y:S01]  /*0fc0*/  MOV R112, 0x400 ;  /* 0x0000040000707802 */ /* 0x000fe20000000f00 */
[----:B------:R-:W-:Y:S01]  /*0fd0*/  IMAD.SHL.U32 R0, R108, 0x10, RZ ;  /* 0x000000106c007824 */ /* 0x000fe200078e00ff */
[----:B------:R-:W1:Y:S01]  /*0fe0*/  S2R R113, SR_CgaCtaId ;  /* 0x0000000000717919 */ /* 0x000e620000008800 */
[----:B------:R-:W-:Y:S01]  /*0ff0*/  BAR.SYNC.DEFER_BLOCKING 0x0 ;  /* 0x0000000000007b1d */ /* 0x000fe20000010000 */
[----:B------:R-:W-:Y:S01]  /*1000*/  LOP3.LUT R6, R4, 0x1800, RZ, 0xc0, !PT ;  /* 0x0000180004067812 */ /* 0x000fe200078ec0ff */
[----:B------:R-:W-:Y:S01]  /*1010*/  VIADD R8, R112, 0x1000 ;  /* 0x0000100070087836 */ /* 0x000fe20000000000 */
[----:B------:R-:W-:Y:S02]  /*1020*/  LOP3.LUT R0, R0, 0x3800, RZ, 0xc0, !PT ;  /* 0x0000380000007812 */ /* 0x000fe400078ec0ff */
[----:B------:R-:W-:Y:S01]  /*1030*/  LOP3.LUT P6, RZ, R105, 0x2000000, RZ, 0xc0, !PT ;  /* 0x0200000069ff7812 */ /* 0x000fe200078cc0ff */
[----:B------:R-:W-:Y:S05]  /*1040*/  WARPSYNC.ALL ;  /* 0x0000000000007948 */ /* 0x000fea0003800000 */
[----:B------:R-:W2:Y:S01]  /*1050*/  LDCU UR5, c[0x0][0x3b0] ;  /* 0x00007600ff0577ac */ /* 0x000ea20008000800 */
[----:B------:R-:W-:Y:S01]  /*1060*/  BSSY.RECONVERGENT B0, `(.L_x_12) ;  /* 0x0000148000007945 */ /* 0x000fe20003800200 */
[----:B0-----:R-:W-:-:S02]  /*1070*/  SHF.R.U32.HI R2, RZ, 0x3, R110 ;  /* 0x00000003ff027819 */ /* 0x001fc4000001166e */
[----:B------:R-:W-:Y:S02]  /*1080*/  LOP3.LUT R4, R110, 0x7, RZ, 0xc0, !PT ;  /* 0x000000076e047812 */ /* 0x000fe400078ec0ff */
[----:B------:R-:W-:Y:S01]  /*1090*/  SHF.R.U32.HI R5, RZ, 0x4, R110 ;  /* 0x00000004ff057819 */ /* 0x000fe2000001166e */
[C---:B------:R-:W-:Y:S01]  /*10a0*/  IMAD.SHL.U32 R7, R2.reuse, 0x8, RZ ;  /* 0x0000000802077824 */ /* 0x040fe200078e00ff */
[C---:B-1----:R-:W-:Y:S01]  /*10b0*/  LEA R9, R113.reuse, R112, 0x18 ;  /* 0x0000007071097211 */ /* 0x042fe200078ec0ff */
[----:B------:R-:W-:Y:S01]  /*10c0*/  IMAD.SHL.U32 R10, R2, 0x8, RZ ;  /* 0x00000008020a7824 */ /* 0x000fe200078e00ff */
[----:B------:R-:W-:Y:S01]  /*10d0*/  LEA R11, R113, R8, 0x18 ;  /* 0x00000008710b7211 */ /* 0x000fe200078ec0ff */
[----:B------:R-:W-:Y:S01]  /*10e0*/  VIADD R112, R112, 0x5000 ;  /* 0x0000500070707836 */ /* 0x000fe20000000000 */
[--C-:B------:R-:W-:Y:S01]  /*10f0*/  LOP3.LUT R2, R7, 0x8, R4.reuse, 0xe2, !PT ;  /* 0x0000000807027812 */ /* 0x100fe200078ee204 */
[C---:B------:R-:W-:Y:S01]  /*1100*/  IMAD R7, R5.reuse, 0x8, R4 ;  /* 0x0000000805077824 */ /* 0x040fe200078e0204 */
[----:B------:R-:W-:Y:S01]  /*1110*/  LOP3.LUT R4, R10, 0x8, RZ, 0xe2, !PT ;  /* 0x000000080a047812 */ /* 0x000fe200078ee2ff */
[----:B------:R-:W-:Y:S01]  /*1120*/  IMAD.SHL.U32 R5, R5, 0x8, RZ ;  /* 0x0000000805057824 */ /* 0x000fe200078e00ff */
[----:B------:R-:W-:Y:S01]  /*1130*/  LEA R113, R113, R112, 0x18 ;  /* 0x0000007071717211 */ /* 0x000fe200078ec0ff */
[----:B------:R-:W-:-:S02]  /*1140*/  IMAD.IADD R0, R9, 0x1, R0 ;  /* 0x0000000109007824 */ /* 0x000fc400078e0200 */
[----:B------:R-:W-:Y:S02]  /*1150*/  IMAD.IADD R16, R11, 0x1, R6 ;  /* 0x000000010b107824 */ /* 0x000fe400078e0206 */
[----:B------:R-:W-:Y:S02]  /*1160*/  IMAD R17, R2, 0x40, R5 ;  /* 0x0000004002117824 */ /* 0x000fe400078e0205 */
[----:B------:R-:W-:Y:S02]  /*1170*/  IMAD R19, R7, 0x40, R4 ;  /* 0x0000004007137824 */ /* 0x000fe400078e0204 */
[----:B------:R-:W-:Y:S02]  /*1180*/  IMAD.U32 R28, R17, 0x2, R0 ;  /* 0x00000002111c7824 */ /* 0x000fe400078e0000 */
[----:B------:R-:W-:Y:S02]  /*1190*/  IMAD.U32 R12, R19, 0x2, R16 ;  /* 0x00000002130c7824 */ /* 0x000fe400078e0010 */
[----:B------:R-:W-:-:S02]  /*11a0*/  VIADD R2, R0, 0x20 ;  /* 0x0000002000027836 */ /* 0x000fc40000000000 */
[----:B------:R-:W-:Y:S01]  /*11b0*/  LDSM.16.M88.4 R28, [R28] ;  /* 0x000000001c1c783b */ /* 0x000fe20000000200 */
[C---:B------:R-:W-:Y:S02]  /*11c0*/  VIADD R4, R16.reuse, 0x20 ;  /* 0x0000002010047836 */ /* 0x040fe40000000000 */
[----:B------:R-:W-:Y:S01]  /*11d0*/  IMAD.U32 R20, R17, 0x2, R2 ;  /* 0x0000000211147824 */ /* 0x000fe200078e0002 */
[----:B------:R-:W0:Y:S01]  /*11e0*/  LDSM.16.M88.4 R12, [R12] ;  /* 0x000000000c0c783b */ /* 0x000e220000000200 */
[----:B------:R-:W-:Y:S02]  /*11f0*/  IMAD.U32 R24, R19, 0x2, R4 ;  /* 0x0000000213187824 */ /* 0x000fe400078e0004 */
[----:B------:R-:W-:Y:S02]  /*1200*/  VIADD R4, R16, 0x40 ;  /* 0x0000004010047836 */ /* 0x000fe40000000000 */
[----:B------:R-:W-:Y:S01]  /*1210*/  LDSM.16.M88.4 R20, [R20] ;  /* 0x000000001414783b */ /* 0x000fe20000000200 */
[----:B------:R-:W-:-:S02]  /*1220*/  VIADD R2, R0, 0x40 ;  /* 0x0000004000027836 */ /* 0x000fc40000000000 */
[----:B------:R-:W-:Y:S01]  /*1230*/  IMAD.U32 R8, R19, 0x2, R4 ;  /* 0x0000000213087824 */ /* 0x000fe200078e0004 */
[----:B------:R-:W1:Y:S01]  /*1240*/  LDSM.16.M88.4 R24, [R24] ;  /* 0x000000001818783b */ /* 0x000e620000000200 */
[----:B------:R-:W-:Y:S02]  /*1250*/  IMAD.U32 R2, R17, 0x2, R2 ;  /* 0x0000000211027824 */ /* 0x000fe400078e0002 */
[----:B------:R-:W-:Y:S02]  /*1260*/  VIADD R0, R0, 0x60 ;  /* 0x0000006000007836 */ /* 0x000fe40000000000 */
[----:B------:R-:W-:Y:S01]  /*1270*/  LDSM.16.M88.4 R8, [R8] ;  /* 0x000000000808783b */ /* 0x000fe20000000200 */
[----:B------:R-:W-:-:S03]  /*1280*/  VIADD R16, R16, 0x60 ;  /* 0x0000006010107836 */ /* 0x000fc60000000000 */
[----:B------:R3:W4:Y:S01]  /*1290*/  LDSM.16.M88.4 R4, [R2] ;  /* 0x000000000204783b */ /* 0x0007220000000200 */
[----:B------:R-:W-:Y:S01]  /*12a0*/  IMAD.U32 R16, R19, 0x2, R16 ;  /* 0x0000000213107824 */ /* 0x000fe200078e0010 */
[----:B---3--:R-:W-:Y:S01]  /*12b0*/  SHF.R.U32.HI R2, RZ, 0x2, R110 ;  /* 0x00000002ff027819 */ /* 0x008fe2000001166e */
[----:B0-----:R-:W-:Y:S01]  /*12c0*/  HMMA.16816.F32 R32, R28, R12, RZ ;  /* 0x0000000c1c20723c */ /* 0x001fe200000018ff */
[----:B------:R-:W-:-:S03]  /*12d0*/  IMAD.U32 R12, R17, 0x2, R0 ;  /* 0x00000002110c7824 */ /* 0x000fc600078e0000 */
[----:B------:R-:W-:Y:S01]  /*12e0*/  LDSM.16.M88.4 R16, [R16] ;  /* 0x000000001010783b */ /* 0x000fe20000000200 */
[----:B------:R-:W-:-:S03]  /*12f0*/  IMAD.SHL.U32 R0, R108, 0x8, RZ ;  /* 0x000000086c007824 */ /* 0x000fc600078e00ff */
[----:B------:R-:W-:Y:S01]  /*1300*/  HMMA.16816.F32 R28, R28, R14, RZ ;  /* 0x0000000e1c1c723c */ /* 0x000fe200000018ff */
[----:B------:R-:W0:Y:S01]  /*1310*/  LDSM.16.M88.4 R12, [R12] ;  /* 0x000000000c0c783b */ /* 0x000e220000000200 */
[----:B------:R-:W-:-:S10]  /*1320*/  LOP3.LUT R0, R0, 0x1c00, RZ, 0xc0, !PT ;  /* 0x00001c0000007812 */ /* 0x000fd400078ec0ff */
[C---:B-1----:R-:W-:Y:S08]  /*1330*/  HMMA.16816.F32 R32, R20.reuse, R24, R32 ;  /* 0x000000181420723c */ /* 0x042ff00000001820 */
[----:B------:R-:W-:-:S12]  /*1340*/  HMMA.16816.F32 R28, R20, R26, R28 ;  /* 0x0000001a141c723c */ /* 0x000fd8000000181c */
[C---:B----4-:R-:W-:Y:S08]  /*1350*/  HMMA.16816.F32 R32, R4.reuse, R8, R32 ;  /* 0x000000080420723c */ /* 0x050ff00000001820 */
[----:B------:R-:W-:Y:S01]  /*1360*/  HMMA.16816.F32 R28, R4, R10, R28 ;  /* 0x0000000a041c723c */ /* 0x000fe2000000181c */
[----:B------:R-:W-:Y:S02]  /*1370*/  SHF.R.U32.HI R5, RZ, 0x1, R108 ;  /* 0x00000001ff057819 */ /* 0x000fe4000001166c */
[----:B------:R-:W-:-:S02]  /*1380*/  LOP3.LUT R7, R110, 0x3, RZ, 0xc0, !PT ;  /* 0x000000036e077812 */ /* 0x000fc400078ec0ff */
[----:B------:R-:W-:-:S03]  /*1390*/  LOP3.LUT R0, R0, 0x30, R5, 0xf8, !PT ;  /* 0x0000003000007812 */ /* 0x000fc600078ef805 */
[----:B------:R-:W-:Y:S02]  /*13a0*/  IMAD R7, R2, 0x20, R7 ;  /* 0x0000002002077824 */ /* 0x000fe400078e0207 */
[----:B------:R-:W-:Y:S02]  /*13b0*/  IMAD R0, R0, 0x4, R113 ;  /* 0x0000000400007824 */ /* 0x000fe400078e0271 */
[----:B0-----:R-:W-:Y:S02]  /*13c0*/  HMMA.16816.F32 R32, R12, R16, R32 ;  /* 0x000000100c20723c */ /* 0x001fe40000001820 */
[----:B------:R-:W-:Y:S02]  /*13d0*/  IMAD.U32 R7, R7, 0x8, R0 ;  /* 0x0000000807077824 */ /* 0x000fe400078e0000 */
[----:B------:R-:W-:-:S04]  /*13e0*/  IMAD.MOV.U32 R0, RZ, RZ, -0x800000 ;  /* 0xff800000ff007424 */ /* 0x000fc800078e00ff */
[----:B------:R-:W-:Y:S11]  /*13f0*/  HMMA.16816.F32 R28, R12, R18, R28 ;  /* 0x000000120c1c723c */ /* 0x000ff6000000181c */
[----:B--2---:R-:W-:Y:S01]  /*1400*/  FMUL R32, R32, UR5 ;  /* 0x0000000520207c20 */ /* 0x004fe20008400000 */
[----:B------:R-:W-:Y:S01]  /*1410*/  FMUL R33, R33, UR5 ;  /* 0x0000000521217c20 */ /* 0x000fe20008400000 */
[----:B------:R-:W-:Y:S01]  /*1420*/  FMUL R34, R34, UR5 ;  /* 0x0000000522227c20 */ /* 0x000fe20008400000 */
[----:B------:R-:W-:-:S03]  /*1430*/  FMUL R35, R35, UR5 ;  /* 0x0000000523237c20 */ /* 0x000fc60008400000 */
[----:B------:R0:W-:Y:S02]  /*1440*/  STS.64 [R7], R32 ;  /* 0x0000002007007388 */ /* 0x0001e40000000a00 */
[----:B------:R-:W-:Y:S01]  /*1450*/  FMUL R28, R28, UR5 ;  /* 0x000000051c1c7c20 */ /* 0x000fe20008400000 */
[----:B------:R-:W-:Y:S01]  /*1460*/  FMUL R29, R29, UR5 ;  /* 0x000000051d1d7c20 */ /* 0x000fe20008400000 */
[----:B------:R-:W-:Y:S01]  /*1470*/  FMUL R30, R30, UR5 ;  /* 0x000000051e1e7c20 */ /* 0x000fe20008400000 */
[----:B------:R-:W-:Y:S01]  /*1480*/  FMUL R31, R31, UR5 ;  /* 0x000000051f1f7c20 */ /* 0x000fe20008400000 */
[----:B------:R0:W-:Y:S04]  /*1490*/  STS.64 [R7+0x800], R34 ;  /* 0x0008002207007388 */ /* 0x0001e80000000a00 */
[----:B------:R0:W-:Y:S04]  /*14a0*/  STS.64 [R7+0x20], R28 ;  /* 0x0000201c07007388 */ /* 0x0001e80000000a00 */
[----:B------:R0:W-:Y:S01]  /*14b0*/  STS.64 [R7+0x820], R30 ;  /* 0x0008201e07007388 */ /* 0x0001e20000000a00 */
[----:B------:R-:W-:Y:S06]  /*14c0*/  BAR.SYNC.DEFER_BLOCKING 0x0 ;  /* 0x0000000000007b1d */ /* 0x000fec0000010000 */
[----:B------:R-:W-:Y:S05]  /*14d0*/  @!P6 BRA `(.L_x_13) ;  /* 0x000000100000e947 */ /* 0x000fea0003800000 */
[C---:B------:R-:W-:Y:S01]  /*14e0*/  VIADD R0, R104.reuse, 0x1 ;  /* 0x0000000168007836 */ /* 0x040fe20000000000 */
[CC--:B------:R-:W-:Y:S01]  /*14f0*/  ISETP.GE.AND P1, PT, R104.reuse, R3.reuse, PT ;  /* 0x000000036800720c */ /* 0x0c0fe20003f26270 */
[C---:B------:R-:W-:Y:S02]  /*1500*/  VIADD R2, R104.reuse, 0x2 ;  /* 0x0000000268027836 */ /* 0x040fe40000000000 */
[----:B------:R-:W-:Y:S01]  /*1510*/  VIADD R4, R104, 0x6 ;  /* 0x0000000668047836 */ /* 0x000fe20000000000 */
[-C--:B------:R-:W-:Y:S01]  /*1520*/  ISETP.GE.AND P2, PT, R0, R3.reuse, PT ;  /* 0x000000030000720c */ /* 0x080fe20003f46270 */
[----:B------:R-:W-:Y:S01]  /*1530*/  VIADD R0, R104, 0x3 ;  /* 0x0000000368007836 */ /* 0x000fe20000000000 */
[----:B------:R-:W-:Y:S01]  /*1540*/  ISETP.GE.AND P3, PT, R2, R3, PT ;  /* 0x000000030200720c */ /* 0x000fe20003f66270 */
[----:B------:R-:W-:-:S03]  /*1550*/  VIADD R2, R104, 0x5 ;  /* 0x0000000568027836 */ /* 0x000fc60000000000 */
[-C--:B------:R-:W-:Y:S01]  /*1560*/  ISETP.GE.AND P4, PT, R0, R3.reuse, PT ;  /* 0x000000030000720c */ /* 0x080fe20003f86270 */
[----:B------:R-:W-:Y:S01]  /*1570*/  VIADD R0, R104, 0x4 ;  /* 0x0000000468007836 */ /* 0x000fe20000000000 */
[-C--:B------:R-:W-:Y:S01]  /*1580*/  ISETP.GE.AND P0, PT, R2, R3.reuse, PT ;  /* 0x000000030200720c */ /* 0x080fe20003f06270 */
[----:B------:R-:W1:Y:S01]  /*1590*/  @!P1 LDS R6, [R80] ;  /* 0x0000000050069984 */ /* 0x000e620000000800 */
[----:B------:R-:W-:Y:S02]  /*15a0*/  VIADD R2, R104, 0x7 ;  /* 0x0000000768027836 */ /* 0x000fe40000000000 */
[----:B------:R-:W-:Y:S01]  /*15b0*/  ISETP.GE.AND P5, PT, R0, R3, PT ;  /* 0x000000030000720c */ /* 0x000fe20003fa6270 */
[----:B------:R-:W2:Y:S01]  /*15c0*/  @!P2 LDS R5, [R80+0x4] ;  /* 0x000004005005a984 */ /* 0x000ea20000000800 */
[----:B------:R-:W-:-:S03]  /*15d0*/  IMAD.MOV.U32 R0, RZ, RZ, -0x800000 ;  /* 0xff800000ff007424 */ /* 0x000fc600078e00ff */
[----:B0-----:R-:W0:Y:S04]  /*15e0*/  @!P3 LDS R7, [R80+0x8] ;  /* 0x000008005007b984 */ /* 0x001e280000000800 */
[----:B------:R-:W3:Y:S04]  /*15f0*/  @!P4 LDS R9, [R80+0xc] ;  /* 0x00000c005009c984 */ /* 0x000ee80000000800 */
[----:B------:R-:W-:Y:S01]  /*1600*/  @!P0 LDS R11, [R80+0x14] ;  /* 0x00001400500b8984 */ /* 0x000fe20000000800 */
[----:B-1----:R-:W-:Y:S02]  /*1610*/  @!P1 FMNMX R0, R6, -INF , !PT ;  /* 0xff80000006009809 */ /* 0x002fe40007800000 */
[----:B------:R-:W-:Y:S01]  /*1620*/  ISETP.GE.AND P1, PT, R4, R3, PT ;  /* 0x000000030400720c */ /* 0x000fe20003f26270 */
[----:B------:R-:W-:Y:S01]  /*1630*/  VIADD R4, R104, 0x8 ;  /* 0x0000000868047836 */ /* 0x000fe20000000000 */
[----:B--2---:R-:W-:-:S02]  /*1640*/  @!P2 FMNMX R0, R0, R5, !PT ;  /* 0x000000050000a209 */ /* 0x004fc40007800000 */
[----:B------:R-:W1:Y:S01]  /*1650*/  @!P5 LDS R5, [R80+0x10] ;  /* 0x000010005005d984 */ /* 0x000e620000000800 */
[----:B------:R-:W-:Y:S01]  /*1660*/  ISETP.GE.AND P2, PT, R2, R3, PT ;  /* 0x000000030200720c */ /* 0x000fe20003f46270 */
[----:B------:R-:W-:Y:S01]  /*1670*/  VIADD R2, R104, 0x9 ;  /* 0x0000000968027836 */ /* 0x000fe20000000000 */
[----:B0-----:R-:W-:Y:S02]  /*1680*/  @!P3 FMNMX R0, R0, R7, !PT ;  /* 0x000000070000b209 */ /* 0x001fe40007800000 */
[----:B------:R-:W-:Y:S01]  /*1690*/  ISETP.GE.AND P3, PT, R4, R3, PT ;  /* 0x000000030400720c */ /* 0x000fe20003f66270 */
[----:B------:R-:W-:Y:S01]  /*16a0*/  VIADD R4, R104, 0xc ;  /* 0x0000000c68047836 */ /* 0x000fe20000000000 */
[----:B---3--:R-:W-:Y:S02]  /*16b0*/  @!P4 FMNMX R0, R0, R9, !PT ;  /* 0x000000090000c209 */ /* 0x008fe40007800000 */
[----:B------:R-:W-:Y:S01]  /*16c0*/  ISETP.GE.AND P4, PT, R2, R3, PT ;  /* 0x000000030200720c */ /* 0x000fe20003f86270 */
[----:B------:R-:W0:Y:S01]  /*16d0*/  @!P1 LDS R9, [R80+0x18] ;  /* 0x0000180050099984 */ /* 0x000e220000000800 */
[----:B------:R-:W-:-:S03]  /*16e0*/  VIADD R2, R104, 0xa ;  /* 0x0000000a68027836 */ /* 0x000fc60000000000 */
[----:B------:R-:W2:Y:S04]  /*16f0*/  @!P2 LDS R13, [R80+0x1c] ;  /* 0x00001c00500da984 */ /* 0x000ea80000000800 */
[----:B------:R-:W3:Y:S04]  /*1700*/  @!P3 LDS R7, [R80+0x20] ;  /* 0x000020005007b984 */ /* 0x000ee80000000800 */
[----:B------:R-:W4:Y:S01]  /*1710*/  @!P4 LDS R15, [R80+0x24] ;  /* 0x00002400500fc984 */ /* 0x000f220000000800 */
[----:B-1----:R-:W-:Y:S02]  /*1720*/  @!P5 FMNMX R0, R0, R5, !PT ;  /* 0x000000050000d209 */ /* 0x002fe40007800000 */
[----:B------:R-:W-:Y:S01]  /*1730*/  ISETP.GE.AND P5, PT, R2, R3, PT ;  /* 0x000000030200720c */ /* 0x000fe20003fa6270 */
[----:B------:R-:W-:Y:S01]  /*1740*/  VIADD R2, R104, 0xb ;  /* 0x0000000b68027836 */ /* 0x000fe20000000000 */
[----:B------:R-:W-:-:S04]  /*1750*/  @!P0 FMNMX R0, R0, R11, !PT ;  /* 0x0000000b00008209 */ /* 0x000fc80007800000 */
[----:B------:R-:W-:Y:S01]  /*1760*/  ISETP.GE.AND P0, PT, R2, R3, PT ;  /* 0x000000030200720c */ /* 0x000fe20003f06270 */
[----:B------:R-:W-:Y:S01]  /*1770*/  VIADD R2, R104, 0xd ;  /* 0x0000000d68027836 */ /* 0x000fe20000000000 */
[----:B0-----:R-:W-:Y:S02]  /*1780*/  @!P1 FMNMX R0, R0, R9, !PT ;  /* 0x0000000900009209 */ /* 0x001fe40007800000 */
[----:B------:R-:W-:Y:S01]  /*1790*/  ISETP.GE.AND P1, PT, R4, R3, PT ;  /* 0x000000030400720c */ /* 0x000fe20003f26270 */
[----:B------:R-:W-:Y:S01]  /*17a0*/  VIADD R4, R104, 0xe ;  /* 0x0000000e68047836 */ /* 0x000fe20000000000 */
[----:B--2---:R-:W-:Y:S01]  /*17b0*/  @!P2 FMNMX R0, R0, R13, !PT ;  /* 0x0000000d0000a209 */ /* 0x004fe20007800000 */
[----:B------:R-:W0:Y:S01]  /*17c0*/  @!P5 LDS R9, [R80+0x28] ;  /* 0x000028005009d984 */ /* 0x000e220000000800 */
[----:B------:R-:W-:Y:S01]  /*17d0*/  ISETP.GE.AND P2, PT, R2, R3, PT ;  /* 0x000000030200720c */ /* 0x000fe20003f46270 */
[----:B------:R-:W-:Y:S01]  /*17e0*/  VIADD R2, R104, 0xf ;  /* 0x0000000f68027836 */ /* 0x000fe20000000000 */
[----:B---3--:R-:W-:-:S02]  /*17f0*/  @!P3 FMNMX R0, R0, R7, !PT ;  /* 0x000000070000b209 */ /* 0x008fc40007800000 */
[----:B------:R-:W-:Y:S01]  /*1800*/  ISETP.GE.AND P3, PT, R4, R3, PT ;  /* 0x000000030400720c */ /* 0x000fe20003f66270 */
[----:B------:R-:W1:Y:S01]  /*1810*/  @!P0 LDS R7, [R80+0x2c] ;  /* 0x00002c0050078984 */ /* 0x000e620000000800 */
[----:B----4-:R-:W-:Y:S01]  /*1820*/  @!P4 FMNMX R0, R0, R15, !PT ;  /* 0x0000000f0000c209 */ /* 0x010fe20007800000 */
[----:B------:R-:W-:Y:S01]  /*1830*/  VIADD R4, R104, 0x12 ;  /* 0x0000001268047836 */ /* 0x000fe20000000000 */
[----:B------:R-:W-:Y:S01]  /*1840*/  ISETP.GE.AND P4, PT, R2, R3, PT ;  /* 0x000000030200720c */ /* 0x000fe20003f86270 */
[----:B------:R-:W2:Y:S01]  /*1850*/  @!P1 LDS R5, [R80+0x30] ;  /* 0x0000300050059984 */ /* 0x000ea20000000800 */
[----:B------:R-:W-:-:S03]  /*1860*/  VIADD R2, R104, 0x10 ;  /* 0x0000001068027836 */ /* 0x000fc60000000000 */
[----:B------:R-:W3:Y:S04]  /*1870*/  @!P2 LDS R11, [R80+0x34] ;  /* 0x00003400500ba984 */ /* 0x000ee80000000800 */
[----:B------:R-:W4:Y:S04]  /*1880*/  @!P3 LDS R13, [R80+0x38] ;  /* 0x00003800500db984 */ /* 0x000f280000000800 */
[----:B------:R-:W5:Y:S01]  /*1890*/  @!P4 LDS R15, [R80+0x3c] ;  /* 0x00003c00500fc984 */ /* 0x000f620000000800 */
[----:B0-----:R-:W-:Y:S02]  /*18a0*/  @!P5 FMNMX R0, R0, R9, !PT ;  /* 0x000000090000d209 */ /* 0x001fe40007800000 */
[----:B------:R-:W-:Y:S01]  /*18b0*/  ISETP.GE.AND P5, PT, R2, R3, PT ;  /* 0x000000030200720c */ /* 0x000fe20003fa6270 */
[----:B------:R-:W-:Y:S01]  /*18c0*/  VIADD R2, R104, 0x11 ;  /* 0x0000001168027836 */ /* 0x000fe20000000000 */
[----:B-1----:R-:W-:-:S04]  /*18d0*/  @!P0 FMNMX R0, R0, R7, !PT ;  /* 0x0000000700008209 */ /* 0x002fc80007800000 */
[----:B------:R-:W-:Y:S01]  /*18e0*/  ISETP.GE.AND P0, PT, R2, R3, PT ;  /* 0x000000030200720c */ /* 0x000fe20003f06270 */
[----:B------:R-:W-:Y:S01]  /*18f0*/  VIADD R2, R104, 0x13 ;  /* 0x0000001368027836 */ /* 0x000fe20000000000 */
[----:B--2---:R-:W-:Y:S02]  /*1900*/  @!P1 FMNMX R0, R0, R5, !PT ;  /* 0x0000000500009209 */ /* 0x004fe40007800000 */
[----:B------:R-:W-:Y:S01]  /*1910*/  ISETP.GE.AND P1, PT, R4, R3, PT ;  /* 0x000000030400720c */ /* 0x000fe20003f26270 */
[----:B------:R-:W-:Y:S01]  /*1920*/  VIADD R4, R104, 0x14 ;  /* 0x0000001468047836 */ /* 0x000fe20000000000 */
[----:B---3--:R-:W-:Y:S01]  /*1930*/  @!P2 FMNMX R0, R0, R11, !PT ;  /* 0x0000000b0000a209 */ /* 0x008fe20007800000 */
[----:B------:R-:W0:Y:S01]  /*1940*/  @!P5 LDS R5, [R80+0x40] ;  /* 0x000040005005d984 */ /* 0x000e220000000800 */
[----:B------:R-:W-:Y:S01]  /*1950*/  ISETP.GE.AND P2, PT, R2, R3, PT ;  /* 0x000000030200720c */ /* 0x000fe20003f46270 */
[----:B------:R-:W-:Y:S01]  /*1960*/  VIADD R2, R104, 0x15 ;  /* 0x0000001568027836 */ /* 0x000fe20000000000 */
[----:B----4-:R-:W-:-:S02]  /*1970*/  @!P3 FMNMX R0, R0, R13, !PT ;  /* 0x0000000d0000b209 */ /* 0x010fc40007800000 */
[----:B------:R-:W-:Y:S01]  /*1980*/  ISETP.GE.AND P3, PT, R4, R3, PT ;  /* 0x000000030400720c */ /* 0x000fe20003f66270 */
[----:B------:R-:W1:Y:S01]  /*1990*/  @!P0 LDS R9, [R80+0x44] ;  /* 0x0000440050098984 */ /* 0x000e620000000800 */
[----:B-----5:R-:W-:Y:S01]  /*19a0*/  @!P4 FMNMX R0, R0, R15, !PT ;  /* 0x0000000f0000c209 */ /* 0x020fe20007800000 */
        /* <DEDUP_REMOVED lines=167> */
[----:B-----5:R-:W-:Y:S02]  /*2420*/  @!P4 FMNMX R0, R0, R15, !PT ;  /* 0x0000000f0000c209 */ /* 0x020fe40007800000 */
[----:B------:R-:W-:Y:S01]  /*2430*/  ISETP.GE.AND P4, PT, R2, R3, PT ;  /* 0x000000030200720c */ /* 0x000fe20003f86270 */
[----:B------:R-:W2:Y:S04]  /*2440*/  @!P1 LDS R5, [R80+0xf0] ;  /* 0x0000f00050059984 */ /* 0x000ea80000000800 */
[----:B------:R-:W3:Y:S04]  /*2450*/  @!P2 LDS R11, [R80+0xf4] ;  /* 0x0000f400500ba984 */ /* 0x000ee80000000800 */
[----:B------:R-:W4:Y:S04]  /*2460*/  @!P3 LDS R13, [R80+0xf8] ;  /* 0x0000f800500db984 */ /* 0x000f280000000800 */
[----:B------:R-:W5:Y:S01]  /*2470*/  @!P4 LDS R15, [R80+0xfc] ;  /* 0x0000fc00500fc984 */ /* 0x000f620000000800 */
[----:B0-----:R-:W-:-:S04]  /*2480*/  @!P5 FMNMX R0, R0, R9, !PT ;  /* 0x000000090000d209 */ /* 0x001fc80007800000 */
[----:B-1----:R-:W-:-:S04]  /*2490*/  @!P0 FMNMX R0, R0, R7, !PT ;  /* 0x0000000700008209 */ /* 0x002fc80007800000 */
[----:B--2---:R-:W-:-:S04]  /*24a0*/  @!P1 FMNMX R0, R0, R5, !PT ;  /* 0x0000000500009209 */ /* 0x004fc80007800000 */
[----:B---3--:R-:W-:-:S04]  /*24b0*/  @!P2 FMNMX R0, R0, R11, !PT ;  /* 0x0000000b0000a209 */ /* 0x008fc80007800000 */
[----:B----4-:R-:W-:-:S04]  /*24c0*/  @!P3 FMNMX R0, R0, R13, !PT ;  /* 0x0000000d0000b209 */ /* 0x010fc80007800000 */
[----:B-----5:R-:W-:-:S07]  /*24d0*/  @!P4 FMNMX R0, R0, R15, !PT ;  /* 0x0000000f0000c209 */ /* 0x020fce0007800000 */
.L_x_13:
[----:B------:R-:W-:Y:S05]  /*24e0*/  BSYNC.RECONVERGENT B0 ;  /* 0x0000000000007941 */ /* 0x000fea0003800200 */
.L_x_12:
[----:B------:R-:W1:Y:S01]  /*24f0*/  SHFL.DOWN PT, R5, R0, 0x10, 0x1f ;  /* 0x0a001f0000057f89 */ /* 0x000e6200000e0000 */
[----:B------:R-:W-:Y:S01]  /*2500*/  BSSY.RECONVERGENT B0, `(.L_x_14) ;  /* 0x0000499000007945 */ /* 0x000fe20003800200 */
[----:B-1----:R-:W-:-:S05]  /*2510*/  FMNMX R6, R5, R0, !PT ;  /* 0x0000000005067209 */ /* 0x002fca0007800000 */
[----:B------:R-:W0:Y:S02]  /*2520*/  SHFL.DOWN PT, R5, R6, 0x8, 0x1f ;  /* 0x09001f0006057f89 */ /* 0x000e2400000e0000 */
[----:B0-----:R-:W-:Y:S01]  /*2530*/  FMNMX R7, R6, R5, !PT ;  /* 0x0000000506077209 */ /* 0x001fe20007800000 */
[----:B------:R-:W-:-:S04]  /*2540*/  IMAD.MOV.U32 R6, RZ, RZ, 0x437c0000 ;  /* 0x437c0000ff067424 */ /* 0x000fc800078e00ff */
[----:B------:R-:W0:Y:S02]  /*2550*/  SHFL.DOWN PT, R2, R7, 0x4, 0x1f ;  /* 0x08801f0007027f89 */ /* 0x000e2400000e0000 */
[----:B0-----:R-:W-:-:S05]  /*2560*/  FMNMX R8, R7, R2, !PT ;  /* 0x0000000207087209 */ /* 0x001fca0007800000 */
[----:B------:R-:W0:Y:S02]  /*2570*/  SHFL.DOWN PT, R5, R8, 0x2, 0x1f ;  /* 0x08401f0008057f89 */ /* 0x000e2400000e0000 */
[----:B0-----:R-:W-:Y:S01]  /*2580*/  FMNMX R9, R8, R5, !PT ;  /* 0x0000000508097209 */ /* 0x001fe20007800000 */
[----:B------:R-:W-:-:S04]  /*2590*/  IMAD.MOV.U32 R5, RZ, RZ, 0x3bbb989d ;  /* 0x3bbb989dff057424 */ /* 0x000fc800078e00ff */
[----:B------:R-:W0:Y:S02]  /*25a0*/  SHFL.DOWN PT, R2, R9, 0x1, 0x1f ;  /* 0x08201f0009027f89 */ /* 0x000e2400000e0000 */
[----:B0-----:R-:W-:-:S06]  /*25b0*/  FMNMX R2, R9, R2, !PT ;  /* 0x0000000209027209 */ /* 0x001fcc0007800000 */
[----:B------:R-:W0:Y:S02]  /*25c0*/  SHFL.IDX PT, R2, R2, RZ, 0x1f ;  /* 0x00001fff02027589 */ /* 0x000e2400000e0000 */
[----:B0-----:R-:W-:-:S05]  /*25d0*/  FMNMX R4, R2, R111, !PT ;  /* 0x0000006f02047209 */ /* 0x001fca0007800000 */
[----:B------:R-:W-:Y:S01]  /*25e0*/  FADD R0, R2, -R4 ;  /* 0x8000000402007221 */ /* 0x000fe20000000000 */
[----:B------:R-:W-:-:S03]  /*25f0*/  FADD R8, -R4, R111 ;  /* 0x0000006f04087221 */ /* 0x000fc60000000100 */
[----:B------:R-:W-:-:S04]  /*2600*/  FFMA.SAT R7, R0, R5, 0.5 ;  /* 0x3f00000000077423 */ /* 0x000fc80000002005 */
[----:B------:R-:W-:-:S04]  /*2610*/  FFMA.RM R7, R7, R6, 12582913 ;  /* 0x4b40000107077423 */ /* 0x000fc80000004006 */
[----:B------:R-:W-:-:S04]  /*2620*/  FADD R11, R7, -12583039 ;  /* 0xcb40007f070b7421 */ /* 0x000fc80000000000 */
[----:B------:R-:W-:-:S04]  /*2630*/  FFMA R11, R0, 1.4426950216293334961, -R11 ;  /* 0x3fb8aa3b000b7823 */ /* 0x000fc8000000080b */
[----:B------:R-:W-:Y:S01]  /*2640*/  FFMA R11, R0, 1.925963033500011079e-08, R11 ;  /* 0x32a57060000b7823 */ /* 0x000fe2000000000b */
[----:B------:R-:W-:Y:S02]  /*2650*/  IMAD.SHL.U32 R0, R7, 0x800000, RZ ;  /* 0x0080000007007824 */ /* 0x000fe400078e00ff */
[----:B------:R-:W-:-:S03]  /*2660*/  IMAD.MOV.U32 R7, RZ, RZ, RZ ;  /* 0x000000ffff077224 */ /* 0x000fc600078e00ff */
[----:B------:R-:W0:Y:S02]  /*2670*/  MUFU.EX2 R11, R11 ;  /* 0x0000000b000b7308 */ /* 0x000e240000000800 */
[----:B0-----:R-:W-:Y:S01]  /*2680*/  FMUL R0, R0, R11 ;  /* 0x0000000b00007220 */ /* 0x001fe20000400000 */
[----:B------:R-:W-:Y:S06]  /*2690*/  @!P6 BRA `(.L_x_15) ;  /* 0x0000004400fce947 */ /* 0x000fec0003800000 */
[----:B------:R-:W-:Y:S01]  /*26a0*/  ISETP.GE.AND P0, PT, R104, R3, PT ;  /* 0x000000036800720c */ /* 0x000fe20003f06270 */
[----:B------:R-:W-:-:S12]  /*26b0*/  BSSY.RECONVERGENT B1, `(.L_x_16) ;  /* 0x0000011000017945 */ /* 0x000fd80003800200 */
[----:B------:R-:W-:Y:S05]  /*26c0*/  @P0 BRA `(.L_x_17) ;  /* 0x0000000000340947 */ /* 0x000fea0003800000 */
[----:B------:R-:W0:Y:S02]  /*26d0*/  LDS R7, [R80] ;  /* 0x0000000050077984 */ /* 0x000e240000000800 */
[----:B0-----:R-:W-:-:S04]  /*26e0*/  FADD R10, R7, -R2 ;  /* 0x80000002070a7221 */ /* 0x001fc80000000000 */
[----:B------:R-:W-:-:S04]  /*26f0*/  FFMA.SAT R7, R10, R5, 0.5 ;  /* 0x3f0000000a077423 */ /* 0x000fc80000002005 */
[----:B------:R-:W-:-:S04]  /*2700*/  FFMA.RM R7, R7, R6, 12582913 ;  /* 0x4b40000107077423 */ /* 0x000fc80000004006 */
[C---:B------:R-:W-:Y:S01]  /*2710*/  FADD R9, R7.reuse, -12583039 ;  /* 0xcb40007f07097421 */ /* 0x040fe20000000000 */
[----:B------:R-:W-:-:S03]  /*2720*/  IMAD.SHL.U32 R7, R7, 0x800000, RZ ;  /* 0x0080000007077824 */ /* 0x000fc600078e00ff */
[----:B------:R-:W-:-:S04]  /*2730*/  FFMA R9, R10, 1.4426950216293334961, -R9 ;  /* 0x3fb8aa3b0a097823 */ /* 0x000fc80000000809 */
[----:B------:R-:W-:-:S04]  /*2740*/  FFMA R9, R10, 1.925963033500011079e-08, R9 ;  /* 0x32a570600a097823 */ /* 0x000fc80000000009 */
[----:B------:R-:W0:Y:S02]  /*2750*/  MUFU.EX2 R10, R9 ;  /* 0x00000009000a7308 */ /* 0x000e240000000800 */
[----:B0-----:R-:W-:-:S04]  /*2760*/  FMUL R10, R7, R10 ;  /* 0x0000000a070a7220 */ /* 0x001fc80000400000 */
[----:B------:R-:W-:Y:S01]  /*2770*/  FADD R7, RZ, R10 ;  /* 0x0000000aff077221 */ /* 0x000fe20000000000 */
[----:B------:R0:W-:Y:S01]  /*2780*/  STS [R81], R10 ;  /* 0x0000000a51007388 */ /* 0x0001e20000000800 */
[----:B------:R-:W-:Y:S05]  /*2790*/  BRA `(.L_x_18) ;  /* 0x0000000000087947 */ /* 0x000fea0003800000 */
.L_x_17:
[----:B------:R1:W-:Y:S01]  /*27a0*/  STS [R81], RZ ;  /* 0x000000ff51007388 */ /* 0x0003e20000000800 */
[----:B------:R-:W-:-:S07]  /*27b0*/  IMAD.MOV.U32 R7, RZ, RZ, RZ ;  /* 0x000000ffff077224 */ /* 0x000fce00078e00ff */
.L_x_18:
[----:B------:R-:W-:Y:S05]  /*27c0*/  BSYNC.RECONVERGENT B1 ;  /* 0x0000000000017941 */ /* 0x000fea0003800200 */
.L_x_16:
[C---:B0-----:R-:W-:Y:S01]  /*27d0*/  VIADD R10, R104.reuse, 0x1 ;  /* 0x00000001680a7836 */ /* 0x041fe20000000000 */
[----:B------:R-:W-:Y:S01]  /*27e0*/  BSSY.RECONVERGENT B1, `(.L_x_19) ;  /* 0x000003c000017945 */ /* 0x000fe20003800200 */
[C---:B------:R-:W-:Y:S02]  /*27f0*/  VIADD R12, R104.reuse, 0x2 ;  /* 0x00000002680c7836 */ /* 0x040fe40000000000 */
[----:B------:R-:W-:Y:S01]  /*2800*/  VIADD R14, R104, 0x3 ;  /* 0x00000003680e7836 */ /* 0x000fe20000000000 */
[-C--:B------:R-:W-:Y:S01]  /*2810*/  ISETP.GE.AND P6, PT, R10, R3.reuse, PT ;  /* 0x000000030a00720c */ /* 0x080fe20003fc6270 */
        /* <DEDUP_REMOVED lines=11> */
[----:B------:R-:W-:Y:S01]  /*28d0*/  ISETP.GE.AND P0, PT, R122, R3, PT ;  /* 0x000000037a00720c */ /* 0x000fe20003f06270 */
[----:B------:R0:W-:Y:S01]  /*28e0*/  @P6 STS [R81+0x4], RZ ;  /* 0x000004ff51006388 */ /* 0x0001e20000000800 */
[----:B------:R-:W-:-:S02]  /*28f0*/  VIADD R128, R104, 0xa ;  /* 0x0000000a68807836 */ /* 0x000fc40000000000 */
[C---:B------:R-:W-:Y:S02]  /*2900*/  VIADD R130, R104.reuse, 0xb ;  /* 0x0000000b68827836 */ /* 0x040fe40000000000 */
[C---:B------:R-:W-:Y:S02]  /*2910*/  VIADD R132, R104.reuse, 0xc ;  /* 0x0000000c68847836 */ /* 0x040fe40000000000 */
[C---:B------:R-:W-:Y:S02]  /*2920*/  VIADD R134, R104.reuse, 0xd ;  /* 0x0000000d68867836 */ /* 0x040fe40000000000 */
[C---:B------:R-:W-:Y:S02]  /*2930*/  VIADD R136, R104.reuse, 0xe ;  /* 0x0000000e68887836 */ /* 0x040fe40000000000 */
[C---:B------:R-:W-:Y:S02]  /*2940*/  VIADD R138, R104.reuse, 0xf ;  /* 0x0000000f688a7836 */ /* 0x040fe40000000000 */
        /* <DEDUP_REMOVED lines=23> */
[----:B------:R-:W-:Y:S01]  /*2ac0*/  VIADD R26, R104, 0x27 ;  /* 0x00000027681a7836 */ /* 0x000fe20000000000 */
[----:B0-----:R-:W-:Y:S06]  /*2ad0*/  @P6 BRA `(.L_x_20) ;  /* 0x0000000000306947 */ /* 0x001fec0003800000 */
[----:B------:R-:W0:Y:S02]  /*2ae0*/  LDS R9, [R80+0x4] ;  /* 0x0000040050097984 */ /* 0x000e240000000800 */
[----:B0-----:R-:W-:-:S04]  /*2af0*/  FADD R122, -R2, R9 ;  /* 0x00000009027a7221 */ /* 0x001fc80000000100 */
        /* <DEDUP_REMOVED lines=8> */
[----:B------:R-:W-:Y:S01]  /*2b80*/  FADD R7, R7, R122 ;  /* 0x0000007a07077221 */ /* 0x000fe20000000000 */
[----:B------:R0:W-:Y:S06]  /*2b90*/  STS [R81+0x4], R122 ;  /* 0x0000047a51007388 */ /* 0x0001ec0000000800 */
.L_x_20:
[----:B------:R-:W-:Y:S05]  /*2ba0*/  BSYNC.RECONVERGENT B1 ;  /* 0x0000000000017941 */ /* 0x000fea0003800200 */
.L_x_19:
[----:B------:R2:W-:Y:S01]  /*2bb0*/  @P5 STS [R81+0x8], RZ ;  /* 0x000008ff51005388 */ /* 0x0005e20000000800 */
[----:B------:R-:W-:Y:S01]  /*2bc0*/  BSSY.RECONVERGENT B1, `(.L_x_21) ;  /* 0x0000010000017945 */ /* 0x000fe20003800200 */
[----:B0-----:R-:W-:Y:S01]  /*2bd0*/  VIADD R122, R104, 0x28 ;  /* 0x00000028687a7836 */ /* 0x001fe20000000000 */
[----:B------:R-:W-:Y:S02]  /*2be0*/  ISETP.GE.AND P6, PT, R124, R3, PT ;  /* 0x000000037c00720c */ /* 0x000fe40003fc6270 */
[----:B------:R-:W-:Y:S11]  /*2bf0*/  @P5 BRA `(.L_x_22) ;  /* 0x0000000000305947 */ /* 0x000ff60003800000 */
        /* <DEDUP_REMOVED lines=12> */
.L_x_22:
[----:B------:R-:W-:Y:S05]  /*2cc0*/  BSYNC.RECONVERGENT B1 ;  /* 0x0000000000017941 */ /* 0x000fea0003800200 */
.L_x_21:
        /* <DEDUP_REMOVED lines=17> */
.L_x_24:
[----:B------:R-:W-:Y:S05]  /*2de0*/  BSYNC.RECONVERGENT B1 ;  /* 0x0000000000017941 */ /* 0x000fea0003800200 */
.L_x_23:
        /* <DEDUP_REMOVED lines=17> */
.L_x_26:
[----:B------:R-:W-:Y:S05]  /*2f00*/  BSYNC.RECONVERGENT B1 ;  /* 0x0000000000017941 */ /* 0x000fea0003800200 */
.L_x_25:
        /* <DEDUP_REMOVED lines=17> */
.L_x_28:
[----:B------:R-:W-:Y:S05]  /*3020*/  BSYNC.RECONVERGENT B1 ;  /* 0x0000000000017941 */ /* 0x000fea0003800200 */
.L_x_27:
        /* <DEDUP_REMOVED lines=17> */
.L_x_30:
[----:B------:R-:W-:Y:S05]  /*3140*/  BSYNC.RECONVERGENT B1 ;  /* 0x0000000000017941 */ /* 0x000fea0003800200 */
.L_x_29:
        /* <DEDUP_REMOVED lines=17> */
.L_x_32:
[----:B------:R-:W-:Y:S05]  /*3260*/  BSYNC.RECONVERGENT B1 ;  /* 0x0000000000017941 */ /* 0x000fea0003800200 */
.L_x_31:
        /* <DEDUP_REMOVED lines=17> */
.L_x_34:
[----:B------:R-:W-:Y:S05]  /*3380*/  BSYNC.RECONVERGENT B1 ;  /* 0x0000000000017941 */ /* 0x000fea0003800200 */
.L_x_33:
        /* <DEDUP_REMOVED lines=17> */
.L_x_36:
[----:B------:R-:W-:Y:S05]  /*34a0*/  BSYNC.RECONVERGENT B1 ;  /* 0x0000000000017941 */ /* 0x000fea0003800200 */
.L_x_35:
        /* <DEDUP_REMOVED lines=17> */
.L_x_38:
[----:B------:R-:W-:Y:S05]  /*35c0*/  BSYNC.RECONVERGENT B1 ;  /* 0x0000000000017941 */ /* 0x000fea0003800200 */
.L_x_37:
        /* <DEDUP_REMOVED lines=17> */
.L_x_40:
[----:B------:R-:W-:Y:S05]  /*36e0*/  BSYNC.RECONVERGENT B1 ;  /* 0x0000000000017941 */ /* 0x000fea0003800200 */
.L_x_39:
        /* <DEDUP_REMOVED lines=17> */
.L_x_42:
[----:B------:R-:W-:Y:S05]  /*3800*/  BSYNC.RECONVERGENT B1 ;  /* 0x0000000000017941 */ /* 0x000fea0003800200 */
.L_x_41:
        /* <DEDUP_REMOVED lines=17> */
.L_x_44:
[----:B------:R-:W-:Y:S05]  /*3920*/  BSYNC.RECONVERGENT B1 ;  /* 0x0000000000017941 */ /* 0x000fea0003800200 */
.L_x_43:
        /* <DEDUP_REMOVED lines=17> */
.L_x_46:
[----:B------:R-:W-:Y:S05]  /*3a40*/  BSYNC.RECONVERGENT B1 ;  /* 0x0000000000017941 */ /* 0x000fea0003800200 */
.L_x_45:
        /* <DEDUP_REMOVED lines=17> */
.L_x_48:
[----:B------:R-:W-:Y:S05]  /*3b60*/  BSYNC.RECONVERGENT B1 ;  /* 0x0000000000017941 */ /* 0x000fea0003800200 */
.L_x_47:
        /* <DEDUP_REMOVED lines=17> */
.L_x_50:
[----:B------:R-:W-:Y:S05]  /*3c80*/  BSYNC.RECONVERGENT B1 ;  /* 0x0000000000017941 */ /* 0x000fea0003800200 */
.L_x_49:
        /* <DEDUP_REMOVED lines=17> */
.L_x_52:
[----:B------:R-:W-:Y:S05]  /*3da0*/  BSYNC.RECONVERGENT B1 ;  /* 0x0000000000017941 */ /* 0x000fea0003800200 */
.L_x_51:
        /* <DEDUP_REMOVED lines=17> */
.L_x_54:
[----:B------:R-:W-:Y:S05]  /*3ec0*/  BSYNC.RECONVERGENT B1 ;  /* 0x0000000000017941 */ /* 0x000fea0003800200 */
.L_x_53:
        /* <DEDUP_REMOVED lines=17> */
.L_x_56:
[----:B------:R-:W-:Y:S05]  /*3fe0*/  BSYNC.RECONVERGENT B1 ;  /* 0x0000000000017941 */ /* 0x000fea0003800200 */
.L_x_55:
        /* <DEDUP_REMOVED lines=17> */
.L_x_58:
[----:B------:R-:W-:Y:S05]  /*4100*/  BSYNC.RECONVERGENT B1 ;  /* 0x0000000000017941 */ /* 0x000fea0003800200 */
.L_x_57:
        /* <DEDUP_REMOVED lines=17> */
.L_x_60:
[----:B------:R-:W-:Y:S05]  /*4220*/  BSYNC.RECONVERGENT B1 ;  /* 0x0000000000017941 */ /* 0x000fea0003800200 */
.L_x_59:
        /* <DEDUP_REMOVED lines=17> */
.L_x_62:
[----:B------:R-:W-:Y:S05]  /*4340*/  BSYNC.RECONVERGENT B1 ;  /* 0x0000000000017941 */ /* 0x000fea0003800200 */
.L_x_61:
        /* <DEDUP_REMOVED lines=17> */
.L_x_64:
[----:B------:R-:W-:Y:S05]  /*4460*/  BSYNC.RECONVERGENT B1 ;  /* 0x0000000000017941 */ /* 0x000fea0003800200 */
.L_x_63:
        /* <DEDUP_REMOVED lines=17> */
.L_x_66:
[----:B------:R-:W-:Y:S05]  /*4580*/  BSYNC.RECONVERGENT B1 ;  /* 0x0000000000017941 */ /* 0x000fea0003800200 */
.L_x_65:
        /* <DEDUP_REMOVED lines=17> */
.L_x_68:
[----:B------:R-:W-:Y:S05]  /*46a0*/  BSYNC.RECONVERGENT B1 ;  /* 0x0000000000017941 */ /* 0x000fea0003800200 */
.L_x_67:
[----:B------:R0:W-:Y:S01]  /*46b0*/  @P2 STS [R81+0x68], RZ ;  /* 0x000068ff51002388 */ /* 0x0001e20000000800 */
[----:B------:R-:W-:Y:S01]  /*46c0*/  BSSY.RECONVERGENT B1, `(.L_x_69) ;  /* 0x000000f000017945 */ /* 0x000fe20003800200 */
[----:B------:R-:W-:-:S03]  /*46d0*/  ISETP.GE.AND P3, PT, R12, R3, PT ;  /* 0x000000030c00720c */ /* 0x000fc60003f66270 */
[----:B------:R-:W-:Y:S10]  /*46e0*/  @P2 BRA `(.L_x_70) ;  /* 0x0000000000302947 */ /* 0x000ff40003800000 */
        /* <DEDUP_REMOVED lines=12> */
.L_x_70:
[----:B------:R-:W-:Y:S05]  /*47b0*/  BSYNC.RECONVERGENT B1 ;  /* 0x0000000000017941 */ /* 0x000fea0003800200 */
.L_x_69:
        /* <DEDUP_REMOVED lines=16> */
.L_x_72:
[----:B------:R-:W-:Y:S05]  /*48c0*/  BSYNC.RECONVERGENT B1 ;  /* 0x0000000000017941 */ /* 0x000fea0003800200 */
.L_x_71:
        /* <DEDUP_REMOVED lines=16> */
.L_x_74:
[----:B------:R-:W-:Y:S05]  /*49d0*/  BSYNC.RECONVERGENT B1 ;  /* 0x0000000000017941 */ /* 0x000fea0003800200 */
.L_x_73:
        /* <DEDUP_REMOVED lines=16> */
.L_x_76:
[----:B------:R-:W-:Y:S05]  /*4ae0*/  BSYNC.RECONVERGENT B1 ;  /* 0x0000000000017941 */ /* 0x000fea0003800200 */
.L_x_75:
        /* <DEDUP_REMOVED lines=16> */
.L_x_78:
[----:B------:R-:W-:Y:S05]  /*4bf0*/  BSYNC.RECONVERGENT B1 ;  /* 0x0000000000017941 */ /* 0x000fea0003800200 */
.L_x_77:
        /* <DEDUP_REMOVED lines=16> */
.L_x_80:
[----:B------:R-:W-:Y:S05]  /*4d00*/  BSYNC.RECONVERGENT B1 ;  /* 0x0000000000017941 */ /* 0x000fea0003800200 */
.L_x_79:
        /* <DEDUP_REMOVED lines=16> */
.L_x_82:
[----:B------:R-:W-:Y:S05]  /*4e10*/  BSYNC.RECONVERGENT B1 ;  /* 0x0000000000017941 */ /* 0x000fea0003800200 */
.L_x_81:
        /* <DEDUP_REMOVED lines=16> */
.L_x_84:
[----:B------:R-:W-:Y:S05]  /*4f20*/  BSYNC.RECONVERGENT B1 ;  /* 0x0000000000017941 */ /* 0x000fea0003800200 */
.L_x_83:
        /* <DEDUP_REMOVED lines=16> */
.L_x_86:
[----:B------:R-:W-:Y:S05]  /*5030*/  BSYNC.RECONVERGENT B1 ;  /* 0x0000000000017941 */ /* 0x000fea0003800200 */
.L_x_85:
        /* <DEDUP_REMOVED lines=16> */
.L_x_88:
[----:B------:R-:W-:Y:S05]  /*5140*/  BSYNC.RECONVERGENT B1 ;  /* 0x0000000000017941 */ /* 0x000fea0003800200 */
.L_x_87:
        /* <DEDUP_REMOVED lines=16> */
.L_x_90:
[----:B------:R-:W-:Y:S05]  /*5250*/  BSYNC.RECONVERGENT B1 ;  /* 0x0000000000017941 */ /* 0x000fea0003800200 */
.L_x_89:
        /* <DEDUP_REMOVED lines=16> */
.L_x_92:
[----:B------:R-:W-:Y:S05]  /*5360*/  BSYNC.RECONVERGENT B1 ;  /* 0x0000000000017941 */ /* 0x000fea0003800200 */
.L_x_91:
        /* <DEDUP_REMOVED lines=16> */
.L_x_94:
[----:B------:R-:W-:Y:S05]  /*5470*/  BSYNC.RECONVERGENT B1 ;  /* 0x0000000000017941 */ /* 0x000fea0003800200 */
.L_x_93:
        /* <DEDUP_REMOVED lines=16> */
.L_x_96:
[----:B------:R-:W-:Y:S05]  /*5580*/  BSYNC.RECONVERGENT B1 ;  /* 0x0000000000017941 */ /* 0x000fea0003800200 */
.L_x_95:
        /* <DEDUP_REMOVED lines=16> */
.L_x_98:
[----:B------:R-:W-:Y:S05]  /*5690*/  BSYNC.RECONVERGENT B1 ;  /* 0x0000000000017941 */ /* 0x000fea0003800200 */
.L_x_97:
        /* <DEDUP_REMOVED lines=16> */
.L_x_100:
[----:B------:R-:W-:Y:S05]  /*57a0*/  BSYNC.RECONVERGENT B1 ;  /* 0x0000000000017941 */ /* 0x000fea0003800200 */
.L_x_99:
        /* <DEDUP_REMOVED lines=16> */
.L_x_102:
[----:B------:R-:W-:Y:S05]  /*58b0*/  BSYNC.RECONVERGENT B1 ;  /* 0x0000000000017941 */ /* 0x000fea0003800200 */
.L_x_101:
        /* <DEDUP_REMOVED lines=16> */
.L_x_104:
[----:B------:R-:W-:Y:S05]  /*59c0*/  BSYNC.RECONVERGENT B1 ;  /* 0x0000000000017941 */ /* 0x000fea0003800200 */
.L_x_103:
        /* <DEDUP_REMOVED lines=16> */
.L_x_106:
[----:B------:R-:W-:Y:S05]  /*5ad0*/  BSYNC.RECONVERGENT B1 ;  /* 0x0000000000017941 */ /* 0x000fea0003800200 */
.L_x_105:
        /* <DEDUP_REMOVED lines=16> */
.L_x_108:
[----:B------:R-:W-:Y:S05]  /*5be0*/  BSYNC.RECONVERGENT B1 ;  /* 0x0000000000017941 */ /* 0x000fea0003800200 */
.L_x_107:
        /* <DEDUP_REMOVED lines=16> */
.L_x_110:
[----:B------:R-:W-:Y:S05]  /*5cf0*/  BSYNC.RECONVERGENT B1 ;  /* 0x0000000000017941 */ /* 0x000fea0003800200 */
.L_x_109:
        /* <DEDUP_REMOVED lines=16> */
.L_x_112:
[----:B------:R-:W-:Y:S05]  /*5e00*/  BSYNC.RECONVERGENT B1 ;  /* 0x0000000000017941 */ /* 0x000fea0003800200 */
.L_x_111:
        /* <DEDUP_REMOVED lines=16> */
.L_x_114:
[----:B------:R-:W-:Y:S05]  /*5f10*/  BSYNC.RECONVERGENT B1 ;  /* 0x0000000000017941 */ /* 0x000fea0003800200 */
.L_x_113:
        /* <DEDUP_REMOVED lines=16> */
.L_x_116:
[----:B------:R-:W-:Y:S05]  /*6020*/  BSYNC.RECONVERGENT B1 ;  /* 0x0000000000017941 */ /* 0x000fea0003800200 */
.L_x_115:
        /* <DEDUP_REMOVED lines=16> */
.L_x_118:
[----:B------:R-:W-:Y:S05]  /*6130*/  BSYNC.RECONVERGENT B1 ;  /* 0x0000000000017941 */ /* 0x000fea0003800200 */
.L_x_117:
        /* <DEDUP_REMOVED lines=16> */
.L_x_120:
[----:B------:R-:W-:Y:S05]  /*6240*/  BSYNC.RECONVERGENT B1 ;  /* 0x0000000000017941 */ /* 0x000fea0003800200 */
.L_x_119:
        /* <DEDUP_REMOVED lines=16> */
.L_x_122:
[----:B------:R-:W-:Y:S05]  /*6350*/  BSYNC.RECONVERGENT B1 ;  /* 0x0000000000017941 */ /* 0x000fea0003800200 */
.L_x_121:
        /* <DEDUP_REMOVED lines=16> */
.L_x_124:
[----:B------:R-:W-:Y:S05]  /*6460*/  BSYNC.RECONVERGENT B1 ;  /* 0x0000000000017941 */ /* 0x000fea0003800200 */
.L_x_123:
        /* <DEDUP_REMOVED lines=16> */
.L_x_126:
[----:B------:R-:W-:Y:S05]  /*6570*/  BSYNC.RECONVERGENT B1 ;  /* 0x0000000000017941 */ /* 0x000fea0003800200 */
.L_x_125:
        /* <DEDUP_REMOVED lines=16> */
.L_x_128:
[----:B------:R-:W-:Y:S05]  /*6680*/  BSYNC.RECONVERGENT B1 ;  /* 0x0000000000017941 */ /* 0x000fea0003800200 */
.L_x_127:
        /* <DEDUP_REMOVED lines=16> */
.L_x_130:
[----:B------:R-:W-:Y:S05]  /*6790*/  BSYNC.RECONVERGENT B1 ;  /* 0x0000000000017941 */ /* 0x000fea0003800200 */
.L_x_129:
        /* <DEDUP_REMOVED lines=16> */
.L_x_132:
[----:B------:R-:W-:Y:S05]  /*68a0*/  BSYNC.RECONVERGENT B1 ;  /* 0x0000000000017941 */ /* 0x000fea0003800200 */
.L_x_131:
[----:B------:R0:W-:Y:S01]  /*68b0*/  @P5 STS [R81+0xe8], RZ ;  /* 0x0000e8ff51005388 */ /* 0x0001e20000000800 */
[----:B------:R-:W-:Y:S04]  /*68c0*/  BSSY.RECONVERGENT B1, `(.L_x_133) ;  /* 0x000000e000017945 */ /* 0x000fe80003800200 */
[----:B------:R-:W-:Y:S05]  /*68d0*/  @P5 BRA `(.L_x_134) ;  /* 0x0000000000305947 */ /* 0x000fea0003800000 */
        /* <DEDUP_REMOVED lines=12> */
.L_x_134:
[----:B------:R-:W-:Y:S05]  /*69a0*/  BSYNC.RECONVERGENT B1 ;  /* 0x0000000000017941 */ /* 0x000fea0003800200 */
.L_x_133:
        /* <DEDUP_REMOVED lines=15> */
.L_x_136:
[----:B------:R-:W-:Y:S05]  /*6aa0*/  BSYNC.RECONVERGENT B1 ;  /* 0x0000000000017941 */ /* 0x000fea0003800200 */
.L_x_135:
        /* <DEDUP_REMOVED lines=15> */
.L_x_138:
[----:B------:R-:W-:Y:S05]  /*6ba0*/  BSYNC.RECONVERGENT B1 ;  /* 0x0000000000017941 */ /* 0x000fea0003800200 */
.L_x_137:
        /* <DEDUP_REMOVED lines=15> */
.L_x_140:
[----:B------:R-:W-:Y:S05]  /*6ca0*/  BSYNC.RECONVERGENT B1 ;  /* 0x0000000000017941 */ /* 0x000fea0003800200 */
.L_x_139:
        /* <DEDUP_REMOVED lines=15> */
.L_x_142:
[----:B------:R-:W-:Y:S05]  /*6da0*/  BSYNC.RECONVERGENT B1 ;  /* 0x0000000000017941 */ /* 0x000fea0003800200 */
.L_x_141:
[----:B------:R0:W-:Y:S01]  /*6db0*/  @P0 STS [R81+0xfc], RZ ;  /* 0x0000fcff51000388 */ /* 0x0001e20000000800 */
[----:B------:R-:W-:Y:S05]  /*6dc0*/  @P0 BRA `(.L_x_15) ;  /* 0x0000000000300947 */ /* 0x000fea0003800000 */
[----:B------:R-:W5:Y:S02]  /*6dd0*/  LDS R3, [R80+0xfc] ;  /* 0x0000fc0050037984 */ /* 0x000f640000000800 */
[----:B-----5:R-:W-:-:S04]  /*6de0*/  FADD R2, -R2, R3 ;  /* 0x0000000302027221 */ /* 0x020fc80000000100 */
[----:B------:R-:W-:-:S04]  /*6df0*/  FFMA.SAT R3, R2, R5, 0.5 ;  /* 0x3f00000002037423 */ /* 0x000fc80000002005 */
[----:B------:R-:W-:-:S04]  /*6e00*/  FFMA.RM R3, R3, R6, 12582913 ;  /* 0x4b40000103037423 */ /* 0x000fc80000004006 */
[C---:B------:R-:W-:Y:S01]  /*6e10*/  FADD R9, R3.reuse, -12583039 ;  /* 0xcb40007f03097421 */ /* 0x040fe20000000000 */
[----:B------:R-:W-:-:S03]  /*6e20*/  IMAD.SHL.U32 R3, R3, 0x800000, RZ ;  /* 0x0080000003037824 */ /* 0x000fc600078e00ff */
[----:B------:R-:W-:-:S04]  /*6e30*/  FFMA R9, R2, 1.4426950216293334961, -R9 ;  /* 0x3fb8aa3b02097823 */ /* 0x000fc80000000809 */
[----:B------:R-:W-:-:S04]  /*6e40*/  FFMA R9, R2, 1.925963033500011079e-08, R9 ;  /* 0x32a5706002097823 */ /* 0x000fc80000000009 */
[----:B------:R-:W5:Y:S02]  /*6e50*/  MUFU.EX2 R2, R9 ;  /* 0x0000000900027308 */ /* 0x000f640000000800 */
[----:B-----5:R-:W-:-:S04]  /*6e60*/  FMUL R2, R3, R2 ;  /* 0x0000000203027220 */ /* 0x020fc80000400000 */
[----:B------:R-:W-:Y:S01]  /*6e70*/  FADD R7, R7, R2 ;  /* 0x0000000207077221 */ /* 0x000fe20000000000 */
[----:B------:R0:W-:Y:S06]  /*6e80*/  STS [R81+0xfc], R2 ;  /* 0x0000fc0251007388 */ /* 0x0001ec0000000800 */
.L_x_15:
[----:B------:R-:W-:Y:S05]  /*6e90*/  BSYNC.RECONVERGENT B0 ;  /* 0x0000000000007941 */ /* 0x000fea0003800200 */
.L_x_14:
[----:B0-----:R-:W0:Y:S01]  /*6ea0*/  SHFL.DOWN PT, R2, R7, 0x10, 0x1f ;  /* 0x0a001f0007027f89 */ /* 0x001e2200000e0000 */
[----:B------:R-:W-:Y:S01]  /*6eb0*/  FFMA.SAT R5, R8, R5, 0.5 ;  /* 0x3f00000008057423 */ /* 0x000fe20000002005 */
[----:B------:R-:W-:Y:S03]  /*6ec0*/  BSSY.RECONVERGENT B0, `(.L_x_143) ;  /* 0x0000021000007945 */ /* 0x000fe60003800200 */
[----:B------:R-:W-:Y:S01]  /*6ed0*/  FFMA.RM R5, R5, R6, 12582913 ;  /* 0x4b40000105057423 */ /* 0x000fe20000004006 */
[----:B0-----:R-:W-:-:S03]  /*6ee0*/  FADD R2, R2, R7 ;  /* 0x0000000702027221 */ /* 0x001fc60000000000 */
[----:B------:R-:W-:Y:S02]  /*6ef0*/  FADD R7, R5, -12583039 ;  /* 0xcb40007f05077421 */ /* 0x000fe40000000000 */
[----:B------:R-:W0:Y:S02]  /*6f00*/  SHFL.DOWN PT, R3, R2, 0x8, 0x1f ;  /* 0x09001f0002037f89 */ /* 0x000e2400000e0000 */
[----:B------:R-:W-:-:S04]  /*6f10*/  FFMA R7, R8, 1.4426950216293334961, -R7 ;  /* 0x3fb8aa3b08077823 */ /* 0x000fc80000000807 */
[----:B------:R-:W-:-:S06]  /*6f20*/  FFMA R7, R8, 1.925963033500011079e-08, R7 ;  /* 0x32a5706008077823 */ /* 0x000fcc0000000007 */
[----:B------:R-:W5:Y:S01]  /*6f30*/  MUFU.EX2 R7, R7 ;  /* 0x0000000700077308 */ /* 0x000f620000000800 */
[----:B0-----:R-:W-:Y:S01]  /*6f40*/  FADD R3, R2, R3 ;  /* 0x0000000302037221 */ /* 0x001fe20000000000 */
[----:B------:R-:W-:-:S04]  /*6f50*/  IMAD.SHL.U32 R2, R5, 0x800000, RZ ;  /* 0x0080000005027824 */ /* 0x000fc800078e00ff */
[----:B------:R-:W0:Y:S01]  /*6f60*/  SHFL.DOWN PT, R10, R3, 0x4, 0x1f ;  /* 0x08801f00030a7f89 */ /* 0x000e2200000e0000 */
[----:B-----5:R-:W-:-:S04]  /*6f70*/  FMUL R2, R7, R2 ;  /* 0x0000000207027220 */ /* 0x020fc80000400000 */
[----:B------:R-:W-:Y:S01]  /*6f80*/  FMUL R2, R2, R79 ;  /* 0x0000004f02027220 */ /* 0x000fe20000400000 */
[----:B0-----:R-:W-:-:S05]  /*6f90*/  FADD R10, R3, R10 ;  /* 0x0000000a030a7221 */ /* 0x001fca0000000000 */
[----:B------:R-:W0:Y:S02]  /*6fa0*/  SHFL.DOWN PT, R9, R10, 0x2, 0x1f ;  /* 0x08401f000a097f89 */ /* 0x000e2400000e0000 */
[----:B0-----:R-:W-:-:S05]  /*6fb0*/  FADD R9, R10, R9 ;  /* 0x000000090a097221 */ /* 0x001fca0000000000 */
[----:B------:R-:W0:Y:S02]  /*6fc0*/  SHFL.DOWN PT, R12, R9, 0x1, 0x1f ;  /* 0x08201f00090c7f89 */ /* 0x000e2400000e0000 */
[----:B0-----:R-:W-:-:S05]  /*6fd0*/  FADD R12, R9, R12 ;  /* 0x0000000c090c7221 */ /* 0x001fca0000000000 */
[----:B------:R-:W0:Y:S02]  /*6fe0*/  SHFL.IDX PT, R3, R12, RZ, 0x1f ;  /* 0x00001fff0c037589 */ /* 0x000e2400000e0000 */
[----:B0-----:R-:W-:-:S04]  /*6ff0*/  FFMA R9, R0, R3, R2 ;  /* 0x0000000300097223 */ /* 0x001fc80000000002 */
[----:B------:R-:W0:Y:S01]  /*7000*/  MUFU.RCP R3, R9 ;  /* 0x0000000900037308 */ /* 0x000e220000001000 */
[----:B------:R-:W-:-:S07]  /*7010*/  IMAD.MOV.U32 R79, RZ, RZ, R9 ;  /* 0x000000ffff4f7224 */ /* 0x000fce00078e0009 */
[----:B------:R-:W5:Y:S01]  /*7020*/  FCHK P0, R2, R9 ;  /* 0x0000000902007302 */ /* 0x000f620000000000 */
[----:B0-----:R-:W-:-:S04]  /*7030*/  FFMA R6, -R9, R3, 1 ;  /* 0x3f80000009067423 */ /* 0x001fc80000000103 */
[----:B------:R-:W-:-:S04]  /*7040*/  FFMA R3, R3, R6, R3 ;  /* 0x0000000603037223 */ /* 0x000fc80000000003 */
[----:B------:R-:W-:-:S04]  /*7050*/  FFMA R6, R2, R3, RZ ;  /* 0x0000000302067223 */ /* 0x000fc800000000ff */
[----:B------:R-:W-:-:S04]  /*7060*/  FFMA R5, -R9, R6, R2 ;  /* 0x0000000609057223 */ /* 0x000fc80000000102 */
[----:B------:R-:W-:Y:S01]  /*7070*/  FFMA R3, R3, R5, R6 ;  /* 0x0000000503037223 */ /* 0x000fe20000000006 */
[----:B-----5:R-:W-:Y:S06]  /*7080*/  @!P0 BRA `(.L_x_144) ;  /* 0x0000000000108947 */ /* 0x020fec0003800000 */
[----:B------:R-:W-:Y:S01]  /*7090*/  IMAD.MOV.U32 R3, RZ, RZ, R9 ;  /* 0x000000ffff037224 */ /* 0x000fe200078e0009 */
[----:B------:R-:W-:-:S07]  /*70a0*/  MOV R10, 0x70c0 ;  /* 0x000070c0000a7802 */ /* 0x000fce0000000f00 */
[----:B-1234-:R-:W-:Y:S05]  /*70b0*/  CALL.REL.NOINC `($__internal_0_$__cuda_sm3x_div_rn_noftz_f32_slowpath) ;  /* 0x0000097000087944 */ /* 0x01efea0003c00000 */
[----:B------:R-:W-:-:S07]  /*70c0*/  IMAD.MOV.U32 R3, RZ, RZ, R7 ;  /* 0x000000ffff037224 */ /* 0x000fce00078e0007 */
.L_x_144:
[----:B------:R-:W-:Y:S05]  /*70d0*/  BSYNC.RECONVERGENT B0 ;  /* 0x0000000000007941 */ /* 0x000fea0003800200 */
.L_x_143:
[----:B------:R-:W-:Y:S01]  /*70e0*/  ISETP.NE.AND P0, PT, R109, RZ, PT ;  /* 0x000000ff6d00720c */ /* 0x000fe20003f05270 */
[----:B------:R-:W-:Y:S01]  /*70f0*/  BSSY.RECONVERGENT B0, `(.L_x_145) ;  /* 0x0000081000007945 */ /* 0x000fe20003800200 */
[C---:B------:R-:W-:Y:S01]  /*7100*/  FMUL R49, R3.reuse, R49 ;  /* 0x0000003103317220 */ /* 0x040fe20000400000 */
        /* <DEDUP_REMOVED lines=62> */
[----:B------:R-:W-:Y:S01]  /*74f0*/  FMUL R50, R3, R50 ;  /* 0x0000003203327220 */ /* 0x000fe20000400000 */
[----:B------:R-:W-:Y:S01]  /*7500*/  IMAD.MOV.U32 R5, RZ, RZ, R108 ;  /* 0x000000ffff057224 */ /* 0x000fe200078e006c */
[----:B------:R-:W-:Y:S06]  /*7510*/  @!P0 BRA `(.L_x_146) ;  /* 0x0000000000f88947 */ /* 0x000fec0003800000 */
[----:B------:R-:W0:Y:S01]  /*7520*/  LDC R12, c[0x0][0x3a8] ;  /* 0x0000ea00ff0c7b82 */ /* 0x000e220000000800 */
[----:B------:R-:W-:-:S05]  /*7530*/  SHF.R.U32.HI R10, RZ, 0x6, R108 ;  /* 0x00000006ff0a7819 */ /* 0x000fca000001166c */
[----:B------:R-:W-:-:S05]  /*7540*/  IMAD.IADD R3, R104, 0x1, R10 ;  /* 0x0000000168037824 */ /* 0x000fca00078e020a */
[----:B0-----:R-:W-:-:S13]  /*7550*/  ISETP.GE.AND P0, PT, R3, R12, PT ;  /* 0x0000000c0300720c */ /* 0x001fda0003f06270 */
[----:B------:R-:W0:Y:S08]  /*7560*/  @!P0 LDC R2, c[0x0][0x3ac] ;  /* 0x0000eb00ff028b82 */ /* 0x000e300000000800 */
[----:B------:R-:W5:Y:S01]  /*7570*/  @!P0 LDC.64 R8, c[0x0][0x390] ;  /* 0x0000e400ff088b82 */ /* 0x000f620000000a00 */
[----:B0-----:R-:W-:-:S05]  /*7580*/  @!P0 IMAD R2, R3, R2, R106 ;  /* 0x0000000203028224 */ /* 0x001fca00078e026a */
[----:B------:R-:W-:-:S04]  /*7590*/  @!P0 IADD3 R3, P1, PT, R2, UR4, RZ ;  /* 0x0000000402038c10 */ /* 0x000fc8000ff3e0ff */
[----:B------:R-:W-:Y:S02]  /*75a0*/  @!P0 LEA.HI.X.SX32 R6, R2, UR8, 0x1, P1 ;  /* 0x0000000802068c11 */ /* 0x000fe400088f0eff */
[----:B-----5:R-:W-:-:S04]  /*75b0*/  @!P0 LEA R2, P1, R3, R8, 0x1 ;  /* 0x0000000803028211 */ /* 0x020fc800078208ff */
[--C-:B------:R-:W-:Y:S02]  /*75c0*/  @!P0 LEA.HI.X R3, R3, R9, R6.reuse, 0x1, P1 ;  /* 0x0000000903038211 */ /* 0x100fe400008f0c06 */
[----:B------:R-:W-:-:S06]  /*75d0*/  @P0 PRMT R6, RZ, 0x7610, R6 ;  /* 0x00007610ff060816 */ /* 0x000fcc0000000006 */
[----:B------:R-:W5:Y:S01]  /*75e0*/  @!P0 LDG.E.U16.CONSTANT R6, desc[UR10][R2.64] ;  /* 0x0000000a02068981 */ /* 0x000f62000c1e9500 */
[----:B------:R-:W-:Y:S02]  /*75f0*/  MOV R5, 0x400 ;  /* 0x0000040000057802 */ /* 0x000fe40000000f00 */
[----:B------:R-:W-:Y:S01]  /*7600*/  ISETP.NE.AND P0, PT, R109, 0x1, PT ;  /* 0x000000016d00780c */ /* 0x000fe20003f05270 */
[----:B------:R-:W0:Y:S02]  /*7610*/  S2R R8, SR_CgaCtaId ;  /* 0x0000000000087919 */ /* 0x000e240000008800 */
[----:B------:R-:W-:-:S05]  /*7620*/  VIADD R5, R5, 0x3000 ;  /* 0x0000300005057836 */ /* 0x000fca0000000000 */
[----:B0-----:R-:W-:-:S05]  /*7630*/  LEA R7, R8, R5, 0x18 ;  /* 0x0000000508077211 */ /* 0x001fca00078ec0ff */
[----:B------:R-:W-:-:S04]  /*7640*/  IMAD R5, R10, 0x80, R7 ;  /* 0x000000800a057824 */ /* 0x000fc800078e0207 */
[----:B------:R-:W-:Y:S02]  /*7650*/  IMAD R9, R106, 0x2, R5 ;  /* 0x000000026a097824 */ /* 0x000fe400078e0205 */
[----:B------:R-:W-:-:S03]  /*7660*/  VIADD R5, R108, 0x100 ;  /* 0x000001006c057836 */ /* 0x000fc60000000000 */
[----:B-----5:R0:W-:Y:S01]  /*7670*/  STS.U16 [R9], R6 ;  /* 0x0000000609007388 */ /* 0x0201e20000000400 */
        /* <DEDUP_REMOVED lines=17> */
.L_x_148:
[----:B------:R-:W-:Y:S05]  /*7790*/  BSYNC.RECONVERGENT B1 ;  /* 0x0000000000017941 */ /* 0x000fea0003800200 */
.L_x_147:
[----:B-----5:R0:W-:Y:S01]  /*77a0*/  STS.U16 [R9], R2 ;  /* 0x0000000209007388 */ /* 0x0201e20000000400 */
[----:B------:R-:W-:Y:S01]  /*77b0*/  ISETP.NE.AND P0, PT, R109, 0x2, PT ;  /* 0x000000026d00780c */ /* 0x000fe20003f05270 */
[----:B------:R-:W-:-:S12]  /*77c0*/  VIADD R5, R108, 0x200 ;  /* 0x000002006c057836 */ /* 0x000fd80000000000 */
[----:B0-----:R-:W-:Y:S05]  /*77d0*/  @!P0 BRA `(.L_x_146) ;  /* 0x0000000000488947 */ /* 0x001fea0003800000 */
[----:B------:R-:W-:-:S05]  /*77e0*/  SHF.R.U32.HI R5, RZ, 0x6, R5 ;  /* 0x00000006ff057819 */ /* 0x000fca0000011605 */
[----:B------:R-:W-:Y:S02]  /*77f0*/  IMAD.IADD R3, R104, 0x1, R5 ;  /* 0x0000000168037824 */ /* 0x000fe400078e0205 */
[----:B------:R-:W-:-:S03]  /*7800*/  IMAD R7, R5, 0x80, R7 ;  /* 0x0000008005077824 */ /* 0x000fc600078e0207 */
[----:B------:R-:W-:Y:S01]  /*7810*/  ISETP.GE.AND P0, PT, R3, R12, PT ;  /* 0x0000000c0300720c */ /* 0x000fe20003f06270 */
[----:B------:R-:W-:-:S12]  /*7820*/  IMAD R7, R106, 0x2, R7 ;  /* 0x000000026a077824 */ /* 0x000fd800078e0207 */
[----:B------:R0:W-:Y:S01]  /*7830*/  @P0 STS.U16 [R7], RZ ;  /* 0x000000ff07000388 */ /* 0x0001e20000000400 */
[----:B------:R-:W-:Y:S01]  /*7840*/  @P0 IMAD.MOV.U32 R5, RZ, RZ, R107 ;  /* 0x000000ffff050224 */ /* 0x000fe200078e006b */
[----:B------:R-:W-:Y:S06]  /*7850*/  @P0 BRA `(.L_x_146) ;  /* 0x0000000000280947 */ /* 0x000fec0003800000 */
[----:B------:R-:W5:Y:S01]  /*7860*/  LDCU UR5, c[0x0][0x3ac] ;  /* 0x00007580ff0577ac */ /* 0x000f620008000800 */
[----:B------:R-:W0:Y:S01]  /*7870*/  LDCU.64 UR6, c[0x0][0x390] ;  /* 0x00007200ff0677ac */ /* 0x000e220008000a00 */
[----:B-----5:R-:W-:-:S05]  /*7880*/  IMAD R2, R3, UR5, R106 ;  /* 0x0000000503027c24 */ /* 0x020fca000f8e026a */
[----:B------:R-:W-:-:S04]  /*7890*/  IADD3 R3, P0, PT, R2, UR4, RZ ;  /* 0x0000000402037c10 */ /* 0x000fc8000ff1e0ff */
[----:B------:R-:W-:Y:S02]  /*78a0*/  LEA.HI.X.SX32 R6, R2, UR8, 0x1, P0 ;  /* 0x0000000802067c11 */ /* 0x000fe400080f0eff */
[----:B0-----:R-:W-:-:S04]  /*78b0*/  LEA R2, P0, R3, UR6, 0x1 ;  /* 0x0000000603027c11 */ /* 0x001fc8000f8008ff */
[----:B------:R-:W-:-:S05]  /*78c0*/  LEA.HI.X R3, R3, UR7, R6, 0x1, P0 ;  /* 0x0000000703037c11 */ /* 0x000fca00080f0c06 */
[----:B------:R-:W5:Y:S01]  /*78d0*/  LDG.E.U16.CONSTANT R2, desc[UR10][R2.64] ;  /* 0x0000000a02027981 */ /* 0x000f62000c1e9500 */
[----:B------:R-:W-:-:S03]  /*78e0*/  IMAD.MOV.U32 R5, RZ, RZ, R107 ;  /* 0x000000ffff057224 */ /* 0x000fc600078e006b */
[----:B-----5:R0:W-:Y:S04]  /*78f0*/  STS.U16 [R7], R2 ;  /* 0x0000000207007388 */ /* 0x0201e80000000400 */
.L_x_146:
[----:B------:R-:W-:Y:S05]  /*7900*/  BSYNC.RECONVERGENT B0 ;  /* 0x0000000000007941 */ /* 0x000fea0003800200 */
.L_x_145:
[----:B0-----:R-:W0:Y:S01]  /*7910*/  S2R R2, SR_TID.X ;  /* 0x0000000000027919 */ /* 0x001e220000002100 */
[----:B------:R-:W5:Y:S01]  /*7920*/  S2UR UR6, SR_CgaCtaId ;  /* 0x00000000000679c3 */ /* 0x000f620000008800 */
[----:B------:R-:W-:Y:S01]  /*7930*/  UMOV UR5, 0x400 ;  /* 0x0000040000057882 */ /* 0x000fe20000000000 */
[----:B------:R-:W-:Y:S01]  /*7940*/  BSSY.RECONVERGENT B0, `(.L_x_149) ;  /* 0x0000046000007945 */ /* 0x000fe20003800200 */
[----:B------:R-:W-:Y:S01]  /*7950*/  UIADD3 UR5, UPT, UPT, UR5, 0x3000, URZ ;  /* 0x0000300005057890 */ /* 0x000fe2000fffe0ff */
[----:B------:R-:W0:Y:S03]  /*7960*/  LDCU UR7, c[0x0][0x3a8] ;  /* 0x00007500ff0777ac */ /* 0x000e260008000800 */
[----:B-----5:R-:W-:Y:S01]  /*7970*/  ULEA UR5, UR6, UR5, 0x18 ;  /* 0x0000000506057291 */ /* 0x020fe2000f8ec0ff */
[----:B0-----:R-:W-:-:S05]  /*7980*/  IMAD.SHL.U32 R2, R2, 0x2, RZ ;  /* 0x0000000202027824 */ /* 0x001fca00078e00ff */
[----:B------:R-:W-:-:S05]  /*7990*/  LOP3.LUT R2, R2, 0x7e, RZ, 0xc0, !PT ;  /* 0x0000007e02027812 */ /* 0x000fca00078ec0ff */
[----:B------:R-:W-:-:S07]  /*79a0*/  VIADD R2, R2, UR5 ;  /* 0x0000000502027c36 */ /* 0x000fce0008000000 */
.L_x_150:
[----:B------:R-:W-:Y:S01]  /*79b0*/  SHF.R.U32.HI R15, RZ, 0x6, R5 ;  /* 0x00000006ff0f7819 */ /* 0x000fe20000011605 */
[C---:B------:R-:W-:Y:S02]  /*79c0*/  VIADD R6, R5.reuse, 0x100 ;  /* 0x0000010005067836 */ /* 0x040fe40000000000 */
[----:B------:R-:W-:Y:S02]  /*79d0*/  IMAD.U32 R3, RZ, RZ, UR7 ;  /* 0x00000007ff037e24 */ /* 0x000fe4000f8e00ff */
[----:B------:R-:W-:Y:S01]  /*79e0*/  IMAD.IADD R7, R104, 0x1, R15 ;  /* 0x0000000168077824 */ /* 0x000fe200078e020f */
[----:B------:R-:W-:Y:S01]  /*79f0*/  SHF.R.U32.HI R17, RZ, 0x6, R6 ;  /* 0x00000006ff117819 */ /* 0x000fe20000011606 */
[----:B------:R-:W-:-:S03]  /*7a00*/  VIADD R6, R5, 0x200 ;  /* 0x0000020005067836 */ /* 0x000fc60000000000 */
[----:B------:R-:W-:Y:S01]  /*7a10*/  ISETP.GE.AND P3, PT, R7, R3, PT ;  /* 0x000000030700720c */ /* 0x000fe20003f66270 */
[----:B------:R-:W-:Y:S01]  /*7a20*/  IMAD.IADD R8, R104, 0x1, R17 ;  /* 0x0000000168087824 */ /* 0x000fe200078e0211 */
[----:B------:R-:W-:Y:S01]  /*7a30*/  SHF.R.U32.HI R19, RZ, 0x6, R6 ;  /* 0x00000006ff137819 */ /* 0x000fe20000011606 */
[----:B------:R-:W-:-:S03]  /*7a40*/  VIADD R6, R5, 0x300 ;  /* 0x0000030005067836 */ /* 0x000fc60000000000 */
[----:B------:R-:W-:Y:S01]  /*7a50*/  ISETP.GE.AND P2, PT, R8, R3, PT ;  /* 0x000000030800720c */ /* 0x000fe20003f46270 */
[----:B------:R-:W-:Y:S01]  /*7a60*/  IMAD.IADD R10, R104, 0x1, R19 ;  /* 0x00000001680a7824 */ /* 0x000fe200078e0213 */
[----:B------:R-:W-:-:S04]  /*7a70*/  SHF.R.U32.HI R21, RZ, 0x6, R6 ;  /* 0x00000006ff157819 */ /* 0x000fc80000011606 */
[-C--:B------:R-:W-:Y:S01]  /*7a80*/  ISETP.GE.AND P1, PT, R10, R3.reuse, PT ;  /* 0x000000030a00720c */ /* 0x080fe20003f26270 */
[----:B------:R-:W-:Y:S01]  /*7a90*/  IMAD.IADD R13, R104, 0x1, R21 ;  /* 0x00000001680d7824 */ /* 0x000fe200078e0215 */
[----:B------:R-:W0:Y:S04]  /*7aa0*/  @!P3 LDC R6, c[0x0][0x3ac] ;  /* 0x0000eb00ff06bb82 */ /* 0x000e280000000800 */
[----:B------:R-:W-:-:S04]  /*7ab0*/  ISETP.GE.AND P0, PT, R13, R3, PT ;  /* 0x000000030d00720c */ /* 0x000fc80003f06270 */
[----:B------:R-:W5:Y:S08]  /*7ac0*/  @!P2 LDC R9, c[0x0][0x3ac] ;  /* 0x0000eb00ff09ab82 */ /* 0x000f700000000800 */
[----:B------:R-:W1:Y:S08]  /*7ad0*/  @!P3 LDC.64 R22, c[0x0][0x390] ;  /* 0x0000e400ff16bb82 */ /* 0x000e700000000a00 */
[----:B------:R-:W2:Y:S01]  /*7ae0*/  @!P1 LDC R11, c[0x0][0x3ac] ;  /* 0x0000eb00ff0b9b82 */ /* 0x000ea20000000800 */
[----:B0-----:R-:W-:-:S05]  /*7af0*/  @!P3 IMAD R6, R7, R6, R106 ;  /* 0x000000060706b224 */ /* 0x001fca00078e026a */
[----:B------:R-:W-:Y:S02]  /*7b00*/  @!P3 IADD3 R7, P4, PT, R6, UR4, RZ ;  /* 0x000000040607bc10 */ /* 0x000fe4000ff9e0ff */
[----:B------:R-:W0:Y:S01]  /*7b10*/  @!P2 LDC.64 R24, c[0x0][0x390] ;  /* 0x0000e400ff18ab82 */ /* 0x000e220000000a00 */
[----:B-----5:R-:W-:Y:S01]  /*7b20*/  @!P2 IMAD R8, R8, R9, R106 ;  /* 0x000000090808a224 */ /* 0x020fe200078e026a */
[----:B------:R-:W-:-:S04]  /*7b30*/  @!P3 LEA.HI.X.SX32 R12, R6, UR8, 0x1, P4 ;  /* 0x00000008060cbc11 */ /* 0x000fc8000a0f0eff */
[C---:B------:R-:W-:Y:S02]  /*7b40*/  @!P2 IADD3 R9, P5, PT, R8.reuse, UR4, RZ ;  /* 0x000000040809ac10 */ /* 0x040fe4000ffbe0ff */
[----:B------:R-:W5:Y:S01]  /*7b50*/  @!P0 LDC R16, c[0x0][0x3ac] ;  /* 0x0000eb00ff108b82 */ /* 0x000f620000000800 */
[C---:B-1----:R-:W-:Y:S02]  /*7b60*/  @!P3 LEA R6, P4, R7.reuse, R22, 0x1 ;  /* 0x000000160706b211 */ /* 0x042fe400078808ff */
[----:B------:R-:W-:Y:S02]  /*7b70*/  @!P2 LEA.HI.X.SX32 R14, R8, UR8, 0x1, P5 ;  /* 0x00000008080eac11 */ /* 0x000fe4000a8f0eff */
[----:B------:R-:W-:-:S03]  /*7b80*/  @!P3 LEA.HI.X R7, R7, R23, R12, 0x1, P4 ;  /* 0x000000170707b211 */ /* 0x000fc600020f0c0c */
[----:B------:R-:W1:Y:S01]  /*7b90*/  @!P1 LDC.64 R26, c[0x0][0x390] ;  /* 0x0000e400ff1a9b82 */ /* 0x000e620000000a00 */
[----:B--2---:R-:W-:Y:S02]  /*7ba0*/  @!P1 IMAD R10, R10, R11, R106 ;  /* 0x0000000b0a0a9224 */ /* 0x004fe400078e026a */
[----:B------:R-:W2:Y:S03]  /*7bb0*/  @!P3 LDG.E.U16.CONSTANT R7, desc[UR10][R6.64] ;  /* 0x0000000a0607b981 */ /* 0x000ea6000c1e9500 */
[----:B------:R-:W-:Y:S02]  /*7bc0*/  @!P1 IADD3 R11, P5, PT, R10, UR4, RZ ;  /* 0x000000040a0b9c10 */ /* 0x000fe4000ffbe0ff */
[----:B------:R-:W3:Y:S01]  /*7bd0*/  @!P0 LDC.64 R28, c[0x0][0x390] ;  /* 0x0000e400ff1c8b82 */ /* 0x000ee20000000a00 */
[----:B0-----:R-:W-:-:S04]  /*7be0*/  @!P2 LEA R8, P4, R9, R24, 0x1 ;  /* 0x000000180908a211 */ /* 0x001fc800078808ff */
[----:B------:R-:W-:Y:S02]  /*7bf0*/  @!P2 LEA.HI.X R9, R9, R25, R14, 0x1, P4 ;  /* 0x000000190909a211 */ /* 0x000fe400020f0c0e */
[----:B------:R-:W-:Y:S01]  /*7c00*/  @!P1 LEA.HI.X.SX32 R14, R10, UR8, 0x1, P5 ;  /* 0x000000080a0e9c11 */ /* 0x000fe2000a8f0eff */
[----:B-----5:R-:W-:Y:S02]  /*7c10*/  @!P0 IMAD R12, R13, R16, R106 ;  /* 0x000000100d0c8224 */ /* 0x020fe400078e026a */
[----:B------:R-:W5:Y:S03]  /*7c20*/  @!P2 LDG.E.U16.CONSTANT R8, desc[UR10][R8.64] ;  /* 0x0000000a0808a981 */ /* 0x000f66000c1e9500 */
[----:B------:R-:W-:Y:S02]  /*7c30*/  @!P0 IADD3 R13, P5, PT, R12, UR4, RZ ;  /* 0x000000040c0d8c10 */ /* 0x000fe4000ffbe0ff */
[----:B-1----:R-:W-:-:S04]  /*7c40*/  @!P1 LEA R10, P4, R11, R26, 0x1 ;  /* 0x0000001a0b0a9211 */ /* 0x002fc800078808ff */
[----:B------:R-:W-:Y:S02]  /*7c50*/  @!P1 LEA.HI.X R11, R11, R27, R14, 0x1, P4 ;  /* 0x0000001b0b0b9211 */ /* 0x000fe400020f0c0e */
[----:B------:R-:W-:Y:S02]  /*7c60*/  @!P0 LEA.HI.X.SX32 R14, R12, UR8, 0x1, P5 ;  /* 0x000000080c0e8c11 */ /* 0x000fe4000a8f0eff */
[C---:B---3--:R-:W-:Y:S02]  /*7c70*/  @!P0 LEA R12, P4, R13.reuse, R28, 0x1 ;  /* 0x0000001c0d0c8211 */ /* 0x048fe400078808ff */
[----:B------:R-:W3:Y:S02]  /*7c80*/  @!P1 LDG.E.U16.CONSTANT R11, desc[UR10][R10.64] ;  /* 0x0000000a0a0b9981 */ /* 0x000ee4000c1e9500 */
[----:B------:R-:W-:-:S05]  /*7c90*/  @!P0 LEA.HI.X R13, R13, R29, R14, 0x1, P4 ;  /* 0x0000001d0d0d8211 */ /* 0x000fca00020f0c0e */
[----:B------:R-:W4:Y:S01]  /*7ca0*/  @!P0 LDG.E.U16.CONSTANT R12, desc[UR10][R12.64] ;  /* 0x0000000a0c0c8981 */ /* 0x000f22000c1e9500 */
[--C-:B------:R-:W-:Y:S02]  /*7cb0*/  IMAD R14, R15, 0x80, R2.reuse ;  /* 0x000000800f0e7824 */ /* 0x100fe400078e0202 */
[--C-:B------:R-:W-:Y:S02]  /*7cc0*/  IMAD R15, R17, 0x80, R2.reuse ;  /* 0x00000080110f7824 */ /* 0x100fe400078e0202 */
[--C-:B------:R-:W-:Y:S02]  /*7cd0*/  IMAD R16, R19, 0x80, R2.reuse ;  /* 0x0000008013107824 */ /* 0x100fe400078e0202 */
[----:B------:R-:W-:Y:S01]  /*7ce0*/  IMAD R17, R21, 0x80, R2 ;  /* 0x0000008015117824 */ /* 0x000fe200078e0202 */
[----:B--2---:R0:W-:Y:S04]  /*7cf0*/  @!P3 STS.U16 [R14], R7 ;  /* 0x000000070e00b388 */ /* 0x0041e80000000400 */
[----:B------:R0:W-:Y:S04]  /*7d00*/  @P3 STS.U16 [R14], RZ ;  /* 0x000000ff0e003388 */ /* 0x0001e80000000400 */
[----:B------:R0:W-:Y:S04]  /*7d10*/  @P2 STS.U16 [R15], RZ ;  /* 0x000000ff0f002388 */ /* 0x0001e80000000400 */
[----:B-----5:R0:W-:Y:S04]  /*7d20*/  @!P2 STS.U16 [R15], R8 ;  /* 0x000000080f00a388 */ /* 0x0201e80000000400 */
[----:B------:R0:W-:Y:S04]  /*7d30*/  @P1 STS.U16 [R16], RZ ;  /* 0x000000ff10001388 */ /* 0x0001e80000000400 */
[----:B---3--:R0:W-:Y:S04]  /*7d40*/  @!P1 STS.U16 [R16], R11 ;  /* 0x0000000b10009388 */ /* 0x0081e80000000400 */
[----:B------:R0:W-:Y:S04]  /*7d50*/  @P0 STS.U16 [R17], RZ ;  /* 0x000000ff11000388 */ /* 0x0001e80000000400 */
[----:B----4-:R0:W-:Y:S01]  /*7d60*/  @!P0 STS.U16 [R17], R12 ;  /* 0x0000000c11008388 */ /* 0x0101e20000000400 */
[C---:B------:R-:W-:Y:S01]  /*7d70*/  ISETP.GE.U32.AND P0, PT, R5.reuse, 0xc00, PT ;  /* 0x00000c000500780c */ /* 0x040fe20003f06070 */
[----:B------:R-:W-:-:S12]  /*7d80*/  VIADD R5, R5, 0x400 ;  /* 0x0000040005057836 */ /* 0x000fd80000000000 */
[----:B0-----:R-:W-:Y:S05]  /*7d90*/  @!P0 BRA `(.L_x_150) ;  /* 0xfffffffc00048947 */ /* 0x001fea000383ffff */
[----:B------:R-:W-:Y:S05]  /*7da0*/  BSYNC.RECONVERGENT B0 ;  /* 0x0000000000007941 */ /* 0x000fea0003800200 */
.L_x_149:
[----:B------:R-:W-:Y:S01]  /*7db0*/  BAR.SYNC.DEFER_BLOCKING 0x0 ;  /* 0x0000000000007b1d */ /* 0x000fe20000010000 */
[----:B------:R-:W-:-:S05]  /*7dc0*/  LOP3.LUT P6, RZ, R105, 0x2000000, RZ, 0xc0, !PT ;  /* 0x0200000069ff7812 */ /* 0x000fca00078cc0ff */
[----:B------:R-:W-:Y:S08]  /*7dd0*/  BSSY.RECONVERGENT B0, `(.L_x_151) ;  /* 0x000959a000007945 */ /* 0x000ff00003800200 */
[----:B------:R-:W-:Y:S05]  /*7de0*/  @!P6 BRA `(.L_x_152) ;  /* 0x000009580060e947 */ /* 0x000fea0003800000 */
[----:B------:R-:W0:Y:S01]  /*7df0*/  MUFU.RCP R2, R79 ;  /* 0x0000004f00027308 */ /* 0x000e220000001000 */
[----:B------:R-:W-:Y:S07]  /*7e00*/  BSSY.RECONVERGENT B1, `(.L_x_153) ;  /* 0x000000d000017945 */ /* 0x000fee0003800200 */
[----:B------:R-:W1:Y:S01]  /*7e10*/  FCHK P0, R0, R79 ;  /* 0x0000004f00007302 */ /* 0x000e620000000000 */
[----:B0-----:R-:W-:-:S04]  /*7e20*/  FFMA R3, -R79, R2, 1 ;  /* 0x3f8000004f037423 */ /* 0x001fc80000000102 */
[----:B------:R-:W-:-:S04]  /*7e30*/  FFMA R3, R2, R3, R2 ;  /* 0x0000000302037223 */ /* 0x000fc80000000002 */
[----:B------:R-:W-:-:S04]  /*7e40*/  FFMA R2, R0, R3, RZ ;  /* 0x0000000300027223 */ /* 0x000fc800000000ff */
[----:B------:R-:W-:-:S04]  /*7e50*/  FFMA R5, -R79, R2, R0 ;  /* 0x000000024f057223 */ /* 0x000fc80000000100 */
[----:B------:R-:W-:Y:S01]  /*7e60*/  FFMA R2, R3, R5, R2 ;  /* 0x0000000503027223 */ /* 0x000fe20000000002 */
[----:B-1----:R-:W-:Y:S06]  /*7e70*/  @!P0 BRA `(.L_x_154) ;  /* 0x0000000000148947 */ /* 0x002fec0003800000 */
[----:B------:R-:W-:Y:S01]  /*7e80*/  IMAD.MOV.U32 R2, RZ, RZ, R0 ;  /* 0x000000ffff027224 */ /* 0x000fe200078e0000 */
[----:B------:R-:W-:Y:S01]  /*7e90*/  MOV R10, 0x7ec0 ;  /* 0x00007ec0000a7802 */ /* 0x000fe20000000f00 */
[----:B------:R-:W-:-:S07]  /*7ea0*/  IMAD.MOV.U32 R3, RZ, RZ, R79 ;  /* 0x000000ffff037224 */ /* 0x000fce00078e004f */
[----:B------:R-:W-:Y:S05]  /*7eb0*/  CALL.REL.NOINC `($__internal_0_$__cuda_sm3x_div_rn_noftz_f32_slowpath) ;  /* 0x0000096000887944 */ /* 0x000fea0003c00000 */
[----:B------:R-:W-:-:S07]  /*7ec0*/  IMAD.MOV.U32 R2, RZ, RZ, R7 ;  /* 0x000000ffff027224 */ /* 0x000fce00078e0007 */
.L_x_154:
[----:B------:R-:W-:Y:S05]  /*7ed0*/  BSYNC.RECONVERGENT B1 ;  /* 0x0000000000017941 */ /* 0x000fea0003800200 */
.L_x_153:
[----:B------:R-:W0:Y:S01]  /*7ee0*/  LDCU UR5, c[0x0][0x3a8] ;  /* 0x00007500ff0577ac */ /* 0x000e220008000800 */
[C---:B------:R-:W-:Y:S01]  /*7ef0*/  VIADD R22, R104.reuse, 0x2 ;  /* 0x0000000268167836 */ /* 0x040fe20000000000 */
[----:B------:R-:W-:Y:S01]  /*7f00*/  LOP3.LUT R113, R113, 0xffffefff, RZ, 0xc0, !PT ;  /* 0xffffefff71717812 */ /* 0x000fe200078ec0ff */
[C---:B------:R-:W-:Y:S02]  /*7f10*/  VIADD R14, R104.reuse, 0x1 ;  /* 0x00000001680e7836 */ /* 0x040fe40000000000 */
[C---:B------:R-:W-:Y:S02]  /*7f20*/  VIADD R16, R104.reuse, 0x3 ;  /* 0x0000000368107836 */ /* 0x040fe40000000000 */
[C---:B------:R-:W-:Y:S02]  /*7f30*/  VIADD R10, R104.reuse, 0x4 ;  /* 0x00000004680a7836 */ /* 0x040fe40000000000 */
[----:B------:R-:W-:Y:S02]  /*7f40*/  IMAD.MOV.U32 R184, RZ, RZ, RZ ;  /* 0x000000ffffb87224 */ /* 0x000fe400078e00ff */
[----:B------:R-:W-:-:S02]  /*7f50*/  VIADD R12, R104, 0x5 ;  /* 0x00000005680c7836 */ /* 0x000fc40000000000 */
[C---:B------:R-:W-:Y:S02]  /*7f60*/  VIADD R20, R104.reuse, 0x9 ;  /* 0x0000000968147836 */ /* 0x040fe40000000000 */
[C---:B------:R-:W-:Y:S02]  /*7f70*/  VIADD R18, R104.reuse, 0x8 ;  /* 0x0000000868127836 */ /* 0x040fe40000000000 */
[C---:B------:R-:W-:Y:S02]  /*7f80*/  VIADD R110, R104.reuse, 0xe ;  /* 0x0000000e686e7836 */ /* 0x040fe40000000000 */
[----:B0-----:R-:W-:Y:S02]  /*7f90*/  IMAD.U32 R3, RZ, RZ, UR5 ;  /* 0x00000005ff037e24 */ /* 0x001fe4000f8e00ff */
[C---:B------:R-:W-:Y:S02]  /*7fa0*/  VIADD R114, R104.reuse, 0xc ;  /* 0x0000000c68727836 */ /* 0x040fe40000000000 */
[----:B------:R-:W-:Y:S01]  /*7fb0*/  VIADD R116, R104, 0x13 ;  /* 0x0000001368747836 */ /* 0x000fe20000000000 */
[-C--:B------:R-:W-:Y:S01]  /*7fc0*/  ISETP.GE.AND P0, PT, R22, R3.reuse, PT ;  /* 0x000000031600720c */ /* 0x080fe20003f06270 */
[C---:B------:R-:W-:Y:S01]  /*7fd0*/  VIADD R108, R104.reuse, 0xd ;  /* 0x0000000d686c7836 */ /* 0x040fe20000000000 */
[CC--:B------:R-:W-:Y:S01]  /*7fe0*/  ISETP.GE.AND P1, PT, R104.reuse, R3.reuse, PT ;  /* 0x000000036800720c */ /* 0x0c0fe20003f26270 */
        /* <DEDUP_REMOVED lines=8> */
[----:B------:R-:W-:-:S02]  /*8070*/  VIADD R166, R104, 0x1a ;  /* 0x0000001a68a67836 */ /* 0x000fc40000000000 */
[----:B------:R-:W0:Y:S01]  /*8080*/  @!P0 S2R R9, SR_CgaCtaId ;  /* 0x0000000000098919 */ /* 0x000e220000008800 */
[----:B------:R-:W-:Y:S01]  /*8090*/  @!P0 MOV R8, 0x400 ;  /* 0x0000040000088802 */ /* 0x000fe20000000f00 */
[C---:B------:R-:W-:Y:S01]  /*80a0*/  VIADD R160, R104.reuse, 0x1d ;  /* 0x0000001d68a07836 */ /* 0x040fe20000000000 */
[----:B------:R-:W-:Y:S01]  /*80b0*/  @!P1 MOV R0, 0x400 ;  /* 0x0000040000009802 */ /* 0x000fe20000000f00 */
[----:B------:R-:W1:Y:S01]  /*80c0*/  @!P1 S2R R5, SR_CgaCtaId ;  /* 0x0000000000059919 */ /* 0x000e620000008800 */
[----:B------:R-:W-:Y:S01]  /*80d0*/  @!P2 MOV R6, 0x400 ;  /* 0x000004000006a802 */ /* 0x000fe20000000f00 */
[C---:B------:R-:W-:Y:S01]  /*80e0*/  VIADD R164, R104.reuse, 0x1b ;  /* 0x0000001b68a47836 */ /* 0x040fe20000000000 */
[----:B------:R-:W-:Y:S01]  /*80f0*/  @!P6 MOV R15, 0x400 ;  /* 0x00000400000fe802 */ /* 0x000fe20000000f00 */
[----:B------:R-:W2:Y:S01]  /*8100*/  @!P2 S2R R7, SR_CgaCtaId ;  /* 0x000000000007a919 */ /* 0x000ea20000008800 */
[----:B------:R-:W-:Y:S01]  /*8110*/  @!P5 MOV R17, 0x400 ;  /* 0x000004000011d802 */ /* 0x000fe20000000f00 */
[C---:B------:R-:W-:Y:S01]  /*8120*/  VIADD R170, R104.reuse, 0x18 ;  /* 0x0000001868aa7836 */ /* 0x040fe20000000000 */
[----:B------:R-:W-:Y:S01]  /*8130*/  @!P4 MOV R21, 0x400 ;  /* 0x000004000015c802 */ /* 0x000fe20000000f00 */
[----:B------:R-:W3:Y:S01]  /*8140*/  @!P6 S2R R24, SR_CgaCtaId ;  /* 0x000000000018e919 */ /* 0x000ee20000008800 */
[----:B------:R-:W-:-:S02]  /*8150*/  VIADD R162, R104, 0x1c ;  /* 0x0000001c68a27836 */ /* 0x000fc40000000000 */
[C---:B------:R-:W-:Y:S01]  /*8160*/  VIADD R158, R104.reuse, 0x1e ;  /* 0x0000001e689e7836 */ /* 0x040fe20000000000 */
[----:B------:R-:W4:Y:S01]  /*8170*/  @!P5 S2R R26, SR_CgaCtaId ;  /* 0x00000000001ad919 */ /* 0x000f220000008800 */
[C---:B------:R-:W-:Y:S02]  /*8180*/  VIADD R156, R104.reuse, 0x1f ;  /* 0x0000001f689c7836 */ /* 0x040fe40000000000 */
[C---:B------:R-:W-:Y:S01]  /*8190*/  VIADD R154, R104.reuse, 0x20 ;  /* 0x00000020689a7836 */ /* 0x040fe20000000000 */
[----:B------:R-:W-:Y:S01]  /*81a0*/  @!P2 LDS R11, [R81+0x4] ;  /* 0x00000400510ba984 */ /* 0x000fe20000000800 */
[C---:B------:R-:W-:Y:S02]  /*81b0*/  VIADD R152, R104.reuse, 0x21 ;  /* 0x0000002168987836 */ /* 0x040fe40000000000 */
[C---:B------:R-:W-:Y:S01]  /*81c0*/  VIADD R150, R104.reuse, 0x22 ;  /* 0x0000002268967836 */ /* 0x040fe20000000000 */
[----:B------:R-:W-:Y:S01]  /*81d0*/  @!P0 LDS R13, [R81+0x8] ;  /* 0x00000800510d8984 */ /* 0x000fe20000000800 */
[----:B------:R-:W-:-:S02]  /*81e0*/  VIADD R148, R104, 0x23 ;  /* 0x0000002368947836 */ /* 0x000fc40000000000 */
[C---:B------:R-:W-:Y:S01]  /*81f0*/  VIADD R182, R104.reuse, 0x27 ;  /* 0x0000002768b67836 */ /* 0x040fe20000000000 */
[----:B------:R-:W5:Y:S01]  /*8200*/  @!P4 S2R R28, SR_CgaCtaId ;  /* 0x00000000001cc919 */ /* 0x000f620000008800 */
[C---:B------:R-:W-:Y:S01]  /*8210*/  VIADD R188, R104.reuse, 0x29 ;  /* 0x0000002968bc7836 */ /* 0x040fe20000000000 */
[----:B0-----:R-:W-:Y:S01]  /*8220*/  @!P0 LEA R9, R9, R8, 0x18 ;  /* 0x0000000809098211 */ /* 0x001fe200078ec0ff */
[----:B------:R-:W-:Y:S01]  /*8230*/  VIADD R8, R104, 0x7 ;  /* 0x0000000768087836 */ /* 0x000fe20000000000 */
[----:B-1----:R-:W-:Y:S02]  /*8240*/  @!P1 LEA R5, R5, R0, 0x18 ;  /* 0x0000000005059211 */ /* 0x002fe400078ec0ff */
[----:B------:R-:W-:Y:S02]  /*8250*/  @!P1 LDS R0, [R81] ;  /* 0x0000000051009984 */ /* 0x000fe40000000800 */
[-C--:B------:R-:W-:Y:S02]  /*8260*/  ISETP.GE.AND P1, PT, R8, R3.reuse, PT ;  /* 0x000000030800720c */ /* 0x080fe40003f26270 */
[----:B--2---:R-:W-:Y:S01]  /*8270*/  @!P2 LEA R7, R7, R6, 0x18 ;  /* 0x000000060707a211 */ /* 0x004fe200078ec0ff */
[----:B------:R-:W-:Y:S01]  /*8280*/  @!P0 LDS.U16 R9, [R9+0x3100] ;  /* 0x0031000009098984 */ /* 0x000fe20000000400 */
[----:B------:R-:W-:Y:S01]  /*8290*/  P2R R19, PR, RZ, 0x2 ;  /* 0x00000002ff137803 */ /* 0x000fe20000000000 */
[----:B------:R-:W-:Y:S01]  /*82a0*/  VIADD R6, R104, 0x6 ;  /* 0x0000000668067836 */ /* 0x000fe20000000000 */
[----:B------:R-:W-:-:S02]  /*82b0*/  ISETP.GE.AND P0, PT, R20, R3, PT ;  /* 0x000000031400720c */ /* 0x000fc40003f06270 */
[----:B------:R-:W-:Y:S01]  /*82c0*/  @!P2 LDS.U16 R7, [R7+0x3080] ;  /* 0x003080000707a984 */ /* 0x000fe20000000400 */
[----:B----4-:R-:W-:Y:S01]  /*82d0*/  @!P5 LEA R30, R26, R17, 0x18 ;  /* 0x000000111a1ed211 */ /* 0x010fe200078ec0ff */
[----:B------:R-:W-:Y:S01]  /*82e0*/  VIADD R26, R104, 0xa ;  /* 0x0000000a681a7836 */ /* 0x000fe20000000000 */
[-C--:B------:R-:W-:Y:S02]  /*82f0*/  ISETP.GE.AND P3, PT, R6, R3.reuse, PT ;  /* 0x000000030600720c */ /* 0x080fe40003f66270 */
[----:B------:R-:W0:Y:S01]  /*8300*/  @!P1 S2R R25, SR_CgaCtaId ;  /* 0x0000000000199919 */ /* 0x000e220000008800 */
[-C--:B------:R-:W-:Y:S02]  /*8310*/  ISETP.GE.AND P1, PT, R104, R3.reuse, PT ;  /* 0x000000036800720c */ /* 0x080fe40003f26270 */
[----:B------:R-:W-:-:S03]  /*8320*/  ISETP.GE.AND P2, PT, R18, R3, PT ;  /* 0x000000031200720c */ /* 0x000fc60003f46270 */
[----:B------:R-:W1:Y:S01]  /*8330*/  @!P0 S2R R106, SR_CgaCtaId ;  /* 0x00000000006a8919 */ /* 0x000e620000008800 */
[----:B------:R-:W-:Y:S02]  /*8340*/  @!P0 MOV R17, 0x400 ;  /* 0x0000040000118802 */ /* 0x000fe40000000f00 */
[----:B-----5:R-:W-:Y:S01]  /*8350*/  @!P4 LEA R31, R28, R21, 0x18 ;  /* 0x000000151c1fc211 */ /* 0x020fe200078ec0ff */
[----:B------:R-:W-:Y:S01]  /*8360*/  @!P0 LDS R29, [R81+0x24] ;  /* 0x00002400511d8984 */ /* 0x000fe20000000800 */
[----:B------:R-:W-:Y:S01]  /*8370*/  @!P3 MOV R23, 0x400 ;  /* 0x000004000017b802 */ /* 0x000fe20000000f00 */
[----:B------:R-:W-:Y:S02]  /*8380*/  VIADD R28, R104, 0x12 ;  /* 0x00000012681c7836 */ /* 0x000fe40000000000 */
[----:B------:R-:W2:Y:S01]  /*8390*/  @!P1 LDS.U16 R5, [R5+0x3000] ;  /* 0x0030000005059984 */ /* 0x000ea20000000400 */
[----:B------:R-:W4:Y:S01]  /*83a0*/  @!P3 S2R R32, SR_CgaCtaId ;  /* 0x000000000020b919 */ /* 0x000f220000008800 */
[----:B------:R-:W5:Y:S01]  /*83b0*/  @!P2 S2R R34, SR_CgaCtaId ;  /* 0x000000000022a919 */ /* 0x000f620000008800 */
[----:B-1----:R-:W-:Y:S01]  /*83c0*/  @!P0 LEA R21, R106, R17, 0x18 ;  /* 0x000000116a158211 */ /* 0x002fe200078ec0ff */
[----:B------:R-:W-:Y:S01]  /*83d0*/  VIADD R106, R104, 0x11 ;  /* 0x00000011686a7836 */ /* 0x000fe20000000000 */
[----:B------:R-:W-:Y:S01]  /*83e0*/  @!P2 LDS R17, [R81+0x20] ;  /* 0x000020005111a984 */ /* 0x000fe20000000800 */
[----:B------:R-:W-:-:S02]  /*83f0*/  ISETP.GE.AND P0, PT, R112, R3, PT ;  /* 0x000000037000720c */ /* 0x000fc40003f06270 */
[----:B----4-:R-:W-:Y:S01]  /*8400*/  @!P3 LEA R33, R32, R23, 0x18 ;  /* 0x000000172021b211 */ /* 0x010fe200078ec0ff */
[----:B------:R-:W-:Y:S02]  /*8410*/  VIADD R32, R104, 0xb ;  /* 0x0000000b68207836 */ /* 0x000fe40000000000 */
[----:B--2---:R-:W-:Y:S01]  /*8420*/  @!P1 HADD2.F32 R5, -RZ, R5.H0_H0 ;  /* 0x20000005ff059230 */ /* 0x004fe20000004100 */
[----:B------:R-:W-:-:S07]  /*8430*/  ISETP.NE.AND P1, PT, R19, RZ, PT ;  /* 0x000000ff1300720c */ /* 0x000fce0003f25270 */
[----:B------:R-:W1:Y:S01]  /*8440*/  @!P0 S2R R126, SR_CgaCtaId ;  /* 0x00000000007e8919 */ /* 0x000e620000008800 */
[----:B---3--:R-:W-:Y:S02]  /*8450*/  @!P6 LEA R19, R24, R15, 0x18 ;  /* 0x0000000f1813e211 */ /* 0x008fe400078ec0ff */
[----:B------:R-:W-:Y:S02]  /*8460*/  P2R R24, PR, RZ, 0x40 ;  /* 0x00000040ff187803 */ /* 0x000fe40000000000 */
[-C--:B------:R-:W-:Y:S02]  /*8470*/  ISETP.GE.AND P6, PT, R104, R3.reuse, PT ;  /* 0x000000036800720c */ /* 0x080fe40003fc6270 */
[----:B------:R-:W-:Y:S02]  /*8480*/  P2R R15, PR, RZ, 0x20 ;  /* 0x00000020ff0f7803 */ /* 0x000fe40000000000 */
[----:B------:R-:W-:Y:S01]  /*8490*/  ISETP.GE.AND P5, PT, R14, R3, PT ;  /* 0x000000030e00720c */ /* 0x000fe20003fa6270 */
[----:B------:R-:W-:Y:S08]  /*84a0*/  @!P1 LDS R27, [R81+0x1c] ;  /* 0x00001c00511b9984 */ /* 0x000ff00000000800 */
[----:B------:R-:W-:Y:S01]  /*84b0*/  @!P6 FFMA R184, R0, R5, RZ ;  /* 0x0000000500b8e223 */ /* 0x000fe200000000ff */
[----:B------:R-:W-:-:S02]  /*84c0*/  ISETP.GE.AND P6, PT, R22, R3, PT ;  /* 0x000000031600720c */ /* 0x000fc40003fc6270 */
[----:B------:R-:W-:Y:S01]  /*84d0*/  @!P1 MOV R0, 0x400 ;  /* 0x0000040000009802 */ /* 0x000fe20000000f00 */
[----:B------:R-:W-:Y:S01]  /*84e0*/  @!P5 HADD2.F32 R7, -RZ, R7.H0_H0 ;  /* 0x20000007ff07d230 */ /* 0x000fe20000004100 */
[----:B------:R-:W-:-:S04]  /*84f0*/  @!P2 MOV R5, 0x400 ;  /* 0x000004000005a802 */ /* 0x000fc80000000f00 */
[----:B------:R-:W-:Y:S01]  /*8500*/  @!P5 FFMA R184, R7, R11, R184 ;  /* 0x0000000b07b8d223 */ /* 0x000fe200000000b8 */
[----:B------:R-:W-:Y:S02]  /*8510*/  ISETP.NE.AND P5, PT, R15, RZ, PT ;  /* 0x000000ff0f00720c */ /* 0x000fe40003fa5270 */
[----:B0-----:R-:W-:Y:S02]  /*8520*/  @!P1 LEA R15, R25, R0, 0x18 ;  /* 0x00000000190f9211 */ /* 0x001fe400078ec0ff */
[----:B------:R-:W-:Y:S01]  /*8530*/  @!P6 HADD2.F32 R9, -RZ, R9.H0_H0 ;  /* 0x20000009ff09e230 */ /* 0x000fe20000004100 */
[----:B-----5:R-:W-:Y:S01]  /*8540*/  @!P2 LEA R35, R34, R5, 0x18 ;  /* 0x000000052223a211 */ /* 0x020fe200078ec0ff */
[----:B------:R-:W-:Y:S01]  /*8550*/  @!P3 LDS R25, [R81+0x18] ;  /* 0x000018005119b984 */ /* 0x000fe20000000800 */
[----:B------:R-:W-:Y:S01]  /*8560*/  ISETP.GE.AND P2, PT, R110, R3, PT ;  /* 0x000000036e00720c */ /* 0x000fe20003f46270 */
[----:B------:R-:W-:Y:S02]  /*8570*/  VIADD R34, R104, 0x10 ;  /* 0x0000001068227836 */ /* 0x000fe40000000000 */
[----:B------:R-:W-:Y:S01]  /*8580*/  @!P6 FFMA R184, R9, R13, R184 ;  /* 0x0000000d09b8e223 */ /* 0x000fe200000000b8 */
[----:B------:R-:W-:-:S02]  /*8590*/  ISETP.NE.AND P6, PT, R24, RZ, PT ;  /* 0x000000ff1800720c */ /* 0x000fc40003fc5270 */
[----:B------:R-:W-:Y:S01]  /*85a0*/  P2R R5, PR, RZ, 0x2 ;  /* 0x00000002ff057803 */ /* 0x000fe20000000000 */
[----:B------:R-:W-:Y:S01]  /*85b0*/  @!P4 LDS R24, [R81+0x14] ;  /* 0x000014005118c984 */ /* 0x000fe20000000800 */
[-C--:B------:R-:W-:Y:S02]  /*85c0*/  ISETP.GE.AND P1, PT, R106, R3.reuse, PT ;  /* 0x000000036a00720c */ /* 0x080fe40003f26270 */
[-C--:B------:R-:W-:Y:S01]  /*85d0*/  ISETP.GE.AND P4, PT, R114, R3.reuse, PT ;  /* 0x000000037200720c */ /* 0x080fe20003f86270 */
[----:B------:R-:W-:Y:S01]  /*85e0*/  @!P5 LDS R7, [R81+0x10] ;  /* 0x000010005107d984 */ /* 0x000fe20000000800 */
[----:B------:R-:W-:Y:S02]  /*85f0*/  P2R R119, PR, RZ, 0x4 ;  /* 0x00000004ff777803 */ /* 0x000fe40000000000 */
[-C--:B------:R-:W-:Y:S01]  /*8600*/  ISETP.GE.AND P5, PT, R32, R3.reuse, PT ;  /* 0x000000032000720c */ /* 0x080fe20003fa6270 */
[----:B------:R-:W0:Y:S01]  /*8610*/  @!P2 S2R R124, SR_CgaCtaId ;  /* 0x00000000007ca919 */ /* 0x000e220000008800 */
[----:B------:R-:W-:-:S02]  /*8620*/  ISETP.GE.AND P2, PT, R10, R3, PT ;  /* 0x000000030a00720c */ /* 0x000fc40003f46270 */
[----:B------:R-:W-:Y:S01]  /*8630*/  P2R R111, PR, RZ, 0x10 ;  /* 0x00000010ff6f7803 */ /* 0x000fe20000000000 */
[----:B------:R-:W-:Y:S01]  /*8640*/  @!P6 LDS R23, [R81+0xc] ;  /* 0x00000c005117e984 */ /* 0x000fe20000000800 */
[-C--:B------:R-:W-:Y:S02]  /*8650*/  ISETP.GE.AND P6, PT, R26, R3.reuse, PT ;  /* 0x000000031a00720c */ /* 0x080fe40003fc6270 */
[----:B------:R-:W-:Y:S01]  /*8660*/  P2R R115, PR, RZ, 0x20 ;  /* 0x00000020ff737803 */ /* 0x000fe20000000000 */
[----:B------:R-:W2:Y:S01]  /*8670*/  @!P1 S2R R130, SR_CgaCtaId ;  /* 0x0000000000829919 */ /* 0x000ea20000008800 */
[----:B------:R-:W-:Y:S02]  /*8680*/  P2R R117, PR, RZ, 0x40 ;  /* 0x00000040ff757803 */ /* 0x000fe40000000000 */
[----:B------:R-:W-:Y:S01]  /*8690*/  ISETP.NE.AND P1, PT, R5, RZ, PT ;  /* 0x000000ff0500720c */ /* 0x000fe20003f25270 */
[----:B------:R-:W3:Y:S01]  /*86a0*/  @!P4 S2R R122, SR_CgaCtaId ;  /* 0x00000000007ac919 */ /* 0x000ee20000008800 */
[----:B------:R-:W-:-:S02]  /*86b0*/  ISETP.GE.AND P4, PT, R12, R3, PT ;  /* 0x000000030c00720c */ /* 0x000fc40003f86270 */
[-C--:B------:R-:W-:Y:S01]  /*86c0*/  ISETP.GE.AND P3, PT, R108, R3.reuse, PT ;  /* 0x000000036c00720c */ /* 0x080fe20003f66270 */
[----:B------:R-:W4:Y:S01]  /*86d0*/  @!P5 S2R R120, SR_CgaCtaId ;  /* 0x000000000078d919 */ /* 0x000f220000008800 */
[-C--:B------:R-:W-:Y:S02]  /*86e0*/  ISETP.GE.AND P5, PT, R6, R3.reuse, PT ;  /* 0x000000030600720c */ /* 0x080fe40003fa6270 */
[----:B------:R-:W-:Y:S01]  /*86f0*/  @!P6 MOV R107, 0x400 ;  /* 0x00000400006be802 */ /* 0x000fe20000000f00 */
[----:B------:R-:W5:Y:S01]  /*8700*/  @!P6 S2R R118, SR_CgaCtaId ;  /* 0x000000000076e919 */ /* 0x000f620000008800 */
[-C--:B------:R-:W-:Y:S02]  /*8710*/  ISETP.GE.AND P6, PT, R16, R3.reuse, PT ;  /* 0x000000031000720c */ /* 0x080fe40003fc6270 */
[-C--:B------:R-:W-:Y:S01]  /*8720*/  ISETP.GE.AND P0, PT, R34, R3.reuse, PT ;  /* 0x000000032200720c */ /* 0x080fe20003f06270 */
[----:B------:R1:W0:Y:S04]  /*8730*/  @!P2 LDS.U16 R9, [R30+0x3200] ;  /* 0x003200001e09a984 */ /* 0x0002280000000400 */
[----:B------:R2:W-:Y:S01]  /*8740*/  @!P4 LDS.U16 R11, [R31+0x3280] ;  /* 0x003280001f0bc984 */ /* 0x0005e20000000400 */
[----:B------:R-:W-:-:S03]  /*8750*/  ISETP.GE.AND P4, PT, R18, R3, PT ;  /* 0x000000031200720c */ /* 0x000fc60003f86270 */
[----:B------:R2:W-:Y:S01]  /*8760*/  @!P5 LDS.U16 R13, [R33+0x3300] ;  /* 0x00330000210dd984 */ /* 0x0005e20000000400 */
[-C--:B------:R-:W-:Y:S02]  /*8770*/  ISETP.GE.AND P5, PT, R20, R3.reuse, PT ;  /* 0x000000031400720c */ /* 0x080fe40003fa6270 */
[----:B-1----:R-:W-:Y:S01]  /*8780*/  @!P3 MOV R30, 0x400 ;  /* 0x00000400001eb802 */ /* 0x002fe20000000f00 */
[----:B------:R-:W1:Y:S04]  /*8790*/  @!P6 LDS.U16 R0, [R19+0x3180] ;  /* 0x003180001300e984 */ /* 0x000e680000000400 */
[----:B------:R-:W4:Y:S01]  /*87a0*/  @!P1 LDS.U16 R15, [R15+0x3380] ;  /* 0x003380000f0f9984 */ /* 0x000f220000000400 */
[----:B------:R-:W-:-:S03]  /*87b0*/  ISETP.GE.AND P1, PT, R28, R3, PT ;  /* 0x000000031c00720c */ /* 0x000fc60003f26270 */
[----:B------:R3:W-:Y:S01]  /*87c0*/  @!P4 LDS.U16 R19, [R35+0x3400] ;  /* 0x003400002313c984 */ /* 0x0007e20000000400 */
[----:B------:R-:W-:Y:S02]  /*87d0*/  ISETP.NE.AND P4, PT, R111, RZ, PT ;  /* 0x000000ff6f00720c */ /* 0x000fe40003f85270 */
[----:B------:R-:W-:Y:S01]  /*87e0*/  P2R R125, PR, RZ, 0x2 ;  /* 0x00000002ff7d7803 */ /* 0x000fe20000000000 */
[----:B------:R-:W4:Y:S01]  /*87f0*/  @!P5 LDS.U16 R21, [R21+0x3480] ;  /* 0x003480001515d984 */ /* 0x000f220000000400 */
[----:B------:R-:W-:Y:S02]  /*8800*/  ISETP.NE.AND P5, PT, R115, RZ, PT ;  /* 0x000000ff7300720c */ /* 0x000fe40003fa5270 */
[----:B--2---:R-:W-:Y:S01]  /*8810*/  P2R R31, PR, RZ, 0x10 ;  /* 0x00000010ff1f7803 */ /* 0x004fe20000000000 */
[----:B------:R-:W2:Y:S01]  /*8820*/  @!P3 S2R R109, SR_CgaCtaId ;  /* 0x00000000006db919 */ /* 0x000ea20000008800 */
[----:B------:R-:W-:Y:S01]  /*8830*/  P2R R33, PR, RZ, 0x20 ;  /* 0x00000020ff217803 */ /* 0x000fe20000000000 */
[----:B------:R-:W4:Y:S01]  /*8840*/  @!P1 S2R R132, SR_CgaCtaId ;  /* 0x0000000000849919 */ /* 0x000f220000008800 */
[----:B------:R-:W4:Y:S01]  /*8850*/  @!P0 S2R R128, SR_CgaCtaId ;  /* 0x0000000000808919 */ /* 0x000f220000008800 */
[----:B0-----:R-:W-:-:S02]  /*8860*/  @!P2 HADD2.F32 R9, -RZ, R9.H0_H0 ;  /* 0x20000009ff09a230 */ /* 0x001fc40000004100 */
[----:B-1----:R-:W-:Y:S01]  /*8870*/  @!P6 HADD2.F32 R5, -RZ, R0.H0_H0 ;  /* 0x20000000ff05e230 */ /* 0x002fe20000004100 */
[----:B------:R-:W-:Y:S02]  /*8880*/  ISETP.GE.AND P6, PT, R116, R3, PT ;  /* 0x000000037400720c */ /* 0x000fe40003fc6270 */
[----:B--2---:R-:W-:Y:S01]  /*8890*/  @!P3 LEA R109, R109, R30, 0x18 ;  /* 0x0000001e6d6db211 */ /* 0x004fe200078ec0ff */
[----:B------:R-:W-:-:S10]  /*88a0*/  VIADD R30, R104, 0x15 ;  /* 0x00000015681e7836 */ /* 0x000fd40000000000 */
[----:B------:R-:W0:Y:S01]  /*88b0*/  @!P6 S2R R134, SR_CgaCtaId ;  /* 0x000000000086e919 */ /* 0x000e220000008800 */
[----:B------:R-:W-:-:S04]  /*88c0*/  ISETP.NE.AND P6, PT, R117, RZ, PT ;  /* 0x000000ff7500720c */ /* 0x000fc80003fc5270 */
[----:B---3--:R-:W-:-:S09]  /*88d0*/  P2R R35, PR, RZ, 0x40 ;  /* 0x00000040ff237803 */ /* 0x008fd20000000000 */
[----:B-----5:R-:W-:Y:S02]  /*88e0*/  @!P6 LEA R0, R118, R107, 0x18 ;  /* 0x0000006b7600e211 */ /* 0x020fe400078ec0ff */
[----:B------:R-:W-:-:S13]  /*88f0*/  ISETP.GE.AND P6, PT, R16, R3, PT ;  /* 0x000000031000720c */ /* 0x000fda0003fc6270 */
[----:B------:R-:W-:Y:S01]  /*8900*/  @!P6 FFMA R184, R5, R23, R184 ;  /* 0x0000001705b8e223 */ /* 0x000fe200000000b8 */
[----:B------:R-:W-:Y:S02]  /*8910*/  ISETP.GE.AND P6, PT, R12, R3, PT ;  /* 0x000000030c00720c */ /* 0x000fe40003fc6270 */
[----:B------:R-:W-:Y:S01]  /*8920*/  @!P4 MOV R23, 0x400 ;  /* 0x000004000017c802 */ /* 0x000fe20000000f00 */
[----:B------:R-:W-:Y:S01]  /*8930*/  @!P2 FFMA R184, R7, R9, R184 ;  /* 0x0000000907b8a223 */ /* 0x000fe200000000b8 */
[----:B------:R-:W-:Y:S02]  /*8940*/  @!P5 MOV R5, 0x400 ;  /* 0x000004000005d802 */ /* 0x000fe40000000f00 */
[----:B------:R-:W-:Y:S02]  /*8950*/  @!P4 LEA R122, R122, R23, 0x18 ;  /* 0x000000177a7ac211 */ /* 0x000fe400078ec0ff */
[----:B------:R-:W-:Y:S02]  /*8960*/  ISETP.GE.AND P4, PT, R6, R3, PT ;  /* 0x000000030600720c */ /* 0x000fe40003f86270 */
[----:B----4-:R-:W-:-:S02]  /*8970*/  @!P5 LEA R7, R120, R5, 0x18 ;  /* 0x000000057807d211 */ /* 0x010fc400078ec0ff */
[-C--:B------:R-:W-:Y:S01]  /*8980*/  ISETP.GE.AND P5, PT, R112, R3.reuse, PT ;  /* 0x000000037000720c */ /* 0x080fe20003fa6270 */
[----:B------:R-:W-:Y:S01]  /*8990*/  @!P6 HADD2.F32 R11, -RZ, R11.H0_H0 ;  /* 0x2000000bff0be230 */ /* 0x000fe20000004100 */
[----:B------:R-:W-:Y:S02]  /*89a0*/  ISETP.NE.AND P2, PT, R119, RZ, PT ;  /* 0x000000ff7700720c */ /* 0x000fe40003f45270 */
[----:B------:R-:W-:Y:S02]  /*89b0*/  P2R R23, PR, RZ, 0x8 ;  /* 0x00000008ff177803 */ /* 0x000fe40000000000 */
[----:B------:R-:W-:Y:S01]  /*89c0*/  @!P6 FFMA R184, R11, R24, R184 ;  /* 0x000000180bb8e223 */ /* 0x000fe200000000b8 */
[-C--:B------:R-:W-:Y:S01]  /*89d0*/  ISETP.GE.AND P6, PT, R8, R3.reuse, PT ;  /* 0x000000030800720c */ /* 0x080fe20003fc6270 */
[----:B------:R-:W-:Y:S01]  /*89e0*/  VIADD R24, R104, 0x14 ;  /* 0x0000001468187836 */ /* 0x000fe20000000000 */
[----:B------:R-:W-:Y:S01]  /*89f0*/  ISETP.GE.AND P3, PT, R20, R3, PT ;  /* 0x000000031400720c */ /* 0x000fe20003f66270 */
[----:B------:R-:W-:Y:S01]  /*8a00*/  @!P4 HADD2.F32 R13, -RZ, R13.H0_H0 ;  /* 0x2000000dff0dc230 */ /* 0x000fe20000004100 */
[----:B------:R-:W-:-:S02]  /*8a10*/  @!P0 MOV R11, 0x400 ;  /* 0x00000400000b8802 */ /* 0x000fc40000000f00 */
[----:B------:R-:W-:Y:S02]  /*8a20*/  @!P5 MOV R9, 0x400 ;  /* 0x000004000009d802 */ /* 0x000fe40000000f00 */
[----:B------:R-:W-:Y:S01]  /*8a30*/  @!P4 FFMA R184, R13, R25, R184 ;  /* 0x000000190db8c223 */ /* 0x000fe200000000b8 */
[----:B------:R-:W-:Y:S02]  /*8a40*/  ISETP.GE.AND P4, PT, R18, R3, PT ;  /* 0x000000031200720c */ /* 0x000fe40003f86270 */
[----:B------:R-:W-:Y:S02]  /*8a50*/  @!P5 LEA R126, R126, R9, 0x18 ;  /* 0x000000097e7ed211 */ /* 0x000fe400078ec0ff */
[----:B------:R-:W-:Y:S01]  /*8a60*/  @!P1 MOV R9, 0x400 ;  /* 0x0000040000099802 */ /* 0x000fe20000000f00 */
[----:B------:R-:W-:Y:S01]  /*8a70*/  @!P6 HADD2.F32 R15, -RZ, R15.H0_H0 ;  /* 0x2000000fff0fe230 */ /* 0x000fe20000004100 */
[----:B------:R-:W-:Y:S01]  /*8a80*/  ISETP.GE.AND P5, PT, R106, R3, PT ;  /* 0x000000036a00720c */ /* 0x000fe20003fa6270 */
[----:B------:R-:W-:Y:S01]  /*8a90*/  @!P3 HADD2.F32 R21, -RZ, R21.H0_H0 ;  /* 0x20000015ff15b230 */ /* 0x000fe20000004100 */
[----:B------:R-:W-:-:S02]  /*8aa0*/  @!P1 LEA R132, R132, R9, 0x18 ;  /* 0x0000000984849211 */ /* 0x000fc400078ec0ff */
[----:B------:R-:W-:Y:S01]  /*8ab0*/  ISETP.GE.AND P1, PT, R20, R3, PT ;  /* 0x000000031400720c */ /* 0x000fe20003f26270 */
[----:B------:R-:W-:Y:S01]  /*8ac0*/  @!P6 FFMA R184, R15, R27, R184 ;  /* 0x0000001b0fb8e223 */ /* 0x000fe200000000b8 */
[----:B------:R-:W-:Y:S01]  /*8ad0*/  ISETP.GE.AND P6, PT, R116, R3, PT ;  /* 0x000000037400720c */ /* 0x000fe20003fc6270 */
[----:B------:R-:W-:Y:S01]  /*8ae0*/  @!P4 HADD2.F32 R19, -RZ, R19.H0_H0 ;  /* 0x20000013ff13c230 */ /* 0x000fe20000004100 */
[----:B------:R-:W-:Y:S02]  /*8af0*/  @!P2 MOV R5, 0x400 ;  /* 0x000004000005a802 */ /* 0x000fe40000000f00 */
[----:B------:R-:W-:Y:S02]  /*8b00*/  @!P0 LEA R128, R128, R11, 0x18 ;  /* 0x0000000b80808211 */ /* 0x000fe400078ec0ff */
[----:B------:R-:W-:Y:S01]  /*8b10*/  @!P4 FFMA R184, R17, R19, R184 ;  /* 0x0000001311b8c223 */ /* 0x000fe200000000b8 */
[----:B------:R-:W-:Y:S01]  /*8b20*/  @!P2 LEA R124, R124, R5, 0x18 ;  /* 0x000000057c7ca211 */ /* 0x000fe200078ec0ff */
[----:B------:R-:W-:Y:S01]  /*8b30*/  @!P0 LDS R19, [R81+0x40] ;  /* 0x0000400051138984 */ /* 0x000fe20000000800 */
[----:B------:R-:W-:-:S02]  /*8b40*/  @!P5 MOV R5, 0x400 ;  /* 0x000004000005d802 */ /* 0x000fc40000000f00 */
[----:B------:R-:W-:Y:S01]  /*8b50*/  ISETP.GE.AND P0, PT, R30, R3, PT ;  /* 0x000000031e00720c */ /* 0x000fe20003f06270 */
[----:B------:R-:W-:Y:S01]  /*8b60*/  @!P1 FFMA R184, R21, R29, R184 ;  /* 0x0000001d15b89223 */ /* 0x000fe200000000b8 */
[----:B------:R-:W-:Y:S01]  /*8b70*/  ISETP.GE.AND P1, PT, R112, R3, PT ;  /* 0x000000037000720c */ /* 0x000fe20003f26270 */
[----:B------:R-:W-:Y:S01]  /*8b80*/  @!P2 LDS R29, [R81+0x38] ;  /* 0x00003800511da984 */ /* 0x000fe20000000800 */
[----:B------:R-:W-:Y:S02]  /*8b90*/  @!P5 LEA R130, R130, R5, 0x18 ;  /* 0x000000058282d211 */ /* 0x000fe400078ec0ff */
[----:B------:R-:W-:Y:S02]  /*8ba0*/  ISETP.NE.AND P5, PT, R33, RZ, PT ;  /* 0x000000ff2100720c */ /* 0x000fe40003fa5270 */
[----:B------:R-:W-:Y:S02]  /*8bb0*/  @!P6 MOV R11, 0x400 ;  /* 0x00000400000be802 */ /* 0x000fe40000000f00 */
[----:B------:R-:W-:-:S02]  /*8bc0*/  ISETP.NE.AND P4, PT, R31, RZ, PT ;  /* 0x000000ff1f00720c */ /* 0x000fc40003f85270 */
[----:B0-----:R-:W-:Y:S01]  /*8bd0*/  @!P6 LEA R134, R134, R11, 0x18 ;  /* 0x0000000b8686e211 */ /* 0x001fe200078ec0ff */
[----:B------:R-:W0:Y:S01]  /*8be0*/  @!P0 S2R R120, SR_CgaCtaId ;  /* 0x0000000000788919 */ /* 0x000e220000008800 */
[----:B------:R-:W-:Y:S02]  /*8bf0*/  ISETP.NE.AND P6, PT, R35, RZ, PT ;  /* 0x000000ff2300720c */ /* 0x000fe40003fc5270 */
[----:B------:R-:W-:Y:S01]  /*8c00*/  @!P0 MOV R35, 0x400 ;  /* 0x0000040000238802 */ /* 0x000fe20000000f00 */
[----:B------:R-:W-:Y:S01]  /*8c10*/  @!P1 LDS R31, [R81+0x3c] ;  /* 0x00003c00511f9984 */ /* 0x000fe20000000800 */
[-C--:B------:R-:W-:Y:S02]  /*8c20*/  ISETP.GE.AND P0, PT, R136, R3.reuse, PT ;  /* 0x000000038800720c */ /* 0x080fe40003f06270 */
[----:B------:R-:W-:Y:S01]  /*8c30*/  P2R R17, PR, RZ, 0x2 ;  /* 0x00000002ff117803 */ /* 0x000fe20000000000 */
[----:B------:R-:W-:Y:S01]  /*8c40*/  @!P5 LDS R25, [R81+0x2c] ;  /* 0x00002c005119d984 */ /* 0x000fe20000000800 */
[----:B------:R-:W-:-:S02]  /*8c50*/  ISETP.GE.AND P1, PT, R172, R3, PT ;  /* 0x00000003ac00720c */ /* 0x000fc40003f26270 */
[-C--:B------:R-:W-:Y:S01]  /*8c60*/  ISETP.GE.AND P5, PT, R168, R3.reuse, PT ;  /* 0x00000003a800720c */ /* 0x080fe20003fa6270 */
[----:B------:R-:W-:Y:S01]  /*8c70*/  @!P4 LDS R9, [R81+0x30] ;  /* 0x000030005109c984 */ /* 0x000fe20000000800 */
[-C--:B------:R-:W-:Y:S02]  /*8c80*/  ISETP.GE.AND P4, PT, R166, R3.reuse, PT ;  /* 0x00000003a600720c */ /* 0x080fe40003f86270 */
[----:B------:R-:W-:Y:S02]  /*8c90*/  P2R R117, PR, RZ, 0x1 ;  /* 0x00000001ff757803 */ /* 0x000fe40000000000 */
[----:B------:R-:W-:Y:S01]  /*8ca0*/  P2R R123, PR, RZ, 0x20 ;  /* 0x00000020ff7b7803 */ /* 0x000fe20000000000 */
[----:B------:R-:W1:Y:S01]  /*8cb0*/  @!P0 S2R R107, SR_CgaCtaId ;  /* 0x00000000006b8919 */ /* 0x000e620000008800 */
[-C--:B------:R-:W-:Y:S02]  /*8cc0*/  ISETP.GE.AND P0, PT, R26, R3.reuse, PT ;  /* 0x000000031a00720c */ /* 0x080fe40003f06270 */
[----:B------:R-:W-:Y:S01]  /*8cd0*/  ISETP.NE.AND P3, PT, R23, RZ, PT ;  /* 0x000000ff1700720c */ /* 0x000fe20003f65270 */
[----:B------:R-:W2:Y:S01]  /*8ce0*/  @!P1 S2R R136, SR_CgaCtaId ;  /* 0x0000000000889919 */ /* 0x000ea20000008800 */
[----:B------:R-:W-:-:S02]  /*8cf0*/  ISETP.GE.AND P1, PT, R110, R3, PT ;  /* 0x000000036e00720c */ /* 0x000fc40003f26270 */
[----:B------:R-:W-:Y:S01]  /*8d00*/  P2R R119, PR, RZ, 0x10 ;  /* 0x00000010ff777803 */ /* 0x000fe20000000000 */
[----:B------:R-:W3:Y:S01]  /*8d10*/  @!P5 S2R R111, SR_CgaCtaId ;  /* 0x00000000006fd919 */ /* 0x000ee20000008800 */
[-C--:B------:R-:W-:Y:S02]  /*8d20*/  ISETP.GE.AND P5, PT, R32, R3.reuse, PT ;  /* 0x000000032000720c */ /* 0x080fe40003fa6270 */
[-C--:B------:R-:W-:Y:S01]  /*8d30*/  ISETP.GE.AND P2, PT, R24, R3.reuse, PT ;  /* 0x000000031800720c */ /* 0x080fe20003f46270 */
[----:B------:R-:W4:Y:S01]  /*8d40*/  @!P4 S2R R140, SR_CgaCtaId ;  /* 0x00000000008cc919 */ /* 0x000f220000008800 */
[-C--:B------:R-:W-:Y:S02]  /*8d50*/  ISETP.GE.AND P4, PT, R114, R3.reuse, PT ;  /* 0x000000037200720c */ /* 0x080fe40003f86270 */
[----:B------:R-:W-:Y:S01]  /*8d60*/  P2R R115, PR, RZ, 0x4 ;  /* 0x00000004ff737803 */ /* 0x000fe20000000000 */
[----:B------:R-:W5:Y:S04]  /*8d70*/  @!P0 LDS.U16 R0, [R0+0x3500] ;  /* 0x0035000000008984 */ /* 0x000f680000000400 */
[----:B------:R-:W-:Y:S01]  /*8d80*/  @!P1 LDS.U16 R15, [R124+0x3700] ;  /* 0x003700007c0f9984 */ /* 0x000fe20000000400 */
[----:B------:R-:W-:-:S03]  /*8d90*/  ISETP.GE.AND P1, PT, R160, R3, PT ;  /* 0x00000003a000720c */ /* 0x000fc60003f26270 */
[----:B------:R-:W-:Y:S01]  /*8da0*/  @!P6 LDS R23, [R81+0x28] ;  /* 0x000028005117e984 */ /* 0x000fe20000000800 */
[----:B------:R-:W-:Y:S02]  /*8db0*/  ISETP.GE.AND P6, PT, R170, R3, PT ;  /* 0x00000003aa00720c */ /* 0x000fe40003fc6270 */
[----:B------:R-:W-:Y:S01]  /*8dc0*/  @!P2 MOV R33, 0x400 ;  /* 0x000004000021a802 */ /* 0x000fe20000000f00 */
[----:B------:R-:W1:Y:S01]  /*8dd0*/  @!P5 LDS.U16 R7, [R7+0x3580] ;  /* 0x003580000707d984 */ /* 0x000e620000000400 */
[----:B------:R-:W-:-:S03]  /*8de0*/  P2R R5, PR, RZ, 0x40 ;  /* 0x00000040ff057803 */ /* 0x000fc60000000000 */
[----:B------:R-:W-:Y:S01]  /*8df0*/  @!P3 LDS R27, [R81+0x34] ;  /* 0x00003400511bb984 */ /* 0x000fe20000000800 */
[----:B------:R-:W-:-:S03]  /*8e00*/  ISETP.GE.AND P3, PT, R164, R3, PT ;  /* 0x00000003a400720c */ /* 0x000fc60003f66270 */
[----:B------:R0:W2:Y:S01]  /*8e10*/  @!P4 LDS.U16 R11, [R122+0x3600] ;  /* 0x003600007a0bc984 */ /* 0x0000a20000000400 */
[----:B------:R-:W-:Y:S01]  /*8e20*/  P2R R129, PR, RZ, 0x8 ;  /* 0x00000008ff817803 */ /* 0x000fe20000000000 */
[----:B------:R-:W4:Y:S01]  /*8e30*/  @!P1 S2R R144, SR_CgaCtaId ;  /* 0x0000000000909919 */ /* 0x000f220000008800 */
[----:B------:R-:W-:Y:S01]  /*8e40*/  ISETP.NE.AND P1, PT, R17, RZ, PT ;  /* 0x000000ff1100720c */ /* 0x000fe20003f25270 */
[----:B------:R-:W4:Y:S01]  /*8e50*/  @!P2 S2R R118, SR_CgaCtaId ;  /* 0x000000000076a919 */ /* 0x000f220000008800 */
[----:B------:R-:W-:Y:S02]  /*8e60*/  ISETP.GE.AND P2, PT, R108, R3, PT ;  /* 0x000000036c00720c */ /* 0x000fe40003f46270 */
[----:B0-----:R-:W-:-:S03]  /*8e70*/  P2R R122, PR, RZ, 0x2 ;  /* 0x00000002ff7a7803 */ /* 0x001fc60000000000 */
[----:B------:R-:W0:Y:S01]  /*8e80*/  @!P3 S2R R142, SR_CgaCtaId ;  /* 0x00000000008eb919 */ /* 0x000e220000008800 */
[----:B------:R-:W3:Y:S01]  /*8e90*/  @!P6 S2R R138, SR_CgaCtaId ;  /* 0x00000000008ae919 */ /* 0x000ee20000008800 */
[----:B------:R-:W-:-:S04]  /*8ea0*/  ISETP.GE.AND P6, PT, R162, R3, PT ;  /* 0x00000003a200720c */ /* 0x000fc80003fc6270 */
[----:B------:R-:W-:Y:S01]  /*8eb0*/  @!P1 LDS.U16 R17, [R126+0x3780] ;  /* 0x003780007e119984 */ /* 0x000fe20000000400 */
[----:B------:R-:W-:-:S03]  /*8ec0*/  ISETP.GE.AND P1, PT, R30, R3, PT ;  /* 0x000000031e00720c */ /* 0x000fc60003f26270 */
[----:B------:R3:W4:Y:S01]  /*8ed0*/  @!P2 LDS.U16 R13, [R109+0x3680] ;  /* 0x003680006d0da984 */ /* 0x0007220000000400 */
[----:B------:R-:W-:-:S04]  /*8ee0*/  ISETP.GE.AND P2, PT, R34, R3, PT ;  /* 0x000000032200720c */ /* 0x000fc80003f46270 */
[----:B------:R-:W4:Y:S01]  /*8ef0*/  @!P6 S2R R121, SR_CgaCtaId ;  /* 0x000000000079e919 */ /* 0x000f220000008800 */
[----:B------:R-:W-:Y:S01]  /*8f00*/  ISETP.NE.AND P6, PT, R5, RZ, PT ;  /* 0x000000ff0500720c */ /* 0x000fe20003fc5270 */
[----:B-----5:R-:W-:-:S03]  /*8f10*/  @!P0 HADD2.F32 R5, -RZ, R0.H0_H0 ;  /* 0x20000000ff058230 */ /* 0x020fc60000004100 */
[----:B------:R-:W-:Y:S01]  /*8f20*/  @!P1 LEA R35, R120, R35, 0x18 ;  /* 0x0000002378239211 */ /* 0x000fe200078ec0ff */
[----:B-1----:R-:W-:Y:S01]  /*8f30*/  @!P5 HADD2.F32 R7, -RZ, R7.H0_H0 ;  /* 0x20000007ff07d230 */ /* 0x002fe20000004100 */
[----:B------:R-:W-:Y:S01]  /*8f40*/  ISETP.GE.AND P1, PT, R172, R3, PT ;  /* 0x00000003ac00720c */ /* 0x000fe20003f26270 */
[----:B------:R-:W-:Y:S01]  /*8f50*/  @!P0 FFMA R184, R5, R23, R184 ;  /* 0x0000001705b88223 */ /* 0x000fe200000000b8 */
[----:B------:R-:W-:Y:S01]  /*8f60*/  ISETP.NE.AND P0, PT, R117, RZ, PT ;  /* 0x000000ff7500720c */ /* 0x000fe20003f05270 */
[----:B------:R-:W1:Y:S01]  /*8f70*/  @!P2 LDS.U16 R21, [R128+0x3800] ;  /* 0x003800008015a984 */ /* 0x000e620000000400 */
[----:B--2---:R-:W-:Y:S02]  /*8f80*/  @!P4 HADD2.F32 R11, -RZ, R11.H0_H0 ;  /* 0x2000000bff0bc230 */ /* 0x004fe40000004100 */
[----:B------:R-:W-:Y:S01]  /*8f90*/  @!P5 FFMA R184, R7, R25, R184 ;  /* 0x0000001907b8d223 */ /* 0x000fe200000000b8 */
[----:B------:R-:W-:Y:S02]  /*8fa0*/  ISETP.NE.AND P4, PT, R119, RZ, PT ;  /* 0x000000ff7700720c */ /* 0x000fe40003f85270 */
[----:B------:R-:W-:-:S02]  /*8fb0*/  ISETP.NE.AND P5, PT, R123, RZ, PT ;  /* 0x000000ff7b00720c */ /* 0x000fc40003fa5270 */
[----:B------:R-:W-:Y:S02]  /*8fc0*/  @!P3 MOV R7, 0x400 ;  /* 0x000004000007b802 */ /* 0x000fe40000000f00 */
[----:B------:R-:W-:Y:S02]  /*8fd0*/  ISETP.GE.AND P2, PT, R158, R3, PT ;  /* 0x000000039e00720c */ /* 0x000fe40003f46270 */
[----:B0-----:R-:W-:Y:S01]  /*8fe0*/  @!P3 LEA R119, R142, R7, 0x18 ;  /* 0x000000078e77b211 */ /* 0x001fe200078ec0ff */
[----:B------:R-:W-:Y:S01]  /*8ff0*/  VIADD R142, R104, 0x26 ;  /* 0x00000026688e7836 */ /* 0x000fe20000000000 */
[----:B------:R-:W-:Y:S02]  /*9000*/  ISETP.GE.AND P3, PT, R162, R3, PT ;  /* 0x00000003a200720c */ /* 0x000fe40003f66270 */
[----:B------:R-:W-:Y:S02]  /*9010*/  @!P0 MOV R0, 0x400 ;  /* 0x0000040000008802 */ /* 0x000fe40000000f00 */
[----:B------:R-:W-:-:S02]  /*9020*/  @!P1 MOV R5, 0x400 ;  /* 0x0000040000059802 */ /* 0x000fc40000000f00 */
[----:B------:R-:W-:Y:S02]  /*9030*/  @!P6 MOV R23, 0x400 ;  /* 0x000004000017e802 */ /* 0x000fe40000000f00 */
[----:B------:R-:W-:Y:S01]  /*9040*/  @!P0 LEA R25, R107, R0, 0x18 ;  /* 0x000000006b198211 */ /* 0x000fe200078ec0ff */
[----:B------:R-:W0:Y:S01]  /*9050*/  @!P2 S2R R146, SR_CgaCtaId ;  /* 0x000000000092a919 */ /* 0x000e220000008800 */
[----:B------:R-:W-:Y:S02]  /*9060*/  @!P1 LEA R136, R136, R5, 0x18 ;  /* 0x0000000588889211 */ /* 0x000fe400078ec0ff */
[----:B------:R-:W-:Y:S02]  /*9070*/  @!P5 MOV R0, 0x400 ;  /* 0x000004000000d802 */ /* 0x000fe40000000f00 */
[----:B------:R-:W-:Y:S01]  /*9080*/  @!P4 MOV R5, 0x400 ;  /* 0x000004000005c802 */ /* 0x000fe20000000f00 */
[----:B------:R-:W-:Y:S01]  /*9090*/  @!P0 LDS.U16 R25, [R25+0x3b00] ;  /* 0x003b000019198984 */ /* 0x000fe20000000400 */
[----:B------:R-:W-:-:S02]  /*90a0*/  ISETP.NE.AND P2, PT, R115, RZ, PT ;  /* 0x000000ff7300720c */ /* 0x000fc40003f45270 */
[----:B------:R-:W-:Y:S02]  /*90b0*/  ISETP.GE.AND P1, PT, R108, R3, PT ;  /* 0x000000036c00720c */ /* 0x000fe40003f26270 */
[----:B---3--:R-:W-:Y:S02]  /*90c0*/  @!P6 LEA R109, R138, R23, 0x18 ;  /* 0x000000178a6de211 */ /* 0x008fe400078ec0ff */
[----:B------:R-:W-:Y:S02]  /*90d0*/  P2R R135, PR, RZ, 0x40 ;  /* 0x00000040ff877803 */ /* 0x000fe40000000000 */
[----:B------:R-:W-:Y:S02]  /*90e0*/  ISETP.GE.AND P6, PT, R114, R3, PT ;  /* 0x000000037200720c */ /* 0x000fe40003fc6270 */
[----:B------:R-:W-:Y:S02]  /*90f0*/  @!P5 LEA R115, R111, R0, 0x18 ;  /* 0x000000006f73d211 */ /* 0x000fe400078ec0ff */
[----:B----4-:R-:W-:Y:S01]  /*9100*/  @!P4 LEA R117, R140, R5, 0x18 ;  /* 0x000000058c75c211 */ /* 0x010fe200078ec0ff */
[----:B------:R-:W-:Y:S01]  /*9110*/  VIADD R140, R104, 0x28 ;  /* 0x00000028688c7836 */ /* 0x000fe20000000000 */
[----:B------:R-:W-:Y:S01]  /*9120*/  P2R R131, PR, RZ, 0x10 ;  /* 0x00000010ff837803 */ /* 0x000fe20000000000 */
[----:B------:R-:W-:Y:S01]  /*9130*/  @!P1 HADD2.F32 R13, -RZ, R13.H0_H0 ;  /* 0x2000000dff0d9230 */ /* 0x000fe20000004100 */
[----:B------:R-:W-:-:S02]  /*9140*/  ISETP.GE.AND P4, PT, R160, R3, PT ;  /* 0x00000003a000720c */ /* 0x000fc40003f86270 */
[----:B------:R-:W-:Y:S02]  /*9150*/  @!P3 MOV R0, 0x400 ;  /* 0x000004000000b802 */ /* 0x000fe40000000f00 */
[----:B------:R-:W-:Y:S01]  /*9160*/  P2R R133, PR, RZ, 0x20 ;  /* 0x00000020ff857803 */ /* 0x000fe20000000000 */
[----:B------:R-:W-:Y:S01]  /*9170*/  @!P6 FFMA R184, R9, R11, R184 ;  /* 0x0000000b09b8e223 */ /* 0x000fe200000000b8 */
[----:B------:R-:W-:Y:S02]  /*9180*/  @!P3 LEA R126, R121, R0, 0x18 ;  /* 0x00000000797eb211 */ /* 0x000fe400078ec0ff */
[----:B------:R-:W-:Y:S01]  /*9190*/  ISETP.GE.AND P3, PT, R156, R3, PT ;  /* 0x000000039c00720c */ /* 0x000fe20003f66270 */
[----:B------:R-:W-:Y:S01]  /*91a0*/  @!P1 FFMA R184, R13, R27, R184 ;  /* 0x0000001b0db89223 */ /* 0x000fe200000000b8 */
[----:B------:R-:W-:Y:S01]  /*91b0*/  ISETP.NE.AND P1, PT, R122, RZ, PT ;  /* 0x000000ff7a00720c */ /* 0x000fe20003f25270 */
[----:B------:R-:W-:Y:S01]  /*91c0*/  @!P2 LDS R13, [R81+0x50] ;  /* 0x00005000510da984 */ /* 0x000fe20000000800 */
[----:B------:R-:W-:-:S02]  /*91d0*/  ISETP.GE.AND P5, PT, R158, R3, PT ;  /* 0x000000039e00720c */ /* 0x000fc40003fa6270 */
[----:B------:R-:W-:Y:S02]  /*91e0*/  @!P4 MOV R5, 0x400 ;  /* 0x000004000005c802 */ /* 0x000fe40000000f00 */
[----:B------:R-:W-:Y:S02]  /*91f0*/  ISETP.GE.AND P6, PT, R110, R3, PT ;  /* 0x000000036e00720c */ /* 0x000fe40003fc6270 */
[----:B------:R-:W-:Y:S01]  /*9200*/  @!P4 LEA R127, R144, R5, 0x18 ;  /* 0x00000005907fc211 */ /* 0x000fe200078ec0ff */
[----:B------:R-:W-:Y:S01]  /*9210*/  VIADD R144, R104, 0x25 ;  /* 0x0000002568907836 */ /* 0x000fe20000000000 */
[-C--:B------:R-:W-:Y:S01]  /*9220*/  ISETP.GE.AND P4, PT, R30, R3.reuse, PT ;  /* 0x000000031e00720c */ /* 0x080fe20003f86270 */
[----:B------:R-:W2:Y:S01]  /*9230*/  @!P3 S2R R122, SR_CgaCtaId ;  /* 0x00000000007ab919 */ /* 0x000ea20000008800 */
[----:B------:R-:W-:Y:S01]  /*9240*/  @!P3 MOV R5, 0x400 ;  /* 0x000004000005b802 */ /* 0x000fe20000000f00 */
[----:B------:R-:W-:Y:S01]  /*9250*/  @!P1 HADD2.F32 R17, -RZ, R17.H0_H0 ;  /* 0x20000011ff119230 */ /* 0x000fe20000004100 */
[----:B------:R-:W-:-:S02]  /*9260*/  ISETP.GE.AND P3, PT, R154, R3, PT ;  /* 0x000000039a00720c */ /* 0x000fc40003f66270 */
[----:B------:R-:W-:Y:S02]  /*9270*/  @!P5 MOV R7, 0x400 ;  /* 0x000004000007d802 */ /* 0x000fe40000000f00 */
[----:B------:R-:W-:Y:S01]  /*9280*/  @!P2 LEA R118, R118, R33, 0x18 ;  /* 0x000000217676a211 */ /* 0x000fe200078ec0ff */
[----:B------:R-:W-:Y:S01]  /*9290*/  @!P6 HADD2.F32 R15, -RZ, R15.H0_H0 ;  /* 0x2000000fff0fe230 */ /* 0x000fe20000004100 */
[----:B0-----:R-:W-:Y:S01]  /*92a0*/  @!P5 LEA R120, R146, R7, 0x18 ;  /* 0x000000079278d211 */ /* 0x001fe200078ec0ff */
[----:B------:R-:W-:Y:S01]  /*92b0*/  VIADD R146, R104, 0x24 ;  /* 0x0000002468927836 */ /* 0x000fe20000000000 */
[----:B------:R-:W-:Y:S02]  /*92c0*/  ISETP.GE.AND P5, PT, R106, R3, PT ;  /* 0x000000036a00720c */ /* 0x000fe40003fa6270 */
[----:B------:R-:W-:Y:S01]  /*92d0*/  @!P6 FFMA R184, R15, R29, R184 ;  /* 0x0000001d0fb8e223 */ /* 0x000fe200000000b8 */
[----:B------:R-:W-:Y:S01]  /*92e0*/  ISETP.GE.AND P6, PT, R34, R3, PT ;  /* 0x000000032200720c */ /* 0x000fe20003fc6270 */
[----:B------:R-:W-:Y:S01]  /*92f0*/  @!P4 LDS R29, [R81+0x54] ;  /* 0x00005400511dc984 */ /* 0x000fe20000000800 */
[----:B------:R-:W-:Y:S01]  /*9300*/  @!P3 MOV R107, 0x400 ;  /* 0x00000400006bb802 */ /* 0x000fe20000000f00 */
[----:B------:R-:W-:Y:S01]  /*9310*/  @!P1 FFMA R184, R17, R31, R184 ;  /* 0x0000001f11b89223 */ /* 0x000fe200000000b8 */
[----:B------:R-:W-:Y:S01]  /*9320*/  ISETP.NE.AND P1, PT, R125, RZ, PT ;  /* 0x000000ff7d00720c */ /* 0x000fe20003f25270 */
[----:B------:R-:W0:Y:S01]  /*9330*/  @!P3 S2R R124, SR_CgaCtaId ;  /* 0x00000000007cb919 */ /* 0x000e220000008800 */
[----:B------:R-:W-:-:S02]  /*9340*/  ISETP.GE.AND P3, PT, R152, R3, PT ;  /* 0x000000039800720c */ /* 0x000fc40003f66270 */
[----:B------:R-:W-:Y:S01]  /*9350*/  P2R R111, PR, RZ, 0x10 ;  /* 0x00000010ff6f7803 */ /* 0x000fe20000000000 */
[----:B------:R3:W-:Y:S01]  /*9360*/  @!P2 LDS.U16 R15, [R118+0x3a00] ;  /* 0x003a0000760fa984 */ /* 0x0007e20000000400 */
[----:B------:R-:W-:-:S03]  /*9370*/  ISETP.GE.AND P2, PT, R188, R3, PT ;  /* 0x00000003bc00720c */ /* 0x000fc60003f46270 */
[----:B------:R-:W4:Y:S01]  /*9380*/  @!P5 LDS.U16 R0, [R130+0x3880] ;  /* 0x003880008200d984 */ /* 0x000f220000000400 */
[----:B-1----:R-:W-:Y:S01]  /*9390*/  @!P6 HADD2.F32 R21, -RZ, R21.H0_H0 ;  /* 0x20000015ff15e230 */ /* 0x002fe20000004100 */
[----:B------:R-:W-:Y:S02]  /*93a0*/  P2R R143, PR, RZ, 0x4 ;  /* 0x00000004ff8f7803 */ /* 0x000fe40000000000 */
[----:B------:R-:W1:Y:S01]  /*93b0*/  @!P5 LDS R17, [R81+0x44] ;  /* 0x000044005111d984 */ /* 0x000e620000000800 */
[----:B------:R-:W-:Y:S01]  /*93c0*/  ISETP.GE.AND P5, PT, R140, R3, PT ;  /* 0x000000038c00720c */ /* 0x000fe20003fa6270 */
[----:B------:R-:W-:Y:S01]  /*93d0*/  @!P6 FFMA R184, R19, R21, R184 ;  /* 0x0000001513b8e223 */ /* 0x000fe200000000b8 */
[-C--:B------:R-:W-:Y:S01]  /*93e0*/  ISETP.GE.AND P6, PT, R116, R3.reuse, PT ;  /* 0x000000037400720c */ /* 0x080fe20003fc6270 */
[----:B------:R-:W5:Y:S01]  /*93f0*/  @!P3 S2R R128, SR_CgaCtaId ;  /* 0x000000000080b919 */ /* 0x000f620000008800 */
[----:B------:R-:W-:Y:S02]  /*9400*/  ISETP.GE.AND P3, PT, R150, R3, PT ;  /* 0x000000039600720c */ /* 0x000fe40003f66270 */
[----:B------:R-:W-:Y:S01]  /*9410*/  P2R R123, PR, RZ, 0x20 ;  /* 0x00000020ff7b7803 */ /* 0x000fe20000000000 */
[----:B------:R-:W-:Y:S01]  /*9420*/  @!P1 LDS R19, [R81+0x48] ;  /* 0x0000480051139984 */ /* 0x000fe20000000800 */
[----:B---3--:R-:W-:-:S03]  /*9430*/  P2R R118, PR, RZ, 0x1 ;  /* 0x00000001ff767803 */ /* 0x008fc60000000000 */
[----:B------:R3:W5:Y:S01]  /*9440*/  @!P1 LDS.U16 R9, [R132+0x3900] ;  /* 0x0039000084099984 */ /* 0x0007620000000400 */
[----:B------:R-:W-:-:S03]  /*9450*/  ISETP.GE.AND P1, PT, R182, R3, PT ;  /* 0x00000003b600720c */ /* 0x000fc60003f26270 */
[----:B------:R-:W-:Y:S01]  /*9460*/  @!P6 LDS R23, [R81+0x4c] ;  /* 0x00004c005117e984 */ /* 0x000fe20000000800 */
[----:B------:R-:W-:Y:S02]  /*9470*/  P2R R125, PR, RZ, 0x2 ;  /* 0x00000002ff7d7803 */ /* 0x000fe40000000000 */
[-C--:B------:R-:W-:Y:S01]  /*9480*/  ISETP.GE.AND P6, PT, R172, R3.reuse, PT ;  /* 0x00000003ac00720c */ /* 0x080fe20003fc6270 */
[----:B------:R-:W5:Y:S01]  /*9490*/  @!P3 S2R R138, SR_CgaCtaId ;  /* 0x00000000008ab919 */ /* 0x000f620000008800 */
[-C--:B------:R-:W-:Y:S01]  /*94a0*/  ISETP.GE.AND P3, PT, R148, R3.reuse, PT ;  /* 0x000000039400720c */ /* 0x080fe20003f66270 */
[----:B---3--:R-:W-:Y:S01]  /*94b0*/  VIADD R132, R104, 0x31 ;  /* 0x0000003168847836 */ /* 0x008fe20000000000 */
[----:B------:R-:W3:Y:S01]  /*94c0*/  @!P5 S2R R186, SR_CgaCtaId ;  /* 0x0000000000bad919 */ /* 0x000ee20000008800 */
[-C--:B------:R-:W-:Y:S02]  /*94d0*/  ISETP.GE.AND P5, PT, R156, R3.reuse, PT ;  /* 0x000000039c00720c */ /* 0x080fe40003fa6270 */
[----:B------:R-:W3:Y:S01]  /*94e0*/  @!P1 S2R R182, SR_CgaCtaId ;  /* 0x0000000000b69919 */ /* 0x000ee20000008800 */
[-C--:B------:R-:W-:Y:S01]  /*94f0*/  ISETP.GE.AND P1, PT, R106, R3.reuse, PT ;  /* 0x000000036a00720c */ /* 0x080fe20003f26270 */
[----:B------:R-:W-:Y:S01]  /*9500*/  @!P4 LDS.U16 R21, [R35+0x3a80] ;  /* 0x003a80002315c984 */ /* 0x000fe20000000400 */
[----:B------:R-:W-:-:S05]  /*9510*/  ISETP.GE.AND P4, PT, R154, R3, PT ;  /* 0x000000039a00720c */ /* 0x000fca0003f86270 */
[----:B------:R-:W3:Y:S01]  /*9520*/  @!P3 S2R R174, SR_CgaCtaId ;  /* 0x0000000000aeb919 */ /* 0x000ee20000008800 */
[-C--:B------:R-:W-:Y:S01]  /*9530*/  ISETP.GE.AND P3, PT, R146, R3.reuse, PT ;  /* 0x000000039200720c */ /* 0x080fe20003f66270 */
[----:B------:R-:W-:Y:S01]  /*9540*/  @!P0 LDS R31, [R81+0x58] ;  /* 0x00005800511f8984 */ /* 0x000fe20000000800 */
[----:B------:R-:W-:-:S03]  /*9550*/  ISETP.GE.AND P0, PT, R152, R3, PT ;  /* 0x000000039800720c */ /* 0x000fc60003f06270 */
[----:B----4-:R-:W-:Y:S01]  /*9560*/  @!P1 HADD2.F32 R7, -RZ, R0.H0_H0 ;  /* 0x20000000ff079230 */ /* 0x010fe20000004100 */
[----:B--2---:R-:W-:Y:S01]  /*9570*/  @!P5 LEA R0, R122, R5, 0x18 ;  /* 0x000000057a00d211 */ /* 0x004fe200078ec0ff */
[----:B------:R2:W4:Y:S01]  /*9580*/  @!P6 LDS.U16 R27, [R136+0x3b80] ;  /* 0x003b8000881be984 */ /* 0x0005220000000400 */
[----:B------:R-:W-:Y:S02]  /*9590*/  ISETP.GE.AND P5, PT, R150, R3, PT ;  /* 0x000000039600720c */ /* 0x000fe40003fa6270 */
[----:B0-----:R-:W-:Y:S01]  /*95a0*/  @!P4 LEA R5, R124, R107, 0x18 ;  /* 0x0000006b7c05c211 */ /* 0x001fe200078ec0ff */
[----:B-1----:R-:W-:Y:S01]  /*95b0*/  @!P1 FFMA R184, R7, R17, R184 ;  /* 0x0000001107b89223 */ /* 0x002fe200000000b8 */
[-C--:B------:R-:W-:Y:S01]  /*95c0*/  ISETP.GE.AND P4, PT, R28, R3.reuse, PT ;  /* 0x000000031c00720c */ /* 0x080fe20003f86270 */
[----:B------:R-:W0:Y:S01]  /*95d0*/  @!P3 S2R R176, SR_CgaCtaId ;  /* 0x0000000000b0b919 */ /* 0x000e220000008800 */
[-C--:B------:R-:W-:Y:S01]  /*95e0*/  ISETP.GE.AND P3, PT, R144, R3.reuse, PT ;  /* 0x000000039000720c */ /* 0x080fe20003f66270 */
[----:B--2---:R-:W-:Y:S01]  /*95f0*/  VIADD R136, R104, 0x2f ;  /* 0x0000002f68887836 */ /* 0x004fe20000000000 */
[----:B------:R-:W-:Y:S01]  /*9600*/  ISETP.GE.AND P1, PT, R148, R3, PT ;  /* 0x000000039400720c */ /* 0x000fe20003f26270 */
[----:B------:R-:W-:Y:S01]  /*9610*/  @!P6 LDS R33, [R81+0x5c] ;  /* 0x00005c005121e984 */ /* 0x000fe20000000800 */
[----:B------:R-:W-:-:S03]  /*9620*/  @!P0 MOV R7, 0x400 ;  /* 0x0000040000078802 */ /* 0x000fc60000000f00 */
[----:B------:R-:W-:Y:S01]  /*9630*/  @!P5 MOV R17, 0x400 ;  /* 0x000004000011d802 */ /* 0x000fe20000000f00 */
[----:B------:R-:W1:Y:S01]  /*9640*/  @!P2 S2R R130, SR_CgaCtaId ;  /* 0x000000000082a919 */ /* 0x000e620000008800 */
[----:B-----5:R-:W-:Y:S02]  /*9650*/  @!P0 LEA R7, R128, R7, 0x18 ;  /* 0x0000000780078211 */ /* 0x020fe400078ec0ff */
[----:B------:R-:W-:Y:S01]  /*9660*/  @!P4 HADD2.F32 R9, -RZ, R9.H0_H0 ;  /* 0x20000009ff09c230 */ /* 0x000fe20000004100 */
[-C--:B------:R-:W-:Y:S01]  /*9670*/  ISETP.GE.AND P0, PT, R24, R3.reuse, PT ;  /* 0x000000031800720c */ /* 0x080fe20003f06270 */
[----:B------:R-:W2:Y:S01]  /*9680*/  @!P3 S2R R178, SR_CgaCtaId ;  /* 0x0000000000b2b919 */ /* 0x000ea20000008800 */
[----:B------:R-:W-:Y:S02]  /*9690*/  ISETP.GE.AND P3, PT, R142, R3, PT ;  /* 0x000000038e00720c */ /* 0x000fe40003f66270 */
[----:B------:R-:W-:Y:S01]  /*96a0*/  @!P1 MOV R35, 0x400 ;  /* 0x0000040000239802 */ /* 0x000fe20000000f00 */
[----:B------:R-:W-:Y:S01]  /*96b0*/  @!P4 FFMA R184, R9, R19, R184 ;  /* 0x0000001309b8c223 */ /* 0x000fe200000000b8 */
[----:B------:R-:W-:-:S02]  /*96c0*/  P2R R121, PR, RZ, 0x8 ;  /* 0x00000008ff797803 */ /* 0x000fc40000000000 */
[----:B---3--:R-:W-:Y:S02]  /*96d0*/  @!P1 LEA R19, R174, R35, 0x18 ;  /* 0x00000023ae139211 */ /* 0x008fe400078ec0ff */
[----:B------:R-:W-:Y:S02]  /*96e0*/  ISETP.GE.AND P1, PT, R144, R3, PT ;  /* 0x000000039000720c */ /* 0x000fe40003f26270 */
[----:B------:R-:W-:Y:S01]  /*96f0*/  ISETP.NE.AND P4, PT, R111, RZ, PT ;  /* 0x000000ff6f00720c */ /* 0x000fe20003f85270 */
[----:B------:R-:W-:Y:S01]  /*9700*/  @!P0 HADD2.F32 R15, -RZ, R15.H0_H0 ;  /* 0x2000000fff0f8230 */ /* 0x000fe20000004100 */
[----:B------:R-:W-:Y:S01]  /*9710*/  @!P5 LEA R17, R138, R17, 0x18 ;  /* 0x000000118a11d211 */ /* 0x000fe200078ec0ff */
[----:B------:R-:W3:Y:S01]  /*9720*/  @!P3 S2R R180, SR_CgaCtaId ;  /* 0x0000000000b4b919 */ /* 0x000ee20000008800 */
[-C--:B------:R-:W-:Y:S01]  /*9730*/  ISETP.GE.AND P3, PT, R116, R3.reuse, PT ;  /* 0x000000037400720c */ /* 0x080fe20003f66270 */
[----:B------:R-:W-:Y:S01]  /*9740*/  VIADD R138, R104, 0x2a ;  /* 0x0000002a688a7836 */ /* 0x000fe20000000000 */
[----:B------:R-:W-:Y:S01]  /*9750*/  ISETP.GE.AND P5, PT, R146, R3, PT ;  /* 0x000000039200720c */ /* 0x000fe20003fa6270 */
[----:B----4-:R-:W-:Y:S01]  /*9760*/  @!P6 HADD2.F32 R27, -RZ, R27.H0_H0 ;  /* 0x2000001bff1be230 */ /* 0x010fe20000004100 */
[----:B------:R-:W-:-:S03]  /*9770*/  ISETP.NE.AND P6, PT, R135, RZ, PT ;  /* 0x000000ff8700720c */ /* 0x000fc60003fc5270 */
[----:B------:R-:W-:-:S06]  /*9780*/  @!P1 MOV R9, 0x400 ;  /* 0x0000040000099802 */ /* 0x000fcc0000000f00 */
[----:B------:R4:W5:Y:S02]  /*9790*/  @!P3 LDS.U16 R11, [R134+0x3980] ;  /* 0x00398000860bb984 */ /* 0x0009640000000400 */
[----:B----4-:R-:W-:Y:S02]  /*97a0*/  VIADD R134, R104, 0x30 ;  /* 0x0000003068867836 */ /* 0x010fe40000000000 */
[----:B-----5:R-:W-:-:S05]  /*97b0*/  @!P3 HADD2.F32 R11, -RZ, R11.H0_H0 ;  /* 0x2000000bff0bb230 */ /* 0x020fca0000004100 */
[----:B------:R-:W-:Y:S01]  /*97c0*/  @!P3 FFMA R184, R11, R23, R184 ;  /* 0x000000170bb8b223 */ /* 0x000fe200000000b8 */
[----:B------:R-:W-:Y:S01]  /*97d0*/  ISETP.NE.AND P3, PT, R121, RZ, PT ;  /* 0x000000ff7900720c */ /* 0x000fe20003f65270 */
[----:B------:R-:W-:Y:S01]  /*97e0*/  @!P4 HADD2.F32 R11, -RZ, R21.H0_H0 ;  /* 0x20000015ff0bc230 */ /* 0x000fe20000004100 */
[----:B--2---:R-:W-:Y:S01]  /*97f0*/  @!P1 LEA R21, R178, R9, 0x18 ;  /* 0x00000009b2159211 */ /* 0x004fe200078ec0ff */
[----:B------:R-:W-:Y:S01]  /*9800*/  @!P0 FFMA R184, R13, R15, R184 ;  /* 0x0000000f0db88223 */ /* 0x000fe200000000b8 */
[----:B------:R-:W-:Y:S01]  /*9810*/  ISETP.NE.AND P0, PT, R118, RZ, PT ;  /* 0x000000ff7600720c */ /* 0x000fe20003f05270 */
[C---:B------:R-:W-:Y:S01]  /*9820*/  VIADD R118, R104.reuse, 0x2b ;  /* 0x0000002b68767836 */ /* 0x040fe20000000000 */
[----:B------:R-:W-:Y:S01]  /*9830*/  ISETP.NE.AND P1, PT, R125, RZ, PT ;  /* 0x000000ff7d00720c */ /* 0x000fe20003f25270 */
[----:B------:R-:W-:Y:S01]  /*9840*/  @!P4 FFMA R184, R11, R29, R184 ;  /* 0x0000001d0bb8c223 */ /* 0x000fe200000000b8 */
[----:B------:R-:W-:Y:S01]  /*9850*/  P2R R139, PR, RZ, 0x1 ;  /* 0x00000001ff8b7803 */ /* 0x000fe20000000000 */
[----:B------:R-:W-:Y:S01]  /*9860*/  VIADD R178, R104, 0x2d ;  /* 0x0000002d68b27836 */ /* 0x000fe20000000000 */
[----:B------:R-:W-:-:S02]  /*9870*/  @!P5 MOV R23, 0x400 ;  /* 0x000004000017d802 */ /* 0x000fc40000000f00 */
[----:B------:R-:W-:Y:S02]  /*9880*/  ISETP.NE.AND P4, PT, R131, RZ, PT ;  /* 0x000000ff8300720c */ /* 0x000fe40003f85270 */
[----:B------:R-:W-:Y:S02]  /*9890*/  @!P3 MOV R35, 0x400 ;  /* 0x000004000023b802 */ /* 0x000fe40000000f00 */
[----:B0-----:R-:W-:Y:S01]  /*98a0*/  @!P5 LEA R23, R176, R23, 0x18 ;  /* 0x00000017b017d211 */ /* 0x001fe200078ec0ff */
[----:B------:R-:W-:Y:S01]  /*98b0*/  @!P0 HADD2.F32 R25, -RZ, R25.H0_H0 ;  /* 0x20000019ff198230 */ /* 0x000fe20000004100 */
[----:B---3--:R-:W-:Y:S01]  /*98c0*/  @!P3 LEA R9, R180, R35, 0x18 ;  /* 0x00000023b409b211 */ /* 0x008fe200078ec0ff */
[C---:B------:R-:W-:Y:S01]  /*98d0*/  VIADD R176, R104.reuse, 0x2c ;  /* 0x0000002c68b07836 */ /* 0x040fe20000000000 */
[----:B------:R-:W-:Y:S01]  /*98e0*/  ISETP.NE.AND P3, PT, R129, RZ, PT ;  /* 0x000000ff8100720c */ /* 0x000fe20003f65270 */
[----:B------:R-:W-:Y:S02]  /*98f0*/  VIADD R180, R104, 0x2e ;  /* 0x0000002e68b47836 */ /* 0x000fe40000000000 */
[----:B------:R-:W-:Y:S01]  /*9900*/  @!P0 FFMA R184, R25, R31, R184 ;  /* 0x0000001f19b88223 */ /* 0x000fe200000000b8 */
[----:B------:R-:W-:Y:S01]  /*9910*/  ISETP.GE.AND P0, PT, R172, R3, PT ;  /* 0x00000003ac00720c */ /* 0x000fe20003f06270 */
[----:B------:R-:W-:Y:S01]  /*9920*/  @!P6 LDS R25, [R81+0x60] ;  /* 0x000060005119e984 */ /* 0x000fe20000000800 */
[----:B------:R-:W-:-:S02]  /*9930*/  @!P1 MOV R15, 0x400 ;  /* 0x00000400000f9802 */ /* 0x000fc40000000f00 */
[----:B------:R-:W-:Y:S01]  /*9940*/  ISETP.NE.AND P5, PT, R123, RZ, PT ;  /* 0x000000ff7b00720c */ /* 0x000fe20003fa5270 */
[----:B------:R-:W-:Y:S01]  /*9950*/  @!P4 LDS R111, [R81+0x68] ;  /* 0x00006800516fc984 */ /* 0x000fe20000000800 */
[----:B------:R-:W-:Y:S02]  /*9960*/  @!P1 LEA R15, R182, R15, 0x18 ;  /* 0x0000000fb60f9211 */ /* 0x000fe400078ec0ff */
[----:B------:R-:W-:Y:S01]  /*9970*/  P2R R147, PR, RZ, 0x2 ;  /* 0x00000002ff937803 */ /* 0x000fe20000000000 */
[----:B------:R-:W-:Y:S01]  /*9980*/  @!P3 LDS R122, [R81+0x6c] ;  /* 0x00006c00517ab984 */ /* 0x000fe20000000800 */
[-C--:B------:R-:W-:Y:S02]  /*9990*/  ISETP.GE.AND P3, PT, R138, R3.reuse, PT ;  /* 0x000000038a00720c */ /* 0x080fe40003f66270 */
[----:B------:R-:W-:Y:S01]  /*99a0*/  ISETP.GE.AND P1, PT, R140, R3, PT ;  /* 0x000000038c00720c */ /* 0x000fe20003f26270 */
[----:B------:R-:W-:Y:S01]  /*99b0*/  @!P0 FFMA R184, R27, R33, R184 ;  /* 0x000000211bb88223 */ /* 0x000fe200000000b8 */
[----:B------:R-:W-:-:S03]  /*99c0*/  ISETP.GE.AND P0, PT, R160, R3, PT ;  /* 0x00000003a000720c */ /* 0x000fc60003f06270 */
[----:B------:R-:W-:Y:S02]  /*99d0*/  @!P5 MOV R13, 0x400 ;  /* 0x00000400000dd802 */ /* 0x000fe40000000f00 */
[-C--:B------:R-:W-:Y:S02]  /*99e0*/  ISETP.GE.AND P4, PT, R176, R3.reuse, PT ;  /* 0x00000003b000720c */ /* 0x080fe40003f86270 */
[----:B------:R-:W-:Y:S02]  /*99f0*/  @!P2 MOV R11, 0x400 ;  /* 0x00000400000ba802 */ /* 0x000fe40000000f00 */
[----:B------:R-:W-:Y:S01]  /*9a00*/  P2R R33, PR, RZ, 0x1 ;  /* 0x00000001ff217803 */ /* 0x000fe20000000000 */
[----:B------:R-:W0:Y:S01]  /*9a10*/  @!P3 S2R R128, SR_CgaCtaId ;  /* 0x000000000080b919 */ /* 0x000e220000008800 */
[----:B------:R-:W-:Y:S02]  /*9a20*/  @!P3 MOV R121, 0x400 ;  /* 0x000004000079b802 */ /* 0x000fe40000000f00 */
[----:B------:R-:W-:Y:S01]  /*9a30*/  ISETP.GE.AND P3, PT, R118, R3, PT ;  /* 0x000000037600720c */ /* 0x000fe20003f66270 */
[----:B------:R-:W-:Y:S01]  /*9a40*/  @!P0 LDS R124, [R81+0x74] ;  /* 0x00007400517c8984 */ /* 0x000fe20000000800 */
[----:B------:R-:W-:-:S02]  /*9a50*/  @!P1 LEA R13, R186, R13, 0x18 ;  /* 0x0000000dba0d9211 */ /* 0x000fc400078ec0ff */
[-C--:B------:R-:W-:Y:S01]  /*9a60*/  ISETP.GE.AND P1, PT, R158, R3.reuse, PT ;  /* 0x000000039e00720c */ /* 0x080fe20003f26270 */
[----:B------:R-:W2:Y:S01]  /*9a70*/  @!P4 S2R R176, SR_CgaCtaId ;  /* 0x0000000000b0c919 */ /* 0x000ea20000008800 */
[----:B------:R-:W-:Y:S02]  /*9a80*/  ISETP.GE.AND P0, PT, R136, R3, PT ;  /* 0x000000038800720c */ /* 0x000fe40003f06270 */
[----:B-1----:R-:W-:Y:S01]  /*9a90*/  @!P2 LEA R11, R130, R11, 0x18 ;  /* 0x0000000b820ba211 */ /* 0x002fe200078ec0ff */
[----:B------:R-:W-:Y:S01]  /*9aa0*/  VIADD R130, R104, 0x32 ;  /* 0x0000003268827836 */ /* 0x000fe20000000000 */
[----:B------:R-:W-:Y:S02]  /*9ab0*/  ISETP.GE.AND P2, PT, R162, R3, PT ;  /* 0x00000003a200720c */ /* 0x000fe40003f46270 */
[----:B------:R-:W-:Y:S01]  /*9ac0*/  P2R R131, PR, RZ, 0x8 ;  /* 0x00000008ff837803 */ /* 0x000fe20000000000 */
[----:B------:R-:W1:Y:S01]  /*9ad0*/  @!P3 S2R R174, SR_CgaCtaId ;  /* 0x0000000000aeb919 */ /* 0x000e620000008800 */
[----:B------:R-:W-:-:S02]  /*9ae0*/  @!P3 MOV R129, 0x400 ;  /* 0x000004000081b802 */ /* 0x000fc40000000f00 */
[-C--:B------:R-:W-:Y:S01]  /*9af0*/  ISETP.GE.AND P3, PT, R170, R3.reuse, PT ;  /* 0x00000003aa00720c */ /* 0x080fe20003f66270 */
[----:B------:R-:W-:Y:S01]  /*9b00*/  @!P1 LDS R125, [R81+0x78] ;  /* 0x00007800517d9984 */ /* 0x000fe20000000800 */
[----:B------:R-:W-:Y:S02]  /*9b10*/  P2R R29, PR, RZ, 0x10 ;  /* 0x00000010ff1d7803 */ /* 0x000fe40000000000 */
[-C--:B------:R-:W-:Y:S01]  /*9b20*/  ISETP.GE.AND P4, PT, R134, R3.reuse, PT ;  /* 0x000000038600720c */ /* 0x080fe20003f86270 */
[----:B------:R-:W3:Y:S01]  /*9b30*/  @!P0 S2R R182, SR_CgaCtaId ;  /* 0x0000000000b68919 */ /* 0x000ee20000008800 */
[----:B------:R-:W-:Y:S02]  /*9b40*/  P2R R31, PR, RZ, 0x2 ;  /* 0x00000002ff1f7803 */ /* 0x000fe40000000000 */
[-C--:B------:R-:W-:Y:S01]  /*9b50*/  ISETP.GE.AND P1, PT, R168, R3.reuse, PT ;  /* 0x00000003a800720c */ /* 0x080fe20003f26270 */
[----:B------:R-:W-:Y:S01]  /*9b60*/  @!P2 LDS R123, [R81+0x70] ;  /* 0x00007000517ba984 */ /* 0x000fe20000000800 */
[----:B------:R-:W-:-:S02]  /*9b70*/  ISETP.GE.AND P0, PT, R166, R3, PT ;  /* 0x00000003a600720c */ /* 0x000fc40003f06270 */
[----:B------:R-:W-:Y:S01]  /*9b80*/  P2R R35, PR, RZ, 0x4 ;  /* 0x00000004ff237803 */ /* 0x000fe20000000000 */
[----:B------:R4:W5:Y:S01]  /*9b90*/  @!P3 LDS.U16 R27, [R109+0x3c00] ;  /* 0x003c00006d1bb984 */ /* 0x0009620000000400 */
[-C--:B------:R-:W-:Y:S02]  /*9ba0*/  ISETP.GE.AND P2, PT, R164, R3.reuse, PT ;  /* 0x00000003a400720c */ /* 0x080fe40003f46270 */
[----:B------:R-:W-:Y:S01]  /*9bb0*/  ISETP.NE.AND P5, PT, R133, RZ, PT ;  /* 0x000000ff8500720c */ /* 0x000fe20003fa5270 */
[----:B------:R-:W3:Y:S01]  /*9bc0*/  @!P4 S2R R186, SR_CgaCtaId ;  /* 0x0000000000bac919 */ /* 0x000ee20000008800 */
[----:B------:R-:W-:Y:S02]  /*9bd0*/  ISETP.NE.AND P4, PT, R29, RZ, PT ;  /* 0x000000ff1d00720c */ /* 0x000fe40003f85270 */
[----:B------:R-:W-:Y:S01]  /*9be0*/  ISETP.GE.AND P6, PT, R180, R3, PT ;  /* 0x00000003b400720c */ /* 0x000fe20003fc6270 */
[----:B------:R-:W3:Y:S01]  /*9bf0*/  @!P1 LDS.U16 R29, [R115+0x3c80] ;  /* 0x003c8000731d9984 */ /* 0x000ee20000000400 */
[----:B------:R-:W-:-:S02]  /*9c00*/  ISETP.NE.AND P1, PT, R31, RZ, PT ;  /* 0x000000ff1f00720c */ /* 0x000fc40003f25270 */
[----:B------:R-:W-:Y:S01]  /*9c10*/  P2R R151, PR, RZ, 0x10 ;  /* 0x00000010ff977803 */ /* 0x000fe20000000000 */
[----:B------:R-:W3:Y:S01]  /*9c20*/  @!P0 LDS.U16 R31, [R117+0x3d00] ;  /* 0x003d0000751f8984 */ /* 0x000ee20000000400 */
[----:B------:R-:W-:Y:S02]  /*9c30*/  ISETP.NE.AND P0, PT, R33, RZ, PT ;  /* 0x000000ff2100720c */ /* 0x000fe40003f05270 */
[----:B------:R-:W-:Y:S01]  /*9c40*/  P2R R141, PR, RZ, 0x40 ;  /* 0x00000040ff8d7803 */ /* 0x000fe20000000000 */
[----:B------:R0:W-:Y:S01]  /*9c50*/  @!P2 LDS.U16 R33, [R119+0x3d80] ;  /* 0x003d80007721a984 */ /* 0x0001e20000000400 */
[----:B------:R-:W-:-:S03]  /*9c60*/  ISETP.NE.AND P2, PT, R35, RZ, PT ;  /* 0x000000ff2300720c */ /* 0x000fc60003f45270 */
[----:B------:R-:W3:Y:S01]  /*9c70*/  @!P5 LDS R107, [R81+0x64] ;  /* 0x00006400516bd984 */ /* 0x000ee20000000800 */
[-C--:B------:R-:W-:Y:S02]  /*9c80*/  ISETP.GE.AND P5, PT, R178, R3.reuse, PT ;  /* 0x00000003b200720c */ /* 0x080fe40003fa6270 */
[----:B----4-:R-:W-:Y:S01]  /*9c90*/  @!P6 MOV R109, 0x400 ;  /* 0x00000400006de802 */ /* 0x010fe20000000f00 */
[----:B------:R-:W-:Y:S01]  /*9ca0*/  @!P1 LDS.U16 R120, [R120+0x3f00] ;  /* 0x003f000078789984 */ /* 0x000fe20000000400 */
[----:B0-----:R-:W-:Y:S02]  /*9cb0*/  @!P4 MOV R119, 0x400 ;  /* 0x000004000077c802 */ /* 0x001fe40000000f00 */
[----:B------:R-:W-:Y:S01]  /*9cc0*/  P2R R145, PR, RZ, 0x20 ;  /* 0x00000020ff917803 */ /* 0x000fe20000000000 */
[----:B------:R-:W-:Y:S01]  /*9cd0*/  @!P0 LDS.U16 R118, [R127+0x3e80] ;  /* 0x003e80007f768984 */ /* 0x000fe20000000400 */
[----:B------:R-:W-:Y:S02]  /*9ce0*/  ISETP.GE.AND P0, PT, R14, R3, PT ;  /* 0x000000030e00720c */ /* 0x000fe40003f06270 */
[----:B--2---:R-:W-:Y:S01]  /*9cf0*/  @!P4 LEA R119, R176, R119, 0x18 ;  /* 0x00000077b077c211 */ /* 0x004fe200078ec0ff */
[----:B------:R0:W2:Y:S01]  /*9d00*/  @!P2 LDS.U16 R35, [R126+0x3e00] ;  /* 0x003e00007e23a984 */ /* 0x0000a20000000400 */
[----:B------:R-:W-:-:S02]  /*9d10*/  ISETP.GE.AND P2, PT, R132, R3, PT ;  /* 0x000000038400720c */ /* 0x000fc40003f46270 */
[-C--:B------:R-:W-:Y:S01]  /*9d20*/  ISETP.GE.AND P4, PT, R136, R3.reuse, PT ;  /* 0x000000038800720c */ /* 0x080fe20003f86270 */
[----:B------:R-:W4:Y:S01]  /*9d30*/  @!P5 S2R R178, SR_CgaCtaId ;  /* 0x0000000000b2d919 */ /* 0x000f220000008800 */
[----:B------:R-:W-:Y:S02]  /*9d40*/  @!P5 MOV R115, 0x400 ;  /* 0x000004000073d802 */ /* 0x000fe40000000f00 */
[----:B------:R-:W-:Y:S01]  /*9d50*/  P2R R153, PR, RZ, 0x1 ;  /* 0x00000001ff997803 */ /* 0x000fe20000000000 */
[----:B-----5:R-:W-:Y:S01]  /*9d60*/  @!P3 HADD2.F32 R27, -RZ, R27.H0_H0 ;  /* 0x2000001bff1bb230 */ /* 0x020fe20000004100 */
[----:B0-----:R-:W-:Y:S01]  /*9d70*/  P2R R126, PR, RZ, 0x2 ;  /* 0x00000002ff7e7803 */ /* 0x001fe20000000000 */
[----:B------:R-:W0:Y:S01]  /*9d80*/  @!P0 S2R R194, SR_CgaCtaId ;  /* 0x0000000000c28919 */ /* 0x000e220000008800 */
[-C--:B------:R-:W-:Y:S02]  /*9d90*/  ISETP.GE.AND P1, PT, R130, R3.reuse, PT ;  /* 0x000000038200720c */ /* 0x080fe40003f26270 */
[----:B------:R-:W-:Y:S01]  /*9da0*/  ISETP.NE.AND P3, PT, R131, RZ, PT ;  /* 0x000000ff8300720c */ /* 0x000fe20003f65270 */
[----:B------:R-:W5:Y:S01]  /*9db0*/  @!P2 S2R R188, SR_CgaCtaId ;  /* 0x0000000000bca919 */ /* 0x000f620000008800 */
[----:B------:R-:W-:-:S02]  /*9dc0*/  ISETP.GE.AND P2, PT, R104, R3, PT ;  /* 0x000000036800720c */ /* 0x000fc40003f46270 */
[----:B------:R-:W-:Y:S01]  /*9dd0*/  P2R R149, PR, RZ, 0x8 ;  /* 0x00000008ff957803 */ /* 0x000fe20000000000 */
[----:B------:R-:W3:Y:S06]  /*9de0*/  @!P6 S2R R180, SR_CgaCtaId ;  /* 0x0000000000b4e919 */ /* 0x000eec0000008800 */
[----:B------:R-:W5:Y:S01]  /*9df0*/  @!P1 S2R R190, SR_CgaCtaId ;  /* 0x0000000000be9919 */ /* 0x000f620000008800 */
[----:B------:R-:W-:Y:S02]  /*9e00*/  ISETP.GE.AND P1, PT, R138, R3, PT ;  /* 0x000000038a00720c */ /* 0x000fe40003f26270 */
[----:B-1----:R-:W-:Y:S01]  /*9e10*/  @!P3 LEA R117, R174, R129, 0x18 ;  /* 0x00000081ae75b211 */ /* 0x002fe200078ec0ff */
[----:B------:R-:W1:Y:S01]  /*9e20*/  @!P2 S2R R192, SR_CgaCtaId ;  /* 0x0000000000c0a919 */ /* 0x000e620000008800 */
[----:B------:R-:W-:-:S02]  /*9e30*/  ISETP.GE.AND P3, PT, R170, R3, PT ;  /* 0x00000003aa00720c */ /* 0x000fc40003f66270 */
[----:B----4-:R-:W-:-:S07]  /*9e40*/  @!P5 LEA R115, R178, R115, 0x18 ;  /* 0x00000073b273d211 */ /* 0x010fce00078ec0ff */
[----:B------:R-:W-:Y:S01]  /*9e50*/  @!P1 LEA R121, R128, R121, 0x18 ;  /* 0x0000007980799211 */ /* 0x000fe200078ec0ff */
[----:B------:R-:W-:Y:S01]  /*9e60*/  VIADD R128, R104, 0x33 ;  /* 0x0000003368807836 */ /* 0x000fe20000000000 */
[----:B------:R-:W-:Y:S02]  /*9e70*/  ISETP.GE.AND P1, PT, R168, R3, PT ;  /* 0x00000003a800720c */ /* 0x000fe40003f26270 */
[----:B------:R-:W-:Y:S01]  /*9e80*/  @!P3 FFMA R184, R25, R27, R184 ;  /* 0x0000001b19b8b223 */ /* 0x000fe200000000b8 */
[-C--:B------:R-:W-:Y:S02]  /*9e90*/  ISETP.GE.AND P3, PT, R166, R3.reuse, PT ;  /* 0x00000003a600720c */ /* 0x080fe40003f66270 */
[----:B------:R-:W-:Y:S02]  /*9ea0*/  ISETP.GE.AND P5, PT, R162, R3, PT ;  /* 0x00000003a200720c */ /* 0x000fe40003fa6270 */
[----:B---3--:R-:W-:Y:S02]  /*9eb0*/  @!P6 LEA R109, R180, R109, 0x18 ;  /* 0x0000006db46de211 */ /* 0x008fe400078ec0ff */
[----:B------:R-:W-:-:S04]  /*9ec0*/  ISETP.GE.AND P6, PT, R132, R3, PT ;  /* 0x000000038400720c */ /* 0x000fc80003fc6270 */
[----:B------:R-:W-:-:S03]  /*9ed0*/  @!P1 HADD2.F32 R29, -RZ, R29.H0_H0 ;  /* 0x2000001dff1d9230 */ /* 0x000fc60000004100 */
[----:B------:R-:W-:Y:S02]  /*9ee0*/  @!P3 HADD2.F32 R31, -RZ, R31.H0_H0 ;  /* 0x2000001fff1fb230 */ /* 0x000fe40000004100 */
[----:B------:R-:W-:Y:S01]  /*9ef0*/  @!P1 FFMA R184, R29, R107, R184 ;  /* 0x0000006b1db89223 */ /* 0x000fe200000000b8 */
[----:B------:R-:W-:Y:S01]  /*9f00*/  ISETP.GE.AND P1, PT, R164, R3, PT ;  /* 0x00000003a400720c */ /* 0x000fe20003f26270 */
[----:B--2---:R-:W-:Y:S01]  /*9f10*/  @!P5 HADD2.F32 R25, -RZ, R35.H0_H0 ;  /* 0x20000023ff19d230 */ /* 0x004fe20000004100 */
[----:B------:R-:W-:Y:S01]  /*9f20*/  @!P2 MOV R29, 0x400 ;  /* 0x00000400001da802 */ /* 0x000fe20000000f00 */
[----:B------:R-:W-:Y:S01]  /*9f30*/  @!P3 FFMA R184, R31, R111, R184 ;  /* 0x0000006f1fb8b223 */ /* 0x000fe200000000b8 */
[----:B------:R-:W-:Y:S02]  /*9f40*/  @!P4 MOV R111, 0x400 ;  /* 0x00000400006fc802 */ /* 0x000fe40000000f00 */
[----:B-1----:R-:W-:Y:S02]  /*9f50*/  @!P2 LEA R129, R192, R29, 0x18 ;  /* 0x0000001dc081a211 */ /* 0x002fe400078ec0ff */
[----:B------:R-:W-:-:S02]  /*9f60*/  @!P4 LEA R111, R182, R111, 0x18 ;  /* 0x0000006fb66fc211 */ /* 0x000fc400078ec0ff */
[-C--:B------:R-:W-:Y:S02]  /*9f70*/  ISETP.GE.AND P4, PT, R160, R3.reuse, PT ;  /* 0x00000003a000720c */ /* 0x080fe40003f86270 */
[-C--:B------:R-:W-:Y:S01]  /*9f80*/  ISETP.GE.AND P3, PT, R134, R3.reuse, PT ;  /* 0x000000038600720c */ /* 0x080fe20003f66270 */
[----:B------:R-:W-:Y:S01]  /*9f90*/  @!P1 HADD2.F32 R33, -RZ, R33.H0_H0 ;  /* 0x20000021ff219230 */ /* 0x000fe20000004100 */
[----:B------:R-:W-:Y:S02]  /*9fa0*/  @!P6 MOV R27, 0x400 ;  /* 0x00000400001be802 */ /* 0x000fe40000000f00 */
[----:B------:R-:W-:Y:S02]  /*9fb0*/  ISETP.GE.AND P2, PT, R146, R3, PT ;  /* 0x000000039200720c */ /* 0x000fe40003f46270 */
[----:B------:R-:W-:Y:S01]  /*9fc0*/  @!P1 FFMA R184, R33, R122, R184 ;  /* 0x0000007a21b89223 */ /* 0x000fe200000000b8 */
[----:B------:R-:W-:Y:S01]  /*9fd0*/  @!P0 MOV R33, 0x400 ;  /* 0x0000040000218802 */ /* 0x000fe20000000f00 */
[----:B------:R-:W-:Y:S01]  /*9fe0*/  VIADD R122, R104, 0x36 ;  /* 0x00000036687a7836 */ /* 0x000fe20000000000 */
[----:B------:R-:W-:Y:S01]  /*9ff0*/  ISETP.NE.AND P1, PT, R126, RZ, PT ;  /* 0x000000ff7e00720c */ /* 0x000fe20003f25270 */
[----:B------:R-:W-:Y:S01]  /*a000*/  @!P5 FFMA R184, R123, R25, R184 ;  /* 0x000000197bb8d223 */ /* 0x000fe200000000b8 */
[----:B0-----:R-:W-:Y:S01]  /*a010*/  @!P0 LEA R131, R194, R33, 0x18 ;  /* 0x00000021c2838211 */ /* 0x001fe200078ec0ff */
[----:B------:R-:W-:Y:S01]  /*a020*/  @!P4 HADD2.F32 R25, -RZ, R118.H0_H0 ;  /* 0x20000076ff19c230 */ /* 0x000fe20000004100 */
[----:B------:R-:W-:Y:S01]  /*a030*/  ISETP.GE.AND P0, PT, R156, R3, PT ;  /* 0x000000039c00720c */ /* 0x000fe20003f06270 */
[C---:B------:R-:W-:Y:S01]  /*a040*/  VIADD R126, R104.reuse, 0x34 ;  /* 0x00000034687e7836 */ /* 0x040fe20000000000 */
[----:B------:R-:W-:Y:S01]  /*a050*/  @!P3 MOV R107, 0x400 ;  /* 0x00000400006bb802 */ /* 0x000fe20000000f00 */
[----:B------:R-:W-:-:S02]  /*a060*/  VIADD R118, R104, 0x38 ;  /* 0x0000003868767836 */ /* 0x000fc40000000000 */
[----:B------:R-:W-:Y:S01]  /*a070*/  @!P4 FFMA R184, R25, R124, R184 ;  /* 0x0000007c19b8c223 */ /* 0x000fe200000000b8 */
[----:B------:R-:W-:Y:S01]  /*a080*/  P2R R25, PR, RZ, 0x1 ;  /* 0x00000001ff197803 */ /* 0x000fe20000000000 */
[----:B------:R-:W-:Y:S01]  /*a090*/  VIADD R124, R104, 0x35 ;  /* 0x00000035687c7836 */ /* 0x000fe20000000000 */
[----:B------:R-:W-:Y:S01]  /*a0a0*/  @!P3 LEA R107, R186, R107, 0x18 ;  /* 0x0000006bba6bb211 */ /* 0x000fe200078ec0ff */
[----:B------:R-:W-:Y:S01]  /*a0b0*/  @!P2 LDS.U16 R127, [R23+0x4200] ;  /* 0x00420000177fa984 */ /* 0x000fe20000000400 */
[----:B------:R-:W-:Y:S02]  /*a0c0*/  ISETP.GE.AND P3, PT, R130, R3, PT ;  /* 0x000000038200720c */ /* 0x000fe40003f66270 */
[----:B-----5:R-:W-:Y:S01]  /*a0d0*/  @!P6 LEA R35, R188, R27, 0x18 ;  /* 0x0000001bbc23e211 */ /* 0x020fe200078ec0ff */
[----:B------:R-:W-:Y:S01]  /*a0e0*/  @!P1 HADD2.F32 R27, -RZ, R120.H0_H0 ;  /* 0x20000078ff1b9230 */ /* 0x000fe20000004100 */
[----:B------:R-:W-:Y:S01]  /*a0f0*/  @!P0 LDS R29, [R81+0x7c] ;  /* 0x00007c00511d8984 */ /* 0x000fe20000000800 */
[-C--:B------:R-:W-:Y:S01]  /*a100*/  ISETP.GE.AND P0, PT, R126, R3.reuse, PT ;  /* 0x000000037e00720c */ /* 0x080fe20003f06270 */
[----:B------:R-:W-:Y:S01]  /*a110*/  VIADD R120, R104, 0x37 ;  /* 0x0000003768787836 */ /* 0x000fe20000000000 */
[----:B------:R-:W-:Y:S01]  /*a120*/  ISETP.GE.AND P5, PT, R152, R3, PT ;  /* 0x000000039800720c */ /* 0x000fe20003fa6270 */
[----:B------:R-:W-:Y:S01]  /*a130*/  @!P1 FFMA R184, R27, R125, R184 ;  /* 0x0000007d1bb89223 */ /* 0x000fe200000000b8 */
[-C--:B------:R-:W-:Y:S01]  /*a140*/  ISETP.GE.AND P1, PT, R154, R3.reuse, PT ;  /* 0x000000039a00720c */ /* 0x080fe20003f26270 */
[----:B------:R-:W-:Y:S01]  /*a150*/  @!P2 LDS R125, [R81+0x90] ;  /* 0x00009000517da984 */ /* 0x000fe20000000800 */
[----:B------:R-:W-:-:S02]  /*a160*/  ISETP.GE.AND P4, PT, R150, R3, PT ;  /* 0x000000039600720c */ /* 0x000fc40003f86270 */
[----:B------:R-:W-:Y:S02]  /*a170*/  @!P3 MOV R31, 0x400 ;  /* 0x00000400001fb802 */ /* 0x000fe40000000f00 */
[----:B------:R-:W-:Y:S02]  /*a180*/  ISETP.GE.AND P2, PT, R22, R3, PT ;  /* 0x000000031600720c */ /* 0x000fe40003f46270 */
[----:B------:R-:W-:Y:S01]  /*a190*/  @!P3 LEA R31, R190, R31, 0x18 ;  /* 0x0000001fbe1fb211 */ /* 0x000fe200078ec0ff */
[----:B------:R-:W0:Y:S01]  /*a1a0*/  @!P0 S2R R176, SR_CgaCtaId ;  /* 0x0000000000b08919 */ /* 0x000e220000008800 */
[-C--:B------:R-:W-:Y:S02]  /*a1b0*/  ISETP.GE.AND P0, PT, R124, R3.reuse, PT ;  /* 0x000000037c00720c */ /* 0x080fe40003f06270 */
[-C--:B------:R-:W-:Y:S01]  /*a1c0*/  ISETP.GE.AND P3, PT, R148, R3.reuse, PT ;  /* 0x000000039400720c */ /* 0x080fe20003f66270 */
[----:B------:R-:W1:Y:S01]  /*a1d0*/  @!P1 LDS.U16 R5, [R5+0x4000] ;  /* 0x0040000005059984 */ /* 0x000e620000000400 */
[----:B------:R-:W-:-:S03]  /*a1e0*/  ISETP.GE.AND P6, PT, R128, R3, PT ;  /* 0x000000038000720c */ /* 0x000fc60003fc6270 */
[----:B------:R-:W-:Y:S04]  /*a1f0*/  @!P5 LDS.U16 R7, [R7+0x4080] ;  /* 0x004080000707d984 */ /* 0x000fe80000000400 */
[----:B------:R-:W-:Y:S02]  /*a200*/  @!P1 LDS R27, [R81+0x80] ;  /* 0x00008000511b9984 */ /* 0x000fe40000000800 */
[----:B------:R-:W2:Y:S01]  /*a210*/  @!P0 S2R R178, SR_CgaCtaId ;  /* 0x0000000000b28919 */ /* 0x000ea20000008800 */
[----:B------:R-:W-:-:S03]  /*a220*/  ISETP.GE.AND P0, PT, R122, R3, PT ;  /* 0x000000037a00720c */ /* 0x000fc60003f06270 */
[----:B------:R-:W-:Y:S01]  /*a230*/  @!P6 MOV R33, 0x400 ;  /* 0x000004000021e802 */ /* 0x000fe20000000f00 */
[----:B------:R-:W-:Y:S04]  /*a240*/  @!P3 LDS R137, [R81+0x8c] ;  /* 0x00008c005189b984 */ /* 0x000fe80000000800 */
[----:B------:R-:W-:Y:S01]  /*a250*/  @!P3 LDS.U16 R123, [R19+0x4180] ;  /* 0x00418000137bb984 */ /* 0x000fe20000000400 */
[----:B------:R-:W-:-:S03]  /*a260*/  ISETP.GE.AND P3, PT, R16, R3, PT ;  /* 0x000000031000720c */ /* 0x000fc60003f66270 */
[----:B------:R-:W-:Y:S01]  /*a270*/  @!P5 LDS R133, [R81+0x84] ;  /* 0x000084005185d984 */ /* 0x000fe20000000800 */
[----:B------:R-:W-:Y:S02]  /*a280*/  P2R R157, PR, RZ, 0x8 ;  /* 0x00000008ff9d7803 */ /* 0x000fe40000000000 */
[-C--:B------:R-:W-:Y:S01]  /*a290*/  ISETP.GE.AND P5, PT, R10, R3.reuse, PT ;  /* 0x000000030a00720c */ /* 0x080fe20003fa6270 */
[----:B------:R-:W3:Y:S01]  /*a2a0*/  @!P0 S2R R180, SR_CgaCtaId ;  /* 0x0000000000b48919 */ /* 0x000ee20000008800 */
[----:B------:R-:W-:Y:S02]  /*a2b0*/  ISETP.NE.AND P0, PT, R25, RZ, PT ;  /* 0x000000ff1900720c */ /* 0x000fe40003f05270 */
[----:B------:R-:W-:Y:S01]  /*a2c0*/  P2R R155, PR, RZ, 0x20 ;  /* 0x00000020ff9b7803 */ /* 0x000fe20000000000 */
[----:B------:R-:W-:Y:S02]  /*a2d0*/  @!P4 LDS R135, [R81+0x88] ;  /* 0x000088005187c984 */ /* 0x000fe40000000800 */
[----:B------:R-:W4:Y:S01]  /*a2e0*/  @!P3 S2R R190, SR_CgaCtaId ;  /* 0x0000000000beb919 */ /* 0x000f220000008800 */
[-C--:B------:R-:W-:Y:S01]  /*a2f0*/  ISETP.GE.AND P3, PT, R156, R3.reuse, PT ;  /* 0x000000039c00720c */ /* 0x080fe20003f66270 */
[----:B------:R-:W-:Y:S01]  /*a300*/  @!P4 LDS.U16 R17, [R17+0x4100] ;  /* 0x004100001111c984 */ /* 0x000fe20000000400 */
[----:B------:R-:W-:Y:S01]  /*a310*/  ISETP.GE.AND P4, PT, R144, R3, PT ;  /* 0x000000039000720c */ /* 0x000fe20003f86270 */
[----:B-1----:R-:W-:-:S04]  /*a320*/  @!P1 HADD2.F32 R5, -RZ, R5.H0_H0 ;  /* 0x20000005ff059230 */ /* 0x002fc80000004100 */
[----:B------:R-:W1:Y:S01]  /*a330*/  @!P0 LDS.U16 R25, [R0+0x3f80] ;  /* 0x003f800000198984 */ /* 0x000e620000000400 */
[-C--:B------:R-:W-:Y:S02]  /*a340*/  ISETP.GE.AND P0, PT, R120, R3.reuse, PT ;  /* 0x000000037800720c */ /* 0x080fe40003f06270 */
[----:B------:R-:W-:Y:S01]  /*a350*/  P2R R161, PR, RZ, 0x10 ;  /* 0x00000010ffa17803 */ /* 0x000fe20000000000 */
[----:B------:R-:W5:Y:S01]  /*a360*/  @!P2 S2R R188, SR_CgaCtaId ;  /* 0x0000000000bca919 */ /* 0x000f620000008800 */
[----:B------:R-:W0:Y:S03]  /*a370*/  @!P6 S2R R174, SR_CgaCtaId ;  /* 0x0000000000aee919 */ /* 0x000e260000008800 */
[----:B------:R-:W-:Y:S06]  /*a380*/  @!P4 LDS.U16 R21, [R21+0x4280] ;  /* 0x004280001515c984 */ /* 0x000fec0000000400 */
[----:B------:R-:W3:Y:S01]  /*a390*/  @!P0 S2R R182, SR_CgaCtaId ;  /* 0x0000000000b68919 */ /* 0x000ee20000008800 */
[-C--:B------:R-:W-:Y:S01]  /*a3a0*/  ISETP.GE.AND P0, PT, R118, R3.reuse, PT ;  /* 0x000000037600720c */ /* 0x080fe20003f06270 */
[----:B------:R-:W4:Y:S01]  /*a3b0*/  @!P5 S2R R192, SR_CgaCtaId ;  /* 0x0000000000c0d919 */ /* 0x000f220000008800 */
[----:B------:R-:W-:-:S11]  /*a3c0*/  ISETP.GE.AND P5, PT, R12, R3, PT ;  /* 0x000000030c00720c */ /* 0x000fd60003fa6270 */
[----:B------:R-:W4:Y:S01]  /*a3d0*/  @!P0 S2R R186, SR_CgaCtaId ;  /* 0x0000000000ba8919 */ /* 0x000f220000008800 */
[-C--:B------:R-:W-:Y:S01]  /*a3e0*/  ISETP.GE.AND P0, PT, R104, R3.reuse, PT ;  /* 0x000000036800720c */ /* 0x080fe20003f06270 */
[----:B------:R-:W4:Y:S01]  /*a3f0*/  @!P5 S2R R194, SR_CgaCtaId ;  /* 0x0000000000c2d919 */ /* 0x000f220000008800 */
[----:B------:R-:W-:Y:S01]  /*a400*/  ISETP.GE.AND P5, PT, R124, R3, PT ;  /* 0x000000037c00720c */ /* 0x000fe20003fa6270 */
[----:B-1----:R-:W-:Y:S01]  /*a410*/  @!P3 HADD2.F32 R25, -RZ, R25.H0_H0 ;  /* 0x20000019ff19b230 */ /* 0x002fe20000004100 */
[----:B0-----:R-:W-:Y:S02]  /*a420*/  @!P6 LEA R33, R174, R33, 0x18 ;  /* 0x00000021ae21e211 */ /* 0x001fe400078ec0ff */
[----:B------:R-:W-:-:S07]  /*a430*/  ISETP.GE.AND P6, PT, R8, R3, PT ;  /* 0x000000030800720c */ /* 0x000fce0003fc6270 */
[----:B------:R-:W0:Y:S01]  /*a440*/  @!P0 LDS.U16 R129, [R129+0x3002] ;  /* 0x0030020081818984 */ /* 0x000e220000000400 */
[----:B------:R-:W-:Y:S01]  /*a450*/  @!P3 FFMA R184, R25, R29, R184 ;  /* 0x0000001d19b8b223 */ /* 0x000fe200000000b8 */
[----:B------:R-:W-:Y:S02]  /*a460*/  ISETP.GE.AND P3, PT, R152, R3, PT ;  /* 0x000000039800720c */ /* 0x000fe40003f66270 */
[----:B------:R-:W-:Y:S01]  /*a470*/  @!P4 LDS R25, [R81+0x94] ;  /* 0x000094005119c984 */ /* 0x000fe20000000800 */
[----:B------:R-:W-:Y:S01]  /*a480*/  @!P1 FFMA R184, R27, R5, R184 ;  /* 0x000000051bb89223 */ /* 0x000fe200000000b8 */
[-C--:B------:R-:W-:Y:S02]  /*a490*/  ISETP.GE.AND P4, PT, R126, R3.reuse, PT ;  /* 0x000000037e00720c */ /* 0x080fe40003f86270 */
[----:B------:R-:W-:Y:S01]  /*a4a0*/  @!P2 MOV R5, 0x400 ;  /* 0x000004000005a802 */ /* 0x000fe20000000f00 */
[----:B------:R-:W1:Y:S01]  /*a4b0*/  @!P0 LDS R0, [R81] ;  /* 0x0000000051008984 */ /* 0x000e620000000800 */
[----:B------:R-:W-:-:S02]  /*a4c0*/  ISETP.GE.AND P1, PT, R6, R3, PT ;  /* 0x000000030600720c */ /* 0x000fc40003f26270 */
[----:B------:R-:W-:Y:S01]  /*a4d0*/  ISETP.NE.AND P0, PT, R153, RZ, PT ;  /* 0x000000ff9900720c */ /* 0x000fe20003f05270 */
[----:B------:R-:W1:Y:S01]  /*a4e0*/  @!P6 S2R R198, SR_CgaCtaId ;  /* 0x0000000000c6e919 */ /* 0x000e620000008800 */
[----:B------:R-:W-:Y:S01]  /*a4f0*/  @!P5 MOV R27, 0x400 ;  /* 0x00000400001bd802 */ /* 0x000fe20000000f00 */
[----:B------:R-:W-:Y:S01]  /*a500*/  @!P3 HADD2.F32 R7, -RZ, R7.H0_H0 ;  /* 0x20000007ff07b230 */ /* 0x000fe20000004100 */
[----:B------:R-:W-:Y:S02]  /*a510*/  P2R R159, PR, RZ, 0x1 ;  /* 0x00000001ff9f7803 */ /* 0x000fe40000000000 */
[----:B--2---:R-:W-:Y:S01]  /*a520*/  @!P5 LEA R27, R178, R27, 0x18 ;  /* 0x0000001bb21bd211 */ /* 0x004fe200078ec0ff */
[----:B------:R-:W-:Y:S02]  /*a530*/  VIADD R178, R104, 0x3c ;  /* 0x0000003c68b27836 */ /* 0x000fe40000000000 */
[----:B------:R-:W-:Y:S01]  /*a540*/  @!P3 FFMA R184, R7, R133, R184 ;  /* 0x0000008507b8b223 */ /* 0x000fe200000000b8 */
[----:B------:R-:W-:-:S02]  /*a550*/  ISETP.GE.AND P3, PT, R120, R3, PT ;  /* 0x000000037800720c */ /* 0x000fc40003f66270 */
[----:B------:R-:W-:Y:S01]  /*a560*/  @!P4 MOV R29, 0x400 ;  /* 0x00000400001dc802 */ /* 0x000fe20000000f00 */
[----:B------:R-:W2:Y:S01]  /*a570*/  @!P1 S2R R196, SR_CgaCtaId ;  /* 0x0000000000c49919 */ /* 0x000ea20000008800 */
[----:B-----5:R-:W-:Y:S02]  /*a580*/  @!P2 LEA R133, R188, R5, 0x18 ;  /* 0x00000005bc85a211 */ /* 0x020fe400078ec0ff */
[----:B------:R-:W-:Y:S01]  /*a590*/  @!P4 LEA R29, R176, R29, 0x18 ;  /* 0x0000001db01dc211 */ /* 0x000fe200078ec0ff */
[----:B------:R-:W5:Y:S01]  /*a5a0*/  @!P0 LDS.U16 R131, [R131+0x3082] ;  /* 0x0030820083838984 */ /* 0x000f620000000400 */
[-C--:B------:R-:W-:Y:S01]  /*a5b0*/  ISETP.GE.AND P4, PT, R150, R3.reuse, PT ;  /* 0x000000039600720c */ /* 0x080fe20003f86270 */
[----:B------:R-:W-:Y:S01]  /*a5c0*/  VIADD R176, R104, 0x3d ;  /* 0x0000003d68b07836 */ /* 0x000fe20000000000 */
[-C--:B------:R-:W-:Y:S01]  /*a5d0*/  ISETP.GE.AND P5, PT, R122, R3.reuse, PT ;  /* 0x000000037a00720c */ /* 0x080fe20003fa6270 */
[----:B------:R-:W5:Y:S01]  /*a5e0*/  @!P0 LDS R153, [R81+0x4] ;  /* 0x0000040051998984 */ /* 0x000f620000000800 */
[----:B------:R-:W-:-:S02]  /*a5f0*/  ISETP.GE.AND P0, PT, R118, R3, PT ;  /* 0x000000037600720c */ /* 0x000fc40003f06270 */
[----:B------:R-:W-:-:S04]  /*a600*/  @!P3 MOV R19, 0x400 ;  /* 0x000004000013b802 */ /* 0x000fc80000000f00 */
[----:B---3--:R-:W-:Y:S01]  /*a610*/  @!P3 LEA R19, R182, R19, 0x18 ;  /* 0x00000013b613b211 */ /* 0x008fe200078ec0ff */
[----:B------:R-:W-:Y:S01]  /*a620*/  VIADD R182, R104, 0x39 ;  /* 0x0000003968b67836 */ /* 0x000fe20000000000 */
[----:B------:R-:W-:Y:S01]  /*a630*/  ISETP.NE.AND P3, PT, R157, RZ, PT ;  /* 0x000000ff9d00720c */ /* 0x000fe20003f65270 */
[----:B------:R-:W-:Y:S01]  /*a640*/  @!P4 HADD2.F32 R17, -RZ, R17.H0_H0 ;  /* 0x20000011ff11c230 */ /* 0x000fe20000004100 */
[----:B------:R-:W-:Y:S02]  /*a650*/  P2R R157, PR, RZ, 0x4 ;  /* 0x00000004ff9d7803 */ /* 0x000fe40000000000 */
[----:B------:R-:W-:Y:S02]  /*a660*/  ISETP.GE.AND P2, PT, R148, R3, PT ;  /* 0x000000039400720c */ /* 0x000fe40003f46270 */
[----:B------:R-:W-:Y:S01]  /*a670*/  @!P4 FFMA R184, R17, R135, R184 ;  /* 0x0000008711b8c223 */ /* 0x000fe200000000b8 */
[----:B------:R-:W-:Y:S02]  /*a680*/  ISETP.GE.AND P4, PT, R146, R3, PT ;  /* 0x000000039200720c */ /* 0x000fe40003f86270 */
[----:B------:R-:W-:-:S02]  /*a690*/  @!P0 MOV R7, 0x400 ;  /* 0x0000040000078802 */ /* 0x000fc40000000f00 */
[----:B------:R-:W-:Y:S02]  /*a6a0*/  @!P5 MOV R23, 0x400 ;  /* 0x000004000017d802 */ /* 0x000fe40000000f00 */
[----:B------:R-:W-:Y:S02]  /*a6b0*/  @!P3 MOV R5, 0x400 ;  /* 0x000004000005b802 */ /* 0x000fe40000000f00 */
[----:B----4-:R-:W-:Y:S02]  /*a6c0*/  @!P0 LEA R7, R186, R7, 0x18 ;  /* 0x00000007ba078211 */ /* 0x010fe400078ec0ff */
[----:B------:R-:W-:Y:S01]  /*a6d0*/  @!P2 HADD2.F32 R123, -RZ, R123.H0_H0 ;  /* 0x2000007bff7ba230 */ /* 0x000fe20000004100 */
[----:B------:R-:W-:Y:S01]  /*a6e0*/  @!P3 LEA R17, R190, R5, 0x18 ;  /* 0x00000005be11b211 */ /* 0x000fe200078ec0ff */
[----:B------:R-:W-:Y:S01]  /*a6f0*/  IMAD.MOV.U32 R5, RZ, RZ, RZ ;  /* 0x000000ffff057224 */ /* 0x000fe200078e00ff */
[----:B------:R-:W-:Y:S01]  /*a700*/  ISETP.GE.AND P0, PT, R12, R3, PT ;  /* 0x000000030c00720c */ /* 0x000fe20003f06270 */
[----:B------:R-:W-:-:S02]  /*a710*/  @!P4 HADD2.F32 R127, -RZ, R127.H0_H0 ;  /* 0x2000007fff7fc230 */ /* 0x000fc40000004100 */
[----:B------:R-:W-:Y:S01]  /*a720*/  @!P2 FFMA R184, R123, R137, R184 ;  /* 0x000000897bb8a223 */ /* 0x000fe200000000b8 */
[----:B------:R-:W-:Y:S01]  /*a730*/  ISETP.GE.AND P2, PT, R104, R3, PT ;  /* 0x000000036800720c */ /* 0x000fe20003f46270 */
[----:B------:R-:W-:Y:S01]  /*a740*/  @!P3 LDS.U16 R17, [R17+0x3182] ;  /* 0x003182001111b984 */ /* 0x000fe20000000400 */
[----:B------:R-:W-:Y:S01]  /*a750*/  @!P1 MOV R123, 0x400 ;  /* 0x00000400007b9802 */ /* 0x000fe20000000f00 */
[----:B------:R-:W-:Y:S01]  /*a760*/  @!P4 FFMA R184, R125, R127, R184 ;  /* 0x0000007f7db8c223 */ /* 0x000fe200000000b8 */
[----:B------:R-:W-:Y:S02]  /*a770*/  ISETP.NE.AND P4, PT, R161, RZ, PT ;  /* 0x000000ffa100720c */ /* 0x000fe40003f85270 */
[----:B------:R-:W-:Y:S01]  /*a780*/  @!P5 LEA R23, R180, R23, 0x18 ;  /* 0x00000017b417d211 */ /* 0x000fe200078ec0ff */
[----:B------:R-:W-:Y:S01]  /*a790*/  VIADD R180, R104, 0x3a ;  /* 0x0000003a68b47836 */ /* 0x000fe20000000000 */
[----:B------:R-:W-:Y:S02]  /*a7a0*/  ISETP.NE.AND P5, PT, R155, RZ, PT ;  /* 0x000000ff9b00720c */ /* 0x000fe40003fa5270 */
[----:B------:R-:W-:-:S02]  /*a7b0*/  @!P0 MOV R155, 0x400 ;  /* 0x00000400009b8802 */ /* 0x000fc40000000f00 */
[----:B------:R-:W-:Y:S01]  /*a7c0*/  @!P6 MOV R125, 0x400 ;  /* 0x00000400007de802 */ /* 0x000fe20000000f00 */
[----:B0-----:R-:W-:Y:S01]  /*a7d0*/  @!P2 HADD2.F32 R129, -RZ, R129.H0_H0 ;  /* 0x20000081ff81a230 */ /* 0x001fe20000004100 */
[----:B------:R-:W-:Y:S02]  /*a7e0*/  @!P0 LEA R155, R194, R155, 0x18 ;  /* 0x0000009bc29b8211 */ /* 0x000fe400078ec0ff */
[----:B------:R-:W-:Y:S01]  /*a7f0*/  ISETP.NE.AND P0, PT, R159, RZ, PT ;  /* 0x000000ff9f00720c */ /* 0x000fe20003f05270 */
[----:B------:R-:W-:Y:S02]  /*a800*/  @!P4 HADD2.F32 R21, -RZ, R21.H0_H0 ;  /* 0x20000015ff15c230 */ /* 0x000fe40000004100 */
[----:B-1----:R-:W-:Y:S01]  /*a810*/  @!P2 FFMA R5, R0, R129, RZ ;  /* 0x000000810005a223 */ /* 0x002fe200000000ff */
[----:B------:R-:W-:Y:S02]  /*a820*/  ISETP.NE.AND P2, PT, R157, RZ, PT ;  /* 0x000000ff9d00720c */ /* 0x000fe40003f45270 */
[----:B--2---:R-:W-:Y:S01]  /*a830*/  @!P1 LEA R129, R196, R123, 0x18 ;  /* 0x0000007bc4819211 */ /* 0x004fe200078ec0ff */
[----:B------:R-:W-:Y:S01]  /*a840*/  @!P4 FFMA R184, R21, R25, R184 ;  /* 0x0000001915b8c223 */ /* 0x000fe200000000b8 */
[----:B------:R-:W-:Y:S01]  /*a850*/  @!P3 LDS R123, [R81+0xc] ;  /* 0x00000c00517bb984 */ /* 0x000fe20000000800 */
[----:B------:R-:W-:-:S02]  /*a860*/  ISETP.GE.AND P4, PT, R182, R3, PT ;  /* 0x00000003b600720c */ /* 0x000fc40003f86270 */
[----:B------:R-:W-:Y:S02]  /*a870*/  @!P5 MOV R135, 0x400 ;  /* 0x000004000087d802 */ /* 0x000fe40000000f00 */
[----:B------:R-:W-:Y:S01]  /*a880*/  ISETP.NE.AND P1, PT, R147, RZ, PT ;  /* 0x000000ff9300720c */ /* 0x000fe20003f25270 */
[----:B-----5:R-:W-:Y:S01]  /*a890*/  @!P0 HADD2.F32 R174, -RZ, R131.H0_H0 ;  /* 0x20000083ffae8230 */ /* 0x020fe20000004100 */
[----:B------:R-:W-:Y:S02]  /*a8a0*/  @!P5 LEA R135, R192, R135, 0x18 ;  /* 0x00000087c087d211 */ /* 0x000fe400078ec0ff */
[----:B------:R-:W0:Y:S01]  /*a8b0*/  @!P2 LDS.U16 R0, [R133+0x3102] ;  /* 0x003102008500a984 */ /* 0x000e220000000400 */
[----:B------:R-:W-:Y:S01]  /*a8c0*/  @!P6 LEA R131, R198, R125, 0x18 ;  /* 0x0000007dc683e211 */ /* 0x000fe200078ec0ff */
[----:B------:R-:W-:Y:S01]  /*a8d0*/  @!P0 FFMA R5, R174, R153, R5 ;  /* 0x00000099ae058223 */ /* 0x000fe20000000005 */
[----:B------:R-:W-:Y:S01]  /*a8e0*/  P2R R125, PR, RZ, 0x10 ;  /* 0x00000010ff7d7803 */ /* 0x000fe20000000000 */
[----:B------:R-:W1:Y:S01]  /*a8f0*/  @!P2 LDS R25, [R81+0x8] ;  /* 0x000008005119a984 */ /* 0x000e620000000800 */
[----:B------:R-:W-:Y:S01]  /*a900*/  VIADD R174, R104, 0x3b ;  /* 0x0000003b68ae7836 */ /* 0x000fe20000000000 */
[----:B------:R-:W-:-:S02]  /*a910*/  P2R R147, PR, RZ, 0x40 ;  /* 0x00000040ff937803 */ /* 0x000fc40000000000 */
[----:B------:R-:W2:Y:S01]  /*a920*/  @!P5 LDS.U16 R21, [R135+0x3202] ;  /* 0x003202008715d984 */ /* 0x000ea20000000400 */
[-C--:B------:R-:W-:Y:S02]  /*a930*/  ISETP.GE.AND P0, PT, R180, R3.reuse, PT ;  /* 0x00000003b400720c */ /* 0x080fe40003f06270 */
[-C--:B------:R-:W-:Y:S01]  /*a940*/  ISETP.GE.AND P6, PT, R174, R3.reuse, PT ;  /* 0x00000003ae00720c */ /* 0x080fe20003fc6270 */
[----:B------:R-:W3:Y:S01]  /*a950*/  @!P4 S2R R188, SR_CgaCtaId ;  /* 0x0000000000bcc919 */ /* 0x000ee20000008800 */
[-C--:B------:R-:W-:Y:S02]  /*a960*/  ISETP.GE.AND P4, PT, R178, R3.reuse, PT ;  /* 0x00000003b200720c */ /* 0x080fe40003f86270 */
[----:B------:R-:W-:Y:S01]  /*a970*/  P2R R163, PR, RZ, 0x2 ;  /* 0x00000002ffa37803 */ /* 0x000fe20000000000 */
[----:B------:R-:W4:Y:S01]  /*a980*/  @!P5 LDS R198, [R81+0x10] ;  /* 0x0000100051c6d984 */ /* 0x000f220000000800 */
[----:B------:R-:W-:-:S03]  /*a990*/  ISETP.GE.AND P5, PT, R176, R3, PT ;  /* 0x00000003b000720c */ /* 0x000fc60003fa6270 */
[----:B------:R-:W-:Y:S04]  /*a9a0*/  @!P1 LDS R135, [R81+0x9c] ;  /* 0x00009c0051879984 */ /* 0x000fe80000000800 */
[----:B------:R-:W5:Y:S01]  /*a9b0*/  @!P6 S2R R192, SR_CgaCtaId ;  /* 0x0000000000c0e919 */ /* 0x000f620000008800 */
[-C--:B------:R-:W-:Y:S01]  /*a9c0*/  ISETP.GE.AND P6, PT, R12, R3.reuse, PT ;  /* 0x000000030c00720c */ /* 0x080fe20003fc6270 */
[----:B------:R-:W5:Y:S01]  /*a9d0*/  @!P4 S2R R194, SR_CgaCtaId ;  /* 0x0000000000c2c919 */ /* 0x000f620000008800 */
[-C--:B------:R-:W-:Y:S01]  /*a9e0*/  ISETP.GE.AND P4, PT, R142, R3.reuse, PT ;  /* 0x000000038e00720c */ /* 0x080fe20003f86270 */
[----:B------:R-:W3:Y:S02]  /*a9f0*/  @!P0 S2R R190, SR_CgaCtaId ;  /* 0x0000000000be8919 */ /* 0x000ee40000008800 */
[----:B------:R-:W5:Y:S01]  /*aa00*/  @!P5 S2R R196, SR_CgaCtaId ;  /* 0x0000000000c4d919 */ /* 0x000f620000008800 */
[----:B------:R-:W-:Y:S01]  /*aa10*/  ISETP.GE.AND P5, PT, R20, R3, PT ;  /* 0x000000031400720c */ /* 0x000fe20003fa6270 */
[----:B0-----:R-:W-:-:S06]  /*aa20*/  @!P2 HADD2.F32 R186, -RZ, R0.H0_H0 ;  /* 0x20000000ffbaa230 */ /* 0x001fcc0000004100 */
[----:B------:R0:W-:Y:S01]  /*aa30*/  @!P6 LDS.U16 R127, [R155+0x3282] ;  /* 0x003282009b7fe984 */ /* 0x0001e20000000400 */
[----:B-1----:R-:W-:Y:S01]  /*aa40*/  @!P2 FFMA R5, R186, R25, R5 ;  /* 0x00000019ba05a223 */ /* 0x002fe20000000005 */
[----:B------:R-:W-:Y:S02]  /*aa50*/  @!P3 HADD2.F32 R186, -RZ, R17.H0_H0 ;  /* 0x20000011ffbab230 */ /* 0x000fe40000004100 */
[----:B------:R1:W5:Y:S01]  /*aa60*/  @!P4 LDS.U16 R0, [R9+0x4300] ;  /* 0x004300000900c984 */ /* 0x0003620000000400 */
[----:B------:R-:W-:Y:S02]  /*aa70*/  ISETP.GE.AND P2, PT, R18, R3, PT ;  /* 0x000000031200720c */ /* 0x000fe40003f46270 */
[----:B0-----:R-:W-:Y:S01]  /*aa80*/  @!P5 MOV R155, 0x400 ;  /* 0x00000400009bd802 */ /* 0x001fe20000000f00 */
[----:B------:R-:W-:Y:S01]  /*aa90*/  @!P3 FFMA R5, R186, R123, R5 ;  /* 0x0000007bba05b223 */ /* 0x000fe20000000005 */
[-C--:B------:R-:W-:Y:S01]  /*aaa0*/  ISETP.GE.AND P3, PT, R32, R3.reuse, PT ;  /* 0x000000032000720c */ /* 0x080fe20003f66270 */
[----:B------:R-:W-:Y:S01]  /*aab0*/  @!P4 LDS R133, [R81+0x98] ;  /* 0x000098005185c984 */ /* 0x000fe20000000800 */
[----:B------:R-:W-:-:S02]  /*aac0*/  ISETP.GE.AND P4, PT, R6, R3, PT ;  /* 0x000000030600720c */ /* 0x000fc40003f86270 */
[----:B------:R-:W-:Y:S01]  /*aad0*/  P2R R159, PR, RZ, 0x8 ;  /* 0x00000008ff9f7803 */ /* 0x000fe20000000000 */
[----:B------:R-:W0:Y:S01]  /*aae0*/  @!P6 LDS R137, [R81+0x14] ;  /* 0x000014005189e984 */ /* 0x000e220000000800 */
[----:B------:R-:W-:Y:S02]  /*aaf0*/  ISETP.GE.AND P6, PT, R26, R3, PT ;  /* 0x000000031a00720c */ /* 0x000fe40003fc6270 */
[----:B-1----:R-:W-:Y:S01]  /*ab00*/  @!P0 MOV R9, 0x400 ;  /* 0x0000040000098802 */ /* 0x002fe20000000f00 */
[----:B------:R-:W1:Y:S01]  /*ab10*/  @!P2 S2R R200, SR_CgaCtaId ;  /* 0x0000000000c8a919 */ /* 0x000e620000008800 */
[----:B------:R-:W-:-:S03]  /*ab20*/  @!P2 MOV R123, 0x400 ;  /* 0x00000400007ba802 */ /* 0x000fc60000000f00 */
[----:B------:R-:W0:Y:S01]  /*ab30*/  @!P3 S2R R206, SR_CgaCtaId ;  /* 0x0000000000ceb919 */ /* 0x000e220000008800 */
[----:B------:R-:W-:Y:S01]  /*ab40*/  ISETP.GE.AND P3, PT, R10, R3, PT ;  /* 0x000000030a00720c */ /* 0x000fe20003f66270 */
[----:B------:R-:W-:Y:S01]  /*ab50*/  @!P4 LDS.U16 R129, [R129+0x3302] ;  /* 0x003302008181c984 */ /* 0x000fe20000000400 */
[----:B------:R-:W-:-:S03]  /*ab60*/  ISETP.NE.AND P4, PT, R125, RZ, PT ;  /* 0x000000ff7d00720c */ /* 0x000fc60003f85270 */
[----:B------:R5:W-:Y:S01]  /*ab70*/  @!P1 LDS.U16 R125, [R15+0x4380] ;  /* 0x004380000f7d9984 */ /* 0x000be20000000400 */
[----:B------:R-:W-:Y:S01]  /*ab80*/  ISETP.GE.AND P1, PT, R6, R3, PT ;  /* 0x000000030600720c */ /* 0x000fe20003f26270 */
[----:B------:R-:W0:Y:S01]  /*ab90*/  @!P6 S2R R204, SR_CgaCtaId ;  /* 0x0000000000cce919 */ /* 0x000e220000008800 */
[----:B------:R-:W-:-:S05]  /*aba0*/  ISETP.NE.AND P6, PT, R147, RZ, PT ;  /* 0x000000ff9300720c */ /* 0x000fca0003fc5270 */
[----:B--2---:R-:W-:Y:S01]  /*abb0*/  @!P3 HADD2.F32 R186, -RZ, R21.H0_H0 ;  /* 0x20000015ffbab230 */ /* 0x004fe20000004100 */
[----:B---3--:R-:W-:Y:S01]  /*abc0*/  @!P0 LEA R21, R190, R9, 0x18 ;  /* 0x00000009be158211 */ /* 0x008fe200078ec0ff */
[----:B------:R-:W2:Y:S01]  /*abd0*/  @!P5 S2R R202, SR_CgaCtaId ;  /* 0x0000000000cad919 */ /* 0x000ea20000008800 */
[----:B------:R-:W-:Y:S02]  /*abe0*/  P2R R161, PR, RZ, 0x40 ;  /* 0x00000040ffa17803 */ /* 0x000fe40000000000 */
[----:B----4-:R-:W-:Y:S01]  /*abf0*/  @!P3 FFMA R5, R198, R186, R5 ;  /* 0x000000bac605b223 */ /* 0x010fe20000000005 */
[-C--:B------:R-:W-:Y:S01]  /*ac00*/  ISETP.GE.AND P3, PT, R176, R3.reuse, PT ;  /* 0x00000003b000720c */ /* 0x080fe20003f66270 */
[----:B------:R-:W-:Y:S01]  /*ac10*/  @!P1 LDS R147, [R81+0x18] ;  /* 0x0000180051939984 */ /* 0x000fe20000000800 */
[-C--:B------:R-:W-:Y:S02]  /*ac20*/  ISETP.GE.AND P1, PT, R178, R3.reuse, PT ;  /* 0x00000003b200720c */ /* 0x080fe40003f26270 */
[----:B------:R-:W-:Y:S01]  /*ac30*/  @!P4 MOV R25, 0x400 ;  /* 0x000004000019c802 */ /* 0x000fe20000000f00 */
[----:B------:R-:W3:Y:S01]  /*ac40*/  @!P6 LDS.U16 R131, [R131+0x3382] ;  /* 0x003382008383e984 */ /* 0x000ee20000000400 */
[----:B------:R-:W-:-:S02]  /*ac50*/  ISETP.GE.AND P0, PT, R108, R3, PT ;  /* 0x000000036c00720c */ /* 0x000fc40003f06270 */
[----:B-1----:R-:W-:Y:S01]  /*ac60*/  @!P2 LEA R200, R200, R123, 0x18 ;  /* 0x0000007bc8c8a211 */ /* 0x002fe200078ec0ff */
[----:B------:R-:W1:Y:S01]  /*ac70*/  @!P6 LDS R153, [R81+0x1c] ;  /* 0x00001c005199e984 */ /* 0x000e620000000800 */
[----:B------:R-:W-:-:S03]  /*ac80*/  ISETP.GE.AND P6, PT, R174, R3, PT ;  /* 0x00000003ae00720c */ /* 0x000fc60003fc6270 */
[----:B------:R-:W-:Y:S02]  /*ac90*/  @!P3 MOV R9, 0x400 ;  /* 0x000004000009b802 */ /* 0x000fe40000000f00 */
[----:B------:R-:W-:Y:S02]  /*aca0*/  @!P4 LEA R25, R188, R25, 0x18 ;  /* 0x00000019bc19c211 */ /* 0x000fe400078ec0ff */
[----:B-----5:R-:W-:Y:S02]  /*acb0*/  @!P3 LEA R9, R196, R9, 0x18 ;  /* 0x00000009c409b211 */ /* 0x020fe400078ec0ff */
[-C--:B------:R-:W-:Y:S01]  /*acc0*/  ISETP.GE.AND P3, PT, R142, R3.reuse, PT ;  /* 0x000000038e00720c */ /* 0x080fe20003f66270 */
[----:B------:R-:W4:Y:S01]  /*acd0*/  @!P0 S2R R198, SR_CgaCtaId ;  /* 0x0000000000c68919 */ /* 0x000f220000008800 */
[----:B------:R-:W-:Y:S02]  /*ace0*/  @!P1 MOV R15, 0x400 ;  /* 0x00000400000f9802 */ /* 0x000fe40000000f00 */
[----:B------:R-:W-:-:S02]  /*acf0*/  ISETP.GE.AND P4, PT, R114, R3, PT ;  /* 0x000000037200720c */ /* 0x000fc40003f86270 */
[----:B------:R-:W-:Y:S02]  /*ad00*/  @!P6 MOV R17, 0x400 ;  /* 0x000004000011e802 */ /* 0x000fe40000000f00 */
[----:B------:R-:W-:Y:S02]  /*ad10*/  @!P1 LEA R15, R194, R15, 0x18 ;  /* 0x0000000fc20f9211 */ /* 0x000fe400078ec0ff */
[----:B------:R-:W-:Y:S02]  /*ad20*/  ISETP.GE.AND P1, PT, R26, R3, PT ;  /* 0x000000031a00720c */ /* 0x000fe40003f26270 */
[----:B------:R-:W-:Y:S01]  /*ad30*/  @!P6 LEA R17, R192, R17, 0x18 ;  /* 0x00000011c011e211 */ /* 0x000fe200078ec0ff */
[----:B------:R-:W-:Y:S01]  /*ad40*/  @!P3 HADD2.F32 R123, -RZ, R0.H0_H0 ;  /* 0x20000000ff7bb230 */ /* 0x000fe20000004100 */
[----:B------:R-:W-:Y:S02]  /*ad50*/  ISETP.NE.AND P3, PT, R159, RZ, PT ;  /* 0x000000ff9f00720c */ /* 0x000fe40003f65270 */
[----:B------:R-:W-:Y:S01]  /*ad60*/  ISETP.GE.AND P6, PT, R12, R3, PT ;  /* 0x000000030c00720c */ /* 0x000fe20003fc6270 */
[----:B------:R-:W5:Y:S01]  /*ad70*/  @!P4 S2R R190, SR_CgaCtaId ;  /* 0x0000000000bec919 */ /* 0x000f620000008800 */
[----:B------:R-:W-:-:S02]  /*ad80*/  P2R R165, PR, RZ, 0x8 ;  /* 0x00000008ffa57803 */ /* 0x000fc40000000000 */
[----:B--2---:R-:W-:-:S03]  /*ad90*/  @!P5 LEA R155, R202, R155, 0x18 ;  /* 0x0000009bca9bd211 */ /* 0x004fc600078ec0ff */
[----:B------:R-:W-:-:S04]  /*ada0*/  @!P1 MOV R157, 0x400 ;  /* 0x00000400009d9802 */ /* 0x000fc80000000f00 */
[----:B------:R-:W-:Y:S02]  /*adb0*/  @!P3 MOV R159, 0x400 ;  /* 0x00000400009fb802 */ /* 0x000fe40000000f00 */
[----:B------:R-:W-:Y:S01]  /*adc0*/  @!P6 HADD2.F32 R0, -RZ, R127.H0_H0 ;  /* 0x2000007fff00e230 */ /* 0x000fe20000004100 */
[----:B0-----:R-:W-:Y:S02]  /*add0*/  @!P1 LEA R127, R204, R157, 0x18 ;  /* 0x0000009dcc7f9211 */ /* 0x001fe400078ec0ff */
[----:B------:R-:W-:Y:S02]  /*ade0*/  @!P3 LEA R159, R206, R159, 0x18 ;  /* 0x0000009fce9fb211 */ /* 0x000fe400078ec0ff */
[----:B------:R-:W-:Y:S01]  /*adf0*/  ISETP.GE.AND P3, PT, R142, R3, PT ;  /* 0x000000038e00720c */ /* 0x000fe20003f66270 */
[----:B------:R-:W-:Y:S01]  /*ae00*/  @!P6 FFMA R5, R0, R137, R5 ;  /* 0x000000890005e223 */ /* 0x000fe20000000005 */
[----:B------:R-:W-:Y:S01]  /*ae10*/  ISETP.GE.AND P1, PT, R140, R3, PT ;  /* 0x000000038c00720c */ /* 0x000fe20003f26270 */
[----:B------:R-:W-:Y:S01]  /*ae20*/  @!P5 LDS R137, [R81+0x24] ;  /* 0x000024005189d984 */ /* 0x000fe20000000800 */
[----:B------:R-:W-:-:S02]  /*ae30*/  ISETP.NE.AND P6, PT, R161, RZ, PT ;  /* 0x000000ffa100720c */ /* 0x000fc40003fc5270 */
[----:B------:R-:W-:-:S07]  /*ae40*/  P2R R161, PR, RZ, 0x1 ;  /* 0x00000001ffa17803 */ /* 0x000fce0000000000 */
[----:B------:R-:W-:Y:S01]  /*ae50*/  @!P3 FFMA R184, R123, R133, R184 ;  /* 0x000000857bb8b223 */ /* 0x000fe200000000b8 */
[----:B------:R-:W-:Y:S01]  /*ae60*/  ISETP.GE.AND P3, PT, R6, R3, PT ;  /* 0x000000030600720c */ /* 0x000fe20003f66270 */
[----:B------:R-:W-:Y:S01]  /*ae70*/  @!P1 LDS.U16 R0, [R13+0x4400] ;  /* 0x004400000d009984 */ /* 0x000fe20000000400 */
[----:B------:R-:W-:Y:S01]  /*ae80*/  ISETP.NE.AND P1, PT, R163, RZ, PT ;  /* 0x000000ffa300720c */ /* 0x000fe20003f25270 */
[----:B---3--:R-:W-:Y:S01]  /*ae90*/  @!P6 HADD2.F32 R188, -RZ, R131.H0_H0 ;  /* 0x20000083ffbce230 */ /* 0x008fe20000004100 */
[----:B------:R-:W-:Y:S01]  /*aea0*/  P2R R163, PR, RZ, 0x10 ;  /* 0x00000010ffa37803 */ /* 0x000fe20000000000 */
[----:B------:R-:W0:Y:S01]  /*aeb0*/  @!P2 LDS.U16 R123, [R200+0x3402] ;  /* 0x00340200c87ba984 */ /* 0x000e220000000400 */
[----:B------:R-:W-:Y:S02]  /*aec0*/  ISETP.NE.AND P2, PT, R143, RZ, PT ;  /* 0x000000ff8f00720c */ /* 0x000fe40003f45270 */
[----:B------:R-:W-:-:S04]  /*aed0*/  @!P0 MOV R133, 0x400 ;  /* 0x0000040000858802 */ /* 0x000fc80000000f00 */
[----:B----4-:R-:W-:Y:S01]  /*aee0*/  @!P0 LEA R133, R198, R133, 0x18 ;  /* 0x00000085c6858211 */ /* 0x010fe200078ec0ff */
[----:B------:R-:W-:Y:S01]  /*aef0*/  @!P3 HADD2.F32 R186, -RZ, R129.H0_H0 ;  /* 0x20000081ffbab230 */ /* 0x000fe20000004100 */
[----:B------:R-:W-:Y:S01]  /*af00*/  @!P4 MOV R129, 0x400 ;  /* 0x000004000081c802 */ /* 0x000fe20000000f00 */
[----:B------:R-:W-:Y:S01]  /*af10*/  @!P1 HADD2.F32 R125, -RZ, R125.H0_H0 ;  /* 0x2000007dff7d9230 */ /* 0x000fe20000004100 */
[----:B------:R-:W-:Y:S02]  /*af20*/  ISETP.GE.AND P0, PT, R26, R3, PT ;  /* 0x000000031a00720c */ /* 0x000fe40003f06270 */
[----:B-----5:R-:W-:Y:S01]  /*af30*/  @!P4 LEA R131, R190, R129, 0x18 ;  /* 0x00000081be83c211 */ /* 0x020fe200078ec0ff */
[----:B------:R-:W-:Y:S01]  /*af40*/  @!P3 FFMA R5, R186, R147, R5 ;  /* 0x00000093ba05b223 */ /* 0x000fe20000000005 */
[----:B------:R-:W-:Y:S01]  /*af50*/  ISETP.GE.AND P4, PT, R140, R3, PT ;  /* 0x000000038c00720c */ /* 0x000fe20003f86270 */
[----:B------:R-:W-:Y:S01]  /*af60*/  @!P1 FFMA R184, R125, R135, R184 ;  /* 0x000000877db89223 */ /* 0x000fe200000000b8 */
[----:B------:R-:W-:Y:S01]  /*af70*/  P2R R147, PR, RZ, 0x2 ;  /* 0x00000002ff937803 */ /* 0x000fe20000000000 */
[----:B------:R-:W-:Y:S01]  /*af80*/  @!P5 LDS.U16 R125, [R155+0x3482] ;  /* 0x003482009b7dd984 */ /* 0x000fe20000000400 */
[-C--:B------:R-:W-:Y:S01]  /*af90*/  ISETP.GE.AND P1, PT, R18, R3.reuse, PT ;  /* 0x000000031200720c */ /* 0x080fe20003f26270 */
[----:B------:R-:W-:Y:S01]  /*afa0*/  VIADD R186, R104, 0x3e ;  /* 0x0000003e68ba7836 */ /* 0x000fe20000000000 */
[----:B------:R-:W-:Y:S01]  /*afb0*/  ISETP.GE.AND P3, PT, R112, R3, PT ;  /* 0x000000037000720c */ /* 0x000fe20003f66270 */
[----:B-1----:R-:W-:Y:S01]  /*afc0*/  @!P6 FFMA R5, R188, R153, R5 ;  /* 0x00000099bc05e223 */ /* 0x002fe20000000005 */
[----:B------:R-:W-:Y:S01]  /*afd0*/  P2R R129, PR, RZ, 0x10 ;  /* 0x00000010ff817803 */ /* 0x000fe20000000000 */
[----:B------:R-:W1:Y:S01]  /*afe0*/  @!P2 LDS.U16 R11, [R11+0x4480] ;  /* 0x004480000b0ba984 */ /* 0x000e620000000400 */
[----:B------:R-:W-:Y:S01]  /*aff0*/  VIADD R190, R104, 0x3f ;  /* 0x0000003f68be7836 */ /* 0x000fe20000000000 */
[----:B------:R-:W-:-:S02]  /*b000*/  ISETP.GE.AND P6, PT, R110, R3, PT ;  /* 0x000000036e00720c */ /* 0x000fc40003fc6270 */
[----:B------:R-:W2:Y:S01]  /*b010*/  @!P4 LDS R13, [R81+0xa0] ;  /* 0x0000a000510dc984 */ /* 0x000ea20000000800 */
[----:B------:R-:W-:-:S03]  /*b020*/  ISETP.GE.AND P4, PT, R186, R3, PT ;  /* 0x00000003ba00720c */ /* 0x000fc60003f86270 */
[----:B------:R-:W3:Y:S02]  /*b030*/  @!P1 LDS R192, [R81+0x20] ;  /* 0x0000200051c09984 */ /* 0x000ee40000000800 */
[----:B------:R-:W4:Y:S01]  /*b040*/  @!P3 S2R R157, SR_CgaCtaId ;  /* 0x00000000009db919 */ /* 0x000f220000008800 */
[----:B------:R-:W-:-:S04]  /*b050*/  ISETP.NE.AND P3, PT, R165, RZ, PT ;  /* 0x000000ffa500720c */ /* 0x000fc80003f65270 */
[----:B------:R-:W-:Y:S01]  /*b060*/  @!P6 MOV R143, 0x400 ;  /* 0x00000400008fe802 */ /* 0x000fe20000000f00 */
[----:B------:R-:W5:Y:S01]  /*b070*/  @!P2 LDS R135, [R81+0xa4] ;  /* 0x0000a4005187a984 */ /* 0x000f620000000800 */
[----:B0-----:R-:W-:Y:S01]  /*b080*/  @!P1 HADD2.F32 R186, -RZ, R123.H0_H0 ;  /* 0x2000007bffba9230 */ /* 0x001fe20000004100 */
[----:B------:R-:W-:Y:S01]  /*b090*/  @P4 LOP3.LUT R113, R113, 0x1000, RZ, 0xfc, !PT ;  /* 0x0000100071714812 */ /* 0x000fe200078efcff */
[----:B------:R-:W0:Y:S01]  /*b0a0*/  @!P4 S2R R188, SR_CgaCtaId ;  /* 0x0000000000bcc919 */ /* 0x000e220000008800 */
[----:B------:R-:W-:Y:S02]  /*b0b0*/  ISETP.NE.AND P4, PT, R129, RZ, PT ;  /* 0x000000ff8100720c */ /* 0x000fe40003f85270 */
[----:B------:R-:W-:Y:S01]  /*b0c0*/  LOP3.LUT R113, R113, 0xfffff7ff, RZ, 0xc0, !PT ;  /* 0xfffff7ff71717812 */ /* 0x000fe200078ec0ff */
[----:B------:R-:W-:Y:S04]  /*b0d0*/  @!P0 LDS R153, [R81+0x28] ;  /* 0x0000280051998984 */ /* 0x000fe80000000800 */
[----:B------:R-:W-:Y:S04]  /*b0e0*/  @!P3 LDS.U16 R129, [R159+0x3582] ;  /* 0x003582009f81b984 */ /* 0x000fe80000000400 */
[----:B------:R-:W-:Y:S01]  /*b0f0*/  @!P3 LDS R155, [R81+0x2c] ;  /* 0x00002c00519bb984 */ /* 0x000fe20000000800 */
[----:B------:R-:W-:Y:S01]  /*b100*/  ISETP.GE.AND P3, PT, R34, R3, PT ;  /* 0x000000032200720c */ /* 0x000fe20003f66270 */
[----:B------:R-:W-:-:S02]  /*b110*/  @!P4 HADD2.F32 R0, -RZ, R0.H0_H0 ;  /* 0x20000000ff00c230 */ /* 0x000fc40000004100 */
[----:B------:R-:W4:Y:S01]  /*b120*/  @!P0 LDS.U16 R127, [R127+0x3502] ;  /* 0x003502007f7f8984 */ /* 0x000f220000000400 */
[-C--:B------:R-:W-:Y:S01]  /*b130*/  ISETP.GE.AND P0, PT, R190, R3.reuse, PT ;  /* 0x00000003be00720c */ /* 0x080fe20003f06270 */
[----:B-1----:R-:W-:Y:S01]  /*b140*/  @!P2 HADD2.F32 R11, -RZ, R11.H0_H0 ;  /* 0x2000000bff0ba230 */ /* 0x002fe20000004100 */
[----:B------:R-:W1:Y:S01]  /*b150*/  @!P6 S2R R194, SR_CgaCtaId ;  /* 0x0000000000c2e919 */ /* 0x000e620000008800 */
[----:B--2---:R-:W-:Y:S01]  /*b160*/  @!P4 FFMA R184, R13, R0, R184 ;  /* 0x000000000db8c223 */ /* 0x004fe200000000b8 */
[----:B------:R-:W-:Y:S01]  /*b170*/  @!P5 HADD2.F32 R0, -RZ, R125.H0_H0 ;  /* 0x2000007dff00d230 */ /* 0x000fe20000004100 */
[----:B------:R-:W-:Y:S01]  /*b180*/  ISETP.NE.AND P4, PT, R163, RZ, PT ;  /* 0x000000ffa300720c */ /* 0x000fe20003f85270 */
[----:B---3--:R-:W-:Y:S01]  /*b190*/  @!P1 FFMA R5, R192, R186, R5 ;  /* 0x000000bac0059223 */ /* 0x008fe20000000005 */
[-C--:B------:R-:W-:Y:S02]  /*b1a0*/  ISETP.GE.AND P1, PT, R138, R3.reuse, PT ;  /* 0x000000038a00720c */ /* 0x080fe40003f26270 */
[----:B------:R-:W2:Y:S01]  /*b1b0*/  @!P3 S2R R186, SR_CgaCtaId ;  /* 0x0000000000bab919 */ /* 0x000ea20000008800 */
[----:B------:R-:W-:Y:S01]  /*b1c0*/  ISETP.GE.AND P3, PT, R106, R3, PT ;  /* 0x000000036a00720c */ /* 0x000fe20003f66270 */
[----:B------:R-:W-:Y:S01]  /*b1d0*/  @!P5 FFMA R5, R0, R137, R5 ;  /* 0x000000890005d223 */ /* 0x000fe20000000005 */
[----:B------:R-:W-:Y:S01]  /*b1e0*/  ISETP.GE.AND P5, PT, R28, R3, PT ;  /* 0x000000031c00720c */ /* 0x000fe20003fa6270 */
[----:B------:R-:W3:Y:S01]  /*b1f0*/  @!P0 S2R R190, SR_CgaCtaId ;  /* 0x0000000000be8919 */ /* 0x000ee20000008800 */
[----:B------:R-:W-:Y:S01]  /*b200*/  @P0 LOP3.LUT R113, R113, 0x800, RZ, 0xfc, !PT ;  /* 0x0000080071710812 */ /* 0x000fe200078efcff */
[----:B-----5:R-:W-:Y:S01]  /*b210*/  @!P2 FFMA R184, R11, R135, R184 ;  /* 0x000000870bb8a223 */ /* 0x020fe200000000b8 */
[----:B------:R-:W-:-:S02]  /*b220*/  ISETP.NE.AND P0, PT, R161, RZ, PT ;  /* 0x000000ffa100720c */ /* 0x000fc40003f05270 */
[----:B------:R-:W-:Y:S01]  /*b230*/  P2R R165, PR, RZ, 0x20 ;  /* 0x00000020ffa57803 */ /* 0x000fe20000000000 */
[----:B------:R-:W5:Y:S01]  /*b240*/  @!P4 LDS.U16 R131, [R131+0x3602] ;  /* 0x003602008383c984 */ /* 0x000f620000000400 */
[----:B------:R-:W-:-:S03]  /*b250*/  P2R R167, PR, RZ, 0x1 ;  /* 0x00000001ffa77803 */ /* 0x000fc60000000000 */
[----:B------:R-:W5:Y:S01]  /*b260*/  @!P3 S2R R196, SR_CgaCtaId ;  /* 0x0000000000c4b919 */ /* 0x000f620000008800 */
[----:B------:R-:W-:Y:S01]  /*b270*/  ISETP.NE.AND P3, PT, R149, RZ, PT ;  /* 0x000000ff9500720c */ /* 0x000fe20003f65270 */
[----:B------:R-:W5:Y:S01]  /*b280*/  @!P5 S2R R198, SR_CgaCtaId ;  /* 0x0000000000c6d919 */ /* 0x000f620000008800 */
[C---:B------:R-:W-:Y:S02]  /*b290*/  LOP3.LUT P5, RZ, R113.reuse, 0x1000, RZ, 0xc0, !PT ;  /* 0x0000100071ff7812 */ /* 0x040fe400078ac0ff */
[----:B------:R-:W-:Y:S01]  /*b2a0*/  P2R R169, PR, RZ, 0x8 ;  /* 0x00000008ffa97803 */ /* 0x000fe20000000000 */
[----:B------:R-:W-:Y:S01]  /*b2b0*/  @!P0 LDS.U16 R133, [R133+0x3682] ;  /* 0x0036820085858984 */ /* 0x000fe20000000400 */
[----:B-1----:R-:W-:Y:S02]  /*b2c0*/  @!P6 LEA R194, R194, R143, 0x18 ;  /* 0x0000008fc2c2e211 */ /* 0x002fe400078ec0ff */
[----:B------:R-:W-:Y:S01]  /*b2d0*/  P2R R143, PR, RZ, 0x4 ;  /* 0x00000004ff8f7803 */ /* 0x000fe20000000000 */
[----:B------:R-:W-:Y:S01]  /*b2e0*/  @!P0 LDS R149, [R81+0x34] ;  /* 0x0000340051958984 */ /* 0x000fe20000000800 */
[----:B------:R-:W-:-:S02]  /*b2f0*/  LOP3.LUT P0, RZ, R113, 0x800, RZ, 0xc0, !PT ;  /* 0x0000080071ff7812 */ /* 0x000fc4000780c0ff */
[-C--:B------:R-:W-:Y:S01]  /*b300*/  ISETP.GE.AND P2, PT, R24, R3.reuse, PT ;  /* 0x000000031800720c */ /* 0x080fe20003f46270 */
[----:B------:R-:W1:Y:S02]  /*b310*/  @!P1 LDS.U16 R121, [R121+0x4500] ;  /* 0x0045000079799984 */ /* 0x000e640000000400 */
[----:B------:R-:W-:Y:S02]  /*b320*/  @!P5 MOV R13, 0x400 ;  /* 0x00000400000dd802 */ /* 0x000fe40000000f00 */
[----:B------:R-:W-:Y:S01]  /*b330*/  @!P1 LDS R135, [R81+0xa8] ;  /* 0x0000a80051879984 */ /* 0x000fe20000000800 */
[----:B------:R-:W-:Y:S02]  /*b340*/  ISETP.GE.AND P1, PT, R116, R3, PT ;  /* 0x000000037400720c */ /* 0x000fe40003f26270 */
[----:B0-----:R-:W-:Y:S01]  /*b350*/  @!P5 LEA R13, R188, R13, 0x18 ;  /* 0x0000000dbc0dd211 */ /* 0x001fe200078ec0ff */
[----:B------:R-:W-:Y:S01]  /*b360*/  @!P3 LDS.U16 R117, [R117+0x4580] ;  /* 0x004580007575b984 */ /* 0x000fe20000000400 */
[----:B------:R-:W-:-:S02]  /*b370*/  ISETP.GE.AND P5, PT, R26, R3, PT ;  /* 0x000000031a00720c */ /* 0x000fc40003fa6270 */
[----:B------:R-:W-:Y:S01]  /*b380*/  @!P0 MOV R11, 0x400 ;  /* 0x00000400000b8802 */ /* 0x000fe20000000f00 */
[----:B------:R-:W-:Y:S01]  /*b390*/  @!P3 LDS R137, [R81+0xac] ;  /* 0x0000ac005189b984 */ /* 0x000fe20000000800 */
[----:B------:R-:W-:Y:S02]  /*b3a0*/  ISETP.GE.AND P3, PT, R112, R3, PT ;  /* 0x000000037000720c */ /* 0x000fe40003f66270 */
[----:B---3--:R-:W-:Y:S01]  /*b3b0*/  @!P0 LEA R11, R190, R11, 0x18 ;  /* 0x0000000bbe0b8211 */ /* 0x008fe200078ec0ff */
[----:B------:R-:W0:Y:S01]  /*b3c0*/  @!P4 LDS R192, [R81+0x30] ;  /* 0x0000300051c0c984 */ /* 0x000e220000000800 */
[----:B------:R-:W-:Y:S02]  /*b3d0*/  P2R R163, PR, RZ, 0x2 ;  /* 0x00000002ffa37803 */ /* 0x000fe40000000000 */
[-C--:B------:R-:W-:Y:S01]  /*b3e0*/  ISETP.GE.AND P0, PT, R32, R3.reuse, PT ;  /* 0x000000032000720c */ /* 0x080fe20003f06270 */
[----:B------:R-:W3:Y:S01]  /*b3f0*/  @!P1 S2R R200, SR_CgaCtaId ;  /* 0x0000000000c89919 */ /* 0x000ee20000008800 */
[----:B------:R-:W-:-:S02]  /*b400*/  ISETP.GE.AND P1, PT, R34, R3, PT ;  /* 0x000000032200720c */ /* 0x000fc40003f26270 */
[----:B------:R-:W-:Y:S01]  /*b410*/  ISETP.NE.AND P4, PT, R151, RZ, PT ;  /* 0x000000ff9700720c */ /* 0x000fe20003f85270 */
[----:B------:R-:W3:Y:S02]  /*b420*/  @!P6 LDS.U16 R125, [R194+0x3702] ;  /* 0x00370200c27de984 */ /* 0x000ee40000000400 */
[----:B------:R-:W-:Y:S02]  /*b430*/  @!P3 MOV R0, 0x400 ;  /* 0x000004000000b802 */ /* 0x000fe40000000f00 */
[----:B------:R-:W-:Y:S02]  /*b440*/  @!P6 LDS R151, [R81+0x38] ;  /* 0x000038005197e984 */ /* 0x000fe40000000800 */
[----:B----4-:R-:W-:Y:S01]  /*b450*/  @!P3 LEA R157, R157, R0, 0x18 ;  /* 0x000000009d9db211 */ /* 0x010fe200078ec0ff */
[----:B------:R-:W-:Y:S01]  /*b460*/  @!P5 HADD2.F32 R0, -RZ, R127.H0_H0 ;  /* 0x2000007fff00d230 */ /* 0x000fe20000004100 */
[----:B------:R-:W4:Y:S04]  /*b470*/  @!P2 S2R R188, SR_CgaCtaId ;  /* 0x0000000000bca919 */ /* 0x000f280000008800 */
[----:B------:R-:W-:Y:S01]  /*b480*/  @!P5 FFMA R5, R0, R153, R5 ;  /* 0x000000990005d223 */ /* 0x000fe20000000005 */
[----:B------:R-:W-:Y:S01]  /*b490*/  @!P0 HADD2.F32 R0, -RZ, R129.H0_H0 ;  /* 0x20000081ff008230 */ /* 0x000fe20000004100 */
[----:B------:R-:W-:Y:S01]  /*b4a0*/  @!P1 MOV R129, 0x400 ;  /* 0x0000040000819802 */ /* 0x000fe20000000f00 */
[----:B------:R-:W-:Y:S01]  /*b4b0*/  @!P3 LDS.U16 R127, [R157+0x3782] ;  /* 0x003782009d7fb984 */ /* 0x000fe20000000400 */
[----:B------:R-:W-:-:S02]  /*b4c0*/  ISETP.GE.AND P5, PT, R106, R3, PT ;  /* 0x000000036a00720c */ /* 0x000fc40003fa6270 */
[----:B--2---:R-:W-:Y:S01]  /*b4d0*/  @!P1 LEA R159, R186, R129, 0x18 ;  /* 0x00000081ba9f9211 */ /* 0x004fe200078ec0ff */
[----:B------:R-:W-:Y:S01]  /*b4e0*/  @!P3 LDS R153, [R81+0x3c] ;  /* 0x00003c005199b984 */ /* 0x000fe20000000800 */
[----:B------:R-:W-:Y:S01]  /*b4f0*/  ISETP.GE.AND P3, PT, R114, R3, PT ;  /* 0x000000037200720c */ /* 0x000fe20003f66270 */
[----:B------:R-:W-:Y:S01]  /*b500*/  @!P0 FFMA R5, R0, R155, R5 ;  /* 0x0000009b00058223 */ /* 0x000fe20000000005 */
[----:B------:R-:W-:Y:S01]  /*b510*/  ISETP.NE.AND P1, PT, R163, RZ, PT ;  /* 0x000000ffa300720c */ /* 0x000fe20003f25270 */
[----:B------:R-:W2:Y:S01]  /*b520*/  @!P4 LDS.U16 R119, [R119+0x4600] ;  /* 0x004600007777c984 */ /* 0x000ea20000000400 */
[----:B------:R-:W-:-:S03]  /*b530*/  ISETP.GE.AND P0, PT, R138, R3, PT ;  /* 0x000000038a00720c */ /* 0x000fc60003f06270 */
[----:B------:R-:W4:Y:S02]  /*b540*/  @!P4 LDS R123, [R81+0xb0] ;  /* 0x0000b000517bc984 */ /* 0x000f240000000800 */
[----:B------:R-:W-:-:S04]  /*b550*/  @!P5 MOV R161, 0x400 ;  /* 0x0000040000a1d802 */ /* 0x000fc80000000f00 */
[----:B-----5:R-:W-:Y:S01]  /*b560*/  @!P3 HADD2.F32 R0, -RZ, R131.H0_H0 ;  /* 0x20000083ff00b230 */ /* 0x020fe20000004100 */
[----:B------:R-:W-:Y:S02]  /*b570*/  @!P5 LEA R161, R196, R161, 0x18 ;  /* 0x000000a1c4a1d211 */ /* 0x000fe400078ec0ff */
[----:B------:R-:W-:Y:S01]  /*b580*/  @!P1 MOV R131, 0x400 ;  /* 0x0000040000839802 */ /* 0x000fe20000000f00 */
[----:B-1----:R-:W-:Y:S01]  /*b590*/  @!P0 HADD2.F32 R121, -RZ, R121.H0_H0 ;  /* 0x20000079ff798230 */ /* 0x002fe20000004100 */
[----:B------:R-:W-:Y:S01]  /*b5a0*/  ISETP.NE.AND P5, PT, R165, RZ, PT ;  /* 0x000000ffa500720c */ /* 0x000fe20003fa5270 */
[----:B0-----:R-:W-:Y:S01]  /*b5b0*/  @!P3 FFMA R5, R192, R0, R5 ;  /* 0x00000000c005b223 */ /* 0x001fe20000000005 */
[----:B---3--:R-:W-:Y:S01]  /*b5c0*/  @!P1 LEA R200, R200, R131, 0x18 ;  /* 0x00000083c8c89211 */ /* 0x008fe200078ec0ff */
[----:B------:R-:W-:Y:S01]  /*b5d0*/  @!P6 HADD2.F32 R0, -RZ, R125.H0_H0 ;  /* 0x2000007dff00e230 */ /* 0x000fe20000004100 */
[----:B------:R-:W-:Y:S02]  /*b5e0*/  P2R R131, PR, RZ, 0x2 ;  /* 0x00000002ff837803 */ /* 0x000fe40000000000 */
[----:B------:R-:W-:-:S02]  /*b5f0*/  ISETP.GE.AND P1, PT, R138, R3, PT ;  /* 0x000000038a00720c */ /* 0x000fc40003f26270 */
[----:B------:R-:W-:Y:S02]  /*b600*/  ISETP.NE.AND P3, PT, R169, RZ, PT ;  /* 0x000000ffa900720c */ /* 0x000fe40003f65270 */
[----:B------:R-:W-:-:S03]  /*b610*/  ISETP.NE.AND P0, PT, R167, RZ, PT ;  /* 0x000000ffa700720c */ /* 0x000fc60003f05270 */
[----:B------:R-:W-:-:S04]  /*b620*/  @!P5 MOV R129, 0x400 ;  /* 0x000004000081d802 */ /* 0x000fc80000000f00 */
[----:B------:R-:W-:Y:S02]  /*b630*/  @!P5 LEA R198, R198, R129, 0x18 ;  /* 0x00000081c6c6d211 */ /* 0x000fe400078ec0ff */
[----:B------:R-:W-:Y:S01]  /*b640*/  @!P1 FFMA R184, R121, R135, R184 ;  /* 0x0000008779b89223 */ /* 0x000fe200000000b8 */
[----:B------:R-:W-:Y:S01]  /*b650*/  ISETP.GE.AND P1, PT, R30, R3, PT ;  /* 0x000000031e00720c */ /* 0x000fe20003f26270 */
[----:B------:R-:W-:Y:S01]  /*b660*/  @!P3 HADD2.F32 R117, -RZ, R117.H0_H0 ;  /* 0x20000075ff75b230 */ /* 0x000fe20000004100 */
[----:B------:R-:W-:Y:S01]  /*b670*/  ISETP.NE.AND P5, PT, R145, RZ, PT ;  /* 0x000000ff9100720c */ /* 0x000fe20003fa5270 */
[----:B------:R-:W-:Y:S01]  /*b680*/  @!P0 HADD2.F32 R186, -RZ, R133.H0_H0 ;  /* 0x20000085ffba8230 */ /* 0x000fe20000004100 */
[----:B------:R-:W-:Y:S01]  /*b690*/  @!P2 MOV R121, 0x400 ;  /* 0x000004000079a802 */ /* 0x000fe20000000f00 */
[----:B--2---:R-:W-:Y:S02]  /*b6a0*/  @!P4 HADD2.F32 R119, -RZ, R119.H0_H0 ;  /* 0x20000077ff77c230 */ /* 0x004fe40000004100 */
[----:B------:R-:W-:Y:S01]  /*b6b0*/  @!P3 FFMA R184, R117, R137, R184 ;  /* 0x0000008975b8b223 */ /* 0x000fe200000000b8 */
[----:B------:R-:W-:Y:S01]  /*b6c0*/  P2R R145, PR, RZ, 0x8 ;  /* 0x00000008ff917803 */ /* 0x000fe20000000000 */
[----:B------:R-:W-:Y:S01]  /*b6d0*/  @!P0 FFMA R5, R186, R149, R5 ;  /* 0x00000095ba058223 */ /* 0x000fe20000000005 */
[----:B----4-:R-:W-:Y:S01]  /*b6e0*/  @!P2 LEA R155, R188, R121, 0x18 ;  /* 0x00000079bc9ba211 */ /* 0x010fe200078ec0ff */
[----:B------:R-:W-:Y:S01]  /*b6f0*/  @!P4 FFMA R184, R123, R119, R184 ;  /* 0x000000777bb8c223 */ /* 0x000fe200000000b8 */
[----:B------:R-:W-:Y:S01]  /*b700*/  ISETP.GE.AND P3, PT, R172, R3, PT ;  /* 0x00000003ac00720c */ /* 0x000fe20003f66270 */
[----:B------:R-:W-:Y:S01]  /*b710*/  @!P6 FFMA R5, R0, R151, R5 ;  /* 0x000000970005e223 */ /* 0x000fe20000000005 */
[----:B------:R-:W0:Y:S01]  /*b720*/  @!P1 S2R R157, SR_CgaCtaId ;  /* 0x00000000009d9919 */ /* 0x000e220000008800 */
[----:B------:R-:W-:-:S02]  /*b730*/  ISETP.GE.AND P1, PT, R34, R3, PT ;  /* 0x000000032200720c */ /* 0x000fc40003f26270 */
[----:B------:R-:W-:Y:S01]  /*b740*/  ISETP.NE.AND P0, PT, R139, RZ, PT ;  /* 0x000000ff8b00720c */ /* 0x000fe20003f05270 */
[----:B------:R-:W1:Y:S01]  /*b750*/  @!P5 LDS.U16 R115, [R115+0x4680] ;  /* 0x004680007373d984 */ /* 0x000e620000000400 */
[-C--:B------:R-:W-:Y:S02]  /*b760*/  ISETP.GE.AND P2, PT, R170, R3.reuse, PT ;  /* 0x00000003aa00720c */ /* 0x080fe40003f46270 */
[----:B------:R-:W-:Y:S01]  /*b770*/  ISETP.NE.AND P6, PT, R141, RZ, PT ;  /* 0x000000ff8d00720c */ /* 0x000fe20003fc5270 */
[----:B------:R-:W-:Y:S01]  /*b780*/  @!P5 LDS R129, [R81+0xb4] ;  /* 0x0000b4005181d984 */ /* 0x000fe20000000800 */
[----:B------:R-:W-:Y:S02]  /*b790*/  P2R R139, PR, RZ, 0x10 ;  /* 0x00000010ff8b7803 */ /* 0x000fe40000000000 */
[-C--:B------:R-:W-:Y:S01]  /*b7a0*/  ISETP.GE.AND P4, PT, R164, R3.reuse, PT ;  /* 0x00000003a400720c */ /* 0x080fe20003f86270 */
[----:B------:R-:W2:Y:S01]  /*b7b0*/  @!P3 S2R R141, SR_CgaCtaId ;  /* 0x00000000008db919 */ /* 0x000ea20000008800 */
[----:B------:R-:W-:Y:S01]  /*b7c0*/  ISETP.GE.AND P3, PT, R166, R3, PT ;  /* 0x00000003a600720c */ /* 0x000fe20003f66270 */
[----:B------:R3:W4:Y:S02]  /*b7d0*/  @!P1 LDS.U16 R117, [R159+0x3802] ;  /* 0x003802009f759984 */ /* 0x0007240000000400 */
[----:B------:R-:W-:-:S02]  /*b7e0*/  @!P0 MOV R123, 0x400 ;  /* 0x00000400007b8802 */ /* 0x000fc40000000f00 */
[----:B------:R-:W-:Y:S01]  /*b7f0*/  @!P2 MOV R151, 0x400 ;  /* 0x000004000097a802 */ /* 0x000fe20000000f00 */
[----:B------:R-:W5:Y:S01]  /*b800*/  @!P1 LDS R186, [R81+0x40] ;  /* 0x0000400051ba9984 */ /* 0x000f620000000800 */
[-C--:B------:R-:W-:Y:S02]  /*b810*/  ISETP.GE.AND P1, PT, R106, R3.reuse, PT ;  /* 0x000000036a00720c */ /* 0x080fe40003f26270 */
[----:B---3--:R-:W-:Y:S01]  /*b820*/  P2R R159, PR, RZ, 0x20 ;  /* 0x00000020ff9f7803 */ /* 0x008fe20000000000 */
[----:B------:R-:W3:Y:S01]  /*b830*/  @!P0 S2R R190, SR_CgaCtaId ;  /* 0x0000000000be8919 */ /* 0x000ee20000008800 */
[-C--:B------:R-:W-:Y:S01]  /*b840*/  ISETP.GE.AND P5, PT, R168, R3.reuse, PT ;  /* 0x00000003a800720c */ /* 0x080fe20003fa6270 */
[----:B------:R-:W1:Y:S01]  /*b850*/  @!P2 S2R R188, SR_CgaCtaId ;  /* 0x0000000000bca919 */ /* 0x000e620000008800 */
[----:B------:R-:W-:Y:S07]  /*b860*/  @!P6 LDS.U16 R109, [R109+0x4700] ;  /* 0x004700006d6de984 */ /* 0x000fee0000000400 */
[----:B------:R0:W-:Y:S04]  /*b870*/  @!P1 LDS.U16 R121, [R161+0x3882] ;  /* 0x00388200a1799984 */ /* 0x0001e80000000400 */
[----:B------:R-:W4:Y:S01]  /*b880*/  @!P5 S2R R163, SR_CgaCtaId ;  /* 0x0000000000a3d919 */ /* 0x000f220000008800 */
[----:B------:R-:W-:Y:S01]  /*b890*/  ISETP.GE.AND P5, PT, R112, R3, PT ;  /* 0x000000037000720c */ /* 0x000fe20003fa6270 */
[----:B------:R-:W-:Y:S01]  /*b8a0*/  @!P1 LDS R135, [R81+0x44] ;  /* 0x0000440051879984 */ /* 0x000fe20000000800 */
[----:B------:R-:W-:-:S02]  /*b8b0*/  ISETP.NE.AND P1, PT, R131, RZ, PT ;  /* 0x000000ff8300720c */ /* 0x000fc40003f25270 */
[----:B0-----:R-:W-:Y:S01]  /*b8c0*/  P2R R161, PR, RZ, 0x40 ;  /* 0x00000040ffa17803 */ /* 0x001fe20000000000 */
[----:B------:R-:W-:Y:S01]  /*b8d0*/  @!P6 LDS R131, [R81+0xb8] ;  /* 0x0000b8005183e984 */ /* 0x000fe20000000800 */
[-C--:B------:R-:W-:Y:S02]  /*b8e0*/  ISETP.GE.AND P6, PT, R30, R3.reuse, PT ;  /* 0x000000031e00720c */ /* 0x080fe40003fc6270 */
[----:B------:R-:W-:Y:S01]  /*b8f0*/  P2R R165, PR, RZ, 0x2 ;  /* 0x00000002ffa57803 */ /* 0x000fe20000000000 */
[----:B------:R-:W0:Y:S01]  /*b900*/  @!P3 S2R R192, SR_CgaCtaId ;  /* 0x0000000000c0b919 */ /* 0x000e220000008800 */
[----:B------:R-:W-:-:S03]  /*b910*/  ISETP.GE.AND P3, PT, R28, R3, PT ;  /* 0x000000031c00720c */ /* 0x000fc60003f66270 */
[----:B------:R-:W-:Y:S01]  /*b920*/  @!P5 HADD2.F32 R0, -RZ, R127.H0_H0 ;  /* 0x2000007fff00d230 */ /* 0x000fe20000004100 */
[----:B------:R-:W5:Y:S01]  /*b930*/  @!P4 S2R R194, SR_CgaCtaId ;  /* 0x0000000000c2c919 */ /* 0x000f620000008800 */
[----:B------:R-:W-:-:S03]  /*b940*/  ISETP.GE.AND P4, PT, R168, R3, PT ;  /* 0x00000003a800720c */ /* 0x000fc60003f86270 */
[----:B------:R-:W-:Y:S01]  /*b950*/  @!P5 FFMA R5, R0, R153, R5 ;  /* 0x000000990005d223 */ /* 0x000fe20000000005 */
[-C--:B------:R-:W-:Y:S01]  /*b960*/  ISETP.GE.AND P5, PT, R136, R3.reuse, PT ;  /* 0x000000038800720c */ /* 0x080fe20003fa6270 */
[----:B------:R-:W-:Y:S01]  /*b970*/  @!P1 LDS.U16 R119, [R200+0x3982] ;  /* 0x00398200c8779984 */ /* 0x000fe20000000400 */
[----:B------:R-:W-:Y:S02]  /*b980*/  @!P6 MOV R0, 0x400 ;  /* 0x000004000000e802 */ /* 0x000fe40000000f00 */
[-C--:B------:R-:W-:Y:S01]  /*b990*/  ISETP.GE.AND P6, PT, R24, R3.reuse, PT ;  /* 0x000000031800720c */ /* 0x080fe20003fc6270 */
[----:B------:R-:W-:Y:S01]  /*b9a0*/  @!P1 LDS R149, [R81+0x4c] ;  /* 0x00004c0051959984 */ /* 0x000fe20000000800 */
[----:B------:R-:W-:Y:S02]  /*b9b0*/  ISETP.GE.AND P1, PT, R30, R3, PT ;  /* 0x000000031e00720c */ /* 0x000fe40003f26270 */
[----:B---3--:R-:W-:Y:S01]  /*b9c0*/  @!P0 LEA R190, R190, R123, 0x18 ;  /* 0x0000007bbebe8211 */ /* 0x008fe200078ec0ff */
[----:B------:R-:W3:Y:S04]  /*b9d0*/  @!P3 LDS.U16 R125, [R198+0x3902] ;  /* 0x00390200c67db984 */ /* 0x000ee80000000400 */
[----:B------:R-:W-:Y:S04]  /*b9e0*/  @!P5 LDS.U16 R111, [R111+0x4780] ;  /* 0x004780006f6fd984 */ /* 0x000fe80000000400 */
[----:B------:R-:W-:Y:S01]  /*b9f0*/  @!P5 LDS R133, [R81+0xbc] ;  /* 0x0000bc005185d984 */ /* 0x000fe20000000800 */
[----:B------:R-:W-:-:S02]  /*ba00*/  ISETP.GE.AND P5, PT, R162, R3, PT ;  /* 0x00000003a200720c */ /* 0x000fc40003fa6270 */
[----:B------:R-:W-:Y:S01]  /*ba10*/  @!P1 LEA R127, R157, R0, 0x18 ;  /* 0x000000009d7f9211 */ /* 0x000fe200078ec0ff */
[----:B------:R0:W-:Y:S01]  /*ba20*/  @!P6 LDS.U16 R123, [R155+0x3a02] ;  /* 0x003a02009b7be984 */ /* 0x0001e20000000400 */
[----:B-1----:R-:W-:-:S03]  /*ba30*/  @!P2 LEA R157, R188, R151, 0x18 ;  /* 0x00000097bc9da211 */ /* 0x002fc600078ec0ff */
[----:B------:R-:W-:Y:S01]  /*ba40*/  @!P6 LDS R188, [R81+0x50] ;  /* 0x0000500051bce984 */ /* 0x000fe20000000800 */
[----:B------:R-:W-:-:S03]  /*ba50*/  ISETP.GE.AND P6, PT, R166, R3, PT ;  /* 0x00000003a600720c */ /* 0x000fc60003fc6270 */
[----:B------:R-:W1:Y:S02]  /*ba60*/  @!P3 LDS R137, [R81+0x48] ;  /* 0x000048005189b984 */ /* 0x000e640000000800 */
[----:B------:R-:W1:Y:S01]  /*ba70*/  @!P5 S2R R196, SR_CgaCtaId ;  /* 0x0000000000c4d919 */ /* 0x000e620000008800 */
[----:B------:R-:W-:Y:S01]  /*ba80*/  ISETP.GE.AND P5, PT, R172, R3, PT ;  /* 0x00000003ac00720c */ /* 0x000fe20003fa6270 */
[----:B------:R-:W1:-:S12]  /*ba90*/  @!P1 LDS.U16 R127, [R127+0x3a82] ;  /* 0x003a82007f7f9984 */ /* 0x000e580000000400 */
[----:B------:R-:W-:-:S04]  /*baa0*/  @!P5 MOV R0, 0x400 ;  /* 0x000004000000d802 */ /* 0x000fc80000000f00 */
[----:B--2---:R-:W-:Y:S02]  /*bab0*/  @!P5 LEA R153, R141, R0, 0x18 ;  /* 0x000000008d99d211 */ /* 0x004fe400078ec0ff */
[----:B------:R-:W-:Y:S02]  /*bac0*/  @!P4 MOV R0, 0x400 ;  /* 0x000004000000c802 */ /* 0x000fe40000000f00 */
[----:B------:R-:W-:Y:S02]  /*bad0*/  ISETP.NE.AND P5, PT, R159, RZ, PT ;  /* 0x000000ff9f00720c */ /* 0x000fe40003fa5270 */
[----:B----4-:R-:W-:Y:S02]  /*bae0*/  @!P4 LEA R163, R163, R0, 0x18 ;  /* 0x00000000a3a3c211 */ /* 0x010fe400078ec0ff */
[----:B------:R-:W-:Y:S02]  /*baf0*/  ISETP.GE.AND P4, PT, R34, R3, PT ;  /* 0x000000032200720c */ /* 0x000fe40003f86270 */
[----:B------:R-:W-:-:S02]  /*bb00*/  @!P6 MOV R141, 0x400 ;  /* 0x00000400008de802 */ /* 0x000fc40000000f00 */
[----:B0-----:R-:W-:Y:S02]  /*bb10*/  P2R R155, PR, RZ, 0x10 ;  /* 0x00000010ff9b7803 */ /* 0x001fe40000000000 */
[----:B------:R-:W-:Y:S02]  /*bb20*/  @!P6 LEA R192, R192, R141, 0x18 ;  /* 0x0000008dc0c0e211 */ /* 0x000fe400078ec0ff */
[----:B------:R-:W-:Y:S01]  /*bb30*/  P2R R141, PR, RZ, 0x20 ;  /* 0x00000020ff8d7803 */ /* 0x000fe20000000000 */
[----:B------:R-:W-:Y:S01]  /*bb40*/  @!P5 HADD2.F32 R115, -RZ, R115.H0_H0 ;  /* 0x20000073ff73d230 */ /* 0x000fe20000004100 */
[----:B------:R-:W-:Y:S02]  /*bb50*/  ISETP.NE.AND P6, PT, R161, RZ, PT ;  /* 0x000000ffa100720c */ /* 0x000fe40003fc5270 */
[----:B------:R-:W-:Y:S01]  /*bb60*/  P2R R161, PR, RZ, 0x1 ;  /* 0x00000001ffa17803 */ /* 0x000fe20000000000 */
[----:B------:R-:W-:Y:S02]  /*bb70*/  @!P4 HADD2.F32 R0, -RZ, R117.H0_H0 ;  /* 0x20000075ff00c230 */ /* 0x000fe40000004100 */
[----:B------:R-:W-:Y:S01]  /*bb80*/  @!P5 FFMA R184, R115, R129, R184 ;  /* 0x0000008173b8d223 */ /* 0x000fe200000000b8 */
[----:B------:R-:W0:Y:S01]  /*bb90*/  @!P1 LDS R117, [R81+0x54] ;  /* 0x0000540051759984 */ /* 0x000e220000000800 */
[----:B------:R-:W-:-:S02]  /*bba0*/  ISETP.GE.AND P1, PT, R106, R3, PT ;  /* 0x000000036a00720c */ /* 0x000fc40003f26270 */
[-C--:B------:R-:W-:Y:S01]  /*bbb0*/  ISETP.GE.AND P5, PT, R162, R3.reuse, PT ;  /* 0x00000003a200720c */ /* 0x080fe20003fa6270 */
[----:B-----5:R-:W-:Y:S01]  /*bbc0*/  @!P4 FFMA R5, R186, R0, R5 ;  /* 0x00000000ba05c223 */ /* 0x020fe20000000005 */
[----:B------:R-:W-:Y:S01]  /*bbd0*/  ISETP.GE.AND P4, PT, R164, R3, PT ;  /* 0x00000003a400720c */ /* 0x000fe20003f86270 */
[----:B---3--:R-:W-:Y:S01]  /*bbe0*/  @!P3 HADD2.F32 R186, -RZ, R125.H0_H0 ;  /* 0x2000007dffbab230 */ /* 0x008fe20000004100 */
[----:B------:R-:W-:Y:S01]  /*bbf0*/  P2R R151, PR, RZ, 0x40 ;  /* 0x00000040ff977803 */ /* 0x000fe20000000000 */
[----:B------:R-:W-:-:S05]  /*bc00*/  @!P6 HADD2.F32 R109, -RZ, R109.H0_H0 ;  /* 0x2000006dff6de230 */ /* 0x000fca0000004100 */
[----:B------:R-:W-:Y:S01]  /*bc10*/  @!P6 FFMA R184, R109, R131, R184 ;  /* 0x000000836db8e223 */ /* 0x000fe200000000b8 */
[----:B------:R-:W-:Y:S01]  /*bc20*/  @!P1 HADD2.F32 R0, -RZ, R121.H0_H0 ;  /* 0x20000079ff009230 */ /* 0x000fe20000004100 */
[----:B------:R-:W-:Y:S02]  /*bc30*/  ISETP.GE.AND P6, PT, R134, R3, PT ;  /* 0x000000038600720c */ /* 0x000fe40003fc6270 */
[----:B------:R-:W-:Y:S02]  /*bc40*/  @!P5 MOV R121, 0x400 ;  /* 0x000004000079d802 */ /* 0x000fe40000000f00 */
[----:B------:R-:W-:Y:S01]  /*bc50*/  @!P4 MOV R115, 0x400 ;  /* 0x000004000073c802 */ /* 0x000fe20000000f00 */
[----:B------:R-:W-:Y:S01]  /*bc60*/  @!P1 FFMA R5, R0, R135, R5 ;  /* 0x0000008700059223 */ /* 0x000fe20000000005 */
[----:B-1----:R-:W-:Y:S02]  /*bc70*/  @!P5 LEA R196, R196, R121, 0x18 ;  /* 0x00000079c4c4d211 */ /* 0x002fe400078ec0ff */
[----:B------:R-:W-:Y:S01]  /*bc80*/  ISETP.GE.AND P5, PT, R160, R3, PT ;  /* 0x00000003a000720c */ /* 0x000fe20003fa6270 */
[----:B------:R-:W-:Y:S01]  /*bc90*/  @!P3 FFMA R5, R186, R137, R5 ;  /* 0x00000089ba05b223 */ /* 0x000fe20000000005 */
[----:B------:R-:W-:-:S02]  /*bca0*/  ISETP.NE.AND P1, PT, R165, RZ, PT ;  /* 0x000000ffa500720c */ /* 0x000fc40003f25270 */
[----:B------:R-:W-:Y:S02]  /*bcb0*/  @!P4 LEA R129, R194, R115, 0x18 ;  /* 0x00000073c281c211 */ /* 0x000fe400078ec0ff */
[-C--:B------:R-:W-:Y:S02]  /*bcc0*/  ISETP.GE.AND P4, PT, R136, R3.reuse, PT ;  /* 0x000000038800720c */ /* 0x080fe40003f86270 */
[----:B------:R-:W-:-:S05]  /*bcd0*/  ISETP.GE.AND P3, PT, R158, R3, PT ;  /* 0x000000039e00720c */ /* 0x000fca0003f66270 */
[----:B------:R-:W1:Y:S01]  /*bce0*/  @!P5 S2R R194, SR_CgaCtaId ;  /* 0x0000000000c2d919 */ /* 0x000e620000008800 */
[----:B------:R-:W-:Y:S01]  /*bcf0*/  ISETP.GE.AND P5, PT, R156, R3, PT ;  /* 0x000000039c00720c */ /* 0x000fe20003fa6270 */
[----:B------:R-:W-:Y:S02]  /*bd00*/  @!P1 HADD2.F32 R0, -RZ, R119.H0_H0 ;  /* 0x20000077ff009230 */ /* 0x000fe40000004100 */
[----:B------:R-:W-:Y:S02]  /*bd10*/  @!P0 LDS.U16 R119, [R190+0x3b02] ;  /* 0x003b0200be778984 */ /* 0x000fe40000000400 */
[----:B------:R-:W-:Y:S02]  /*bd20*/  @!P4 HADD2.F32 R111, -RZ, R111.H0_H0 ;  /* 0x2000006fff6fc230 */ /* 0x000fe40000004100 */
[----:B------:R-:W-:Y:S01]  /*bd30*/  @!P1 FFMA R5, R0, R149, R5 ;  /* 0x0000009500059223 */ /* 0x000fe20000000005 */
[----:B------:R-:W2:Y:S01]  /*bd40*/  @!P3 S2R R198, SR_CgaCtaId ;  /* 0x0000000000c6b919 */ /* 0x000ea20000008800 */
[----:B------:R-:W-:Y:S01]  /*bd50*/  ISETP.GE.AND P3, PT, R154, R3, PT ;  /* 0x000000039a00720c */ /* 0x000fe20003f66270 */
[----:B------:R-:W-:Y:S01]  /*bd60*/  @!P4 FFMA R184, R111, R133, R184 ;  /* 0x000000856fb8c223 */ /* 0x000fe200000000b8 */
[-C--:B------:R-:W-:Y:S01]  /*bd70*/  ISETP.GE.AND P1, PT, R150, R3.reuse, PT ;  /* 0x000000039600720c */ /* 0x080fe20003f26270 */
[----:B------:R-:W-:Y:S01]  /*bd80*/  @!P0 LDS R133, [R81+0x58] ;  /* 0x0000580051858984 */ /* 0x000fe20000000800 */
[----:B------:R-:W-:-:S02]  /*bd90*/  ISETP.GE.AND P0, PT, R152, R3, PT ;  /* 0x000000039800720c */ /* 0x000fc40003f06270 */
[----:B------:R-:W-:Y:S01]  /*bda0*/  P2R R159, PR, RZ, 0x8 ;  /* 0x00000008ff9f7803 */ /* 0x000fe20000000000 */
[----:B------:R-:W3:Y:S01]  /*bdb0*/  @!P5 S2R R200, SR_CgaCtaId ;  /* 0x0000000000c8d919 */ /* 0x000ee20000008800 */
[-C--:B------:R-:W-:Y:S02]  /*bdc0*/  ISETP.GE.AND P5, PT, R24, R3.reuse, PT ;  /* 0x000000031800720c */ /* 0x080fe40003fa6270 */
[----:B------:R-:W-:Y:S01]  /*bdd0*/  P2R R137, PR, RZ, 0x1 ;  /* 0x00000001ff897803 */ /* 0x000fe20000000000 */
[----:B------:R4:W5:Y:S01]  /*bde0*/  @!P6 LDS.U16 R0, [R107+0x4800] ;  /* 0x004800006b00e984 */ /* 0x0009620000000400 */
[-C--:B------:R-:W-:Y:S01]  /*bdf0*/  ISETP.GE.AND P4, PT, R172, R3.reuse, PT ;  /* 0x00000003ac00720c */ /* 0x080fe20003f86270 */
[----:B------:R-:W3:Y:S01]  /*be00*/  @!P3 S2R R202, SR_CgaCtaId ;  /* 0x0000000000cab919 */ /* 0x000ee20000008800 */
[-C--:B------:R-:W-:Y:S01]  /*be10*/  ISETP.GE.AND P3, PT, R30, R3.reuse, PT ;  /* 0x000000031e00720c */ /* 0x080fe20003f66270 */
[----:B------:R-:W3:Y:S01]  /*be20*/  @!P1 S2R R206, SR_CgaCtaId ;  /* 0x0000000000ce9919 */ /* 0x000ee20000008800 */
[----:B------:R-:W-:-:S05]  /*be30*/  ISETP.GE.AND P1, PT, R104, R3, PT ;  /* 0x000000036800720c */ /* 0x000fca0003f26270 */
[----:B------:R-:W-:Y:S01]  /*be40*/  @!P5 HADD2.F32 R186, -RZ, R123.H0_H0 ;  /* 0x2000007bffbad230 */ /* 0x000fe20000004100 */
[----:B------:R-:W3:Y:S01]  /*be50*/  @!P0 S2R R204, SR_CgaCtaId ;  /* 0x0000000000cc8919 */ /* 0x000ee20000008800 */
[----:B------:R-:W-:-:S03]  /*be60*/  ISETP.GE.AND P0, PT, R22, R3, PT ;  /* 0x000000031600720c */ /* 0x000fc60003f06270 */
[----:B------:R-:W-:Y:S01]  /*be70*/  @!P5 FFMA R5, R188, R186, R5 ;  /* 0x000000babc05d223 */ /* 0x000fe20000000005 */
[----:B----4-:R-:W-:Y:S01]  /*be80*/  P2R R107, PR, RZ, 0x2 ;  /* 0x00000002ff6b7803 */ /* 0x010fe20000000000 */
[----:B------:R-:W-:Y:S01]  /*be90*/  @!P2 LDS.U16 R123, [R157+0x3c02] ;  /* 0x003c02009d7ba984 */ /* 0x000fe20000000400 */
[----:B------:R-:W-:Y:S01]  /*bea0*/  @!P3 HADD2.F32 R186, -RZ, R127.H0_H0 ;  /* 0x2000007fffbab230 */ /* 0x000fe20000004100 */
[-C--:B------:R-:W-:Y:S02]  /*beb0*/  ISETP.GE.AND P5, PT, R166, R3.reuse, PT ;  /* 0x00000003a600720c */ /* 0x080fe40003fa6270 */
[----:B------:R-:W-:Y:S01]  /*bec0*/  @!P2 LDS R190, [R81+0x60] ;  /* 0x0000600051bea984 */ /* 0x000fe20000000800 */
[----:B------:R-:W-:Y:S01]  /*bed0*/  ISETP.GE.AND P2, PT, R132, R3, PT ;  /* 0x000000038400720c */ /* 0x000fe20003f46270 */
[----:B0-----:R-:W-:Y:S01]  /*bee0*/  @!P3 FFMA R5, R186, R117, R5 ;  /* 0x00000075ba05b223 */ /* 0x001fe20000000005 */
[-C--:B------:R-:W-:Y:S01]  /*bef0*/  ISETP.GE.AND P3, PT, R158, R3.reuse, PT ;  /* 0x000000039e00720c */ /* 0x080fe20003f66270 */
[----:B------:R-:W0:Y:S01]  /*bf00*/  @!P1 S2R R208, SR_CgaCtaId ;  /* 0x0000000000d09919 */ /* 0x000e220000008800 */
[-C--:B------:R-:W-:Y:S01]  /*bf10*/  ISETP.GE.AND P1, PT, R168, R3.reuse, PT ;  /* 0x00000003a800720c */ /* 0x080fe20003f26270 */
[----:B------:R-:W4:Y:S01]  /*bf20*/  @!P0 S2R R210, SR_CgaCtaId ;  /* 0x0000000000d28919 */ /* 0x000f220000008800 */
[-C--:B------:R-:W-:Y:S01]  /*bf30*/  ISETP.GE.AND P0, PT, R160, R3.reuse, PT ;  /* 0x00000003a000720c */ /* 0x080fe20003f06270 */
[----:B------:R-:W-:Y:S08]  /*bf40*/  @!P4 LDS.U16 R121, [R153+0x3b82] ;  /* 0x003b82009979c984 */ /* 0x000ff00000000400 */
[----:B------:R-:W-:Y:S01]  /*bf50*/  @!P3 MOV R109, 0x400 ;  /* 0x00000400006db802 */ /* 0x000fe20000000f00 */
[----:B------:R-:W-:Y:S01]  /*bf60*/  @!P4 LDS R135, [R81+0x5c] ;  /* 0x00005c005187c984 */ /* 0x000fe20000000800 */
[----:B------:R-:W-:Y:S01]  /*bf70*/  ISETP.GE.AND P4, PT, R14, R3, PT ;  /* 0x000000030e00720c */ /* 0x000fe20003f86270 */
[----:B-----5:R-:W-:Y:S01]  /*bf80*/  @!P6 HADD2.F32 R0, -RZ, R0.H0_H0 ;  /* 0x20000000ff00e230 */ /* 0x020fe20000004100 */
[----:B--2---:R-:W-:Y:S01]  /*bf90*/  @!P3 LEA R198, R198, R109, 0x18 ;  /* 0x0000006dc6c6b211 */ /* 0x004fe200078ec0ff */
[----:B------:R2:W-:Y:S01]  /*bfa0*/  @!P1 LDS.U16 R125, [R163+0x3c82] ;  /* 0x003c8200a37d9984 */ /* 0x0005e20000000400 */
[----:B------:R-:W-:-:S03]  /*bfb0*/  ISETP.NE.AND P3, PT, R159, RZ, PT ;  /* 0x000000ff9f00720c */ /* 0x000fc60003f65270 */
[----:B------:R-:W-:Y:S01]  /*bfc0*/  @!P1 LDS R149, [R81+0x64] ;  /* 0x0000640051959984 */ /* 0x000fe20000000800 */
[----:B------:R-:W-:Y:S02]  /*bfd0*/  ISETP.NE.AND P1, PT, R107, RZ, PT ;  /* 0x000000ff6b00720c */ /* 0x000fe40003f25270 */
[----:B------:R-:W-:Y:S01]  /*bfe0*/  @!P0 MOV R107, 0x400 ;  /* 0x00000400006b8802 */ /* 0x000fe20000000f00 */
[----:B------:R5:W-:Y:S01]  /*bff0*/  @!P2 LDS.U16 R115, [R35+0x4880] ;  /* 0x004880002373a984 */ /* 0x000be20000000400 */
[----:B--2---:R-:W-:Y:S02]  /*c000*/  P2R R163, PR, RZ, 0x4 ;  /* 0x00000004ffa37803 */ /* 0x004fe40000000000 */
[----:B-1----:R-:W-:Y:S01]  /*c010*/  @!P0 LEA R194, R194, R107, 0x18 ;  /* 0x0000006bc2c28211 */ /* 0x002fe200078ec0ff */
[----:B------:R-:W-:Y:S01]  /*c020*/  @!P2 LDS R131, [R81+0xc4] ;  /* 0x0000c4005183a984 */ /* 0x000fe20000000800 */
[----:B------:R-:W-:Y:S02]  /*c030*/  ISETP.NE.AND P0, PT, R137, RZ, PT ;  /* 0x000000ff8900720c */ /* 0x000fe40003f05270 */
[----:B------:R-:W-:Y:S01]  /*c040*/  @!P3 MOV R107, 0x400 ;  /* 0x00000400006bb802 */ /* 0x000fe20000000f00 */
[----:B------:R-:W1:Y:S01]  /*c050*/  @!P6 LDS R111, [R81+0xc0] ;  /* 0x0000c000516fe984 */ /* 0x000e620000000800 */
[----:B------:R-:W-:-:S02]  /*c060*/  P2R R165, PR, RZ, 0x8 ;  /* 0x00000008ffa57803 */ /* 0x000fc40000000000 */
[----:B---3--:R-:W-:Y:S01]  /*c070*/  @!P3 LEA R107, R202, R107, 0x18 ;  /* 0x0000006bca6bb211 */ /* 0x008fe200078ec0ff */
[----:B------:R-:W2:Y:S01]  /*c080*/  @!P4 S2R R188, SR_CgaCtaId ;  /* 0x0000000000bcc919 */ /* 0x000ea20000008800 */
[-C--:B------:R-:W-:Y:S02]  /*c090*/  ISETP.GE.AND P2, PT, R156, R3.reuse, PT ;  /* 0x000000039c00720c */ /* 0x080fe40003f46270 */
[----:B------:R-:W-:Y:S01]  /*c0a0*/  ISETP.GE.AND P3, PT, R150, R3, PT ;  /* 0x000000039600720c */ /* 0x000fe20003f66270 */
[----:B------:R3:W3:Y:S02]  /*c0b0*/  @!P5 LDS.U16 R127, [R192+0x3d02] ;  /* 0x003d0200c07fd984 */ /* 0x0006e40000000400 */
[----:B------:R-:W-:Y:S02]  /*c0c0*/  @!P0 MOV R109, 0x400 ;  /* 0x00000400006d8802 */ /* 0x000fe40000000f00 */
[----:B------:R-:W3:Y:S02]  /*c0d0*/  @!P5 LDS R153, [R81+0x68] ;  /* 0x000068005199d984 */ /* 0x000ee40000000800 */
[----:B------:R-:W-:-:S02]  /*c0e0*/  @!P0 LEA R109, R204, R109, 0x18 ;  /* 0x0000006dcc6d8211 */ /* 0x000fc400078ec0ff */
[----:B------:R-:W-:Y:S01]  /*c0f0*/  ISETP.NE.AND P0, PT, R161, RZ, PT ;  /* 0x000000ffa100720c */ /* 0x000fe20003f05270 */
[----:B------:R-:W-:Y:S01]  /*c100*/  @!P4 LDS R159, [R81+0x4] ;  /* 0x00000400519fc984 */ /* 0x000fe20000000800 */
[----:B------:R-:W-:Y:S02]  /*c110*/  @!P2 MOV R117, 0x400 ;  /* 0x000004000075a802 */ /* 0x000fe40000000f00 */
[----:B-----5:R-:W-:Y:S02]  /*c120*/  @!P3 MOV R35, 0x400 ;  /* 0x000004000023b802 */ /* 0x020fe40000000f00 */
[----:B------:R-:W-:Y:S02]  /*c130*/  P2R R137, PR, RZ, 0x1 ;  /* 0x00000001ff897803 */ /* 0x000fe40000000000 */
[----:B------:R-:W-:Y:S02]  /*c140*/  @!P2 LEA R117, R200, R117, 0x18 ;  /* 0x00000075c875a211 */ /* 0x000fe400078ec0ff */
[----:B------:R-:W-:-:S02]  /*c150*/  @!P3 LEA R35, R206, R35, 0x18 ;  /* 0x00000023ce23b211 */ /* 0x000fc400078ec0ff */
[-C--:B------:R-:W-:Y:S01]  /*c160*/  ISETP.GE.AND P2, PT, R164, R3.reuse, PT ;  /* 0x00000003a400720c */ /* 0x080fe20003f46270 */
[----:B------:R-:W-:Y:S01]  /*c170*/  @!P0 HADD2.F32 R186, -RZ, R119.H0_H0 ;  /* 0x20000077ffba8230 */ /* 0x000fe20000004100 */
[----:B------:R-:W-:Y:S02]  /*c180*/  ISETP.GE.AND P3, PT, R22, R3, PT ;  /* 0x000000031600720c */ /* 0x000fe40003f66270 */
[----:B------:R-:W-:Y:S02]  /*c190*/  @!P1 MOV R119, 0x400 ;  /* 0x0000040000779802 */ /* 0x000fe40000000f00 */
[----:B------:R-:W-:Y:S01]  /*c1a0*/  @!P0 FFMA R5, R186, R133, R5 ;  /* 0x00000085ba058223 */ /* 0x000fe20000000005 */
[----:B------:R-:W-:Y:S02]  /*c1b0*/  ISETP.GE.AND P0, PT, R172, R3, PT ;  /* 0x00000003ac00720c */ /* 0x000fe40003f06270 */
[----:B0-----:R-:W-:Y:S02]  /*c1c0*/  @!P1 LEA R208, R208, R119, 0x18 ;  /* 0x00000077d0d09211 */ /* 0x001fe400078ec0ff */
[----:B------:R-:W-:Y:S01]  /*c1d0*/  @!P4 MOV R119, 0x400 ;  /* 0x000004000077c802 */ /* 0x000fe20000000f00 */
[----:B-1----:R-:W-:Y:S01]  /*c1e0*/  @!P6 FFMA R184, R111, R0, R184 ;  /* 0x000000006fb8e223 */ /* 0x002fe200000000b8 */
[----:B------:R-:W0:Y:S01]  /*c1f0*/  @!P2 LDS.U16 R129, [R129+0x3d82] ;  /* 0x003d82008181a984 */ /* 0x000e220000000400 */
[----:B------:R-:W-:-:S02]  /*c200*/  ISETP.GE.AND P6, PT, R146, R3, PT ;  /* 0x000000039200720c */ /* 0x000fc40003fc6270 */
[----:B--2---:R-:W-:Y:S01]  /*c210*/  @!P4 LEA R133, R188, R119, 0x18 ;  /* 0x00000077bc85c211 */ /* 0x004fe200078ec0ff */
[----:B------:R-:W1:Y:S01]  /*c220*/  @!P2 LDS R157, [R81+0x6c] ;  /* 0x00006c00519da984 */ /* 0x000e620000000800 */
[----:B------:R-:W-:Y:S02]  /*c230*/  ISETP.GE.AND P2, PT, R170, R3, PT ;  /* 0x00000003aa00720c */ /* 0x000fe40003f46270 */
[----:B------:R-:W-:Y:S01]  /*c240*/  @!P0 HADD2.F32 R186, -RZ, R121.H0_H0 ;  /* 0x20000079ffba8230 */ /* 0x000fe20000004100 */
[----:B------:R-:W-:Y:S02]  /*c250*/  @!P3 MOV R121, 0x400 ;  /* 0x000004000079b802 */ /* 0x000fe40000000f00 */
[----:B------:R-:W-:Y:S02]  /*c260*/  P2R R111, PR, RZ, 0x40 ;  /* 0x00000040ff6f7803 */ /* 0x000fe40000000000 */
[----:B----4-:R-:W-:Y:S01]  /*c270*/  @!P3 LEA R210, R210, R121, 0x18 ;  /* 0x00000079d2d2b211 */ /* 0x010fe200078ec0ff */
[----:B------:R-:W-:Y:S01]  /*c280*/  @!P0 FFMA R5, R186, R135, R5 ;  /* 0x00000087ba058223 */ /* 0x000fe20000000005 */
[-C--:B------:R-:W-:Y:S01]  /*c290*/  ISETP.GE.AND P3, PT, R168, R3.reuse, PT ;  /* 0x00000003a800720c */ /* 0x080fe20003f66270 */
[----:B---3--:R-:W2:Y:S01]  /*c2a0*/  @!P6 S2R R192, SR_CgaCtaId ;  /* 0x0000000000c0e919 */ /* 0x008ea20000008800 */
[----:B------:R-:W-:-:S02]  /*c2b0*/  ISETP.GE.AND P0, PT, R148, R3, PT ;  /* 0x000000039400720c */ /* 0x000fc40003f06270 */
[----:B------:R-:W-:Y:S01]  /*c2c0*/  @!P2 HADD2.F32 R188, -RZ, R123.H0_H0 ;  /* 0x2000007bffbca230 */ /* 0x000fe20000004100 */
[-C--:B------:R-:W-:Y:S02]  /*c2d0*/  ISETP.GE.AND P6, PT, R162, R3.reuse, PT ;  /* 0x00000003a200720c */ /* 0x080fe40003fc6270 */
[----:B------:R-:W-:Y:S02]  /*c2e0*/  P2R R161, PR, RZ, 0x1 ;  /* 0x00000001ffa17803 */ /* 0x000fe40000000000 */
[----:B------:R-:W-:Y:S01]  /*c2f0*/  @!P2 FFMA R5, R190, R188, R5 ;  /* 0x000000bcbe05a223 */ /* 0x000fe20000000005 */
[----:B------:R-:W-:Y:S02]  /*c300*/  ISETP.NE.AND P2, PT, R163, RZ, PT ;  /* 0x000000ffa300720c */ /* 0x000fe40003f45270 */
[----:B------:R-:W-:Y:S01]  /*c310*/  P2R R163, PR, RZ, 0x2 ;  /* 0x00000002ffa37803 */ /* 0x000fe20000000000 */
[----:B------:R-:W-:Y:S02]  /*c320*/  @!P3 HADD2.F32 R0, -RZ, R125.H0_H0 ;  /* 0x2000007dff00b230 */ /* 0x000fe40000004100 */
[----:B------:R-:W3:Y:S01]  /*c330*/  @!P0 S2R R190, SR_CgaCtaId ;  /* 0x0000000000be8919 */ /* 0x000ee20000008800 */
[----:B------:R-:W-:-:S02]  /*c340*/  ISETP.GE.AND P0, PT, R144, R3, PT ;  /* 0x000000039000720c */ /* 0x000fc40003f06270 */
[----:B------:R-:W-:Y:S01]  /*c350*/  @!P3 FFMA R5, R0, R149, R5 ;  /* 0x000000950005b223 */ /* 0x000fe20000000005 */
[----:B------:R-:W-:Y:S01]  /*c360*/  @!P5 HADD2.F32 R0, -RZ, R127.H0_H0 ;  /* 0x2000007fff00d230 */ /* 0x000fe20000004100 */
[----:B------:R-:W4:Y:S01]  /*c370*/  @!P6 LDS.U16 R121, [R196+0x3e02] ;  /* 0x003e0200c479e984 */ /* 0x000f220000000400 */
[----:B------:R-:W-:Y:S02]  /*c380*/  ISETP.GE.AND P3, PT, R16, R3, PT ;  /* 0x000000031000720c */ /* 0x000fe40003f66270 */
[----:B------:R-:W-:Y:S02]  /*c390*/  @!P2 HADD2.F32 R115, -RZ, R115.H0_H0 ;  /* 0x20000073ff73a230 */ /* 0x000fe40000004100 */
[----:B------:R-:W-:Y:S01]  /*c3a0*/  @!P5 FFMA R5, R0, R153, R5 ;  /* 0x000000990005d223 */ /* 0x000fe20000000005 */
[-C--:B------:R-:W-:Y:S01]  /*c3b0*/  ISETP.GE.AND P5, PT, R12, R3.reuse, PT ;  /* 0x000000030c00720c */ /* 0x080fe20003fa6270 */
[----:B------:R-:W5:Y:S01]  /*c3c0*/  @!P6 LDS R188, [R81+0x70] ;  /* 0x0000700051bce984 */ /* 0x000f620000000800 */
[----:B------:R-:W-:Y:S01]  /*c3d0*/  ISETP.GE.AND P6, PT, R164, R3, PT ;  /* 0x00000003a400720c */ /* 0x000fe20003fc6270 */
[----:B------:R-:W-:Y:S01]  /*c3e0*/  @!P2 FFMA R184, R115, R131, R184 ;  /* 0x0000008373b8a223 */ /* 0x000fe200000000b8 */
[-C--:B------:R-:W-:Y:S01]  /*c3f0*/  ISETP.GE.AND P2, PT, R10, R3.reuse, PT ;  /* 0x000000030a00720c */ /* 0x080fe20003f46270 */
[----:B------:R-:W3:Y:S01]  /*c400*/  @!P0 S2R R200, SR_CgaCtaId ;  /* 0x0000000000c88919 */ /* 0x000ee20000008800 */
[-C--:B------:R-:W-:Y:S01]  /*c410*/  ISETP.GE.AND P0, PT, R160, R3.reuse, PT ;  /* 0x00000003a000720c */ /* 0x080fe20003f06270 */
[----:B------:R-:W-:Y:S06]  /*c420*/  @!P1 LDS.U16 R127, [R208+0x3004] ;  /* 0x00300400d07f9984 */ /* 0x000fec0000000400 */
[----:B------:R-:W3:Y:S01]  /*c430*/  @!P5 S2R R204, SR_CgaCtaId ;  /* 0x0000000000ccd919 */ /* 0x000ee20000008800 */
[-C--:B------:R-:W-:Y:S01]  /*c440*/  ISETP.GE.AND P5, PT, R6, R3.reuse, PT ;  /* 0x000000030600720c */ /* 0x080fe20003fa6270 */
[----:B0-----:R-:W-:Y:S01]  /*c450*/  @!P6 HADD2.F32 R186, -RZ, R129.H0_H0 ;  /* 0x20000081ffbae230 */ /* 0x001fe20000004100 */
[----:B------:R-:W-:Y:S01]  /*c460*/  @!P1 LDS R0, [R81] ;  /* 0x0000000051009984 */ /* 0x000fe20000000800 */
[----:B------:R-:W-:-:S03]  /*c470*/  ISETP.GE.AND P1, PT, R22, R3, PT ;  /* 0x000000031600720c */ /* 0x000fc60003f26270 */
[----:B-1----:R-:W-:Y:S01]  /*c480*/  @!P6 FFMA R5, R186, R157, R5 ;  /* 0x0000009dba05e223 */ /* 0x002fe20000000005 */
[----:B------:R-:W-:Y:S01]  /*c490*/  @!P0 LDS R149, [R81+0x74] ;  /* 0x0000740051958984 */ /* 0x000fe20000000800 */
[----:B------:R-:W-:-:S03]  /*c4a0*/  ISETP.NE.AND P6, PT, R111, RZ, PT ;  /* 0x000000ff6f00720c */ /* 0x000fc60003fc5270 */
[----:B------:R-:W0:Y:S01]  /*c4b0*/  @!P0 LDS.U16 R123, [R194+0x3e82] ;  /* 0x003e8200c27b8984 */ /* 0x000e220000000400 */
[-C--:B------:R-:W-:Y:S02]  /*c4c0*/  ISETP.GE.AND P0, PT, R158, R3.reuse, PT ;  /* 0x000000039e00720c */ /* 0x080fe40003f06270 */
[----:B------:R-:W-:Y:S01]  /*c4d0*/  P2R R167, PR, RZ, 0x40 ;  /* 0x00000040ffa77803 */ /* 0x000fe20000000000 */
[----:B------:R-:W1:Y:S01]  /*c4e0*/  @!P5 S2R R206, SR_CgaCtaId ;  /* 0x0000000000ced919 */ /* 0x000e620000008800 */
[-C--:B------:R-:W-:Y:S01]  /*c4f0*/  ISETP.GE.AND P5, PT, R130, R3.reuse, PT ;  /* 0x000000038200720c */ /* 0x080fe20003fa6270 */
[----:B------:R-:W-:Y:S04]  /*c500*/  @!P1 LDS.U16 R129, [R210+0x3104] ;  /* 0x00310400d2819984 */ /* 0x000fe80000000400 */
[----:B------:R-:W-:Y:S01]  /*c510*/  @!P6 MOV R111, 0x400 ;  /* 0x00000400006fe802 */ /* 0x000fe20000000f00 */
[----:B------:R-:W-:Y:S01]  /*c520*/  @!P1 LDS R157, [R81+0x8] ;  /* 0x00000800519d9984 */ /* 0x000fe20000000800 */
[----:B------:R-:W-:-:S02]  /*c530*/  ISETP.GE.AND P1, PT, R144, R3, PT ;  /* 0x000000039000720c */ /* 0x000fc40003f26270 */
[----:B--2---:R-:W-:Y:S01]  /*c540*/  @!P6 LEA R111, R192, R111, 0x18 ;  /* 0x0000006fc06fe211 */ /* 0x004fe200078ec0ff */
[----:B------:R2:W-:Y:S01]  /*c550*/  @!P4 LDS.U16 R131, [R133+0x3084] ;  /* 0x003084008583c984 */ /* 0x0005e20000000400 */
[-C--:B------:R-:W-:Y:S02]  /*c560*/  ISETP.GE.AND P4, PT, R8, R3.reuse, PT ;  /* 0x000000030800720c */ /* 0x080fe40003f86270 */
[----:B------:R-:W-:Y:S01]  /*c570*/  ISETP.GE.AND P6, PT, R162, R3, PT ;  /* 0x00000003a200720c */ /* 0x000fe20003fc6270 */
[----:B------:R-:W-:Y:S04]  /*c580*/  @!P0 LDS.U16 R125, [R198+0x3f02] ;  /* 0x003f0200c67d8984 */ /* 0x000fe80000000400 */
[----:B------:R-:W-:Y:S01]  /*c590*/  @!P0 LDS R153, [R81+0x78] ;  /* 0x0000780051998984 */ /* 0x000fe20000000800 */
[----:B------:R-:W-:-:S02]  /*c5a0*/  ISETP.NE.AND P0, PT, R161, RZ, PT ;  /* 0x000000ffa100720c */ /* 0x000fc40003f05270 */
[----:B--2---:R-:W-:Y:S01]  /*c5b0*/  @!P3 MOV R133, 0x400 ;  /* 0x000004000085b802 */ /* 0x004fe20000000f00 */
[----:B------:R-:W2:Y:S01]  /*c5c0*/  @!P3 S2R R202, SR_CgaCtaId ;  /* 0x0000000000cab919 */ /* 0x000ea20000008800 */
[----:B------:R-:W-:Y:S02]  /*c5d0*/  P2R R169, PR, RZ, 0x1 ;  /* 0x00000001ffa97803 */ /* 0x000fe40000000000 */
[----:B------:R-:W-:Y:S01]  /*c5e0*/  @!P2 MOV R161, 0x400 ;  /* 0x0000040000a1a802 */ /* 0x000fe20000000f00 */
[----:B------:R3:W1:Y:S01]  /*c5f0*/  @!P5 LDS.U16 R119, [R31+0x4900] ;  /* 0x004900001f77d984 */ /* 0x0006620000000400 */
[----:B----4-:R-:W-:Y:S01]  /*c600*/  @!P6 HADD2.F32 R186, -RZ, R121.H0_H0 ;  /* 0x20000079ffbae230 */ /* 0x010fe20000004100 */
[----:B------:R-:W4:Y:S04]  /*c610*/  @!P2 S2R R196, SR_CgaCtaId ;  /* 0x0000000000c4a919 */ /* 0x000f280000008800 */
[----:B------:R-:W-:Y:S01]  /*c620*/  @!P0 MOV R115, 0x400 ;  /* 0x0000040000738802 */ /* 0x000fe20000000f00 */
[----:B-----5:R-:W-:Y:S01]  /*c630*/  @!P6 FFMA R5, R188, R186, R5 ;  /* 0x000000babc05e223 */ /* 0x020fe20000000005 */
[----:B---3--:R-:W-:Y:S01]  /*c640*/  @!P1 MOV R31, 0x400 ;  /* 0x00000400001f9802 */ /* 0x008fe20000000f00 */
[----:B------:R-:W3:Y:S01]  /*c650*/  @!P4 S2R R194, SR_CgaCtaId ;  /* 0x0000000000c2c919 */ /* 0x000ee20000008800 */
[----:B------:R-:W-:Y:S01]  /*c660*/  @!P0 LEA R115, R190, R115, 0x18 ;  /* 0x00000073be738211 */ /* 0x000fe200078ec0ff */
[----:B------:R-:W-:Y:S01]  /*c670*/  IMAD.MOV.U32 R186, RZ, RZ, RZ ;  /* 0x000000ffffba7224 */ /* 0x000fe200078e00ff */
[----:B------:R-:W-:Y:S01]  /*c680*/  @!P1 LEA R31, R200, R31, 0x18 ;  /* 0x0000001fc81f9211 */ /* 0x000fe200078ec0ff */
[----:B------:R-:W5:Y:S01]  /*c690*/  @!P5 LDS R135, [R81+0xc8] ;  /* 0x0000c8005187d984 */ /* 0x000f620000000800 */
[----:B------:R-:W-:-:S02]  /*c6a0*/  ISETP.GE.AND P1, PT, R12, R3, PT ;  /* 0x000000030c00720c */ /* 0x000fc40003f26270 */
[-C--:B------:R-:W-:Y:S02]  /*c6b0*/  ISETP.GE.AND P0, PT, R6, R3.reuse, PT ;  /* 0x000000030600720c */ /* 0x080fe40003f06270 */
[----:B------:R-:W-:-:S09]  /*c6c0*/  ISETP.GE.AND P6, PT, R160, R3, PT ;  /* 0x00000003a000720c */ /* 0x000fd20003fc6270 */
[----:B------:R-:W-:Y:S02]  /*c6d0*/  @!P1 MOV R121, 0x400 ;  /* 0x0000040000799802 */ /* 0x000fe40000000f00 */
[----:B--2---:R-:W-:Y:S02]  /*c6e0*/  @!P3 LEA R133, R202, R133, 0x18 ;  /* 0x00000085ca85b211 */ /* 0x004fe400078ec0ff */
[----:B------:R-:W-:Y:S01]  /*c6f0*/  @!P1 LEA R204, R204, R121, 0x18 ;  /* 0x00000079cccc9211 */ /* 0x000fe200078ec0ff */
[----:B0-----:R-:W-:Y:S01]  /*c700*/  @!P6 HADD2.F32 R188, -RZ, R123.H0_H0 ;  /* 0x2000007bffbce230 */ /* 0x001fe20000004100 */
[----:B------:R-:W-:Y:S02]  /*c710*/  @!P0 MOV R121, 0x400 ;  /* 0x0000040000798802 */ /* 0x000fe40000000f00 */
[----:B------:R-:W-:Y:S01]  /*c720*/  ISETP.NE.AND P1, PT, R163, RZ, PT ;  /* 0x000000ffa300720c */ /* 0x000fe20003f25270 */
[----:B------:R-:W-:Y:S01]  /*c730*/  @!P3 LDS.U16 R133, [R133+0x3184] ;  /* 0x003184008585b984 */ /* 0x000fe20000000400 */
[----:B-1----:R-:W-:-:S02]  /*c740*/  @!P0 LEA R206, R206, R121, 0x18 ;  /* 0x00000079cece8211 */ /* 0x002fc400078ec0ff */
[----:B------:R-:W-:Y:S01]  /*c750*/  P2R R121, PR, RZ, 0x1 ;  /* 0x00000001ff797803 */ /* 0x000fe20000000000 */
[----:B------:R-:W-:Y:S01]  /*c760*/  @!P5 HADD2.F32 R119, -RZ, R119.H0_H0 ;  /* 0x20000077ff77d230 */ /* 0x000fe20000004100 */
[----:B------:R-:W-:Y:S02]  /*c770*/  ISETP.GE.AND P0, PT, R14, R3, PT ;  /* 0x000000030e00720c */ /* 0x000fe40003f06270 */
[----:B------:R-:W-:Y:S02]  /*c780*/  @!P4 MOV R163, 0x400 ;  /* 0x0000040000a3c802 */ /* 0x000fe40000000f00 */
[----:B----4-:R-:W-:Y:S02]  /*c790*/  @!P2 LEA R196, R196, R161, 0x18 ;  /* 0x000000a1c4c4a211 */ /* 0x010fe400078ec0ff */
[----:B------:R-:W-:Y:S01]  /*c7a0*/  @!P3 LDS R161, [R81+0xc] ;  /* 0x00000c0051a1b984 */ /* 0x000fe20000000800 */
[----:B------:R-:W-:Y:S01]  /*c7b0*/  ISETP.NE.AND P3, PT, R165, RZ, PT ;  /* 0x000000ffa500720c */ /* 0x000fe20003f65270 */
[----:B------:R-:W-:Y:S01]  /*c7c0*/  @!P1 HADD2.F32 R127, -RZ, R127.H0_H0 ;  /* 0x2000007fff7f9230 */ /* 0x000fe20000004100 */
[----:B---3--:R-:W-:Y:S01]  /*c7d0*/  @!P4 LEA R163, R194, R163, 0x18 ;  /* 0x000000a3c2a3c211 */ /* 0x008fe200078ec0ff */
[----:B------:R-:W0:Y:S01]  /*c7e0*/  @!P2 LDS.U16 R123, [R196+0x3204] ;  /* 0x00320400c47ba984 */ /* 0x000e220000000400 */
[----:B------:R-:W-:Y:S01]  /*c7f0*/  P2R R165, PR, RZ, 0x10 ;  /* 0x00000010ffa57803 */ /* 0x000fe20000000000 */
[----:B-----5:R-:W-:Y:S01]  /*c800*/  @!P5 FFMA R184, R119, R135, R184 ;  /* 0x0000008777b8d223 */ /* 0x020fe200000000b8 */
[-C--:B------:R-:W-:Y:S01]  /*c810*/  ISETP.GE.AND P4, PT, R160, R3.reuse, PT ;  /* 0x00000003a000720c */ /* 0x080fe20003f86270 */
[----:B------:R-:W-:Y:S01]  /*c820*/  @!P0 HADD2.F32 R131, -RZ, R131.H0_H0 ;  /* 0x20000083ff838230 */ /* 0x000fe20000004100 */
[----:B------:R-:W-:Y:S01]  /*c830*/  ISETP.GE.AND P6, PT, R142, R3, PT ;  /* 0x000000038e00720c */ /* 0x000fe20003fc6270 */
[----:B------:R-:W-:Y:S01]  /*c840*/  @!P1 FFMA R186, R0, R127, RZ ;  /* 0x0000007f00ba9223 */ /* 0x000fe200000000ff */
[----:B------:R-:W-:-:S02]  /*c850*/  ISETP.NE.AND P1, PT, R147, RZ, PT ;  /* 0x000000ff9300720c */ /* 0x000fc40003f25270 */
[----:B------:R-:W-:Y:S01]  /*c860*/  ISETP.GE.AND P5, PT, R18, R3, PT ;  /* 0x000000031200720c */ /* 0x000fe20003fa6270 */
[----:B------:R-:W-:Y:S01]  /*c870*/  @!P0 FFMA R186, R131, R159, R186 ;  /* 0x0000009f83ba8223 */ /* 0x000fe200000000ba */
[----:B------:R-:W-:Y:S01]  /*c880*/  ISETP.GE.AND P0, PT, R140, R3, PT ;  /* 0x000000038c00720c */ /* 0x000fe20003f06270 */
[----:B------:R-:W1:Y:S01]  /*c890*/  @!P3 LDS.U16 R119, [R107+0x4002] ;  /* 0x004002006b77b984 */ /* 0x000e620000000400 */
[----:B------:R-:W-:-:S03]  /*c8a0*/  P2R R171, PR, RZ, 0x2 ;  /* 0x00000002ffab7803 */ /* 0x000fc60000000000 */
[----:B------:R-:W-:Y:S01]  /*c8b0*/  @!P4 FFMA R5, R188, R149, R5 ;  /* 0x00000095bc05c223 */ /* 0x000fe20000000005 */
[-C--:B------:R-:W-:Y:S01]  /*c8c0*/  ISETP.GE.AND P4, PT, R22, R3.reuse, PT ;  /* 0x000000031600720c */ /* 0x080fe20003f86270 */
[----:B------:R-:W2:Y:S01]  /*c8d0*/  @!P6 S2R R149, SR_CgaCtaId ;  /* 0x000000000095e919 */ /* 0x000ea20000008800 */
[-C--:B------:R-:W-:Y:S01]  /*c8e0*/  ISETP.GE.AND P6, PT, R158, R3.reuse, PT ;  /* 0x000000039e00720c */ /* 0x080fe20003fc6270 */
[----:B------:R-:W3:Y:S01]  /*c8f0*/  @!P1 S2R R188, SR_CgaCtaId ;  /* 0x0000000000bc9919 */ /* 0x000ee20000008800 */
[----:B------:R-:W-:-:S03]  /*c900*/  ISETP.GE.AND P1, PT, R26, R3, PT ;  /* 0x000000031a00720c */ /* 0x000fc60003f26270 */
[----:B------:R-:W4:Y:S01]  /*c910*/  @!P0 S2R R147, SR_CgaCtaId ;  /* 0x0000000000938919 */ /* 0x000f220000008800 */
[----:B------:R-:W-:-:S05]  /*c920*/  ISETP.GE.AND P0, PT, R20, R3, PT ;  /* 0x000000031400720c */ /* 0x000fca0003f06270 */
[----:B------:R-:W-:Y:S01]  /*c930*/  @!P4 HADD2.F32 R129, -RZ, R129.H0_H0 ;  /* 0x20000081ff81c230 */ /* 0x000fe20000004100 */
[----:B------:R-:W-:Y:S01]  /*c940*/  @!P3 LDS R192, [R81+0x80] ;  /* 0x0000800051c0b984 */ /* 0x000fe20000000800 */
[----:B------:R-:W-:-:S03]  /*c950*/  @!P6 HADD2.F32 R0, -RZ, R125.H0_H0 ;  /* 0x2000007dff00e230 */ /* 0x000fc60000004100 */
[----:B------:R-:W-:Y:S01]  /*c960*/  @!P4 FFMA R186, R129, R157, R186 ;  /* 0x0000009d81bac223 */ /* 0x000fe200000000ba */
[----:B------:R-:W-:Y:S01]  /*c970*/  ISETP.GE.AND P4, PT, R12, R3, PT ;  /* 0x000000030c00720c */ /* 0x000fe20003f86270 */
[----:B------:R-:W-:Y:S01]  /*c980*/  @!P6 FFMA R5, R0, R153, R5 ;  /* 0x000000990005e223 */ /* 0x000fe20000000005 */
[-C--:B------:R-:W-:Y:S01]  /*c990*/  ISETP.GE.AND P6, PT, R156, R3.reuse, PT ;  /* 0x000000039c00720c */ /* 0x080fe20003fc6270 */
[----:B------:R-:W5:Y:S01]  /*c9a0*/  @!P1 S2R R198, SR_CgaCtaId ;  /* 0x0000000000c69919 */ /* 0x000f620000008800 */
[----:B------:R-:W-:Y:S01]  /*c9b0*/  ISETP.GE.AND P1, PT, R32, R3, PT ;  /* 0x000000032000720c */ /* 0x000fe20003f26270 */
[----:B0-----:R-:W-:Y:S01]  /*c9c0*/  @!P2 HADD2.F32 R123, -RZ, R123.H0_H0 ;  /* 0x2000007bff7ba230 */ /* 0x001fe20000004100 */
[----:B------:R-:W0:Y:S01]  /*c9d0*/  @!P0 S2R R194, SR_CgaCtaId ;  /* 0x0000000000c28919 */ /* 0x000e220000008800 */
[----:B------:R-:W-:Y:S01]  /*c9e0*/  ISETP.NE.AND P0, PT, R121, RZ, PT ;  /* 0x000000ff7900720c */ /* 0x000fe20003f05270 */
[----:B------:R-:W2:Y:S03]  /*c9f0*/  @!P5 S2R R190, SR_CgaCtaId ;  /* 0x0000000000bed919 */ /* 0x000ea60000008800 */
[----:B------:R-:W-:-:S04]  /*ca00*/  P2R R173, PR, RZ, 0x1 ;  /* 0x00000001ffad7803 */ /* 0x000fc80000000000 */
[----:B------:R-:W5:Y:S04]  /*ca10*/  @!P6 LDS.U16 R117, [R117+0x3f82] ;  /* 0x003f82007575e984 */ /* 0x000f680000000400 */
[----:B------:R-:W-:Y:S01]  /*ca20*/  @!P6 LDS R131, [R81+0x7c] ;  /* 0x00007c005183e984 */ /* 0x000fe20000000800 */
[----:B------:R-:W-:-:S03]  /*ca30*/  ISETP.GE.AND P6, PT, R152, R3, PT ;  /* 0x000000039800720c */ /* 0x000fc60003fc6270 */
[----:B------:R-:W-:Y:S04]  /*ca40*/  @!P4 LDS.U16 R125, [R204+0x3284] ;  /* 0x00328400cc7dc984 */ /* 0x000fe80000000400 */
[----:B------:R-:W-:Y:S01]  /*ca50*/  @!P4 LDS R157, [R81+0x14] ;  /* 0x00001400519dc984 */ /* 0x000fe20000000800 */
[----:B------:R-:W-:-:S03]  /*ca60*/  ISETP.GE.AND P4, PT, R16, R3, PT ;  /* 0x000000031000720c */ /* 0x000fc60003f86270 */
[----:B------:R-:W-:Y:S04]  /*ca70*/  @!P0 LDS.U16 R127, [R206+0x3304] ;  /* 0x00330400ce7f8984 */ /* 0x000fe80000000400 */
[----:B------:R-:W-:Y:S01]  /*ca80*/  @!P0 LDS R159, [R81+0x18] ;  /* 0x00001800519f8984 */ /* 0x000fe20000000800 */
[----:B------:R-:W-:-:S03]  /*ca90*/  ISETP.GE.AND P0, PT, R16, R3, PT ;  /* 0x000000031000720c */ /* 0x000fc60003f06270 */
[----:B------:R3:W-:Y:S02]  /*caa0*/  @!P6 LDS.U16 R121, [R109+0x4082] ;  /* 0x004082006d79e984 */ /* 0x0007e40000000400 */
[----:B------:R-:W-:Y:S01]  /*cab0*/  @!P4 HADD2.F32 R133, -RZ, R133.H0_H0 ;  /* 0x20000085ff85c230 */ /* 0x000fe20000004100 */
[----:B------:R-:W-:Y:S01]  /*cac0*/  ISETP.NE.AND P4, PT, R165, RZ, PT ;  /* 0x000000ffa500720c */ /* 0x000fe20003f85270 */
[----:B------:R-:W0:Y:S01]  /*cad0*/  @!P1 S2R R200, SR_CgaCtaId ;  /* 0x0000000000c89919 */ /* 0x000e220000008800 */
[-C--:B------:R-:W-:Y:S02]  /*cae0*/  ISETP.GE.AND P1, PT, R142, R3.reuse, PT ;  /* 0x000000038e00720c */ /* 0x080fe40003f26270 */
[----:B------:R-:W-:Y:S01]  /*caf0*/  P2R R175, PR, RZ, 0x10 ;  /* 0x00000010ffaf7803 */ /* 0x000fe20000000000 */
[----:B------:R-:W-:Y:S01]  /*cb00*/  @!P6 LDS R135, [R81+0x84] ;  /* 0x000084005187e984 */ /* 0x000fe20000000800 */
[----:B------:R-:W-:Y:S01]  /*cb10*/  ISETP.GE.AND P6, PT, R150, R3, PT ;  /* 0x000000039600720c */ /* 0x000fe20003fc6270 */
[----:B------:R-:W-:Y:S01]  /*cb20*/  @!P0 FFMA R186, R133, R161, R186 ;  /* 0x000000a185ba8223 */ /* 0x000fe200000000ba */
[----:B------:R-:W-:Y:S01]  /*cb30*/  ISETP.GE.AND P0, PT, R140, R3, PT ;  /* 0x000000038c00720c */ /* 0x000fe20003f06270 */
[----:B------:R-:W5:Y:S01]  /*cb40*/  @!P2 LDS R153, [R81+0x10] ;  /* 0x000010005199a984 */ /* 0x000f620000000800 */
[----:B------:R-:W-:-:S02]  /*cb50*/  P2R R177, PR, RZ, 0x40 ;  /* 0x00000040ffb17803 */ /* 0x000fc40000000000 */
[----:B------:R-:W-:Y:S01]  /*cb60*/  @!P5 MOV R161, 0x400 ;  /* 0x0000040000a1d802 */ /* 0x000fe20000000f00 */
[----:B------:R5:W-:Y:S02]  /*cb70*/  @!P4 LDS.U16 R129, [R163+0x3384] ;  /* 0x00338400a381c984 */ /* 0x000be40000000400 */
[----:B------:R-:W-:Y:S02]  /*cb80*/  @!P1 MOV R0, 0x400 ;  /* 0x0000040000009802 */ /* 0x000fe40000000f00 */
[----:B--2---:R-:W-:Y:S01]  /*cb90*/  @!P5 LEA R161, R190, R161, 0x18 ;  /* 0x000000a1bea1d211 */ /* 0x004fe200078ec0ff */
[----:B-1----:R-:W-:Y:S01]  /*cba0*/  @!P3 HADD2.F32 R190, -RZ, R119.H0_H0 ;  /* 0x20000077ffbeb230 */ /* 0x002fe20000004100 */
[----:B------:R-:W1:Y:S01]  /*cbb0*/  @!P6 LDS.U16 R35, [R35+0x4102] ;  /* 0x004102002323e984 */ /* 0x000e620000000400 */
[----:B---3--:R-:W-:Y:S02]  /*cbc0*/  @!P1 LEA R109, R149, R0, 0x18 ;  /* 0x00000000956d9211 */ /* 0x008fe400078ec0ff */
[----:B------:R-:W-:Y:S01]  /*cbd0*/  ISETP.NE.AND P1, PT, R171, RZ, PT ;  /* 0x000000ffab00720c */ /* 0x000fe20003f25270 */
[----:B------:R-:W2:Y:S01]  /*cbe0*/  @!P6 LDS R133, [R81+0x88] ;  /* 0x000088005185e984 */ /* 0x000ea20000000800 */
[----:B------:R-:W-:-:S02]  /*cbf0*/  ISETP.GE.AND P6, PT, R32, R3, PT ;  /* 0x000000032000720c */ /* 0x000fc40003fc6270 */
[----:B------:R-:W-:Y:S01]  /*cc00*/  @!P0 MOV R0, 0x400 ;  /* 0x0000040000008802 */ /* 0x000fe20000000f00 */
[----:B------:R-:W3:Y:S01]  /*cc10*/  @!P4 LDS R149, [R81+0x1c] ;  /* 0x00001c005195c984 */ /* 0x000ee20000000800 */
[-C--:B------:R-:W-:Y:S02]  /*cc20*/  ISETP.GE.AND P4, PT, R26, R3.reuse, PT ;  /* 0x000000031a00720c */ /* 0x080fe40003f86270 */
[----:B----4-:R-:W-:Y:S02]  /*cc30*/  @!P0 LEA R0, R147, R0, 0x18 ;  /* 0x0000000093008211 */ /* 0x010fe400078ec0ff */
[----:B------:R-:W-:Y:S02]  /*cc40*/  ISETP.GE.AND P0, PT, R156, R3, PT ;  /* 0x000000039c00720c */ /* 0x000fe40003f06270 */
[----:B------:R-:W-:Y:S02]  /*cc50*/  P2R R171, PR, RZ, 0x2 ;  /* 0x00000002ffab7803 */ /* 0x000fe40000000000 */
[----:B------:R-:W-:-:S02]  /*cc60*/  @!P1 MOV R107, 0x400 ;  /* 0x00000400006b9802 */ /* 0x000fc40000000f00 */
[----:B------:R-:W-:Y:S02]  /*cc70*/  @!P6 MOV R165, 0x400 ;  /* 0x0000040000a5e802 */ /* 0x000fe40000000f00 */
[----:B------:R-:W-:Y:S02]  /*cc80*/  @!P1 LEA R107, R188, R107, 0x18 ;  /* 0x0000006bbc6b9211 */ /* 0x000fe400078ec0ff */
[----:B0-----:R-:W-:Y:S02]  /*cc90*/  @!P6 LEA R165, R200, R165, 0x18 ;  /* 0x000000a5c8a5e211 */ /* 0x001fe400078ec0ff */
[-C--:B------:R-:W-:Y:S01]  /*cca0*/  ISETP.GE.AND P6, PT, R152, R3.reuse, PT ;  /* 0x000000039800720c */ /* 0x080fe20003fc6270 */
[----:B-----5:R-:W-:Y:S01]  /*ccb0*/  @!P0 HADD2.F32 R188, -RZ, R117.H0_H0 ;  /* 0x20000075ffbc8230 */ /* 0x020fe20000004100 */
[----:B------:R-:W-:Y:S02]  /*ccc0*/  @!P4 MOV R163, 0x400 ;  /* 0x0000040000a3c802 */ /* 0x000fe40000000f00 */
[----:B------:R-:W-:Y:S01]  /*ccd0*/  ISETP.GE.AND P1, PT, R20, R3, PT ;  /* 0x000000031400720c */ /* 0x000fe20003f26270 */
[----:B------:R-:W-:Y:S01]  /*cce0*/  @!P2 FFMA R186, R153, R123, R186 ;  /* 0x0000007b99baa223 */ /* 0x000fe200000000ba */
[----:B------:R-:W-:Y:S01]  /*ccf0*/  @!P0 FFMA R5, R188, R131, R5 ;  /* 0x00000083bc058223 */ /* 0x000fe20000000005 */
[----:B------:R-:W-:-:S02]  /*cd00*/  @!P4 LEA R163, R198, R163, 0x18 ;  /* 0x000000a3c6a3c211 */ /* 0x000fc400078ec0ff */
[-C--:B------:R-:W-:Y:S01]  /*cd10*/  ISETP.GE.AND P4, PT, R12, R3.reuse, PT ;  /* 0x000000030c00720c */ /* 0x080fe20003f86270 */
[----:B------:R-:W-:Y:S01]  /*cd20*/  @!P3 FFMA R5, R192, R190, R5 ;  /* 0x000000bec005b223 */ /* 0x000fe20000000005 */
[----:B------:R-:W-:Y:S02]  /*cd30*/  ISETP.NE.AND P0, PT, R173, RZ, PT ;  /* 0x000000ffad00720c */ /* 0x000fe40003f05270 */
[----:B------:R-:W-:Y:S01]  /*cd40*/  @!P6 HADD2.F32 R188, -RZ, R121.H0_H0 ;  /* 0x20000079ffbce230 */ /* 0x000fe20000004100 */
[----:B------:R-:W-:Y:S01]  /*cd50*/  ISETP.NE.AND P2, PT, R143, RZ, PT ;  /* 0x000000ff8f00720c */ /* 0x000fe20003f45270 */
[----:B------:R0:W4:Y:S01]  /*cd60*/  @!P5 LDS.U16 R121, [R161+0x3404] ;  /* 0x00340400a179d984 */ /* 0x0001220000000400 */
[----:B------:R-:W-:Y:S02]  /*cd70*/  ISETP.GE.AND P3, PT, R138, R3, PT ;  /* 0x000000038a00720c */ /* 0x000fe40003f66270 */
[----:B------:R-:W-:Y:S01]  /*cd80*/  @!P6 FFMA R5, R188, R135, R5 ;  /* 0x00000087bc05e223 */ /* 0x000fe20000000005 */
[----:B------:R-:W-:Y:S01]  /*cd90*/  ISETP.NE.AND P6, PT, R177, RZ, PT ;  /* 0x000000ffb100720c */ /* 0x000fe20003fc5270 */
[----:B------:R-:W5:Y:S01]  /*cda0*/  @!P5 LDS R143, [R81+0x20] ;  /* 0x00002000518fd984 */ /* 0x000f620000000800 */
[----:B------:R-:W-:Y:S01]  /*cdb0*/  ISETP.GE.AND P5, PT, R128, R3, PT ;  /* 0x000000038000720c */ /* 0x000fe20003fa6270 */
[----:B------:R-:W-:Y:S01]  /*cdc0*/  @!P4 HADD2.F32 R125, -RZ, R125.H0_H0 ;  /* 0x2000007dff7dc230 */ /* 0x000fe20000004100 */
[----:B------:R-:W-:Y:S01]  /*cdd0*/  @!P1 MOV R147, 0x400 ;  /* 0x0000040000939802 */ /* 0x000fe20000000f00 */
[----:B------:R-:W-:Y:S01]  /*cde0*/  @!P0 HADD2.F32 R127, -RZ, R127.H0_H0 ;  /* 0x2000007fff7f8230 */ /* 0x000fe20000004100 */
[----:B0-----:R-:W-:-:S02]  /*cdf0*/  P2R R161, PR, RZ, 0x20 ;  /* 0x00000020ffa17803 */ /* 0x001fc40000000000 */
[----:B------:R-:W-:Y:S01]  /*ce00*/  @!P4 FFMA R186, R125, R157, R186 ;  /* 0x0000009d7dbac223 */ /* 0x000fe200000000ba */
[----:B------:R-:W-:Y:S01]  /*ce10*/  @!P1 LEA R147, R194, R147, 0x18 ;  /* 0x00000093c2939211 */ /* 0x000fe200078ec0ff */
[----:B------:R-:W0:Y:S01]  /*ce20*/  @!P2 S2R R190, SR_CgaCtaId ;  /* 0x0000000000bea919 */ /* 0x000e220000008800 */
[----:B------:R-:W-:Y:S01]  /*ce30*/  ISETP.NE.AND P4, PT, R175, RZ, PT ;  /* 0x000000ffaf00720c */ /* 0x000fe20003f85270 */
[----:B------:R-:W-:Y:S01]  /*ce40*/  @!P0 FFMA R186, R127, R159, R186 ;  /* 0x0000009f7fba8223 */ /* 0x000fe200000000ba */
[----:B-1----:R-:W-:Y:S01]  /*ce50*/  @!P6 HADD2.F32 R188, -RZ, R35.H0_H0 ;  /* 0x20000023ffbce230 */ /* 0x002fe20000004100 */
[----:B------:R-:W-:Y:S01]  /*ce60*/  ISETP.GE.AND P0, PT, R114, R3, PT ;  /* 0x000000037200720c */ /* 0x000fe20003f06270 */
[----:B------:R-:W1:Y:S01]  /*ce70*/  @!P3 S2R R194, SR_CgaCtaId ;  /* 0x0000000000c2b919 */ /* 0x000e620000008800 */
[----:B------:R-:W-:Y:S02]  /*ce80*/  ISETP.NE.AND P3, PT, R145, RZ, PT ;  /* 0x000000ff9100720c */ /* 0x000fe40003f65270 */
[----:B--2---:R-:W-:Y:S01]  /*ce90*/  @!P6 FFMA R5, R188, R133, R5 ;  /* 0x00000085bc05e223 */ /* 0x004fe20000000005 */
[-C--:B------:R-:W-:Y:S01]  /*cea0*/  ISETP.GE.AND P6, PT, R108, R3.reuse, PT ;  /* 0x000000036c00720c */ /* 0x080fe20003fc6270 */
[----:B------:R-:W-:Y:S04]  /*ceb0*/  @!P5 LDS R131, [R81+0xcc] ;  /* 0x0000cc005183d984 */ /* 0x000fe80000000800 */
[----:B------:R2:W-:Y:S01]  /*cec0*/  @!P5 LDS.U16 R117, [R33+0x4980] ;  /* 0x004980002175d984 */ /* 0x0005e20000000400 */
[----:B------:R-:W-:Y:S01]  /*ced0*/  ISETP.GE.AND P5, PT, R32, R3, PT ;  /* 0x000000032000720c */ /* 0x000fe20003fa6270 */
[----:B------:R-:W-:Y:S01]  /*cee0*/  @!P4 HADD2.F32 R129, -RZ, R129.H0_H0 ;  /* 0x20000081ff81c230 */ /* 0x000fe20000004100 */
[----:B------:R-:W5:Y:S01]  /*cef0*/  @!P0 S2R R198, SR_CgaCtaId ;  /* 0x0000000000c68919 */ /* 0x000f620000008800 */
[----:B------:R-:W-:-:S03]  /*cf00*/  ISETP.NE.AND P0, PT, R169, RZ, PT ;  /* 0x000000ffa900720c */ /* 0x000fc60003f05270 */
[----:B---3--:R-:W-:Y:S01]  /*cf10*/  @!P4 FFMA R186, R129, R149, R186 ;  /* 0x0000009581bac223 */ /* 0x008fe200000000ba */
[----:B------:R-:W3:Y:S01]  /*cf20*/  @!P6 S2R R188, SR_CgaCtaId ;  /* 0x0000000000bce919 */ /* 0x000ee20000008800 */
[----:B------:R-:W-:Y:S02]  /*cf30*/  ISETP.NE.AND P6, PT, R167, RZ, PT ;  /* 0x000000ffa700720c */ /* 0x000fe40003fc5270 */
[-C--:B------:R-:W-:Y:S01]  /*cf40*/  ISETP.GE.AND P4, PT, R110, R3.reuse, PT ;  /* 0x000000036e00720c */ /* 0x080fe20003f86270 */
[----:B------:R-:W4:Y:S01]  /*cf50*/  @!P3 S2R R196, SR_CgaCtaId ;  /* 0x0000000000c4b919 */ /* 0x000f220000008800 */
[----:B------:R-:W-:Y:S02]  /*cf60*/  P2R R167, PR, RZ, 0x40 ;  /* 0x00000040ffa77803 */ /* 0x000fe40000000000 */
[----:B--2---:R-:W-:Y:S01]  /*cf70*/  @!P3 MOV R33, 0x400 ;  /* 0x000004000021b802 */ /* 0x004fe20000000f00 */
[----:B------:R-:W-:Y:S01]  /*cf80*/  @!P5 LDS.U16 R127, [R165+0x3584] ;  /* 0x00358400a57fd984 */ /* 0x000fe20000000400 */
[----:B------:R-:W-:-:S02]  /*cf90*/  ISETP.GE.AND P5, PT, R138, R3, PT ;  /* 0x000000038a00720c */ /* 0x000fc40003fa6270 */
[----:B------:R-:W-:Y:S01]  /*cfa0*/  P2R R149, PR, RZ, 0x8 ;  /* 0x00000008ff957803 */ /* 0x000fe20000000000 */
[----:B------:R2:W3:Y:S04]  /*cfb0*/  @!P0 LDS.U16 R119, [R115+0x4182] ;  /* 0x0041820073778984 */ /* 0x0004e80000000400 */
[----:B------:R-:W-:Y:S04]  /*cfc0*/  @!P6 LDS R192, [R81+0x90] ;  /* 0x0000900051c0e984 */ /* 0x000fe80000000800 */
[----:B------:R-:W-:Y:S01]  /*cfd0*/  @!P6 LDS.U16 R111, [R111+0x4202] ;  /* 0x004202006f6fe984 */ /* 0x000fe20000000400 */
[----:B------:R-:W-:-:S02]  /*cfe0*/  ISETP.GE.AND P6, PT, R26, R3, PT ;  /* 0x000000031a00720c */ /* 0x000fc40003fc6270 */
[----:B--2---:R-:W-:Y:S01]  /*cff0*/  @!P2 MOV R115, 0x400 ;  /* 0x000004000073a802 */ /* 0x004fe20000000f00 */
[----:B------:R-:W-:Y:S01]  /*d000*/  @!P0 LDS R133, [R81+0x8c] ;  /* 0x00008c0051858984 */ /* 0x000fe20000000800 */
[----:B------:R-:W-:Y:S02]  /*d010*/  ISETP.GE.AND P0, PT, R112, R3, PT ;  /* 0x000000037000720c */ /* 0x000fe40003f06270 */
[----:B------:R-:W-:Y:S01]  /*d020*/  @!P5 MOV R35, 0x400 ;  /* 0x000004000023d802 */ /* 0x000fe20000000f00 */
[----:B------:R-:W2:Y:S01]  /*d030*/  @!P4 S2R R200, SR_CgaCtaId ;  /* 0x0000000000c8c919 */ /* 0x000ea20000008800 */
[----:B0-----:R-:W-:Y:S02]  /*d040*/  @!P2 LEA R115, R190, R115, 0x18 ;  /* 0x00000073be73a211 */ /* 0x001fe400078ec0ff */
[----:B-1----:R-:W-:Y:S01]  /*d050*/  @!P5 LEA R35, R194, R35, 0x18 ;  /* 0x00000023c223d211 */ /* 0x002fe200078ec0ff */
[----:B------:R-:W0:Y:S01]  /*d060*/  @!P1 LDS.U16 R123, [R147+0x3484] ;  /* 0x00348400937b9984 */ /* 0x000e220000000400 */
[----:B------:R-:W-:-:S02]  /*d070*/  ISETP.GE.AND P5, PT, R18, R3, PT ;  /* 0x000000031200720c */ /* 0x000fc40003fa6270 */
[----:B------:R-:W-:Y:S01]  /*d080*/  ISETP.NE.AND P4, PT, R155, RZ, PT ;  /* 0x000000ff9b00720c */ /* 0x000fe20003f85270 */
[----:B------:R1:W-:Y:S01]  /*d090*/  @!P6 LDS.U16 R125, [R163+0x3504] ;  /* 0x00350400a37de984 */ /* 0x0003e20000000400 */
[----:B----4-:R-:W-:Y:S02]  /*d0a0*/  @!P3 LEA R33, R196, R33, 0x18 ;  /* 0x00000021c421b211 */ /* 0x010fe400078ec0ff */
[-C--:B------:R-:W-:Y:S01]  /*d0b0*/  ISETP.GE.AND P3, PT, R110, R3.reuse, PT ;  /* 0x000000036e00720c */ /* 0x080fe20003f66270 */
[----:B------:R-:W4:Y:S01]  /*d0c0*/  @!P0 S2R R202, SR_CgaCtaId ;  /* 0x0000000000ca8919 */ /* 0x000f220000008800 */
[----:B-1----:R-:W-:Y:S01]  /*d0d0*/  P2R R163, PR, RZ, 0x4 ;  /* 0x00000004ffa37803 */ /* 0x002fe20000000000 */
[----:B------:R-:W1:Y:S01]  /*d0e0*/  @!P1 LDS R145, [R81+0x24] ;  /* 0x0000240051919984 */ /* 0x000e620000000800 */
[----:B------:R-:W-:-:S03]  /*d0f0*/  ISETP.GE.AND P2, PT, R32, R3, PT ;  /* 0x000000032000720c */ /* 0x000fc60003f46270 */
[----:B------:R-:W-:Y:S01]  /*d100*/  @!P5 HADD2.F32 R121, -RZ, R121.H0_H0 ;  /* 0x20000079ff79d230 */ /* 0x000fe20000004100 */
[----:B------:R-:W-:Y:S01]  /*d110*/  ISETP.GE.AND P1, PT, R144, R3, PT ;  /* 0x000000039000720c */ /* 0x000fe20003f26270 */
[----:B------:R-:W1:Y:S01]  /*d120*/  @!P4 S2R R204, SR_CgaCtaId ;  /* 0x0000000000ccc919 */ /* 0x000e620000008800 */
[----:B------:R-:W-:Y:S02]  /*d130*/  @!P4 MOV R159, 0x400 ;  /* 0x00000400009fc802 */ /* 0x000fe40000000f00 */
[----:B-----5:R-:W-:Y:S01]  /*d140*/  @!P5 FFMA R186, R143, R121, R186 ;  /* 0x000000798fbad223 */ /* 0x020fe200000000ba */
[-C--:B------:R-:W-:Y:S01]  /*d150*/  ISETP.GE.AND P5, PT, R148, R3.reuse, PT ;  /* 0x000000039400720c */ /* 0x080fe20003fa6270 */
[----:B------:R-:W-:Y:S01]  /*d160*/  @!P6 LDS R147, [R81+0x28] ;  /* 0x000028005193e984 */ /* 0x000fe20000000800 */
[----:B------:R-:W-:Y:S02]  /*d170*/  @!P0 MOV R121, 0x400 ;  /* 0x0000040000798802 */ /* 0x000fe40000000f00 */
[-C--:B------:R-:W-:Y:S01]  /*d180*/  ISETP.GE.AND P6, PT, R114, R3.reuse, PT ;  /* 0x000000037200720c */ /* 0x080fe20003fc6270 */
[----:B------:R-:W-:Y:S01]  /*d190*/  @!P2 LDS R153, [R81+0x2c] ;  /* 0x00002c005199a984 */ /* 0x000fe20000000800 */
[----:B------:R-:W-:-:S02]  /*d1a0*/  ISETP.GE.AND P2, PT, R108, R3, PT ;  /* 0x000000036c00720c */ /* 0x000fc40003f46270 */
[----:B------:R-:W-:Y:S01]  /*d1b0*/  @!P3 MOV R157, 0x400 ;  /* 0x00000400009db802 */ /* 0x000fe20000000f00 */
[----:B------:R-:W5:Y:S03]  /*d1c0*/  @!P1 LDS.U16 R31, [R31+0x4282] ;  /* 0x004282001f1f9984 */ /* 0x000f660000000400 */
[----:B--2---:R-:W-:Y:S01]  /*d1d0*/  @!P3 LEA R157, R200, R157, 0x18 ;  /* 0x0000009dc89db211 */ /* 0x004fe200078ec0ff */
[----:B------:R-:W2:Y:S01]  /*d1e0*/  @!P1 LDS R135, [R81+0x94] ;  /* 0x0000940051879984 */ /* 0x000ea20000000800 */
[----:B------:R-:W-:-:S03]  /*d1f0*/  ISETP.GE.AND P3, PT, R20, R3, PT ;  /* 0x000000031400720c */ /* 0x000fc60003f66270 */
[----:B------:R-:W-:Y:S01]  /*d200*/  @!P6 MOV R129, 0x400 ;  /* 0x000004000081e802 */ /* 0x000fe20000000f00 */
[----:B------:R-:W-:Y:S01]  /*d210*/  @!P6 LDS R143, [R81+0x30] ;  /* 0x00003000518fe984 */ /* 0x000fe20000000800 */
[----:B----4-:R-:W-:Y:S02]  /*d220*/  @!P0 LEA R202, R202, R121, 0x18 ;  /* 0x00000079caca8211 */ /* 0x010fe400078ec0ff */
[----:B------:R-:W-:Y:S02]  /*d230*/  @!P2 MOV R155, 0x400 ;  /* 0x00000400009ba802 */ /* 0x000fe40000000f00 */
[----:B------:R-:W-:Y:S02]  /*d240*/  @!P6 LEA R129, R198, R129, 0x18 ;  /* 0x00000081c681e211 */ /* 0x000fe400078ec0ff */
[----:B---3--:R-:W-:Y:S01]  /*d250*/  @!P2 LEA R155, R188, R155, 0x18 ;  /* 0x0000009bbc9ba211 */ /* 0x008fe200078ec0ff */
[----:B------:R-:W-:Y:S01]  /*d260*/  @!P5 HADD2.F32 R188, -RZ, R119.H0_H0 ;  /* 0x20000077ffbcd230 */ /* 0x000fe20000004100 */
[----:B------:R-:W-:Y:S01]  /*d270*/  P2R R119, PR, RZ, 0x1 ;  /* 0x00000001ff777803 */ /* 0x000fe20000000000 */
[----:B0-----:R-:W-:Y:S01]  /*d280*/  @!P3 HADD2.F32 R123, -RZ, R123.H0_H0 ;  /* 0x2000007bff7bb230 */ /* 0x001fe20000004100 */
[----:B------:R-:W-:Y:S01]  /*d290*/  ISETP.GE.AND P0, PT, R148, R3, PT ;  /* 0x000000039400720c */ /* 0x000fe20003f06270 */
[----:B------:R-:W-:Y:S01]  /*d2a0*/  @!P6 LDS.U16 R129, [R129+0x3604] ;  /* 0x003604008181e984 */ /* 0x000fe20000000400 */
[----:B------:R-:W-:-:S02]  /*d2b0*/  ISETP.NE.AND P5, PT, R161, RZ, PT ;  /* 0x000000ffa100720c */ /* 0x000fc40003fa5270 */
[----:B------:R-:W-:Y:S01]  /*d2c0*/  ISETP.NE.AND P6, PT, R167, RZ, PT ;  /* 0x000000ffa700720c */ /* 0x000fe20003fc5270 */
[----:B-1----:R-:W-:Y:S01]  /*d2d0*/  @!P3 FFMA R186, R123, R145, R186 ;  /* 0x000000917bbab223 */ /* 0x002fe200000000ba */
[----:B------:R-:W-:Y:S01]  /*d2e0*/  @!P4 LEA R159, R204, R159, 0x18 ;  /* 0x0000009fcc9fc211 */ /* 0x000fe200078ec0ff */
[----:B------:R-:W-:Y:S01]  /*d2f0*/  @!P2 LDS R145, [R81+0x34] ;  /* 0x000034005191a984 */ /* 0x000fe20000000800 */
[----:B------:R-:W-:Y:S02]  /*d300*/  ISETP.NE.AND P4, PT, R139, RZ, PT ;  /* 0x000000ff8b00720c */ /* 0x000fe40003f85270 */
[----:B------:R-:W-:Y:S02]  /*d310*/  ISETP.GE.AND P3, PT, R26, R3, PT ;  /* 0x000000031a00720c */ /* 0x000fe40003f66270 */
[----:B------:R-:W-:Y:S01]  /*d320*/  P2R R161, PR, RZ, 0x10 ;  /* 0x00000010ffa17803 */ /* 0x000fe20000000000 */
[----:B------:R-:W-:Y:S01]  /*d330*/  @!P0 FFMA R5, R188, R133, R5 ;  /* 0x00000085bc058223 */ /* 0x000fe20000000005 */
[----:B------:R-:W-:Y:S01]  /*d340*/  ISETP.GE.AND P0, PT, R32, R3, PT ;  /* 0x000000032000720c */ /* 0x000fe20003f06270 */
[----:B------:R-:W-:-:S02]  /*d350*/  @!P5 HADD2.F32 R117, -RZ, R117.H0_H0 ;  /* 0x20000075ff75d230 */ /* 0x000fc40000004100 */
[----:B------:R-:W-:-:S03]  /*d360*/  @!P6 HADD2.F32 R188, -RZ, R111.H0_H0 ;  /* 0x2000006fffbce230 */ /* 0x000fc60000004100 */
[----:B------:R-:W-:Y:S01]  /*d370*/  @!P5 FFMA R184, R117, R131, R184 ;  /* 0x0000008375b8d223 */ /* 0x000fe200000000b8 */
[----:B------:R-:W-:Y:S01]  /*d380*/  ISETP.NE.AND P5, PT, R141, RZ, PT ;  /* 0x000000ff8d00720c */ /* 0x000fe20003fa5270 */
[----:B------:R-:W-:Y:S01]  /*d390*/  @!P6 FFMA R5, R192, R188, R5 ;  /* 0x000000bcc005e223 */ /* 0x000fe20000000005 */
[----:B-----5:R-:W-:Y:S01]  /*d3a0*/  @!P1 HADD2.F32 R190, -RZ, R31.H0_H0 ;  /* 0x2000001fffbe9230 */ /* 0x020fe20000004100 */
[----:B------:R-:W0:Y:S01]  /*d3b0*/  @!P4 S2R R194, SR_CgaCtaId ;  /* 0x0000000000c2c919 */ /* 0x000e220000008800 */
[----:B------:R-:W-:Y:S01]  /*d3c0*/  P2R R133, PR, RZ, 0x20 ;  /* 0x00000020ff857803 */ /* 0x000fe20000000000 */
[----:B------:R-:W-:Y:S01]  /*d3d0*/  @!P3 HADD2.F32 R125, -RZ, R125.H0_H0 ;  /* 0x2000007dff7db230 */ /* 0x000fe20000004100 */
[----:B------:R-:W-:Y:S01]  /*d3e0*/  ISETP.NE.AND P6, PT, R151, RZ, PT ;  /* 0x000000ff9700720c */ /* 0x000fe20003fc5270 */
[----:B------:R-:W-:Y:S01]  /*d3f0*/  @!P0 HADD2.F32 R127, -RZ, R127.H0_H0 ;  /* 0x2000007fff7f8230 */ /* 0x000fe20000004100 */
[----:B------:R-:W-:Y:S01]  /*d400*/  ISETP.GE.AND P0, PT, R136, R3, PT ;  /* 0x000000038800720c */ /* 0x000fe20003f06270 */
[----:B--2---:R-:W-:Y:S01]  /*d410*/  @!P1 FFMA R5, R190, R135, R5 ;  /* 0x00000087be059223 */ /* 0x004fe20000000005 */
[----:B------:R-:W-:Y:S01]  /*d420*/  ISETP.GE.AND P1, PT, R126, R3, PT ;  /* 0x000000037e00720c */ /* 0x000fe20003f26270 */
[----:B------:R-:W-:Y:S01]  /*d430*/  @!P3 FFMA R186, R125, R147, R186 ;  /* 0x000000937dbab223 */ /* 0x000fe200000000ba */
[----:B------:R-:W-:Y:S01]  /*d440*/  P2R R31, PR, RZ, 0x40 ;  /* 0x00000040ff1f7803 */ /* 0x000fe20000000000 */
[----:B------:R-:W1:Y:S01]  /*d450*/  @!P5 S2R R188, SR_CgaCtaId ;  /* 0x0000000000bcd919 */ /* 0x000e620000008800 */
[----:B------:R-:W-:-:S02]  /*d460*/  ISETP.GE.AND P5, PT, R32, R3, PT ;  /* 0x000000032000720c */ /* 0x000fc40003fa6270 */
[-C--:B------:R-:W-:Y:S01]  /*d470*/  ISETP.GE.AND P3, PT, R124, R3.reuse, PT ;  /* 0x000000037c00720c */ /* 0x080fe20003f66270 */
[----:B------:R-:W2:Y:S03]  /*d480*/  @!P2 LDS.U16 R125, [R155+0x3684] ;  /* 0x003684009b7da984 */ /* 0x000ea60000000400 */
[----:B------:R-:W-:Y:S01]  /*d490*/  P2R R165, PR, RZ, 0x8 ;  /* 0x00000008ffa57803 */ /* 0x000fe20000000000 */
[----:B------:R-:W3:Y:S01]  /*d4a0*/  @!P0 S2R R192, SR_CgaCtaId ;  /* 0x0000000000c08919 */ /* 0x000ee20000008800 */
[----:B------:R-:W-:Y:S01]  /*d4b0*/  ISETP.GE.AND P0, PT, R134, R3, PT ;  /* 0x000000038600720c */ /* 0x000fe20003f06270 */
[----:B------:R-:W-:Y:S04]  /*d4c0*/  @!P1 LDS R111, [R81+0xd0] ;  /* 0x0000d000516f9984 */ /* 0x000fe80000000800 */
[----:B------:R-:W-:Y:S01]  /*d4d0*/  @!P5 FFMA R186, R127, R153, R186 ;  /* 0x000000997fbad223 */ /* 0x000fe200000000ba */
[-C--:B------:R-:W-:Y:S01]  /*d4e0*/  ISETP.GE.AND P5, PT, R110, R3.reuse, PT ;  /* 0x000000036e00720c */ /* 0x080fe20003fa6270 */
[----:B------:R-:W-:Y:S01]  /*d4f0*/  @!P1 LDS.U16 R117, [R29+0x4a00] ;  /* 0x004a00001d759984 */ /* 0x000fe20000000400 */
[-C--:B------:R-:W-:Y:S01]  /*d500*/  ISETP.GE.AND P1, PT, R28, R3.reuse, PT ;  /* 0x000000031c00720c */ /* 0x080fe20003f26270 */
[----:B------:R-:W4:Y:S01]  /*d510*/  @!P6 S2R R190, SR_CgaCtaId ;  /* 0x0000000000bee919 */ /* 0x000f220000008800 */
[----:B------:R-:W-:-:S03]  /*d520*/  ISETP.GE.AND P6, PT, R142, R3, PT ;  /* 0x000000038e00720c */ /* 0x000fc60003fc6270 */
[----:B------:R-:W5:Y:S01]  /*d530*/  @!P0 S2R R196, SR_CgaCtaId ;  /* 0x0000000000c48919 */ /* 0x000f620000008800 */
[----:B------:R-:W-:-:S05]  /*d540*/  ISETP.GE.AND P0, PT, R106, R3, PT ;  /* 0x000000036a00720c */ /* 0x000fca0003f06270 */
[----:B------:R-:W-:Y:S04]  /*d550*/  @!P5 LDS.U16 R127, [R157+0x3704] ;  /* 0x003704009d7fd984 */ /* 0x000fe80000000400 */
[----:B------:R-:W-:Y:S01]  /*d560*/  @!P5 LDS R147, [R81+0x38] ;  /* 0x000038005193d984 */ /* 0x000fe20000000800 */
[----:B------:R-:W-:Y:S01]  /*d570*/  ISETP.GE.AND P5, PT, R114, R3, PT ;  /* 0x000000037200720c */ /* 0x000fe20003fa6270 */
[----:B------:R-:W3:Y:S01]  /*d580*/  @!P1 S2R R200, SR_CgaCtaId ;  /* 0x0000000000c89919 */ /* 0x000ee20000008800 */
[----:B------:R-:W-:Y:S01]  /*d590*/  ISETP.NE.AND P1, PT, R171, RZ, PT ;  /* 0x000000ffab00720c */ /* 0x000fe20003f25270 */
[----:B------:R-:W5:Y:S01]  /*d5a0*/  @!P0 S2R R198, SR_CgaCtaId ;  /* 0x0000000000c68919 */ /* 0x000f620000008800 */
[----:B------:R-:W-:Y:S02]  /*d5b0*/  ISETP.NE.AND P0, PT, R119, RZ, PT ;  /* 0x000000ff7700720c */ /* 0x000fe40003f05270 */
[----:B------:R-:W-:Y:S01]  /*d5c0*/  @!P4 MOV R119, 0x400 ;  /* 0x000004000077c802 */ /* 0x000fe20000000f00 */
[----:B------:R-:W5:Y:S01]  /*d5d0*/  @!P6 LDS.U16 R123, [R109+0x4302] ;  /* 0x004302006d7be984 */ /* 0x000f620000000400 */
[----:B--2---:R-:W-:-:S02]  /*d5e0*/  @!P2 HADD2.F32 R125, -RZ, R125.H0_H0 ;  /* 0x2000007dff7da230 */ /* 0x004fc40000004100 */
[----:B0-----:R-:W-:-:S03]  /*d5f0*/  @!P4 LEA R119, R194, R119, 0x18 ;  /* 0x00000077c277c211 */ /* 0x001fc600078ec0ff */
[----:B------:R-:W-:Y:S01]  /*d600*/  @!P5 HADD2.F32 R129, -RZ, R129.H0_H0 ;  /* 0x20000081ff81d230 */ /* 0x000fe20000004100 */
[-C--:B------:R-:W-:Y:S01]  /*d610*/  ISETP.GE.AND P4, PT, R114, R3.reuse, PT ;  /* 0x000000037200720c */ /* 0x080fe20003f86270 */
[----:B------:R-:W0:Y:S01]  /*d620*/  @!P6 LDS R139, [R81+0x98] ;  /* 0x00009800518be984 */ /* 0x000e220000000800 */
[-C--:B------:R-:W-:Y:S02]  /*d630*/  ISETP.GE.AND P6, PT, R116, R3.reuse, PT ;  /* 0x000000037400720c */ /* 0x080fe40003fc6270 */
[----:B------:R-:W-:Y:S01]  /*d640*/  ISETP.NE.AND P5, PT, R133, RZ, PT ;  /* 0x000000ff8500720c */ /* 0x000fe20003fa5270 */
[----:B------:R-:W-:Y:S03]  /*d650*/  @!P3 LDS R135, [R81+0xd4] ;  /* 0x0000d4005187b984 */ /* 0x000fe60000000800 */
[----:B------:R-:W-:Y:S01]  /*d660*/  P2R R155, PR, RZ, 0x20 ;  /* 0x00000020ff9b7803 */ /* 0x000fe20000000000 */
[----:B------:R2:W-:Y:S01]  /*d670*/  @!P3 LDS.U16 R121, [R27+0x4a80] ;  /* 0x004a80001b79b984 */ /* 0x0005e20000000400 */
[----:B------:R-:W-:-:S03]  /*d680*/  ISETP.GE.AND P3, PT, R34, R3, PT ;  /* 0x000000032200720c */ /* 0x000fc60003f66270 */
[----:B------:R-:W-:Y:S01]  /*d690*/  @!P4 FFMA R186, R143, R129, R186 ;  /* 0x000000818fbac223 */ /* 0x000fe200000000ba */
[----:B------:R-:W-:Y:S01]  /*d6a0*/  ISETP.GE.AND P4, PT, R28, R3, PT ;  /* 0x000000031c00720c */ /* 0x000fe20003f86270 */
[----:B------:R-:W0:Y:S01]  /*d6b0*/  @!P6 S2R R204, SR_CgaCtaId ;  /* 0x0000000000cce919 */ /* 0x000e220000008800 */
[----:B------:R-:W-:Y:S01]  /*d6c0*/  ISETP.NE.AND P6, PT, R31, RZ, PT ;  /* 0x000000ff1f00720c */ /* 0x000fe20003fc5270 */
[----:B------:R-:W-:Y:S01]  /*d6d0*/  @!P2 FFMA R186, R125, R145, R186 ;  /* 0x000000917dbaa223 */ /* 0x000fe200000000ba */
[----:B--2---:R-:W-:Y:S01]  /*d6e0*/  @!P5 MOV R27, 0x400 ;  /* 0x00000400001bd802 */ /* 0x004fe20000000f00 */
[----:B------:R-:W2:Y:S01]  /*d6f0*/  @!P1 LDS.U16 R107, [R107+0x4382] ;  /* 0x004382006b6b9984 */ /* 0x000ea20000000400 */
[----:B------:R-:W-:Y:S02]  /*d700*/  P2R R157, PR, RZ, 0x40 ;  /* 0x00000040ff9d7803 */ /* 0x000fe40000000000 */
[----:B-1----:R-:W-:Y:S01]  /*d710*/  @!P5 LEA R27, R188, R27, 0x18 ;  /* 0x0000001bbc1bd211 */ /* 0x002fe200078ec0ff */
[----:B------:R1:W-:Y:S01]  /*d720*/  @!P3 LDS.U16 R133, [R159+0x3804] ;  /* 0x003804009f85b984 */ /* 0x0003e20000000400 */
[----:B------:R-:W-:-:S02]  /*d730*/  ISETP.GE.AND P5, PT, R134, R3, PT ;  /* 0x000000038600720c */ /* 0x000fc40003fa6270 */
[----:B------:R-:W-:Y:S01]  /*d740*/  ISETP.NE.AND P2, PT, R163, RZ, PT ;  /* 0x000000ffa300720c */ /* 0x000fe20003f45270 */
[----:B------:R-:W2:Y:S01]  /*d750*/  @!P1 LDS R141, [R81+0x9c] ;  /* 0x00009c00518d9984 */ /* 0x000ea20000000800 */
[----:B------:R-:W-:Y:S02]  /*d760*/  @!P4 MOV R153, 0x400 ;  /* 0x000004000099c802 */ /* 0x000fe40000000f00 */
[----:B------:R-:W-:Y:S01]  /*d770*/  @!P6 MOV R29, 0x400 ;  /* 0x00000400001de802 */ /* 0x000fe20000000f00 */
[----:B------:R-:W-:Y:S01]  /*d780*/  @!P3 LDS R129, [R81+0x40] ;  /* 0x000040005181b984 */ /* 0x000fe20000000800 */
[----:B---3--:R-:W-:Y:S02]  /*d790*/  @!P4 LEA R153, R200, R153, 0x18 ;  /* 0x00000099c899c211 */ /* 0x008fe400078ec0ff */
[----:B-1----:R-:W-:Y:S01]  /*d7a0*/  P2R R159, PR, RZ, 0x10 ;  /* 0x00000010ff9f7803 */ /* 0x002fe20000000000 */
[----:B------:R-:W1:Y:S01]  /*d7b0*/  @!P0 LDS.U16 R131, [R202+0x3784] ;  /* 0x00378400ca838984 */ /* 0x000e620000000400 */
[----:B------:R-:W-:-:S02]  /*d7c0*/  ISETP.GE.AND P4, PT, R142, R3, PT ;  /* 0x000000038e00720c */ /* 0x000fc40003f86270 */
[----:B----4-:R-:W-:Y:S01]  /*d7d0*/  @!P6 LEA R29, R190, R29, 0x18 ;  /* 0x0000001dbe1de211 */ /* 0x010fe200078ec0ff */
[----:B------:R-:W3:Y:S01]  /*d7e0*/  @!P0 LDS R151, [R81+0x3c] ;  /* 0x00003c0051978984 */ /* 0x000ee20000000800 */
[-C--:B------:R-:W-:Y:S02]  /*d7f0*/  ISETP.GE.AND P6, PT, R136, R3.reuse, PT ;  /* 0x000000038800720c */ /* 0x080fe40003fc6270 */
[----:B------:R-:W-:Y:S02]  /*d800*/  @!P5 MOV R31, 0x400 ;  /* 0x00000400001fd802 */ /* 0x000fe40000000f00 */
[----:B------:R-:W-:Y:S02]  /*d810*/  ISETP.GE.AND P3, PT, R106, R3, PT ;  /* 0x000000036a00720c */ /* 0x000fe40003f66270 */
[----:B-----5:R-:W-:Y:S02]  /*d820*/  @!P5 LEA R31, R196, R31, 0x18 ;  /* 0x0000001fc41fd211 */ /* 0x020fe400078ec0ff */
[----:B------:R-:W-:Y:S01]  /*d830*/  ISETP.GE.AND P5, PT, R116, R3, PT ;  /* 0x000000037400720c */ /* 0x000fe20003fa6270 */
[----:B------:R-:W-:-:S03]  /*d840*/  @!P4 HADD2.F32 R188, -RZ, R123.H0_H0 ;  /* 0x2000007bffbcc230 */ /* 0x000fc60000004100 */
[----:B------:R-:W-:Y:S02]  /*d850*/  P2R R163, PR, RZ, 0x20 ;  /* 0x00000020ffa37803 */ /* 0x000fe40000000000 */
[----:B0-----:R-:W-:Y:S01]  /*d860*/  @!P4 FFMA R5, R188, R139, R5 ;  /* 0x0000008bbc05c223 */ /* 0x001fe20000000005 */
[----:B------:R-:W-:Y:S02]  /*d870*/  ISETP.GE.AND P4, PT, R132, R3, PT ;  /* 0x000000038400720c */ /* 0x000fe40003f86270 */
[----:B------:R-:W-:Y:S02]  /*d880*/  @!P6 MOV R109, 0x400 ;  /* 0x00000400006de802 */ /* 0x000fe40000000f00 */
[----:B------:R-:W-:Y:S01]  /*d890*/  @!P3 MOV R143, 0x400 ;  /* 0x00000400008fb802 */ /* 0x000fe20000000f00 */
[----:B--2---:R-:W-:Y:S01]  /*d8a0*/  @!P1 HADD2.F32 R188, -RZ, R107.H0_H0 ;  /* 0x2000006bffbc9230 */ /* 0x004fe20000004100 */
[----:B------:R-:W-:Y:S02]  /*d8b0*/  @!P6 LEA R109, R192, R109, 0x18 ;  /* 0x0000006dc06de211 */ /* 0x000fe400078ec0ff */
[----:B------:R-:W-:-:S02]  /*d8c0*/  ISETP.GE.AND P6, PT, R110, R3, PT ;  /* 0x000000036e00720c */ /* 0x000fc40003fc6270 */
[----:B------:R-:W-:Y:S02]  /*d8d0*/  @!P3 LEA R198, R198, R143, 0x18 ;  /* 0x0000008fc6c6b211 */ /* 0x000fe400078ec0ff */
[----:B------:R-:W-:Y:S01]  /*d8e0*/  @!P5 MOV R143, 0x400 ;  /* 0x00000400008fd802 */ /* 0x000fe20000000f00 */
[----:B------:R-:W0:Y:S01]  /*d8f0*/  @!P4 S2R R192, SR_CgaCtaId ;  /* 0x0000000000c0c919 */ /* 0x000e220000008800 */
[----:B------:R-:W-:Y:S01]  /*d900*/  ISETP.GE.AND P4, PT, R24, R3, PT ;  /* 0x000000031800720c */ /* 0x000fe20003f86270 */
[----:B------:R-:W-:Y:S01]  /*d910*/  @!P1 FFMA R5, R188, R141, R5 ;  /* 0x0000008dbc059223 */ /* 0x000fe20000000005 */
[----:B------:R-:W-:Y:S02]  /*d920*/  @!P5 LEA R204, R204, R143, 0x18 ;  /* 0x0000008fccccd211 */ /* 0x000fe400078ec0ff */
[----:B------:R-:W-:Y:S02]  /*d930*/  P2R R143, PR, RZ, 0x2 ;  /* 0x00000002ff8f7803 */ /* 0x000fe40000000000 */
[-C--:B------:R-:W-:Y:S01]  /*d940*/  ISETP.GE.AND P1, PT, R128, R3.reuse, PT ;  /* 0x000000038000720c */ /* 0x080fe20003f26270 */
[----:B------:R-:W-:Y:S01]  /*d950*/  @!P6 HADD2.F32 R127, -RZ, R127.H0_H0 ;  /* 0x2000007fff7fe230 */ /* 0x000fe20000004100 */
[CC--:B------:R-:W-:Y:S01]  /*d960*/  ISETP.GE.AND P3, PT, R126.reuse, R3.reuse, PT ;  /* 0x000000037e00720c */ /* 0x0c0fe20003f66270 */
[----:B-1----:R-:W-:Y:S01]  /*d970*/  @!P0 HADD2.F32 R131, -RZ, R131.H0_H0 ;  /* 0x20000083ff838230 */ /* 0x002fe20000004100 */
[----:B------:R-:W-:-:S02]  /*d980*/  ISETP.GE.AND P5, PT, R126, R3, PT ;  /* 0x000000037e00720c */ /* 0x000fc40003fa6270 */
[----:B------:R-:W-:Y:S01]  /*d990*/  @!P6 FFMA R186, R127, R147, R186 ;  /* 0x000000937fbae223 */ /* 0x000fe200000000ba */
[----:B------:R-:W1:Y:S01]  /*d9a0*/  @!P4 S2R R145, SR_CgaCtaId ;  /* 0x000000000091c919 */ /* 0x000e620000008800 */
[-C--:B------:R-:W-:Y:S02]  /*d9b0*/  ISETP.GE.AND P4, PT, R106, R3.reuse, PT ;  /* 0x000000036a00720c */ /* 0x080fe40003f86270 */
[----:B------:R-:W-:Y:S01]  /*d9c0*/  ISETP.GE.AND P6, PT, R130, R3, PT ;  /* 0x000000038200720c */ /* 0x000fe20003fc6270 */
[----:B---3--:R-:W-:Y:S01]  /*d9d0*/  @!P0 FFMA R186, R131, R151, R186 ;  /* 0x0000009783ba8223 */ /* 0x008fe200000000ba */
[----:B------:R-:W-:Y:S01]  /*d9e0*/  ISETP.NE.AND P0, PT, R137, RZ, PT ;  /* 0x000000ff8900720c */ /* 0x000fe20003f05270 */
[----:B------:R-:W2:Y:S01]  /*d9f0*/  @!P1 S2R R188, SR_CgaCtaId ;  /* 0x0000000000bc9919 */ /* 0x000ea20000008800 */
[----:B------:R-:W-:Y:S01]  /*da00*/  ISETP.GE.AND P1, PT, R140, R3, PT ;  /* 0x000000038c00720c */ /* 0x000fe20003f26270 */
[----:B------:R-:W-:Y:S01]  /*da10*/  @!P3 HADD2.F32 R117, -RZ, R117.H0_H0 ;  /* 0x20000075ff75b230 */ /* 0x000fe20000004100 */
[----:B------:R-:W-:-:S02]  /*da20*/  ISETP.NE.AND P3, PT, R165, RZ, PT ;  /* 0x000000ffa500720c */ /* 0x000fc40003f65270 */
[----:B------:R-:W-:Y:S02]  /*da30*/  P2R R165, PR, RZ, 0x4 ;  /* 0x00000004ffa57803 */ /* 0x000fe40000000000 */
[----:B------:R-:W-:Y:S01]  /*da40*/  @!P5 FFMA R184, R111, R117, R184 ;  /* 0x000000756fb8d223 */ /* 0x000fe200000000b8 */
[----:B------:R-:W-:Y:S04]  /*da50*/  @!P4 LDS.U16 R123, [R198+0x3884] ;  /* 0x00388400c67bc984 */ /* 0x000fe80000000400 */
[----:B------:R-:W-:Y:S01]  /*da60*/  @!P4 LDS R139, [R81+0x44] ;  /* 0x00004400518bc984 */ /* 0x000fe20000000800 */
[-C--:B------:R-:W-:Y:S01]  /*da70*/  ISETP.GE.AND P4, PT, R172, R3.reuse, PT ;  /* 0x00000003ac00720c */ /* 0x080fe20003f86270 */
[----:B------:R-:W3:Y:S01]  /*da80*/  @!P6 S2R R107, SR_CgaCtaId ;  /* 0x00000000006be919 */ /* 0x000ee20000008800 */
[----:B------:R-:W-:Y:S01]  /*da90*/  ISETP.GE.AND P6, PT, R34, R3, PT ;  /* 0x000000032200720c */ /* 0x000fe20003fc6270 */
[----:B------:R-:W-:Y:S01]  /*daa0*/  @!P3 HADD2.F32 R121, -RZ, R121.H0_H0 ;  /* 0x20000079ff79b230 */ /* 0x000fe20000004100 */
[----:B------:R-:W4:Y:S04]  /*dab0*/  @!P1 LDS.U16 R111, [R0+0x4402] ;  /* 0x00440200006f9984 */ /* 0x000f280000000400 */
[----:B------:R-:W-:Y:S01]  /*dac0*/  @!P3 FFMA R184, R121, R135, R184 ;  /* 0x0000008779b8b223 */ /* 0x000fe200000000b8 */
[----:B------:R-:W5:Y:S01]  /*dad0*/  @!P1 LDS R190, [R81+0xa0] ;  /* 0x0000a00051be9984 */ /* 0x000f620000000800 */
[----:B------:R-:W-:-:S02]  /*dae0*/  ISETP.GE.AND P1, PT, R138, R3, PT ;  /* 0x000000038a00720c */ /* 0x000fc40003f26270 */
[----:B------:R-:W-:Y:S01]  /*daf0*/  ISETP.GE.AND P3, PT, R122, R3, PT ;  /* 0x000000037a00720c */ /* 0x000fe20003f66270 */
[----:B------:R-:W0:Y:S01]  /*db00*/  @!P4 S2R R200, SR_CgaCtaId ;  /* 0x0000000000c8c919 */ /* 0x000e220000008800 */
[----:B------:R-:W-:Y:S01]  /*db10*/  ISETP.NE.AND P4, PT, R159, RZ, PT ;  /* 0x000000ff9f00720c */ /* 0x000fe20003f85270 */
[----:B------:R-:W-:Y:S01]  /*db20*/  @!P6 HADD2.F32 R133, -RZ, R133.H0_H0 ;  /* 0x20000085ff85e230 */ /* 0x000fe20000004100 */
[----:B------:R-:W-:Y:S01]  /*db30*/  P2R R169, PR, RZ, 0x2 ;  /* 0x00000002ffa97803 */ /* 0x000fe20000000000 */
[----:B------:R-:W-:Y:S01]  /*db40*/  @!P2 LDS.U16 R121, [R115+0x4482] ;  /* 0x004482007379a984 */ /* 0x000fe20000000400 */
[----:B------:R-:W-:Y:S02]  /*db50*/  P2R R167, PR, RZ, 0x10 ;  /* 0x00000010ffa77803 */ /* 0x000fe40000000000 */
[----:B------:R-:W-:Y:S01]  /*db60*/  @!P6 FFMA R186, R129, R133, R186 ;  /* 0x0000008581bae223 */ /* 0x000fe200000000ba */
[----:B------:R-:W-:Y:S01]  /*db70*/  @!P2 LDS R135, [R81+0xa4] ;  /* 0x0000a4005187a984 */ /* 0x000fe20000000800 */
[----:B------:R-:W-:-:S02]  /*db80*/  ISETP.GE.AND P2, PT, R132, R3, PT ;  /* 0x000000038400720c */ /* 0x000fc40003f46270 */
[-C--:B------:R-:W-:Y:S01]  /*db90*/  ISETP.GE.AND P6, PT, R30, R3.reuse, PT ;  /* 0x000000031e00720c */ /* 0x080fe20003fc6270 */
[----:B------:R-:W-:Y:S04]  /*dba0*/  @!P1 LDS.U16 R35, [R35+0x4502] ;  /* 0x0045020023239984 */ /* 0x000fe80000000400 */
[----:B------:R1:W-:Y:S04]  /*dbb0*/  @!P4 LDS.U16 R125, [R153+0x3904] ;  /* 0x00390400997dc984 */ /* 0x0003e80000000400 */
[----:B------:R-:W-:Y:S01]  /*dbc0*/  @!P4 LDS R141, [R81+0x48] ;  /* 0x00004800518dc984 */ /* 0x000fe20000000800 */
[----:B------:R-:W-:-:S02]  /*dbd0*/  ISETP.GE.AND P4, PT, R130, R3, PT ;  /* 0x000000038200720c */ /* 0x000fc40003f86270 */
[----:B------:R-:W-:Y:S01]  /*dbe0*/  @!P2 MOV R117, 0x400 ;  /* 0x000004000075a802 */ /* 0x000fe20000000f00 */
[----:B------:R-:W-:Y:S01]  /*dbf0*/  @!P1 LDS R137, [R81+0xa8] ;  /* 0x0000a80051899984 */ /* 0x000fe20000000800 */
[-C--:B------:R-:W-:Y:S02]  /*dc00*/  ISETP.GE.AND P1, PT, R128, R3.reuse, PT ;  /* 0x000000038000720c */ /* 0x080fe40003f26270 */
[-C--:B------:R-:W-:Y:S01]  /*dc10*/  ISETP.GE.AND P2, PT, R24, R3.reuse, PT ;  /* 0x000000031800720c */ /* 0x080fe20003f46270 */
[----:B------:R-:W0:Y:S01]  /*dc20*/  @!P5 S2R R129, SR_CgaCtaId ;  /* 0x000000000081d919 */ /* 0x000e220000008800 */
[----:B------:R-:W-:Y:S02]  /*dc30*/  ISETP.GE.AND P5, PT, R120, R3, PT ;  /* 0x000000037800720c */ /* 0x000fe40003fa6270 */
[----:B------:R-:W-:Y:S01]  /*dc40*/  @!P6 MOV R151, 0x400 ;  /* 0x000004000097e802 */ /* 0x000fe20000000f00 */
[----:B------:R-:W5:Y:S01]  /*dc50*/  @!P3 LDS.U16 R23, [R23+0x4b00] ;  /* 0x004b00001717b984 */ /* 0x000f620000000400 */
[----:B-1----:R-:W-:-:S02]  /*dc60*/  @!P0 MOV R153, 0x400 ;  /* 0x0000040000998802 */ /* 0x002fc40000000f00 */
[----:B------:R-:W-:Y:S01]  /*dc70*/  @!P4 MOV R0, 0x400 ;  /* 0x000004000000c802 */ /* 0x000fe20000000f00 */
[----:B------:R-:W1:Y:S03]  /*dc80*/  @!P3 LDS R131, [R81+0xd8] ;  /* 0x0000d8005183b984 */ /* 0x000e660000000800 */
[----:B---3--:R-:W-:Y:S01]  /*dc90*/  @!P4 LEA R115, R107, R0, 0x18 ;  /* 0x000000006b73c211 */ /* 0x008fe200078ec0ff */
[----:B------:R-:W3:Y:S01]  /*dca0*/  @!P6 S2R R194, SR_CgaCtaId ;  /* 0x0000000000c2e919 */ /* 0x000ee20000008800 */
[----:B------:R-:W-:Y:S02]  /*dcb0*/  @!P1 MOV R107, 0x400 ;  /* 0x00000400006b9802 */ /* 0x000fe40000000f00 */
[----:B------:R-:W-:Y:S01]  /*dcc0*/  ISETP.GE.AND P4, PT, R126, R3, PT ;  /* 0x000000037e00720c */ /* 0x000fe20003f86270 */
[----:B------:R-:W1:Y:S01]  /*dcd0*/  @!P5 LDS.U16 R19, [R19+0x4b80] ;  /* 0x004b80001313d984 */ /* 0x000e620000000400 */
[----:B--2---:R-:W-:-:S02]  /*dce0*/  @!P1 LEA R107, R188, R107, 0x18 ;  /* 0x0000006bbc6b9211 */ /* 0x004fc400078ec0ff */
[----:B------:R-:W-:Y:S01]  /*dcf0*/  ISETP.GE.AND P1, PT, R140, R3, PT ;  /* 0x000000038c00720c */ /* 0x000fe20003f26270 */
[----:B------:R-:W2:Y:S01]  /*dd00*/  @!P5 LDS R133, [R81+0xdc] ;  /* 0x0000dc005185d984 */ /* 0x000ea20000000800 */
[----:B------:R-:W-:Y:S02]  /*dd10*/  @!P2 MOV R0, 0x400 ;  /* 0x000004000000a802 */ /* 0x000fe40000000f00 */
[----:B------:R-:W-:Y:S01]  /*dd20*/  ISETP.NE.AND P5, PT, R163, RZ, PT ;  /* 0x000000ffa300720c */ /* 0x000fe20003fa5270 */
[----:B------:R-:W2:Y:S01]  /*dd30*/  @!P0 S2R R196, SR_CgaCtaId ;  /* 0x0000000000c48919 */ /* 0x000ea20000008800 */
[----:B------:R-:W-:Y:S02]  /*dd40*/  @!P2 LEA R145, R145, R0, 0x18 ;  /* 0x000000009191a211 */ /* 0x000fe400078ec0ff */
[----:B------:R-:W-:Y:S02]  /*dd50*/  P2R R163, PR, RZ, 0x20 ;  /* 0x00000020ffa37803 */ /* 0x000fe40000000000 */
[----:B------:R-:W-:-:S03]  /*dd60*/  @!P4 MOV R0, 0x400 ;  /* 0x000004000000c802 */ /* 0x000fc60000000f00 */
[----:B----4-:R-:W-:Y:S01]  /*dd70*/  @!P1 HADD2.F32 R188, -RZ, R111.H0_H0 ;  /* 0x2000006fffbc9230 */ /* 0x010fe20000004100 */
[----:B0-----:R-:W-:Y:S02]  /*dd80*/  @!P4 LEA R0, R129, R0, 0x18 ;  /* 0x000000008100c211 */ /* 0x001fe400078ec0ff */
[-C--:B------:R-:W-:Y:S01]  /*dd90*/  ISETP.GE.AND P4, PT, R106, R3.reuse, PT ;  /* 0x000000036a00720c */ /* 0x080fe20003f86270 */
[----:B------:R-:W0:Y:S01]  /*dda0*/  @!P5 LDS.U16 R127, [R204+0x3984] ;  /* 0x00398400cc7fd984 */ /* 0x000e220000000400 */
[----:B-----5:R-:W-:Y:S01]  /*ddb0*/  @!P1 FFMA R5, R190, R188, R5 ;  /* 0x000000bcbe059223 */ /* 0x020fe20000000005 */
[-C--:B------:R-:W-:Y:S02]  /*ddc0*/  ISETP.GE.AND P1, PT, R124, R3.reuse, PT ;  /* 0x000000037c00720c */ /* 0x080fe40003f26270 */
[----:B------:R-:W4:Y:S01]  /*ddd0*/  @!P5 LDS R147, [R81+0x4c] ;  /* 0x00004c005193d984 */ /* 0x000f220000000800 */
[----:B------:R-:W-:Y:S02]  /*dde0*/  ISETP.GE.AND P5, PT, R132, R3, PT ;  /* 0x000000038400720c */ /* 0x000fe40003fa6270 */
[----:B---3--:R-:W-:Y:S01]  /*ddf0*/  @!P6 LEA R151, R194, R151, 0x18 ;  /* 0x00000097c297e211 */ /* 0x008fe200078ec0ff */
[----:B------:R-:W-:Y:S01]  /*de00*/  @!P3 HADD2.F32 R23, -RZ, R23.H0_H0 ;  /* 0x20000017ff17b230 */ /* 0x000fe20000004100 */
[----:B------:R3:W5:Y:S03]  /*de10*/  @!P2 LDS.U16 R129, [R145+0x3a04] ;  /* 0x003a04009181a984 */ /* 0x0007660000000400 */
[----:B------:R-:W-:-:S02]  /*de20*/  @!P4 HADD2.F32 R123, -RZ, R123.H0_H0 ;  /* 0x2000007bff7bc230 */ /* 0x000fc40000004100 */
[----:B-1----:R-:W-:Y:S01]  /*de30*/  @!P3 FFMA R184, R23, R131, R184 ;  /* 0x0000008317b8b223 */ /* 0x002fe200000000b8 */
[----:B------:R-:W1:Y:S01]  /*de40*/  @!P1 S2R R194, SR_CgaCtaId ;  /* 0x0000000000c29919 */ /* 0x000e620000008800 */
[----:B------:R-:W-:Y:S01]  /*de50*/  ISETP.GE.AND P1, PT, R120, R3, PT ;  /* 0x000000037800720c */ /* 0x000fe20003f26270 */
[----:B------:R-:W-:Y:S01]  /*de60*/  @!P4 FFMA R186, R123, R139, R186 ;  /* 0x0000008b7bbac223 */ /* 0x000fe200000000ba */
[----:B------:R-:W-:Y:S01]  /*de70*/  @!P5 LEA R117, R192, R117, 0x18 ;  /* 0x00000075c075d211 */ /* 0x000fe200078ec0ff */
[----:B------:R-:W5:Y:S01]  /*de80*/  @!P2 LDS R131, [R81+0x50] ;  /* 0x000050005183a984 */ /* 0x000f620000000800 */
[----:B------:R-:W-:Y:S02]  /*de90*/  ISETP.NE.AND P2, PT, R165, RZ, PT ;  /* 0x000000ffa500720c */ /* 0x000fe40003f45270 */
[-C--:B------:R-:W-:Y:S01]  /*dea0*/  ISETP.GE.AND P5, PT, R172, R3.reuse, PT ;  /* 0x00000003ac00720c */ /* 0x080fe20003fa6270 */
[----:B------:R4:W-:Y:S01]  /*deb0*/  @!P6 LDS.U16 R123, [R151+0x3a84] ;  /* 0x003a8400977be984 */ /* 0x0009e20000000400 */
[----:B------:R-:W-:-:S02]  /*dec0*/  ISETP.GE.AND P4, PT, R170, R3, PT ;  /* 0x00000003aa00720c */ /* 0x000fc40003f86270 */
[----:B---3--:R-:W-:Y:S02]  /*ded0*/  P2R R145, PR, RZ, 0x4 ;  /* 0x00000004ff917803 */ /* 0x008fe40000000000 */
[----:B--2---:R-:W-:Y:S01]  /*dee0*/  @!P0 LEA R153, R196, R153, 0x18 ;  /* 0x00000099c4998211 */ /* 0x004fe200078ec0ff */
[----:B------:R-:W-:Y:S01]  /*def0*/  @!P1 HADD2.F32 R19, -RZ, R19.H0_H0 ;  /* 0x20000013ff139230 */ /* 0x000fe20000004100 */
[----:B------:R-:W-:-:S03]  /*df00*/  ISETP.NE.AND P1, PT, R169, RZ, PT ;  /* 0x000000ffa900720c */ /* 0x000fc60003f25270 */
[----:B------:R-:W-:Y:S02]  /*df10*/  @!P2 HADD2.F32 R188, -RZ, R121.H0_H0 ;  /* 0x20000079ffbca230 */ /* 0x000fe40000004100 */
[----:B------:R-:W-:Y:S02]  /*df20*/  @!P5 MOV R159, 0x400 ;  /* 0x00000400009fd802 */ /* 0x000fe40000000f00 */
[----:B------:R-:W2:Y:S01]  /*df30*/  @!P4 S2R R198, SR_CgaCtaId ;  /* 0x0000000000c6c919 */ /* 0x000ea20000008800 */
[----:B------:R-:W-:Y:S01]  /*df40*/  ISETP.NE.AND P4, PT, R167, RZ, PT ;  /* 0x000000ffa700720c */ /* 0x000fe20003f85270 */
[----:B------:R-:W-:Y:S01]  /*df50*/  @!P2 FFMA R5, R188, R135, R5 ;  /* 0x00000087bc05a223 */ /* 0x000fe20000000005 */
[----:B------:R-:W-:Y:S01]  /*df60*/  @!P5 LEA R159, R200, R159, 0x18 ;  /* 0x0000009fc89fd211 */ /* 0x000fe200078ec0ff */
[----:B------:R-:W3:Y:S01]  /*df70*/  @!P3 S2R R188, SR_CgaCtaId ;  /* 0x0000000000bcb919 */ /* 0x000ee20000008800 */
[----:B------:R-:W-:Y:S01]  /*df80*/  ISETP.GE.AND P2, PT, R120, R3, PT ;  /* 0x000000037800720c */ /* 0x000fe20003f46270 */
[----:B------:R-:W-:Y:S01]  /*df90*/  @!P1 HADD2.F32 R190, -RZ, R35.H0_H0 ;  /* 0x20000023ffbe9230 */ /* 0x000fe20000004100 */
[----:B------:R-:W-:Y:S01]  /*dfa0*/  ISETP.NE.AND P5, PT, R163, RZ, PT ;  /* 0x000000ffa300720c */ /* 0x000fe20003fa5270 */
[----:B------:R-:W-:Y:S01]  /*dfb0*/  @!P6 LDS R135, [R81+0x54] ;  /* 0x000054005187e984 */ /* 0x000fe20000000800 */
[----:B------:R-:W-:-:S02]  /*dfc0*/  ISETP.NE.AND P3, PT, R149, RZ, PT ;  /* 0x000000ff9500720c */ /* 0x000fc40003f65270 */
[----:B------:R-:W-:Y:S01]  /*dfd0*/  @!P1 FFMA R5, R190, R137, R5 ;  /* 0x00000089be059223 */ /* 0x000fe20000000005 */
[----:B------:R-:W-:Y:S01]  /*dfe0*/  ISETP.GE.AND P1, PT, R118, R3, PT ;  /* 0x000000037600720c */ /* 0x000fe20003f26270 */
[----:B------:R-:W-:Y:S01]  /*dff0*/  @!P0 LDS R137, [R81+0x58] ;  /* 0x0000580051898984 */ /* 0x000fe20000000800 */
[----:B------:R-:W-:Y:S01]  /*e000*/  @!P4 HADD2.F32 R125, -RZ, R125.H0_H0 ;  /* 0x2000007dff7dc230 */ /* 0x000fe20000004100 */
[----:B------:R-:W-:-:S03]  /*e010*/  P2R R163, PR, RZ, 0x8 ;  /* 0x00000008ffa37803 */ /* 0x000fc60000000000 */
[----:B------:R-:W-:Y:S01]  /*e020*/  @!P2 FFMA R184, R19, R133, R184 ;  /* 0x0000008513b8a223 */ /* 0x000fe200000000b8 */
[----:B------:R-:W5:Y:S01]  /*e030*/  @!P2 S2R R190, SR_CgaCtaId ;  /* 0x0000000000bea919 */ /* 0x000f620000008800 */
[----:B0-----:R-:W-:Y:S02]  /*e040*/  @!P5 HADD2.F32 R127, -RZ, R127.H0_H0 ;  /* 0x2000007fff7fd230 */ /* 0x001fe40000004100 */
[----:B------:R-:W-:Y:S01]  /*e050*/  @!P4 FFMA R186, R125, R141, R186 ;  /* 0x0000008d7dbac223 */ /* 0x000fe200000000ba */
[----:B------:R-:W-:Y:S01]  /*e060*/  ISETP.GE.AND P2, PT, R166, R3, PT ;  /* 0x00000003a600720c */ /* 0x000fe20003f46270 */
[----:B------:R-:W-:Y:S01]  /*e070*/  @!P3 LDS R133, [R81+0xac] ;  /* 0x0000ac005185b984 */ /* 0x000fe20000000800 */
[----:B------:R-:W-:Y:S01]  /*e080*/  ISETP.NE.AND P4, PT, R161, RZ, PT ;  /* 0x000000ffa100720c */ /* 0x000fe20003f85270 */
[----:B----4-:R-:W-:Y:S01]  /*e090*/  @!P5 FFMA R186, R127, R147, R186 ;  /* 0x000000937fbad223 */ /* 0x010fe200000000ba */
[-C--:B------:R-:W-:Y:S01]  /*e0a0*/  ISETP.GE.AND P5, PT, R168, R3.reuse, PT ;  /* 0x00000003a800720c */ /* 0x080fe20003fa6270 */
[----:B------:R0:W-:Y:S01]  /*e0b0*/  @!P3 LDS.U16 R121, [R33+0x4582] ;  /* 0x004582002179b984 */ /* 0x0001e20000000400 */
[----:B------:R-:W-:-:S02]  /*e0c0*/  ISETP.GE.AND P3, PT, R160, R3, PT ;  /* 0x00000003a000720c */ /* 0x000fc40003f66270 */
[----:B------:R-:W-:Y:S01]  /*e0d0*/  P2R R161, PR, RZ, 0x40 ;  /* 0x00000040ffa17803 */ /* 0x000fe20000000000 */
[----:B------:R-:W4:Y:S01]  /*e0e0*/  @!P1 S2R R196, SR_CgaCtaId ;  /* 0x0000000000c49919 */ /* 0x000f220000008800 */
[-C--:B------:R-:W-:Y:S02]  /*e0f0*/  ISETP.GE.AND P6, PT, R164, R3.reuse, PT ;  /* 0x00000003a400720c */ /* 0x080fe40003fc6270 */
[----:B------:R-:W-:Y:S01]  /*e100*/  P2R R151, PR, RZ, 0x8 ;  /* 0x00000008ff977803 */ /* 0x000fe20000000000 */
[----:B------:R-:W-:Y:S01]  /*e110*/  @!P1 LDS R23, [R81+0xe0] ;  /* 0x0000e00051179984 */ /* 0x000fe20000000800 */
[----:B0-----:R-:W-:Y:S02]  /*e120*/  P2R R33, PR, RZ, 0x2 ;  /* 0x00000002ff217803 */ /* 0x001fe40000000000 */
[----:B------:R-:W-:Y:S01]  /*e130*/  P2R R141, PR, RZ, 0x20 ;  /* 0x00000020ff8d7803 */ /* 0x000fe20000000000 */
[----:B------:R-:W0:Y:S01]  /*e140*/  @!P1 LDS.U16 R7, [R7+0x4c00] ;  /* 0x004c000007079984 */ /* 0x000e220000000400 */
[----:B------:R-:W-:-:S02]  /*e150*/  ISETP.GE.AND P1, PT, R124, R3, PT ;  /* 0x000000037c00720c */ /* 0x000fc40003f26270 */
[----:B------:R-:W-:Y:S01]  /*e160*/  P2R R35, PR, RZ, 0x40 ;  /* 0x00000040ff237803 */ /* 0x000fe20000000000 */
[----:B------:R-:W4:Y:S01]  /*e170*/  @!P3 S2R R208, SR_CgaCtaId ;  /* 0x0000000000d0b919 */ /* 0x000f220000008800 */
[-C--:B------:R-:W-:Y:S01]  /*e180*/  ISETP.GE.AND P3, PT, R120, R3.reuse, PT ;  /* 0x000000037800720c */ /* 0x080fe20003f66270 */
[----:B------:R-:W2:Y:S01]  /*e190*/  @!P2 S2R R202, SR_CgaCtaId ;  /* 0x0000000000caa919 */ /* 0x000ea20000008800 */
[-C--:B------:R-:W-:Y:S01]  /*e1a0*/  ISETP.GE.AND P2, PT, R162, R3.reuse, PT ;  /* 0x00000003a200720c */ /* 0x080fe20003f46270 */
[----:B------:R-:W4:Y:S01]  /*e1b0*/  @!P5 S2R R200, SR_CgaCtaId ;  /* 0x0000000000c8d919 */ /* 0x000f220000008800 */
[----:B------:R-:W-:-:S05]  /*e1c0*/  ISETP.GE.AND P5, PT, R170, R3, PT ;  /* 0x00000003aa00720c */ /* 0x000fca0003fa6270 */
[----:B------:R-:W-:Y:S01]  /*e1d0*/  @!P1 MOV R111, 0x400 ;  /* 0x00000400006f9802 */ /* 0x000fe20000000f00 */
[----:B------:R-:W4:Y:S01]  /*e1e0*/  @!P6 S2R R204, SR_CgaCtaId ;  /* 0x0000000000cce919 */ /* 0x000f220000008800 */
[----:B------:R-:W-:Y:S02]  /*e1f0*/  ISETP.GE.AND P6, PT, R24, R3, PT ;  /* 0x000000031800720c */ /* 0x000fe40003fc6270 */
[----:B-1----:R-:W-:Y:S01]  /*e200*/  @!P1 LEA R111, R194, R111, 0x18 ;  /* 0x0000006fc26f9211 */ /* 0x002fe200078ec0ff */
[----:B------:R1:W4:Y:S01]  /*e210*/  @!P0 LDS.U16 R125, [R153+0x3b04] ;  /* 0x003b0400997d8984 */ /* 0x0003220000000400 */
[----:B------:R-:W-:Y:S02]  /*e220*/  ISETP.NE.AND P1, PT, R33, RZ, PT ;  /* 0x000000ff2100720c */ /* 0x000fe40003f25270 */
[----:B------:R-:W-:Y:S01]  /*e230*/  @!P3 MOV R33, 0x400 ;  /* 0x000004000021b802 */ /* 0x000fe20000000f00 */
[----:B------:R-:W-:Y:S01]  /*e240*/  @!P4 LDS R192, [R81+0xb0] ;  /* 0x0000b00051c0c984 */ /* 0x000fe20000000800 */
[----:B------:R-:W-:-:S02]  /*e250*/  @!P5 MOV R19, 0x400 ;  /* 0x000004000013d802 */ /* 0x000fc40000000f00 */
[----:B-----5:R-:W-:Y:S01]  /*e260*/  @!P3 LEA R33, R190, R33, 0x18 ;  /* 0x00000021be21b211 */ /* 0x020fe200078ec0ff */
[----:B------:R-:W5:Y:S01]  /*e270*/  @!P4 LDS.U16 R119, [R119+0x4602] ;  /* 0x004602007777c984 */ /* 0x000f620000000400 */
[-C--:B------:R-:W-:Y:S01]  /*e280*/  ISETP.GE.AND P3, PT, R166, R3.reuse, PT ;  /* 0x00000003a600720c */ /* 0x080fe20003f66270 */
[----:B------:R-:W-:Y:S01]  /*e290*/  @!P6 HADD2.F32 R129, -RZ, R129.H0_H0 ;  /* 0x20000081ff81e230 */ /* 0x000fe20000004100 */
[-C--:B------:R-:W-:Y:S01]  /*e2a0*/  ISETP.GE.AND P5, PT, R122, R3.reuse, PT ;  /* 0x000000037a00720c */ /* 0x080fe20003fa6270 */
[----:B------:R-:W5:Y:S01]  /*e2b0*/  @!P2 S2R R206, SR_CgaCtaId ;  /* 0x0000000000cea919 */ /* 0x000f620000008800 */
[----:B-1----:R-:W-:Y:S02]  /*e2c0*/  P2R R153, PR, RZ, 0x10 ;  /* 0x00000010ff997803 */ /* 0x002fe40000000000 */
[----:B------:R-:W-:Y:S01]  /*e2d0*/  ISETP.GE.AND P4, PT, R170, R3, PT ;  /* 0x00000003aa00720c */ /* 0x000fe20003f86270 */
[----:B------:R-:W-:Y:S01]  /*e2e0*/  @!P6 FFMA R186, R131, R129, R186 ;  /* 0x0000008183bae223 */ /* 0x000fe200000000ba */
[----:B------:R-:W-:-:S02]  /*e2f0*/  ISETP.NE.AND P6, PT, R35, RZ, PT ;  /* 0x000000ff2300720c */ /* 0x000fc40003fc5270 */
[----:B------:R-:W-:Y:S01]  /*e300*/  ISETP.GE.AND P2, PT, R172, R3, PT ;  /* 0x00000003ac00720c */ /* 0x000fe20003f46270 */
[----:B0-----:R-:W-:Y:S02]  /*e310*/  @!P1 HADD2.F32 R7, -RZ, R7.H0_H0 ;  /* 0x20000007ff079230 */ /* 0x001fe40000004100 */
[----:B------:R-:W-:Y:S02]  /*e320*/  @!P3 MOV R147, 0x400 ;  /* 0x000004000093b802 */ /* 0x000fe40000000f00 */
[----:B------:R-:W-:Y:S01]  /*e330*/  @!P5 MOV R35, 0x400 ;  /* 0x000004000023d802 */ /* 0x000fe20000000f00 */
[----:B------:R-:W-:Y:S01]  /*e340*/  @!P1 FFMA R184, R23, R7, R184 ;  /* 0x0000000717b89223 */ /* 0x000fe200000000b8 */
[----:B--2---:R-:W-:Y:S02]  /*e350*/  @!P3 LEA R202, R202, R147, 0x18 ;  /* 0x00000093cacab211 */ /* 0x004fe400078ec0ff */
[----:B------:R-:W-:Y:S02]  /*e360*/  @!P4 LEA R198, R198, R19, 0x18 ;  /* 0x00000013c6c6c211 */ /* 0x000fe400078ec0ff */
[----:B---3--:R-:W-:-:S02]  /*e370*/  @!P5 LEA R35, R188, R35, 0x18 ;  /* 0x00000023bc23d211 */ /* 0x008fc400078ec0ff */
[----:B------:R-:W-:Y:S01]  /*e380*/  ISETP.NE.AND P3, PT, R151, RZ, PT ;  /* 0x000000ff9700720c */ /* 0x000fe20003f65270 */
[----:B------:R-:W-:Y:S01]  /*e390*/  @!P4 LDS.U16 R129, [R198+0x3c04] ;  /* 0x003c0400c681c984 */ /* 0x000fe20000000400 */
[----:B------:R-:W-:Y:S02]  /*e3a0*/  ISETP.NE.AND P5, PT, R141, RZ, PT ;  /* 0x000000ff8d00720c */ /* 0x000fe40003fa5270 */
[----:B------:R-:W-:Y:S01]  /*e3b0*/  @!P6 MOV R149, 0x400 ;  /* 0x000004000095e802 */ /* 0x000fe20000000f00 */
[----:B------:R-:W-:Y:S01]  /*e3c0*/  @!P4 LDS R141, [R81+0x60] ;  /* 0x00006000518dc984 */ /* 0x000fe20000000800 */
[----:B------:R-:W-:Y:S01]  /*e3d0*/  ISETP.GE.AND P4, PT, R162, R3, PT ;  /* 0x00000003a200720c */ /* 0x000fe20003f86270 */
[----:B----4-:R-:W-:Y:S01]  /*e3e0*/  @!P0 HADD2.F32 R125, -RZ, R125.H0_H0 ;  /* 0x2000007dff7d8230 */ /* 0x010fe20000004100 */
[----:B------:R-:W-:Y:S01]  /*e3f0*/  @!P6 LEA R204, R204, R149, 0x18 ;  /* 0x00000095cccce211 */ /* 0x000fe200078ec0ff */
[----:B------:R0:W1:Y:S01]  /*e400*/  @!P2 LDS.U16 R127, [R159+0x3b84] ;  /* 0x003b84009f7fa984 */ /* 0x0000620000000400 */
[----:B------:R-:W-:-:S02]  /*e410*/  ISETP.NE.AND P6, PT, R161, RZ, PT ;  /* 0x000000ffa100720c */ /* 0x000fc40003fc5270 */
[----:B------:R-:W-:Y:S01]  /*e420*/  @!P1 MOV R19, 0x400 ;  /* 0x0000040000139802 */ /* 0x000fe20000000f00 */
[----:B------:R-:W2:Y:S01]  /*e430*/  @!P2 LDS R139, [R81+0x5c] ;  /* 0x00005c00518ba984 */ /* 0x000ea20000000800 */
[----:B------:R-:W-:Y:S02]  /*e440*/  @!P3 MOV R149, 0x400 ;  /* 0x000004000095b802 */ /* 0x000fe40000000f00 */
[----:B------:R-:W-:Y:S02]  /*e450*/  @!P5 MOV R131, 0x400 ;  /* 0x000004000083d802 */ /* 0x000fe40000000f00 */
[----:B------:R-:W-:Y:S02]  /*e460*/  @!P3 LEA R208, R208, R149, 0x18 ;  /* 0x00000095d0d0b211 */ /* 0x000fe400078ec0ff */
[----:B------:R-:W-:Y:S02]  /*e470*/  @!P4 MOV R147, 0x400 ;  /* 0x000004000093c802 */ /* 0x000fe40000000f00 */
[----:B------:R-:W-:Y:S01]  /*e480*/  @!P5 LEA R131, R200, R131, 0x18 ;  /* 0x00000083c883d211 */ /* 0x000fe200078ec0ff */
[----:B------:R-:W-:Y:S01]  /*e490*/  @!P6 HADD2.F32 R123, -RZ, R123.H0_H0 ;  /* 0x2000007bff7be230 */ /* 0x000fe20000004100 */
[----:B------:R-:W-:-:S02]  /*e4a0*/  ISETP.NE.AND P3, PT, R163, RZ, PT ;  /* 0x000000ffa300720c */ /* 0x000fc40003f65270 */
[----:B-----5:R-:W-:Y:S02]  /*e4b0*/  @!P4 LEA R206, R206, R147, 0x18 ;  /* 0x00000093cecec211 */ /* 0x020fe400078ec0ff */
[----:B------:R-:W-:Y:S01]  /*e4c0*/  ISETP.NE.AND P4, PT, R153, RZ, PT ;  /* 0x000000ff9900720c */ /* 0x000fe20003f85270 */
[----:B------:R-:W3:Y:S01]  /*e4d0*/  @!P5 LDS.U16 R131, [R131+0x3c84] ;  /* 0x003c84008383d984 */ /* 0x000ee20000000400 */
[----:B0-----:R-:W-:Y:S01]  /*e4e0*/  P2R R159, PR, RZ, 0x8 ;  /* 0x00000008ff9f7803 */ /* 0x001fe20000000000 */
[----:B------:R-:W-:Y:S01]  /*e4f0*/  @!P6 FFMA R186, R123, R135, R186 ;  /* 0x000000877bbae223 */ /* 0x000fe200000000ba */
[----:B------:R-:W-:Y:S01]  /*e500*/  @!P1 LEA R19, R196, R19, 0x18 ;  /* 0x00000013c4139211 */ /* 0x000fe200078ec0ff */
[----:B------:R-:W0:Y:S01]  /*e510*/  @!P5 LDS R147, [R81+0x64] ;  /* 0x000064005193d984 */ /* 0x000e220000000800 */
[----:B------:R-:W-:Y:S01]  /*e520*/  ISETP.GE.AND P5, PT, R182, R3, PT ;  /* 0x00000003b600720c */ /* 0x000fe20003fa6270 */
[----:B------:R-:W-:Y:S01]  /*e530*/  @!P0 FFMA R186, R125, R137, R186 ;  /* 0x000000897dba8223 */ /* 0x000fe200000000ba */
[----:B------:R-:W-:Y:S01]  /*e540*/  ISETP.GE.AND P1, PT, R178, R3, PT ;  /* 0x00000003b200720c */ /* 0x000fe20003f26270 */
[----:B------:R-:W-:Y:S01]  /*e550*/  @!P3 HADD2.F32 R188, -RZ, R121.H0_H0 ;  /* 0x20000079ffbcb230 */ /* 0x000fe20000004100 */
[----:B------:R-:W-:-:S03]  /*e560*/  ISETP.NE.AND P6, PT, R157, RZ, PT ;  /* 0x000000ff9d00720c */ /* 0x000fc60003fc5270 */
[----:B------:R-:W-:Y:S02]  /*e570*/  @!P4 HADD2.F32 R190, -RZ, R119.H0_H0 ;  /* 0x20000077ffbec230 */ /* 0x000fe40000004100 */
[----:B------:R-:W-:Y:S01]  /*e580*/  @!P3 FFMA R5, R188, R133, R5 ;  /* 0x00000085bc05b223 */ /* 0x000fe20000000005 */
[-C--:B------:R-:W-:Y:S02]  /*e590*/  ISETP.GE.AND P3, PT, R174, R3.reuse, PT ;  /* 0x00000003ae00720c */ /* 0x080fe40003f66270 */
[----:B------:R-:W-:Y:S01]  /*e5a0*/  P2R R133, PR, RZ, 0x1 ;  /* 0x00000001ff857803 */ /* 0x000fe20000000000 */
[----:B------:R-:W-:Y:S01]  /*e5b0*/  @!P4 FFMA R5, R192, R190, R5 ;  /* 0x000000bec005c223 */ /* 0x000fe20000000005 */
[----:B------:R-:W4:Y:S01]  /*e5c0*/  @!P5 S2R R194, SR_CgaCtaId ;  /* 0x0000000000c2d919 */ /* 0x000f220000008800 */
[----:B------:R-:W-:Y:S01]  /*e5d0*/  ISETP.NE.AND P5, PT, R155, RZ, PT ;  /* 0x000000ff9b00720c */ /* 0x000fe20003fa5270 */
[----:B-1----:R-:W-:Y:S01]  /*e5e0*/  @!P2 HADD2.F32 R127, -RZ, R127.H0_H0 ;  /* 0x2000007fff7fa230 */ /* 0x002fe20000004100 */
[----:B------:R-:W-:Y:S01]  /*e5f0*/  P2R R155, PR, RZ, 0x10 ;  /* 0x00000010ff9b7803 */ /* 0x000fe20000000000 */
[----:B------:R-:W1:Y:S01]  /*e600*/  @!P1 S2R R192, SR_CgaCtaId ;  /* 0x0000000000c09919 */ /* 0x000e620000008800 */
[----:B------:R-:W-:-:S02]  /*e610*/  ISETP.GE.AND P4, PT, R172, R3, PT ;  /* 0x00000003ac00720c */ /* 0x000fc40003f86270 */
[-C--:B------:R-:W-:Y:S01]  /*e620*/  ISETP.GE.AND P2, PT, R180, R3.reuse, PT ;  /* 0x00000003b400720c */ /* 0x080fe20003f46270 */
[----:B------:R-:W-:Y:S01]  /*e630*/  @!P6 LDS.U16 R121, [R29+0x4702] ;  /* 0x004702001d79e984 */ /* 0x000fe20000000400 */
[-C--:B------:R-:W-:Y:S02]  /*e640*/  ISETP.GE.AND P1, PT, R158, R3.reuse, PT ;  /* 0x000000039e00720c */ /* 0x080fe40003f26270 */
[----:B------:R-:W-:Y:S01]  /*e650*/  P2R R161, PR, RZ, 0x4 ;  /* 0x00000004ffa17803 */ /* 0x000fe20000000000 */
[----:B------:R-:W5:Y:S01]  /*e660*/  @!P3 S2R R190, SR_CgaCtaId ;  /* 0x0000000000beb919 */ /* 0x000f620000008800 */
[----:B------:R-:W-:Y:S02]  /*e670*/  ISETP.GE.AND P0, PT, R166, R3, PT ;  /* 0x00000003a600720c */ /* 0x000fe40003f06270 */
[----:B------:R-:W-:Y:S01]  /*e680*/  P2R R163, PR, RZ, 0x40 ;  /* 0x00000040ffa37803 */ /* 0x000fe20000000000 */
[----:B------:R3:W-:Y:S01]  /*e690*/  @!P5 LDS.U16 R119, [R27+0x4682] ;  /* 0x004682001b77d984 */ /* 0x0007e20000000400 */
[----:B------:R-:W-:Y:S01]  /*e6a0*/  P2R R23, PR, RZ, 0x1 ;  /* 0x00000001ff177803 */ /* 0x000fe20000000000 */
[----:B--2---:R-:W-:Y:S01]  /*e6b0*/  @!P4 FFMA R186, R127, R139, R186 ;  /* 0x0000008b7fbac223 */ /* 0x004fe200000000ba */
[----:B------:R-:W-:Y:S01]  /*e6c0*/  P2R R139, PR, RZ, 0x8 ;  /* 0x00000008ff8b7803 */ /* 0x000fe20000000000 */
[----:B------:R-:W2:Y:S01]  /*e6d0*/  @!P2 S2R R188, SR_CgaCtaId ;  /* 0x0000000000bca919 */ /* 0x000ea20000008800 */
[----:B------:R-:W-:-:S02]  /*e6e0*/  ISETP.GE.AND P3, PT, R170, R3, PT ;  /* 0x00000003aa00720c */ /* 0x000fc40003f66270 */
[-C--:B------:R-:W-:Y:S01]  /*e6f0*/  ISETP.GE.AND P2, PT, R156, R3.reuse, PT ;  /* 0x000000039c00720c */ /* 0x080fe20003f46270 */
[----:B------:R-:W1:Y:S01]  /*e700*/  @!P1 S2R R196, SR_CgaCtaId ;  /* 0x0000000000c49919 */ /* 0x000e620000008800 */
[-C--:B------:R-:W-:Y:S02]  /*e710*/  ISETP.GE.AND P4, PT, R164, R3.reuse, PT ;  /* 0x00000003a400720c */ /* 0x080fe40003f86270 */
[-C--:B------:R-:W-:Y:S01]  /*e720*/  ISETP.GE.AND P1, PT, R154, R3.reuse, PT ;  /* 0x000000039a00720c */ /* 0x080fe20003f26270 */
[----:B------:R-:W-:Y:S04]  /*e730*/  @!P0 LDS R149, [R81+0x68] ;  /* 0x0000680051958984 */ /* 0x000fe80000000800 */
[----:B------:R-:W2:Y:S01]  /*e740*/  @!P0 LDS.U16 R123, [R202+0x3d04] ;  /* 0x003d0400ca7b8984 */ /* 0x000ea20000000400 */
[----:B------:R-:W-:Y:S01]  /*e750*/  ISETP.GE.AND P0, PT, R162, R3, PT ;  /* 0x00000003a200720c */ /* 0x000fe20003f06270 */
[----:B------:R-:W-:-:S02]  /*e760*/  @!P3 HADD2.F32 R129, -RZ, R129.H0_H0 ;  /* 0x20000081ff81b230 */ /* 0x000fc40000004100 */
[----:B------:R-:W1:Y:S01]  /*e770*/  @!P2 S2R R198, SR_CgaCtaId ;  /* 0x0000000000c6a919 */ /* 0x000e620000008800 */
[----:B------:R-:W-:Y:S02]  /*e780*/  ISETP.GE.AND P2, PT, R182, R3, PT ;  /* 0x00000003b600720c */ /* 0x000fe40003f46270 */
[----:B------:R-:W-:Y:S01]  /*e790*/  @!P3 FFMA R186, R141, R129, R186 ;  /* 0x000000818dbab223 */ /* 0x000fe200000000ba */
[----:B------:R-:W-:Y:S01]  /*e7a0*/  ISETP.GE.AND P3, PT, R168, R3, PT ;  /* 0x00000003a800720c */ /* 0x000fe20003f66270 */
[----:B------:R-:W-:Y:S04]  /*e7b0*/  @!P4 LDS.U16 R125, [R204+0x3d84] ;  /* 0x003d8400cc7dc984 */ /* 0x000fe80000000400 */
[----:B------:R-:W1:Y:S04]  /*e7c0*/  @!P5 LDS R137, [R81+0xb4] ;  /* 0x0000b4005189d984 */ /* 0x000e680000000800 */
[----:B------:R-:W-:Y:S01]  /*e7d0*/  @!P0 LDS.U16 R127, [R206+0x3e04] ;  /* 0x003e0400ce7f8984 */ /* 0x000fe20000000400 */
[----:B---3--:R-:W-:-:S03]  /*e7e0*/  @!P2 MOV R27, 0x400 ;  /* 0x00000400001ba802 */ /* 0x008fc60000000f00 */
[----:B------:R-:W-:Y:S01]  /*e7f0*/  @!P3 HADD2.F32 R131, -RZ, R131.H0_H0 ;  /* 0x20000083ff83b230 */ /* 0x000fe20000004100 */
[----:B------:R-:W-:Y:S01]  /*e800*/  ISETP.NE.AND P3, PT, R139, RZ, PT ;  /* 0x000000ff8b00720c */ /* 0x000fe20003f65270 */
[----:B------:R-:W-:Y:S01]  /*e810*/  @!P2 LDS R135, [R81+0xe4] ;  /* 0x0000e4005187a984 */ /* 0x000fe20000000800 */
[----:B----4-:R-:W-:Y:S02]  /*e820*/  @!P2 LEA R27, R194, R27, 0x18 ;  /* 0x0000001bc21ba211 */ /* 0x010fe400078ec0ff */
[----:B------:R-:W-:Y:S01]  /*e830*/  P2R R171, PR, RZ, 0x8 ;  /* 0x00000008ffab7803 */ /* 0x000fe20000000000 */
[----:B------:R-:W-:Y:S01]  /*e840*/  @!P6 LDS R139, [R81+0xb8] ;  /* 0x0000b800518be984 */ /* 0x000fe20000000800 */
[----:B------:R-:W-:-:S03]  /*e850*/  ISETP.GE.AND P6, PT, R168, R3, PT ;  /* 0x00000003a800720c */ /* 0x000fc60003fc6270 */
[----:B------:R3:W-:Y:S01]  /*e860*/  @!P2 LDS.U16 R7, [R25+0x4c80] ;  /* 0x004c80001907a984 */ /* 0x0007e20000000400 */
[----:B------:R-:W-:Y:S02]  /*e870*/  ISETP.NE.AND P2, PT, R161, RZ, PT ;  /* 0x000000ffa100720c */ /* 0x000fe40003f45270 */
[----:B------:R-:W-:Y:S01]  /*e880*/  P2R R161, PR, RZ, 0x20 ;  /* 0x00000020ffa17803 */ /* 0x000fe20000000000 */
[----:B------:R-:W-:Y:S01]  /*e890*/  @!P0 LDS R153, [R81+0x70] ;  /* 0x0000700051998984 */ /* 0x000fe20000000800 */
[----:B------:R-:W-:Y:S02]  /*e8a0*/  ISETP.NE.AND P0, PT, R23, RZ, PT ;  /* 0x000000ff1700720c */ /* 0x000fe40003f05270 */
[----:B------:R-:W-:Y:S01]  /*e8b0*/  P2R R165, PR, RZ, 0x4 ;  /* 0x00000004ffa57803 */ /* 0x000fe20000000000 */
[----:B------:R-:W4:Y:S01]  /*e8c0*/  @!P1 S2R R200, SR_CgaCtaId ;  /* 0x0000000000c89919 */ /* 0x000f220000008800 */
[----:B---3--:R-:W-:Y:S01]  /*e8d0*/  @!P3 MOV R25, 0x400 ;  /* 0x000004000019b802 */ /* 0x008fe20000000f00 */
[----:B0-----:R-:W-:Y:S01]  /*e8e0*/  @!P6 FFMA R186, R131, R147, R186 ;  /* 0x0000009383bae223 */ /* 0x001fe200000000ba */
[----:B------:R-:W-:Y:S01]  /*e8f0*/  ISETP.GE.AND P6, PT, R158, R3, PT ;  /* 0x000000039e00720c */ /* 0x000fe20003fc6270 */
[----:B------:R-:W0:Y:S01]  /*e900*/  @!P4 LDS R151, [R81+0x6c] ;  /* 0x00006c005197c984 */ /* 0x000e220000000800 */
[----:B-----5:R-:W-:-:S02]  /*e910*/  @!P3 LEA R25, R190, R25, 0x18 ;  /* 0x00000019be19b211 */ /* 0x020fc400078ec0ff */
[-C--:B------:R-:W-:Y:S02]  /*e920*/  ISETP.GE.AND P3, PT, R156, R3.reuse, PT ;  /* 0x000000039c00720c */ /* 0x080fe40003f66270 */
[----:B------:R-:W-:Y:S01]  /*e930*/  @!P2 MOV R23, 0x400 ;  /* 0x000004000017a802 */ /* 0x000fe20000000f00 */
[----:B--2---:R-:W-:Y:S01]  /*e940*/  @!P0 HADD2.F32 R123, -RZ, R123.H0_H0 ;  /* 0x2000007bff7b8230 */ /* 0x004fe20000004100 */
[----:B------:R-:W-:Y:S02]  /*e950*/  ISETP.GE.AND P4, PT, R160, R3, PT ;  /* 0x00000003a000720c */ /* 0x000fe40003f86270 */
[----:B------:R-:W-:Y:S01]  /*e960*/  @!P2 LEA R29, R188, R23, 0x18 ;  /* 0x00000017bc1da211 */ /* 0x000fe200078ec0ff */
[----:B------:R-:W-:Y:S01]  /*e970*/  @!P5 HADD2.F32 R188, -RZ, R119.H0_H0 ;  /* 0x20000077ffbcd230 */ /* 0x000fe20000004100 */
[----:B------:R-:W-:Y:S01]  /*e980*/  ISETP.GE.AND P2, PT, R178, R3, PT ;  /* 0x00000003b200720c */ /* 0x000fe20003f46270 */
[----:B------:R-:W-:Y:S01]  /*e990*/  @!P0 FFMA R186, R123, R149, R186 ;  /* 0x000000957bba8223 */ /* 0x000fe200000000ba */
[----:B------:R-:W-:Y:S01]  /*e9a0*/  @!P6 MOV R131, 0x400 ;  /* 0x000004000083e802 */ /* 0x000fe20000000f00 */
[----:B------:R-:W-:Y:S01]  /*e9b0*/  @!P1 LDS R149, [R81+0x80] ;  /* 0x0000800051959984 */ /* 0x000fe20000000800 */
[----:B------:R-:W-:Y:S01]  /*e9c0*/  P2R R169, PR, RZ, 0x8 ;  /* 0x00000008ffa97803 */ /* 0x000fe20000000000 */
[----:B-1----:R-:W-:Y:S01]  /*e9d0*/  @!P5 FFMA R5, R188, R137, R5 ;  /* 0x00000089bc05d223 */ /* 0x002fe20000000005 */
[----:B------:R-:W-:-:S02]  /*e9e0*/  @!P3 MOV R141, 0x400 ;  /* 0x00000400008db802 */ /* 0x000fc40000000f00 */
[----:B------:R-:W-:Y:S01]  /*e9f0*/  @!P6 LEA R131, R196, R131, 0x18 ;  /* 0x00000083c483e211 */ /* 0x000fe200078ec0ff */
[----:B------:R-:W1:Y:S01]  /*ea00*/  @!P4 LDS.U16 R129, [R208+0x3e84] ;  /* 0x003e8400d081c984 */ /* 0x000e620000000400 */
[----:B------:R-:W-:Y:S02]  /*ea10*/  @!P3 LEA R198, R198, R141, 0x18 ;  /* 0x0000008dc6c6b211 */ /* 0x000fe400078ec0ff */
[----:B------:R-:W-:Y:S01]  /*ea20*/  ISETP.GE.AND P6, PT, R136, R3, PT ;  /* 0x000000038800720c */ /* 0x000fe20003fc6270 */
[----:B------:R-:W2:Y:S01]  /*ea30*/  @!P4 LDS R157, [R81+0x74] ;  /* 0x00007400519dc984 */ /* 0x000ea20000000800 */
[----:B------:R-:W-:Y:S02]  /*ea40*/  LOP3.LUT P3, RZ, R113, 0x1000, RZ, 0xc0, !PT ;  /* 0x0000100071ff7812 */ /* 0x000fe4000786c0ff */
[----:B------:R-:W-:Y:S02]  /*ea50*/  @!P2 MOV R23, 0x400 ;  /* 0x000004000017a802 */ /* 0x000fe40000000f00 */
[----:B------:R-:W-:-:S02]  /*ea60*/  P2R R167, PR, RZ, 0x8 ;  /* 0x00000008ffa77803 */ /* 0x000fc40000000000 */
[----:B------:R-:W-:Y:S02]  /*ea70*/  ISETP.GE.AND P3, PT, R158, R3, PT ;  /* 0x000000039e00720c */ /* 0x000fe40003f66270 */
[----:B------:R-:W-:Y:S02]  /*ea80*/  @!P2 LEA R23, R192, R23, 0x18 ;  /* 0x00000017c017a211 */ /* 0x000fe400078ec0ff */
[-C--:B------:R-:W-:Y:S01]  /*ea90*/  ISETP.GE.AND P2, PT, R164, R3.reuse, PT ;  /* 0x00000003a400720c */ /* 0x080fe20003f46270 */
[----:B------:R-:W3:Y:S01]  /*eaa0*/  @!P6 LDS.U16 R109, [R109+0x4782] ;  /* 0x004782006d6de984 */ /* 0x000ee20000000400 */
[----:B------:R-:W-:Y:S02]  /*eab0*/  @!P1 MOV R147, 0x400 ;  /* 0x0000040000939802 */ /* 0x000fe40000000f00 */
[----:B------:R-:W-:Y:S01]  /*eac0*/  ISETP.GE.AND P4, PT, R152, R3, PT ;  /* 0x000000039800720c */ /* 0x000fe20003f86270 */
[----:B------:R-:W-:Y:S01]  /*ead0*/  @!P6 LDS R141, [R81+0xbc] ;  /* 0x0000bc00518de984 */ /* 0x000fe20000000800 */
[----:B------:R-:W-:-:S02]  /*eae0*/  ISETP.NE.AND P6, PT, R163, RZ, PT ;  /* 0x000000ffa300720c */ /* 0x000fc40003fc5270 */
[----:B----4-:R-:W-:Y:S01]  /*eaf0*/  @!P1 LEA R200, R200, R147, 0x18 ;  /* 0x00000093c8c89211 */ /* 0x010fe200078ec0ff */
[----:B------:R-:W4:Y:S01]  /*eb00*/  @!P3 LDS.U16 R131, [R131+0x3f04] ;  /* 0x003f04008383b984 */ /* 0x000f220000000400 */
[-C--:B------:R-:W-:Y:S02]  /*eb10*/  ISETP.GE.AND P5, PT, R162, R3.reuse, PT ;  /* 0x00000003a200720c */ /* 0x080fe40003fa6270 */
[----:B------:R-:W-:Y:S01]  /*eb20*/  P2R R163, PR, RZ, 0x40 ;  /* 0x00000040ffa37803 */ /* 0x000fe20000000000 */
[----:B------:R-:W5:Y:S01]  /*eb30*/  @!P3 LDS R147, [R81+0x78] ;  /* 0x000078005193b984 */ /* 0x000f620000000800 */
[-C--:B------:R-:W-:Y:S01]  /*eb40*/  ISETP.GE.AND P3, PT, R182, R3.reuse, PT ;  /* 0x00000003b600720c */ /* 0x080fe20003f66270 */
[----:B------:R-:W-:Y:S01]  /*eb50*/  @!P2 HADD2.F32 R125, -RZ, R125.H0_H0 ;  /* 0x2000007dff7da230 */ /* 0x000fe20000004100 */
[----:B------:R-:W-:Y:S01]  /*eb60*/  ISETP.GE.AND P0, PT, R150, R3, PT ;  /* 0x000000039600720c */ /* 0x000fe20003f06270 */
[----:B------:R-:W3:Y:S01]  /*eb70*/  @!P4 S2R R194, SR_CgaCtaId ;  /* 0x0000000000c2c919 */ /* 0x000ee20000008800 */
[----:B------:R-:W-:Y:S01]  /*eb80*/  @!P4 MOV R119, 0x400 ;  /* 0x000004000077c802 */ /* 0x000fe20000000f00 */
[----:B------:R-:W-:-:S02]  /*eb90*/  @!P6 HADD2.F32 R188, -RZ, R121.H0_H0 ;  /* 0x20000079ffbce230 */ /* 0x000fc40000004100 */
[----:B0-----:R-:W-:Y:S01]  /*eba0*/  @!P2 FFMA R186, R125, R151, R186 ;  /* 0x000000977dbaa223 */ /* 0x001fe200000000ba */
[----:B------:R-:W-:Y:S01]  /*ebb0*/  ISETP.GE.AND P2, PT, R160, R3, PT ;  /* 0x00000003a000720c */ /* 0x000fe20003f46270 */
[----:B------:R-:W-:Y:S01]  /*ebc0*/  @!P1 LDS.U16 R123, [R200+0x4004] ;  /* 0x00400400c87b9984 */ /* 0x000fe20000000400 */
[----:B------:R-:W-:Y:S02]  /*ebd0*/  @!P5 HADD2.F32 R127, -RZ, R127.H0_H0 ;  /* 0x2000007fff7fd230 */ /* 0x000fe40000004100 */
[----:B------:R-:W-:Y:S01]  /*ebe0*/  @!P6 FFMA R5, R188, R139, R5 ;  /* 0x0000008bbc05e223 */ /* 0x000fe20000000005 */
[----:B------:R-:W-:Y:S01]  /*ebf0*/  LOP3.LUT P6, RZ, R113, 0x800, RZ, 0xc0, !PT ;  /* 0x0000080071ff7812 */ /* 0x000fe200078cc0ff */
[----:B------:R-:W-:Y:S01]  /*ec00*/  @!P4 LDS R151, [R81+0x84] ;  /* 0x000084005197c984 */ /* 0x000fe20000000800 */
[----:B------:R-:W-:Y:S02]  /*ec10*/  @!P3 HADD2.F32 R7, -RZ, R7.H0_H0 ;  /* 0x20000007ff07b230 */ /* 0x000fe40000004100 */
[----:B------:R-:W-:Y:S01]  /*ec20*/  @!P5 FFMA R186, R153, R127, R186 ;  /* 0x0000007f99bad223 */ /* 0x000fe200000000ba */
[----:B------:R-:W-:Y:S01]  /*ec30*/  ISETP.GE.AND P5, PT, R134, R3, PT ;  /* 0x000000038600720c */ /* 0x000fe20003fa6270 */
[----:B------:R-:W0:Y:S01]  /*ec40*/  @!P0 S2R R202, SR_CgaCtaId ;  /* 0x0000000000ca8919 */ /* 0x000e220000008800 */
[----:B------:R-:W-:Y:S01]  /*ec50*/  @!P0 MOV R127, 0x400 ;  /* 0x00000400007f8802 */ /* 0x000fe20000000f00 */
[----:B------:R-:W-:Y:S01]  /*ec60*/  @!P3 FFMA R184, R7, R135, R184 ;  /* 0x0000008707b8b223 */ /* 0x000fe200000000b8 */
[----:B------:R-:W-:Y:S01]  /*ec70*/  ISETP.GE.AND P3, PT, R176, R3, PT ;  /* 0x00000003b000720c */ /* 0x000fe20003f66270 */
[----:B-1----:R-:W-:-:S03]  /*ec80*/  @!P2 HADD2.F32 R129, -RZ, R129.H0_H0 ;  /* 0x20000081ff81a230 */ /* 0x002fc60000004100 */
[----:B------:R-:W1:Y:S02]  /*ec90*/  @!P6 S2R R196, SR_CgaCtaId ;  /* 0x0000000000c4e919 */ /* 0x000e640000008800 */
[----:B--2---:R-:W-:Y:S01]  /*eca0*/  @!P2 FFMA R186, R129, R157, R186 ;  /* 0x0000009d81baa223 */ /* 0x004fe200000000ba */
[----:B------:R-:W-:Y:S02]  /*ecb0*/  ISETP.NE.AND P2, PT, R165, RZ, PT ;  /* 0x000000ffa500720c */ /* 0x000fe40003f45270 */
[----:B------:R-:W-:Y:S01]  /*ecc0*/  ISETP.GE.AND P6, PT, R148, R3, PT ;  /* 0x000000039400720c */ /* 0x000fe20003fc6270 */
[----:B------:R-:W-:Y:S01]  /*ecd0*/  @!P5 LDS R192, [R81+0xc0] ;  /* 0x0000c00051c0d984 */ /* 0x000fe20000000800 */
[----:B------:R-:W-:Y:S02]  /*ece0*/  P2R R165, PR, RZ, 0x4 ;  /* 0x00000004ffa57803 */ /* 0x000fe40000000000 */
[----:B------:R-:W-:Y:S01]  /*ecf0*/  P2R R157, PR, RZ, 0x40 ;  /* 0x00000040ff9d7803 */ /* 0x000fe20000000000 */
[----:B------:R-:W2:Y:S01]  /*ed00*/  @!P3 S2R R190, SR_CgaCtaId ;  /* 0x0000000000beb919 */ /* 0x000ea20000008800 */
[----:B------:R-:W-:-:S02]  /*ed10*/  ISETP.NE.AND P3, PT, R167, RZ, PT ;  /* 0x000000ffa700720c */ /* 0x000fc40003f65270 */
[----:B---3--:R-:W-:Y:S02]  /*ed20*/  @!P4 LEA R125, R194, R119, 0x18 ;  /* 0x00000077c27dc211 */ /* 0x008fe400078ec0ff */
[----:B------:R3:W-:Y:S01]  /*ed30*/  @!P5 LDS.U16 R119, [R31+0x4802] ;  /* 0x004802001f77d984 */ /* 0x0007e20000000400 */
[-C--:B------:R-:W-:Y:S02]  /*ed40*/  ISETP.GE.AND P5, PT, R132, R3.reuse, PT ;  /* 0x000000038400720c */ /* 0x080fe40003fa6270 */
[----:B------:R-:W-:Y:S01]  /*ed50*/  P2R R167, PR, RZ, 0x2 ;  /* 0x00000002ffa77803 */ /* 0x000fe20000000000 */
[----:B------:R-:W-:Y:S01]  /*ed60*/  @!P2 LDS R129, [R81+0xe8] ;  /* 0x0000e8005181a984 */ /* 0x000fe20000000800 */
[----:B------:R-:W-:-:S03]  /*ed70*/  ISETP.GE.AND P1, PT, R144, R3, PT ;  /* 0x000000039000720c */ /* 0x000fc60003f26270 */
[----:B------:R-:W-:Y:S01]  /*ed80*/  @!P2 LDS.U16 R7, [R21+0x4d00] ;  /* 0x004d00001507a984 */ /* 0x000fe20000000400 */
[----:B------:R-:W-:Y:S02]  /*ed90*/  ISETP.GE.AND P2, PT, R146, R3, PT ;  /* 0x000000039200720c */ /* 0x000fe40003f46270 */
[----:B0-----:R-:W-:Y:S01]  /*eda0*/  @!P0 LEA R127, R202, R127, 0x18 ;  /* 0x0000007fca7f8211 */ /* 0x001fe200078ec0ff */
[----:B------:R-:W0:Y:S01]  /*edb0*/  @!P6 S2R R204, SR_CgaCtaId ;  /* 0x0000000000cce919 */ /* 0x000e220000008800 */
[----:B------:R-:W-:Y:S02]  /*edc0*/  LOP3.LUT P6, RZ, R113, 0x1000, RZ, 0xc0, !PT ;  /* 0x0000100071ff7812 */ /* 0x000fe400078cc0ff */
[----:B------:R-:W-:Y:S01]  /*edd0*/  P2R R153, PR, RZ, 0x4 ;  /* 0x00000004ff997803 */ /* 0x000fe20000000000 */
[----:B------:R-:W1:Y:S01]  /*ede0*/  @!P3 S2R R194, SR_CgaCtaId ;  /* 0x0000000000c2b919 */ /* 0x000e620000008800 */
[----:B---3--:R-:W-:Y:S02]  /*edf0*/  P2R R31, PR, RZ, 0x40 ;  /* 0x00000040ff1f7803 */ /* 0x008fe40000000000 */
[----:B------:R-:W-:Y:S01]  /*ee00*/  ISETP.NE.AND P3, PT, R169, RZ, PT ;  /* 0x000000ffa900720c */ /* 0x000fe20003f65270 */
[----:B------:R-:W3:Y:S01]  /*ee10*/  @!P5 LDS.U16 R117, [R117+0x4882] ;  /* 0x004882007575d984 */ /* 0x000ee20000000400 */
[-C--:B------:R-:W-:Y:S01]  /*ee20*/  ISETP.GE.AND P6, PT, R136, R3.reuse, PT ;  /* 0x000000038800720c */ /* 0x080fe20003fc6270 */
[----:B------:R-:W0:Y:S01]  /*ee30*/  @!P2 S2R R206, SR_CgaCtaId ;  /* 0x0000000000cea919 */ /* 0x000e220000008800 */
[----:B------:R-:W-:Y:S01]  /*ee40*/  ISETP.GE.AND P2, PT, R158, R3, PT ;  /* 0x000000039e00720c */ /* 0x000fe20003f46270 */
[----:B------:R-:W-:Y:S08]  /*ee50*/  @!P5 LDS R135, [R81+0xc4] ;  /* 0x0000c4005187d984 */ /* 0x000ff00000000800 */
[----:B------:R5:W-:Y:S02]  /*ee60*/  @!P3 LDS.U16 R121, [R198+0x3f84] ;  /* 0x003f8400c679b984 */ /* 0x000be40000000400 */
[----:B------:R-:W-:-:S02]  /*ee70*/  @!P6 HADD2.F32 R188, -RZ, R109.H0_H0 ;  /* 0x2000006dffbce230 */ /* 0x000fc40000004100 */
[----:B------:R-:W-:Y:S01]  /*ee80*/  @!P3 LDS R139, [R81+0x7c] ;  /* 0x00007c00518bb984 */ /* 0x000fe20000000800 */
[----:B------:R-:W-:Y:S01]  /*ee90*/  ISETP.NE.AND P3, PT, R171, RZ, PT ;  /* 0x000000ffab00720c */ /* 0x000fe20003f65270 */
[----:B----4-:R-:W-:Y:S02]  /*eea0*/  @!P2 HADD2.F32 R131, -RZ, R131.H0_H0 ;  /* 0x20000083ff83a230 */ /* 0x010fe40000004100 */
[----:B------:R-:W-:Y:S01]  /*eeb0*/  @!P6 FFMA R5, R188, R141, R5 ;  /* 0x0000008dbc05e223 */ /* 0x000fe20000000005 */
[----:B------:R-:W-:Y:S01]  /*eec0*/  ISETP.NE.AND P6, PT, R31, RZ, PT ;  /* 0x000000ff1f00720c */ /* 0x000fe20003fc5270 */
[----:B-----5:R-:W4:Y:S01]  /*eed0*/  @!P1 S2R R198, SR_CgaCtaId ;  /* 0x0000000000c69919 */ /* 0x020f220000008800 */
[----:B------:R-:W-:Y:S01]  /*eee0*/  P2R R169, PR, RZ, 0x8 ;  /* 0x00000008ffa97803 */ /* 0x000fe20000000000 */
[----:B------:R-:W-:Y:S01]  /*eef0*/  @!P2 FFMA R186, R131, R147, R186 ;  /* 0x0000009383baa223 */ /* 0x000fe200000000ba */
[-C--:B------:R-:W-:Y:S01]  /*ef00*/  ISETP.GE.AND P2, PT, R176, R3.reuse, PT ;  /* 0x00000003b000720c */ /* 0x080fe20003f46270 */
[----:B------:R-:W-:Y:S01]  /*ef10*/  @!P4 LDS.U16 R125, [R125+0x4084] ;  /* 0x004084007d7dc984 */ /* 0x000fe20000000400 */
[----:B------:R-:W-:-:S03]  /*ef20*/  ISETP.GE.AND P4, PT, R130, R3, PT ;  /* 0x000000038200720c */ /* 0x000fc60003f86270 */
[----:B------:R-:W5:Y:S04]  /*ef30*/  @!P0 LDS.U16 R127, [R127+0x4104] ;  /* 0x004104007f7f8984 */ /* 0x000f680000000400 */
[----:B------:R0:W-:Y:S01]  /*ef40*/  @!P3 LDS.U16 R109, [R17+0x4d80] ;  /* 0x004d8000116db984 */ /* 0x0001e20000000400 */
[----:B------:R-:W-:-:S03]  /*ef50*/  @!P6 MOV R21, 0x400 ;  /* 0x000004000015e802 */ /* 0x000fc60000000f00 */
[----:B------:R-:W-:Y:S01]  /*ef60*/  @!P3 LDS R131, [R81+0xec] ;  /* 0x0000ec005183b984 */ /* 0x000fe20000000800 */
[----:B------:R-:W-:Y:S02]  /*ef70*/  LOP3.LUT P3, RZ, R113, 0x800, RZ, 0xc0, !PT ;  /* 0x0000080071ff7812 */ /* 0x000fe4000786c0ff */
[----:B-1----:R-:W-:Y:S01]  /*ef80*/  @!P6 LEA R21, R194, R21, 0x18 ;  /* 0x00000015c215e211 */ /* 0x002fe200078ec0ff */
[----:B------:R-:W-:Y:S01]  /*ef90*/  @!P0 LDS R141, [R81+0x88] ;  /* 0x00008800518d8984 */ /* 0x000fe20000000800 */
[----:B------:R-:W-:Y:S02]  /*efa0*/  ISETP.NE.AND P6, PT, R157, RZ, PT ;  /* 0x000000ff9d00720c */ /* 0x000fe40003fc5270 */
[----:B------:R-:W-:Y:S01]  /*efb0*/  @!P2 MOV R31, 0x400 ;  /* 0x00000400001fa802 */ /* 0x000fe20000000f00 */
[----:B------:R-:W1:Y:S01]  /*efc0*/  @!P4 LDS.U16 R115, [R115+0x4902] ;  /* 0x004902007373c984 */ /* 0x000e620000000400 */
[----:B------:R-:W-:Y:S02]  /*efd0*/  P2R R171, PR, RZ, 0x40 ;  /* 0x00000040ffab7803 */ /* 0x000fe40000000000 */
[----:B--2---:R-:W-:Y:S01]  /*efe0*/  @!P2 LEA R31, R190, R31, 0x18 ;  /* 0x0000001fbe1fa211 */ /* 0x004fe200078ec0ff */
[----:B---3--:R-:W-:Y:S01]  /*eff0*/  @!P5 HADD2.F32 R190, -RZ, R117.H0_H0 ;  /* 0x20000075ffbed230 */ /* 0x008fe20000004100 */
[----:B------:R-:W-:Y:S01]  /*f000*/  ISETP.NE.AND P2, PT, R153, RZ, PT ;  /* 0x000000ff9900720c */ /* 0x000fe20003f45270 */
[----:B------:R-:W2:Y:S01]  /*f010*/  @!P4 LDS R137, [R81+0xc8] ;  /* 0x0000c8005189c984 */ /* 0x000ea20000000800 */
[----:B0-----:R-:W-:-:S02]  /*f020*/  @!P3 MOV R17, 0x400 ;  /* 0x000004000011b802 */ /* 0x001fc40000000f00 */
[----:B------:R-:W-:Y:S02]  /*f030*/  @!P1 MOV R157, 0x400 ;  /* 0x00000400009d9802 */ /* 0x000fe40000000f00 */
[----:B------:R-:W-:Y:S02]  /*f040*/  @!P3 LEA R17, R196, R17, 0x18 ;  /* 0x00000011c411b211 */ /* 0x000fe400078ec0ff */
[----:B------:R-:W-:Y:S02]  /*f050*/  ISETP.GE.AND P3, PT, R134, R3, PT ;  /* 0x000000038600720c */ /* 0x000fe40003f66270 */
[----:B------:R-:W-:Y:S02]  /*f060*/  @!P6 MOV R147, 0x400 ;  /* 0x000004000093e802 */ /* 0x000fe40000000f00 */
[----:B----4-:R-:W-:Y:S02]  /*f070*/  @!P1 LEA R157, R198, R157, 0x18 ;  /* 0x0000009dc69d9211 */ /* 0x010fe400078ec0ff */
[----:B------:R-:W-:-:S02]  /*f080*/  @!P6 LEA R147, R204, R147, 0x18 ;  /* 0x00000093cc93e211 */ /* 0x000fc400078ec0ff */
[----:B------:R-:W-:Y:S02]  /*f090*/  ISETP.GE.AND P6, PT, R156, R3, PT ;  /* 0x000000039c00720c */ /* 0x000fe40003fc6270 */
[----:B------:R-:W-:Y:S01]  /*f0a0*/  ISETP.NE.AND P1, PT, R167, RZ, PT ;  /* 0x000000ffa700720c */ /* 0x000fe20003f25270 */
[----:B-----5:R-:W-:Y:S01]  /*f0b0*/  @!P0 HADD2.F32 R127, -RZ, R127.H0_H0 ;  /* 0x2000007fff7f8230 */ /* 0x020fe20000004100 */
[----:B------:R-:W-:Y:S01]  /*f0c0*/  @!P2 MOV R153, 0x400 ;  /* 0x000004000099a802 */ /* 0x000fe20000000f00 */
[----:B------:R-:W-:-:S03]  /*f0d0*/  @!P3 HADD2.F32 R188, -RZ, R119.H0_H0 ;  /* 0x20000077ffbcb230 */ /* 0x000fc60000004100 */
[----:B------:R-:W-:Y:S02]  /*f0e0*/  @!P2 LEA R153, R206, R153, 0x18 ;  /* 0x00000099ce99a211 */ /* 0x000fe400078ec0ff */
[----:B------:R-:W-:Y:S01]  /*f0f0*/  @!P3 FFMA R5, R192, R188, R5 ;  /* 0x000000bcc005b223 */ /* 0x000fe20000000005 */
[----:B------:R-:W-:Y:S02]  /*f100*/  ISETP.NE.AND P2, PT, R165, RZ, PT ;  /* 0x000000ffa500720c */ /* 0x000fe40003f45270 */
[----:B------:R-:W-:Y:S02]  /*f110*/  @!P6 HADD2.F32 R121, -RZ, R121.H0_H0 ;  /* 0x20000079ff79e230 */ /* 0x000fe40000004100 */
[----:B------:R-:W-:Y:S01]  /*f120*/  @!P5 FFMA R5, R190, R135, R5 ;  /* 0x00000087be05d223 */ /* 0x000fe20000000005 */
[----:B------:R-:W-:Y:S01]  /*f130*/  ISETP.GE.AND P5, PT, R140, R3, PT ;  /* 0x000000038c00720c */ /* 0x000fe20003fa6270 */
[----:B------:R-:W-:Y:S01]  /*f140*/  @!P1 HADD2.F32 R123, -RZ, R123.H0_H0 ;  /* 0x2000007bff7b9230 */ /* 0x000fe20000004100 */
[----:B------:R-:W-:Y:S01]  /*f150*/  ISETP.NE.AND P3, PT, R169, RZ, PT ;  /* 0x000000ffa900720c */ /* 0x000fe20003f65270 */
[----:B------:R-:W-:Y:S01]  /*f160*/  @!P6 FFMA R186, R121, R139, R186 ;  /* 0x0000008b79bae223 */ /* 0x000fe200000000ba */
[----:B------:R-:W-:Y:S01]  /*f170*/  ISETP.GE.AND P6, PT, R152, R3, PT ;  /* 0x000000039800720c */ /* 0x000fe20003fc6270 */
[----:B-1----:R-:W-:-:S02]  /*f180*/  @!P4 HADD2.F32 R188, -RZ, R115.H0_H0 ;  /* 0x20000073ffbcc230 */ /* 0x002fc40000004100 */
[----:B------:R-:W-:Y:S01]  /*f190*/  @!P1 FFMA R186, R149, R123, R186 ;  /* 0x0000007b95ba9223 */ /* 0x000fe200000000ba */
[----:B------:R-:W-:Y:S01]  /*f1a0*/  ISETP.GE.AND P1, PT, R142, R3, PT ;  /* 0x000000038e00720c */ /* 0x000fe20003f26270 */
[----:B------:R-:W-:Y:S02]  /*f1b0*/  @!P2 HADD2.F32 R7, -RZ, R7.H0_H0 ;  /* 0x20000007ff07a230 */ /* 0x000fe40000004100 */
[----:B--2---:R-:W-:Y:S01]  /*f1c0*/  @!P4 FFMA R5, R188, R137, R5 ;  /* 0x00000089bc05c223 */ /* 0x004fe20000000005 */
[-C--:B------:R-:W-:Y:S01]  /*f1d0*/  ISETP.GE.AND P4, PT, R14, R3.reuse, PT ;  /* 0x000000030e00720c */ /* 0x080fe20003f86270 */
[----:B------:R-:W0:Y:S01]  /*f1e0*/  @!P5 S2R R196, SR_CgaCtaId ;  /* 0x0000000000c4d919 */ /* 0x000e220000008800 */
[----:B------:R-:W-:Y:S01]  /*f1f0*/  ISETP.GE.AND P5, PT, R104, R3, PT ;  /* 0x000000036800720c */ /* 0x000fe20003fa6270 */
[----:B------:R-:W-:Y:S02]  /*f200*/  @!P3 HADD2.F32 R109, -RZ, R109.H0_H0 ;  /* 0x2000006dff6db230 */ /* 0x000fe40000004100 */
[----:B------:R-:W-:Y:S01]  /*f210*/  @!P2 FFMA R184, R7, R129, R184 ;  /* 0x0000008107b8a223 */ /* 0x000fe200000000b8 */
[----:B------:R-:W-:Y:S01]  /*f220*/  @!P6 HADD2.F32 R125, -RZ, R125.H0_H0 ;  /* 0x2000007dff7de230 */ /* 0x000fe20000004100 */
[----:B------:R-:W-:-:S02]  /*f230*/  ISETP.NE.AND P2, PT, R145, RZ, PT ;  /* 0x000000ff9100720c */ /* 0x000fc40003f45270 */
[----:B------:R-:W-:Y:S01]  /*f240*/  @!P3 FFMA R184, R109, R131, R184 ;  /* 0x000000836db8b223 */ /* 0x000fe200000000b8 */
[----:B------:R-:W1:Y:S01]  /*f250*/  @!P1 S2R R192, SR_CgaCtaId ;  /* 0x0000000000c09919 */ /* 0x000e620000008800 */
[----:B------:R-:W-:Y:S01]  /*f260*/  ISETP.NE.AND P1, PT, R143, RZ, PT ;  /* 0x000000ff8f00720c */ /* 0x000fe20003f25270 */
[----:B------:R-:W-:Y:S01]  /*f270*/  @!P6 FFMA R186, R125, R151, R186 ;  /* 0x000000977dbae223 */ /* 0x000fe200000000ba */
[----:B------:R-:W-:Y:S02]  /*f280*/  ISETP.GE.AND P6, PT, R138, R3, PT ;  /* 0x000000038a00720c */ /* 0x000fe40003fc6270 */
[----:B------:R-:W-:Y:S01]  /*f290*/  ISETP.NE.AND P3, PT, R159, RZ, PT ;  /* 0x000000ff9f00720c */ /* 0x000fe20003f65270 */
[----:B------:R-:W2:Y:S01]  /*f2a0*/  @!P5 S2R R200, SR_CgaCtaId ;  /* 0x0000000000c8d919 */ /* 0x000ea20000008800 */
[----:B------:R-:W-:Y:S01]  /*f2b0*/  @!P0 FFMA R186, R127, R141, R186 ;  /* 0x0000008d7fba8223 */ /* 0x000fe200000000ba */
[-C--:B------:R-:W-:Y:S02]  /*f2c0*/  ISETP.GE.AND P5, PT, R178, R3.reuse, PT ;  /* 0x00000003b200720c */ /* 0x080fe40003fa6270 */
[----:B------:R-:W-:Y:S01]  /*f2d0*/  ISETP.GE.AND P0, PT, R22, R3, PT ;  /* 0x000000031600720c */ /* 0x000fe20003f06270 */
[----:B------:R-:W3:Y:S01]  /*f2e0*/  @!P2 S2R R198, SR_CgaCtaId ;  /* 0x0000000000c6a919 */ /* 0x000ee20000008800 */
[----:B------:R-:W-:-:S02]  /*f2f0*/  P2R R127, PR, RZ, 0x8 ;  /* 0x00000008ff7f7803 */ /* 0x000fc40000000000 */
[----:B------:R-:W4:Y:S02]  /*f300*/  @!P1 S2R R194, SR_CgaCtaId ;  /* 0x0000000000c29919 */ /* 0x000f240000008800 */
[----:B------:R-:W5:Y:S01]  /*f310*/  @!P6 S2R R139, SR_CgaCtaId ;  /* 0x00000000008be919 */ /* 0x000f620000008800 */
[----:B------:R-:W-:Y:S01]  /*f320*/  ISETP.NE.AND P6, PT, R171, RZ, PT ;  /* 0x000000ffab00720c */ /* 0x000fe20003fc5270 */
[----:B------:R-:W2:Y:S01]  /*f330*/  @!P3 S2R R188, SR_CgaCtaId ;  /* 0x0000000000bcb919 */ /* 0x000ea20000008800 */
[-C--:B------:R-:W-:Y:S02]  /*f340*/  ISETP.GE.AND P3, PT, R144, R3.reuse, PT ;  /* 0x000000039000720c */ /* 0x080fe40003f66270 */
[----:B------:R-:W-:Y:S01]  /*f350*/  P2R R143, PR, RZ, 0x40 ;  /* 0x00000040ff8f7803 */ /* 0x000fe20000000000 */
[----:B------:R-:W-:Y:S04]  /*f360*/  @!P5 LDS R7, [R81+0xf0] ;  /* 0x0000f0005107d984 */ /* 0x000fe80000000800 */
[----:B------:R-:W-:Y:S01]  /*f370*/  @!P5 LDS.U16 R109, [R15+0x4e00] ;  /* 0x004e00000f6dd984 */ /* 0x000fe20000000400 */
[-C--:B------:R-:W-:Y:S01]  /*f380*/  ISETP.GE.AND P5, PT, R128, R3.reuse, PT ;  /* 0x000000038000720c */ /* 0x080fe20003fa6270 */
[----:B------:R-:W5:Y:S01]  /*f390*/  @!P0 S2R R202, SR_CgaCtaId ;  /* 0x0000000000ca8919 */ /* 0x000f620000008800 */
[----:B------:R-:W-:-:S02]  /*f3a0*/  ISETP.GE.AND P0, PT, R16, R3, PT ;  /* 0x000000031000720c */ /* 0x000fc40003f06270 */
[----:B------:R-:W-:Y:S01]  /*f3b0*/  P2R R149, PR, RZ, 0x20 ;  /* 0x00000020ff957803 */ /* 0x000fe20000000000 */
[----:B------:R-:W5:Y:S01]  /*f3c0*/  @!P4 S2R R141, SR_CgaCtaId ;  /* 0x00000000008dc919 */ /* 0x000f620000008800 */
[-C--:B------:R-:W-:Y:S01]  /*f3d0*/  ISETP.GE.AND P4, PT, R126, R3.reuse, PT ;  /* 0x000000037e00720c */ /* 0x080fe20003f86270 */
[----:B------:R0:W2:Y:S04]  /*f3e0*/  @!P6 LDS.U16 R119, [R147+0x4184] ;  /* 0x004184009377e984 */ /* 0x0000a80000000400 */
[----:B------:R-:W5:Y:S01]  /*f3f0*/  @!P6 LDS R131, [R81+0x8c] ;  /* 0x00008c005183e984 */ /* 0x000f620000000800 */
[----:B------:R-:W-:-:S03]  /*f400*/  ISETP.GE.AND P6, PT, R142, R3, PT ;  /* 0x000000038e00720c */ /* 0x000fc60003fc6270 */
[----:B------:R-:W-:Y:S01]  /*f410*/  @!P3 LDS.U16 R123, [R157+0x4284] ;  /* 0x004284009d7bb984 */ /* 0x000fe20000000400 */
[----:B0-----:R-:W-:-:S03]  /*f420*/  P2R R147, PR, RZ, 0x1 ;  /* 0x00000001ff937803 */ /* 0x001fc60000000000 */
[----:B------:R-:W-:Y:S01]  /*f430*/  @!P3 LDS R137, [R81+0x94] ;  /* 0x000094005189b984 */ /* 0x000fe20000000800 */
[----:B------:R-:W-:-:S03]  /*f440*/  ISETP.GE.AND P3, PT, R138, R3, PT ;  /* 0x000000038a00720c */ /* 0x000fc60003f66270 */
[----:B------:R0:W-:Y:S02]  /*f450*/  @!P5 LDS.U16 R115, [R107+0x4982] ;  /* 0x004982006b73d984 */ /* 0x0001e40000000400 */
[----:B------:R-:W-:Y:S02]  /*f460*/  @!P6 MOV R15, 0x400 ;  /* 0x00000400000fe802 */ /* 0x000fe40000000f00 */
[----:B------:R-:W-:Y:S01]  /*f470*/  @!P5 LDS R129, [R81+0xcc] ;  /* 0x0000cc005181d984 */ /* 0x000fe20000000800 */
[----:B------:R-:W-:Y:S02]  /*f480*/  ISETP.GE.AND P5, PT, R146, R3, PT ;  /* 0x000000039200720c */ /* 0x000fe40003fa6270 */
[----:B-1----:R-:W-:Y:S01]  /*f490*/  @!P6 LEA R125, R192, R15, 0x18 ;  /* 0x0000000fc07de211 */ /* 0x002fe200078ec0ff */
[----:B------:R-:W1:Y:S01]  /*f4a0*/  @!P0 S2R R204, SR_CgaCtaId ;  /* 0x0000000000cc8919 */ /* 0x000e620000008800 */
[----:B------:R-:W-:Y:S02]  /*f4b0*/  ISETP.GE.AND P0, PT, R140, R3, PT ;  /* 0x000000038c00720c */ /* 0x000fe40003f06270 */
[----:B0-----:R-:W-:Y:S01]  /*f4c0*/  @!P1 MOV R107, 0x400 ;  /* 0x00000400006b9802 */ /* 0x001fe20000000f00 */
[----:B------:R0:W-:Y:S03]  /*f4d0*/  @!P4 LDS.U16 R117, [R0+0x4a02] ;  /* 0x004a02000075c984 */ /* 0x0001e60000000400 */
[----:B----4-:R-:W-:Y:S01]  /*f4e0*/  @!P1 LEA R194, R194, R107, 0x18 ;  /* 0x0000006bc2c29211 */ /* 0x010fe200078ec0ff */
[----:B------:R-:W-:Y:S01]  /*f4f0*/  @!P6 LDS.U16 R125, [R125+0x4304] ;  /* 0x004304007d7de984 */ /* 0x000fe20000000400 */
[----:B------:R-:W-:-:S02]  /*f500*/  @!P2 MOV R107, 0x400 ;  /* 0x00000400006ba802 */ /* 0x000fc40000000f00 */
[----:B------:R-:W-:Y:S01]  /*f510*/  ISETP.NE.AND P6, PT, R143, RZ, PT ;  /* 0x000000ff8f00720c */ /* 0x000fe20003fc5270 */
[----:B------:R4:W-:Y:S01]  /*f520*/  @!P5 LDS.U16 R121, [R153+0x4204] ;  /* 0x004204009979d984 */ /* 0x0009e20000000400 */
[----:B0-----:R-:W-:Y:S02]  /*f530*/  @!P3 MOV R0, 0x400 ;  /* 0x000004000000b802 */ /* 0x001fe40000000f00 */
[----:B------:R-:W-:Y:S01]  /*f540*/  ISETP.NE.AND P3, PT, R127, RZ, PT ;  /* 0x000000ff7f00720c */ /* 0x000fe20003f65270 */
[----:B------:R-:W-:Y:S01]  /*f550*/  @!P5 LDS R135, [R81+0x90] ;  /* 0x000090005187d984 */ /* 0x000fe20000000800 */
[----:B------:R-:W-:Y:S02]  /*f560*/  ISETP.GE.AND P5, PT, R10, R3, PT ;  /* 0x000000030a00720c */ /* 0x000fe40003fa6270 */
[----:B------:R-:W-:Y:S01]  /*f570*/  @!P0 MOV R15, 0x400 ;  /* 0x00000400000f8802 */ /* 0x000fe20000000f00 */
[----:B------:R-:W-:Y:S01]  /*f580*/  @!P4 LDS R190, [R81+0xd0] ;  /* 0x0000d00051bec984 */ /* 0x000fe20000000800 */
[----:B---3--:R-:W-:-:S02]  /*f590*/  @!P2 LEA R198, R198, R107, 0x18 ;  /* 0x0000006bc6c6a211 */ /* 0x008fc400078ec0ff */
[----:B----4-:R-:W-:Y:S01]  /*f5a0*/  P2R R153, PR, RZ, 0x4 ;  /* 0x00000004ff997803 */ /* 0x010fe20000000000 */
[----:B--2---:R-:W-:Y:S01]  /*f5b0*/  @!P6 HADD2.F32 R119, -RZ, R119.H0_H0 ;  /* 0x20000077ff77e230 */ /* 0x004fe20000004100 */
[----:B------:R-:W-:Y:S02]  /*f5c0*/  @!P0 LEA R196, R196, R15, 0x18 ;  /* 0x0000000fc4c48211 */ /* 0x000fe400078ec0ff */
[-C--:B------:R-:W-:Y:S02]  /*f5d0*/  ISETP.GE.AND P2, PT, R138, R3.reuse, PT ;  /* 0x000000038a00720c */ /* 0x080fe40003f46270 */
[----:B------:R-:W-:Y:S01]  /*f5e0*/  ISETP.GE.AND P0, PT, R14, R3, PT ;  /* 0x000000030e00720c */ /* 0x000fe20003f06270 */
[----:B------:R-:W0:Y:S01]  /*f5f0*/  @!P5 S2R R206, SR_CgaCtaId ;  /* 0x0000000000ced919 */ /* 0x000e220000008800 */
[----:B------:R-:W-:Y:S01]  /*f600*/  @!P3 MOV R107, 0x400 ;  /* 0x00000400006bb802 */ /* 0x000fe20000000f00 */
[----:B-----5:R-:W-:Y:S01]  /*f610*/  @!P6 FFMA R186, R119, R131, R186 ;  /* 0x0000008377bae223 */ /* 0x020fe200000000ba */
[----:B------:R-:W-:Y:S01]  /*f620*/  P2R R157, PR, RZ, 0x8 ;  /* 0x00000008ff9d7803 */ /* 0x000fe20000000000 */
[----:B------:R-:W2:Y:S01]  /*f630*/  @!P1 LDS.U16 R119, [R194+0x4384] ;  /* 0x00438400c2779984 */ /* 0x000ea20000000400 */
[----:B------:R-:W-:-:S02]  /*f640*/  @!P3 LEA R107, R188, R107, 0x18 ;  /* 0x0000006bbc6bb211 */ /* 0x000fc400078ec0ff */
[-C--:B------:R-:W-:Y:S02]  /*f650*/  ISETP.GE.AND P3, PT, R142, R3.reuse, PT ;  /* 0x000000038e00720c */ /* 0x080fe40003f66270 */
[----:B------:R-:W-:Y:S02]  /*f660*/  ISETP.GE.AND P5, PT, R104, R3, PT ;  /* 0x000000036800720c */ /* 0x000fe40003fa6270 */
[----:B------:R-:W-:Y:S02]  /*f670*/  @!P2 LEA R15, R139, R0, 0x18 ;  /* 0x000000008b0fa211 */ /* 0x000fe400078ec0ff */
[----:B------:R-:W-:Y:S02]  /*f680*/  @!P0 MOV R0, 0x400 ;  /* 0x0000040000008802 */ /* 0x000fe40000000f00 */
[----:B------:R-:W-:Y:S02]  /*f690*/  ISETP.NE.AND P6, PT, R163, RZ, PT ;  /* 0x000000ffa300720c */ /* 0x000fe40003fc5270 */
[----:B------:R-:W-:-:S02]  /*f6a0*/  @!P0 LEA R145, R141, R0, 0x18 ;  /* 0x000000008d918211 */ /* 0x000fc400078ec0ff */
[----:B------:R-:W-:Y:S01]  /*f6b0*/  ISETP.NE.AND P0, PT, R147, RZ, PT ;  /* 0x000000ff9300720c */ /* 0x000fe20003f05270 */
[----:B------:R-:W-:Y:S01]  /*f6c0*/  @!P3 LDS R139, [R81+0x98] ;  /* 0x00009800518bb984 */ /* 0x000fe20000000800 */
[----:B------:R-:W-:Y:S02]  /*f6d0*/  ISETP.GE.AND P3, PT, R10, R3, PT ;  /* 0x000000030a00720c */ /* 0x000fe40003f66270 */
[----:B------:R-:W-:Y:S01]  /*f6e0*/  @!P5 MOV R127, 0x400 ;  /* 0x00000400007fd802 */ /* 0x000fe20000000f00 */
[----:B------:R-:W-:Y:S01]  /*f6f0*/  @!P5 LDS R0, [R81] ;  /* 0x000000005100d984 */ /* 0x000fe20000000800 */
[----:B------:R-:W-:Y:S02]  /*f700*/  P2R R159, PR, RZ, 0x1 ;  /* 0x00000001ff9f7803 */ /* 0x000fe40000000000 */
[----:B------:R-:W-:Y:S02]  /*f710*/  @!P5 LEA R127, R200, R127, 0x18 ;  /* 0x0000007fc87fd211 */ /* 0x000fe400078ec0ff */
[----:B------:R-:W-:-:S02]  /*f720*/  P2R R147, PR, RZ, 0x8 ;  /* 0x00000008ff937803 */ /* 0x000fc40000000000 */
[----:B------:R-:W-:Y:S02]  /*f730*/  ISETP.GE.AND P2, PT, R22, R3, PT ;  /* 0x000000031600720c */ /* 0x000fe40003f46270 */
[----:B------:R-:W-:Y:S01]  /*f740*/  @!P0 MOV R141, 0x400 ;  /* 0x00000400008d8802 */ /* 0x000fe20000000f00 */
[----:B------:R-:W3:Y:S01]  /*f750*/  @!P5 LDS.U16 R127, [R127+0x3006] ;  /* 0x003006007f7fd984 */ /* 0x000ee20000000400 */
[----:B------:R-:W-:Y:S02]  /*f760*/  ISETP.NE.AND P5, PT, R149, RZ, PT ;  /* 0x000000ff9500720c */ /* 0x000fe40003fa5270 */
[----:B-1----:R-:W-:Y:S02]  /*f770*/  @!P0 LEA R204, R204, R141, 0x18 ;  /* 0x0000008dcccc8211 */ /* 0x002fe400078ec0ff */
[----:B------:R-:W-:Y:S02]  /*f780*/  ISETP.GE.AND P0, PT, R178, R3, PT ;  /* 0x00000003b200720c */ /* 0x000fe40003f06270 */
[----:B------:R-:W-:-:S02]  /*f790*/  @!P3 MOV R141, 0x400 ;  /* 0x00000400008db802 */ /* 0x000fc40000000f00 */
[----:B------:R-:W-:Y:S01]  /*f7a0*/  P2R R169, PR, RZ, 0x40 ;  /* 0x00000040ffa97803 */ /* 0x000fe20000000000 */
[----:B--2---:R-:W-:Y:S01]  /*f7b0*/  @!P1 HADD2.F32 R119, -RZ, R119.H0_H0 ;  /* 0x20000077ff779230 */ /* 0x004fe20000004100 */
[----:B0-----:R-:W-:Y:S02]  /*f7c0*/  @!P3 LEA R206, R206, R141, 0x18 ;  /* 0x0000008dceceb211 */ /* 0x001fe400078ec0ff */
[----:B------:R-:W-:Y:S01]  /*f7d0*/  ISETP.GE.AND P3, PT, R178, R3, PT ;  /* 0x00000003b200720c */ /* 0x000fe20003f66270 */
[----:B------:R-:W-:Y:S01]  /*f7e0*/  @!P5 HADD2.F32 R188, -RZ, R115.H0_H0 ;  /* 0x20000073ffbcd230 */ /* 0x000fe20000004100 */
[----:B------:R-:W-:-:S03]  /*f7f0*/  @!P2 MOV R143, 0x400 ;  /* 0x00000400008fa802 */ /* 0x000fc60000000f00 */
[----:B------:R-:W-:Y:S01]  /*f800*/  @!P0 HADD2.F32 R109, -RZ, R109.H0_H0 ;  /* 0x2000006dff6d8230 */ /* 0x000fe20000004100 */
[----:B------:R-:W-:Y:S01]  /*f810*/  ISETP.GE.AND P0, PT, R146, R3, PT ;  /* 0x000000039200720c */ /* 0x000fe20003f06270 */
[----:B------:R-:W-:Y:S01]  /*f820*/  @!P5 FFMA R5, R188, R129, R5 ;  /* 0x00000081bc05d223 */ /* 0x000fe20000000005 */
[----:B------:R-:W-:Y:S01]  /*f830*/  @!P4 HADD2.F32 R188, -RZ, R117.H0_H0 ;  /* 0x20000075ffbcc230 */ /* 0x000fe20000004100 */
[----:B------:R-:W-:Y:S02]  /*f840*/  ISETP.NE.AND P4, PT, R155, RZ, PT ;  /* 0x000000ff9b00720c */ /* 0x000fe40003f85270 */
[----:B------:R-:W-:Y:S02]  /*f850*/  ISETP.NE.AND P5, PT, R161, RZ, PT ;  /* 0x000000ffa100720c */ /* 0x000fe40003fa5270 */
[----:B------:R-:W-:Y:S01]  /*f860*/  @!P3 FFMA R184, R7, R109, R184 ;  /* 0x0000006d07b8b223 */ /* 0x000fe200000000b8 */
[----:B------:R-:W-:Y:S01]  /*f870*/  ISETP.GE.AND P3, PT, R144, R3, PT ;  /* 0x000000039000720c */ /* 0x000fe20003f66270 */
[----:B------:R-:W-:Y:S01]  /*f880*/  IMAD.MOV.U32 R7, RZ, RZ, RZ ;  /* 0x000000ffff077224 */ /* 0x000fe200078e00ff */
[----:B------:R-:W-:-:S02]  /*f890*/  P2R R115, PR, RZ, 0x10 ;  /* 0x00000010ff737803 */ /* 0x000fc40000000000 */
[----:B------:R-:W-:Y:S01]  /*f8a0*/  P2R R109, PR, RZ, 0x20 ;  /* 0x00000020ff6d7803 */ /* 0x000fe20000000000 */
[----:B------:R-:W-:Y:S01]  /*f8b0*/  @!P0 HADD2.F32 R121, -RZ, R121.H0_H0 ;  /* 0x20000079ff798230 */ /* 0x000fe20000004100 */
[----:B------:R-:W-:Y:S02]  /*f8c0*/  @!P2 LEA R202, R202, R143, 0x18 ;  /* 0x0000008fcacaa211 */ /* 0x000fe400078ec0ff */
[----:B------:R-:W0:Y:S01]  /*f8d0*/  @!P4 S2R R192, SR_CgaCtaId ;  /* 0x0000000000c0c919 */ /* 0x000e220000008800 */
[----:B------:R-:W-:Y:S01]  /*f8e0*/  ISETP.GE.AND P4, PT, R126, R3, PT ;  /* 0x000000037e00720c */ /* 0x000fe20003f86270 */
[----:B------:R-:W-:Y:S01]  /*f8f0*/  @!P0 FFMA R186, R135, R121, R186 ;  /* 0x0000007987ba8223 */ /* 0x000fe200000000ba */
[-C--:B------:R-:W-:Y:S01]  /*f900*/  ISETP.GE.AND P0, PT, R124, R3.reuse, PT ;  /* 0x000000037c00720c */ /* 0x080fe20003f06270 */
[----:B------:R-:W1:Y:S01]  /*f910*/  @!P5 S2R R200, SR_CgaCtaId ;  /* 0x0000000000c8d919 */ /* 0x000e620000008800 */
[----:B------:R-:W-:Y:S01]  /*f920*/  @!P3 HADD2.F32 R123, -RZ, R123.H0_H0 ;  /* 0x2000007bff7bb230 */ /* 0x000fe20000004100 */
[----:B------:R-:W-:Y:S01]  /*f930*/  ISETP.GE.AND P5, PT, R14, R3, PT ;  /* 0x000000030e00720c */ /* 0x000fe20003fa6270 */
[----:B------:R-:W2:Y:S03]  /*f940*/  @!P1 LDS R135, [R81+0x9c] ;  /* 0x00009c0051879984 */ /* 0x000ea60000000800 */
[----:B------:R-:W-:Y:S01]  /*f950*/  @!P3 FFMA R186, R123, R137, R186 ;  /* 0x000000897bbab223 */ /* 0x000fe200000000ba */
[-C--:B------:R-:W-:Y:S01]  /*f960*/  ISETP.GE.AND P3, PT, R12, R3.reuse, PT ;  /* 0x000000030c00720c */ /* 0x080fe20003f66270 */
[----:B------:R-:W-:Y:S02]  /*f970*/  @!P2 LDS.U16 R131, [R202+0x3106] ;  /* 0x00310600ca83a984 */ /* 0x000fe40000000400 */
[----:B------:R-:W-:Y:S01]  /*f980*/  @!P4 FFMA R5, R190, R188, R5 ;  /* 0x000000bcbe05c223 */ /* 0x000fe20000000005 */
[-C--:B------:R-:W-:Y:S01]  /*f990*/  ISETP.GE.AND P4, PT, R6, R3.reuse, PT ;  /* 0x000000030600720c */ /* 0x080fe20003f86270 */
[----:B------:R-:W-:Y:S04]  /*f9a0*/  @!P0 LDS R137, [R81+0xd4] ;  /* 0x0000d40051898984 */ /* 0x000fe80000000800 */
[----:B------:R4:W-:Y:S01]  /*f9b0*/  @!P0 LDS.U16 R117, [R111+0x4a82] ;  /* 0x004a82006f758984 */ /* 0x0009e20000000400 */
[----:B------:R-:W-:-:S03]  /*f9c0*/  ISETP.GE.AND P0, PT, R104, R3, PT ;  /* 0x000000036800720c */ /* 0x000fc60003f06270 */
[----:B------:R-:W5:Y:S01]  /*f9d0*/  @!P3 S2R R149, SR_CgaCtaId ;  /* 0x000000000095b919 */ /* 0x000f620000008800 */
[-C--:B------:R-:W-:Y:S01]  /*f9e0*/  ISETP.GE.AND P3, PT, R8, R3.reuse, PT ;  /* 0x000000030800720c */ /* 0x080fe20003f66270 */
[----:B------:R-:W4:Y:S01]  /*f9f0*/  @!P6 S2R R188, SR_CgaCtaId ;  /* 0x0000000000bce919 */ /* 0x000f220000008800 */
[----:B------:R-:W0:Y:S07]  /*fa00*/  @!P5 LDS.U16 R129, [R145+0x3086] ;  /* 0x003086009181d984 */ /* 0x000e2e0000000400 */
[----:B---3--:R-:W-:Y:S01]  /*fa10*/  @!P0 HADD2.F32 R127, -RZ, R127.H0_H0 ;  /* 0x2000007fff7f8230 */ /* 0x008fe20000004100 */
[----:B------:R-:W3:Y:S01]  /*fa20*/  @!P5 LDS R143, [R81+0x4] ;  /* 0x00000400518fd984 */ /* 0x000ee20000000800 */
[----:B------:R-:W-:-:S03]  /*fa30*/  ISETP.GE.AND P5, PT, R140, R3, PT ;  /* 0x000000038c00720c */ /* 0x000fc60003fa6270 */
[----:B------:R-:W-:Y:S01]  /*fa40*/  @!P0 FFMA R7, R0, R127, RZ ;  /* 0x0000007f00078223 */ /* 0x000fe200000000ff */
[----:B------:R-:W1:Y:S01]  /*fa50*/  @!P3 S2R R190, SR_CgaCtaId ;  /* 0x0000000000beb919 */ /* 0x000e620000008800 */
[-C--:B------:R-:W-:Y:S02]  /*fa60*/  ISETP.GE.AND P3, PT, R142, R3.reuse, PT ;  /* 0x000000038e00720c */ /* 0x080fe40003f66270 */
[----:B------:R-:W-:Y:S01]  /*fa70*/  ISETP.NE.AND P0, PT, R159, RZ, PT ;  /* 0x000000ff9f00720c */ /* 0x000fe20003f05270 */
[----:B------:R-:W-:Y:S01]  /*fa80*/  @!P2 LDS R145, [R81+0x8] ;  /* 0x000008005191a984 */ /* 0x000fe20000000800 */
[----:B------:R-:W-:Y:S02]  /*fa90*/  ISETP.NE.AND P2, PT, R153, RZ, PT ;  /* 0x000000ff9900720c */ /* 0x000fe40003f45270 */
[----:B------:R-:W-:Y:S01]  /*faa0*/  P2R R165, PR, RZ, 0x1 ;  /* 0x00000001ffa57803 */ /* 0x000fe20000000000 */
[----:B------:R-:W1:Y:S01]  /*fab0*/  @!P4 S2R R151, SR_CgaCtaId ;  /* 0x000000000097c919 */ /* 0x000e620000008800 */
[----:B------:R-:W-:-:S02]  /*fac0*/  ISETP.GE.AND P4, PT, R18, R3, PT ;  /* 0x000000031200720c */ /* 0x000fc40003f86270 */
[----:B------:R-:W-:Y:S01]  /*fad0*/  P2R R163, PR, RZ, 0x4 ;  /* 0x00000004ffa37803 */ /* 0x000fe20000000000 */
[----:B------:R-:W1:Y:S02]  /*fae0*/  @!P5 LDS.U16 R121, [R196+0x4404] ;  /* 0x00440400c479d984 */ /* 0x000e640000000400 */
[----:B------:R-:W-:Y:S02]  /*faf0*/  @!P3 HADD2.F32 R125, -RZ, R125.H0_H0 ;  /* 0x2000007dff7db230 */ /* 0x000fe40000004100 */
[----:B------:R-:W1:Y:S01]  /*fb00*/  @!P5 LDS R141, [R81+0xa0] ;  /* 0x0000a000518dd984 */ /* 0x000e620000000800 */
[----:B------:R-:W-:Y:S02]  /*fb10*/  ISETP.NE.AND P5, PT, R109, RZ, PT ;  /* 0x000000ff6d00720c */ /* 0x000fe40003fa5270 */
[----:B------:R-:W-:Y:S01]  /*fb20*/  @!P6 MOV R109, 0x400 ;  /* 0x00000400006de802 */ /* 0x000fe20000000f00 */
[----:B------:R-:W-:Y:S01]  /*fb30*/  @!P3 FFMA R186, R125, R139, R186 ;  /* 0x0000008b7dbab223 */ /* 0x000fe200000000ba */
[----:B------:R-:W-:Y:S01]  /*fb40*/  ISETP.NE.AND P3, PT, R147, RZ, PT ;  /* 0x000000ff9300720c */ /* 0x000fe20003f65270 */
[----:B------:R-:W-:Y:S01]  /*fb50*/  @!P0 LDS.U16 R125, [R204+0x3186] ;  /* 0x00318600cc7d8984 */ /* 0x000fe20000000400 */
[----:B----4-:R-:W-:Y:S01]  /*fb60*/  @!P6 LEA R109, R188, R109, 0x18 ;  /* 0x0000006dbc6de211 */ /* 0x010fe200078ec0ff */
[----:B--2---:R-:W-:Y:S01]  /*fb70*/  @!P1 FFMA R186, R119, R135, R186 ;  /* 0x0000008777ba9223 */ /* 0x004fe200000000ba */
[-C--:B------:R-:W-:Y:S01]  /*fb80*/  ISETP.GE.AND P6, PT, R14, R3.reuse, PT ;  /* 0x000000030e00720c */ /* 0x080fe20003fc6270 */
[----:B------:R-:W-:Y:S01]  /*fb90*/  @!P0 LDS R147, [R81+0xc] ;  /* 0x00000c0051938984 */ /* 0x000fe20000000800 */
[----:B------:R-:W-:-:S02]  /*fba0*/  ISETP.GE.AND P0, PT, R12, R3, PT ;  /* 0x000000030c00720c */ /* 0x000fc40003f06270 */
[----:B------:R-:W-:Y:S01]  /*fbb0*/  P2R R135, PR, RZ, 0x2 ;  /* 0x00000002ff877803 */ /* 0x000fe20000000000 */
[----:B------:R-:W2:Y:S01]  /*fbc0*/  @!P4 S2R R155, SR_CgaCtaId ;  /* 0x00000000009bc919 */ /* 0x000ea20000008800 */
[----:B------:R-:W-:Y:S02]  /*fbd0*/  ISETP.NE.AND P4, PT, R115, RZ, PT ;  /* 0x000000ff7300720c */ /* 0x000fe40003f85270 */
[----:B------:R-:W-:Y:S01]  /*fbe0*/  ISETP.GE.AND P1, PT, R140, R3, PT ;  /* 0x000000038c00720c */ /* 0x000fe20003f26270 */
[----:B------:R-:W-:Y:S01]  /*fbf0*/  @!P2 LDS.U16 R123, [R198+0x4484] ;  /* 0x00448400c67ba984 */ /* 0x000fe20000000400 */
[----:B------:R-:W-:Y:S02]  /*fc00*/  P2R R159, PR, RZ, 0x10 ;  /* 0x00000010ff9f7803 */ /* 0x000fe40000000000 */
[----:B------:R-:W-:Y:S01]  /*fc10*/  @!P5 MOV R111, 0x400 ;  /* 0x00000400006fd802 */ /* 0x000fe20000000f00 */
[----:B0-----:R-:W-:Y:S01]  /*fc20*/  @!P6 HADD2.F32 R188, -RZ, R129.H0_H0 ;  /* 0x20000081ffbce230 */ /* 0x001fe20000004100 */
[----:B------:R-:W-:Y:S01]  /*fc30*/  @!P2 LDS R139, [R81+0xa4] ;  /* 0x0000a400518ba984 */ /* 0x000fe20000000800 */
[----:B------:R-:W-:-:S02]  /*fc40*/  @!P0 MOV R0, 0x400 ;  /* 0x0000040000008802 */ /* 0x000fc40000000f00 */
[----:B------:R-:W-:Y:S01]  /*fc50*/  ISETP.GE.AND P2, PT, R6, R3, PT ;  /* 0x000000030600720c */ /* 0x000fe20003f46270 */
[----:B---3--:R-:W-:Y:S01]  /*fc60*/  @!P6 FFMA R7, R188, R143, R7 ;  /* 0x0000008fbc07e223 */ /* 0x008fe20000000007 */
[----:B-----5:R-:W-:Y:S01]  /*fc70*/  @!P0 LEA R149, R149, R0, 0x18 ;  /* 0x0000000095958211 */ /* 0x020fe200078ec0ff */
[----:B------:R-:W0:Y:S01]  /*fc80*/  @!P3 LDS.U16 R127, [R206+0x3206] ;  /* 0x00320600ce7fb984 */ /* 0x000e220000000400 */
[-C--:B------:R-:W-:Y:S02]  /*fc90*/  ISETP.GE.AND P0, PT, R22, R3.reuse, PT ;  /* 0x000000031600720c */ /* 0x080fe40003f06270 */
[----:B------:R-:W-:Y:S01]  /*fca0*/  ISETP.GE.AND P6, PT, R134, R3, PT ;  /* 0x000000038600720c */ /* 0x000fe20003fc6270 */
[----:B------:R-:W3:Y:S01]  /*fcb0*/  @!P3 LDS R196, [R81+0x10] ;  /* 0x0000100051c4b984 */ /* 0x000ee20000000800 */
[----:B------:R-:W-:Y:S02]  /*fcc0*/  @!P4 MOV R115, 0x400 ;  /* 0x000004000073c802 */ /* 0x000fe40000000f00 */
[----:B-1----:R-:W-:Y:S01]  /*fcd0*/  @!P5 LEA R111, R200, R111, 0x18 ;  /* 0x0000006fc86fd211 */ /* 0x002fe200078ec0ff */
[----:B------:R-:W-:Y:S01]  /*fce0*/  @!P1 HADD2.F32 R121, -RZ, R121.H0_H0 ;  /* 0x20000079ff799230 */ /* 0x000fe20000004100 */
[----:B------:R-:W-:-:S02]  /*fcf0*/  @!P4 LEA R115, R192, R115, 0x18 ;  /* 0x00000073c073c211 */ /* 0x000fc400078ec0ff */
[----:B------:R-:W-:Y:S02]  /*fd00*/  @!P2 MOV R0, 0x400 ;  /* 0x000004000000a802 */ /* 0x000fe40000000f00 */
[-C--:B------:R-:W-:Y:S01]  /*fd10*/  ISETP.GE.AND P4, PT, R18, R3.reuse, PT ;  /* 0x000000031200720c */ /* 0x080fe20003f86270 */
[----:B------:R-:W-:Y:S01]  /*fd20*/  @!P0 HADD2.F32 R188, -RZ, R131.H0_H0 ;  /* 0x20000083ffbc8230 */ /* 0x000fe20000004100 */
[----:B------:R-:W-:Y:S01]  /*fd30*/  P2R R161, PR, RZ, 0x20 ;  /* 0x00000020ffa17803 */ /* 0x000fe20000000000 */
[----:B------:R-:W1:Y:S01]  /*fd40*/  @!P6 S2R R192, SR_CgaCtaId ;  /* 0x0000000000c0e919 */ /* 0x000e620000008800 */
[----:B------:R-:W-:Y:S01]  /*fd50*/  ISETP.GE.AND P6, PT, R130, R3, PT ;  /* 0x000000038200720c */ /* 0x000fe20003fc6270 */
[----:B------:R-:W-:Y:S01]  /*fd60*/  @!P1 FFMA R186, R141, R121, R186 ;  /* 0x000000798dba9223 */ /* 0x000fe200000000ba */
[----:B------:R-:W-:Y:S01]  /*fd70*/  @!P2 LEA R151, R151, R0, 0x18 ;  /* 0x000000009797a211 */ /* 0x000fe200078ec0ff */
[----:B------:R-:W-:Y:S01]  /*fd80*/  @!P0 FFMA R7, R188, R145, R7 ;  /* 0x00000091bc078223 */ /* 0x000fe20000000007 */
[----:B------:R-:W-:-:S02]  /*fd90*/  ISETP.GE.AND P5, PT, R8, R3, PT ;  /* 0x000000030800720c */ /* 0x000fc40003fa6270 */
[-C--:B------:R-:W-:Y:S02]  /*fda0*/  ISETP.GE.AND P2, PT, R124, R3.reuse, PT ;  /* 0x000000037c00720c */ /* 0x080fe40003f46270 */
[-C--:B------:R-:W-:Y:S02]  /*fdb0*/  ISETP.GE.AND P0, PT, R132, R3.reuse, PT ;  /* 0x000000038400720c */ /* 0x080fe40003f06270 */
[----:B------:R-:W-:Y:S02]  /*fdc0*/  @!P4 MOV R0, 0x400 ;  /* 0x000004000000c802 */ /* 0x000fe40000000f00 */
[-C--:B------:R-:W-:Y:S01]  /*fdd0*/  ISETP.GE.AND P1, PT, R12, R3.reuse, PT ;  /* 0x000000030c00720c */ /* 0x080fe20003f26270 */
[----:B------:R-:W4:Y:S01]  /*fde0*/  @!P6 S2R R143, SR_CgaCtaId ;  /* 0x00000000008fe919 */ /* 0x000f220000008800 */
[----:B--2---:R-:W-:Y:S02]  /*fdf0*/  @!P4 LEA R129, R155, R0, 0x18 ;  /* 0x000000009b81c211 */ /* 0x004fe400078ec0ff */
[----:B------:R-:W-:-:S02]  /*fe00*/  ISETP.GE.AND P6, PT, R20, R3, PT ;  /* 0x000000031400720c */ /* 0x000fc40003fc6270 */
[----:B------:R-:W-:Y:S01]  /*fe10*/  @!P5 MOV R153, 0x400 ;  /* 0x000004000099d802 */ /* 0x000fe20000000f00 */
[----:B------:R-:W-:Y:S01]  /*fe20*/  @!P2 HADD2.F32 R0, -RZ, R117.H0_H0 ;  /* 0x20000075ff00a230 */ /* 0x000fe20000004100 */
[----:B------:R-:W-:Y:S01]  /*fe30*/  P2R R167, PR, RZ, 0x20 ;  /* 0x00000020ffa77803 */ /* 0x000fe20000000000 */
[----:B------:R-:W2:Y:S01]  /*fe40*/  @!P0 S2R R194, SR_CgaCtaId ;  /* 0x0000000000c28919 */ /* 0x000ea20000008800 */
[----:B------:R-:W-:Y:S01]  /*fe50*/  ISETP.NE.AND P0, PT, R165, RZ, PT ;  /* 0x000000ffa500720c */ /* 0x000fe20003f05270 */
[----:B0-----:R-:W-:Y:S01]  /*fe60*/  @!P3 HADD2.F32 R188, -RZ, R127.H0_H0 ;  /* 0x2000007fffbcb230 */ /* 0x001fe20000004100 */
[----:B------:R-:W-:Y:S01]  /*fe70*/  @!P5 LEA R153, R190, R153, 0x18 ;  /* 0x00000099be99d211 */ /* 0x000fe200078ec0ff */
[----:B------:R-:W-:Y:S01]  /*fe80*/  @!P2 FFMA R5, R0, R137, R5 ;  /* 0x000000890005a223 */ /* 0x000fe20000000005 */
[----:B------:R-:W-:Y:S01]  /*fe90*/  ISETP.GE.AND P5, PT, R136, R3, PT ;  /* 0x000000038800720c */ /* 0x000fe20003fa6270 */
[----:B------:R-:W-:Y:S01]  /*fea0*/  @!P1 LDS.U16 R119, [R149+0x3286] ;  /* 0x0032860095779984 */ /* 0x000fe20000000400 */
[----:B------:R-:W-:-:S03]  /*feb0*/  ISETP.NE.AND P2, PT, R163, RZ, PT ;  /* 0x000000ffa300720c */ /* 0x000fc60003f45270 */
[----:B------:R-:W-:Y:S01]  /*fec0*/  @!P1 LDS R145, [R81+0x14] ;  /* 0x0000140051919984 */ /* 0x000fe20000000800 */
[-C--:B------:R-:W-:Y:S02]  /*fed0*/  ISETP.GE.AND P1, PT, R6, R3.reuse, PT ;  /* 0x000000030600720c */ /* 0x080fe40003f26270 */
[----:B------:R-:W-:Y:S01]  /*fee0*/  P2R R137, PR, RZ, 0x4 ;  /* 0x00000004ff897803 */ /* 0x000fe20000000000 */
[----:B------:R-:W0:Y:S01]  /*fef0*/  @!P6 S2R R198, SR_CgaCtaId ;  /* 0x0000000000c6e919 */ /* 0x000e220000008800 */
[----:B------:R-:W-:Y:S01]  /*ff00*/  ISETP.GE.AND P6, PT, R138, R3, PT ;  /* 0x000000038a00720c */ /* 0x000fe20003fc6270 */
[----:B------:R-:W-:Y:S01]  /*ff10*/  @!P0 HADD2.F32 R0, -RZ, R125.H0_H0 ;  /* 0x2000007dff008230 */ /* 0x000fe20000004100 */
[----:B------:R-:W-:Y:S01]  /*ff20*/  P2R R155, PR, RZ, 0x2 ;  /* 0x00000002ff9b7803 */ /* 0x000fe20000000000 */
[----:B------:R-:W5:Y:S01]  /*ff30*/  @!P5 S2R R190, SR_CgaCtaId ;  /* 0x0000000000bed919 */ /* 0x000f620000008800 */
[----:B------:R-:W-:Y:S01]  /*ff40*/  P2R R165, PR, RZ, 0x40 ;  /* 0x00000040ffa57803 */ /* 0x000fe20000000000 */
[----:B------:R-:W-:-:S02]  /*ff50*/  @!P2 HADD2.F32 R123, -RZ, R123.H0_H0 ;  /* 0x2000007bff7ba230 */ /* 0x000fc40000004100 */
[----:B------:R-:W-:Y:S01]  /*ff60*/  @!P0 FFMA R7, R0, R147, R7 ;  /* 0x0000009300078223 */ /* 0x000fe20000000007 */
[----:B------:R-:W-:Y:S01]  /*ff70*/  ISETP.GE.AND P0, PT, R26, R3, PT ;  /* 0x000000031a00720c */ /* 0x000fe20003f06270 */
[----:B------:R-:W4:Y:S01]  /*ff80*/  @!P4 LDS.U16 R129, [R129+0x3406] ;  /* 0x003406008181c984 */ /* 0x000f220000000400 */
[----:B------:R-:W-:Y:S01]  /*ff90*/  @!P2 FFMA R186, R123, R139, R186 ;  /* 0x0000008b7bbaa223 */ /* 0x000fe200000000ba */
[----:B------:R-:W-:Y:S02]  /*ffa0*/  @!P5 MOV R123, 0x400 ;  /* 0x00000400007bd802 */ /* 0x000fe40000000f00 */
[----:B------:R1:W0:Y:S01]  /*ffb0*/  @!P1 LDS.U16 R125, [R151+0x3306] ;  /* 0x00330600977d9984 */ /* 0x0002220000000400 */
[----:B------:R-:W-:Y:S01]  /*ffc0*/  ISETP.NE.AND P5, PT, R167, RZ, PT ;  /* 0x000000ffa700720c */ /* 0x000fe20003fa5270 */
[----:B---3--:R-:W-:Y:S01]  /*ffd0*/  @!P3 FFMA R7, R196, R188, R7 ;  /* 0x000000bcc407b223 */ /* 0x008fe20000000007 */
[-C--:B------:R-:W-:Y:S01]  /*ffe0*/  ISETP.GE.AND P3, PT, R32, R3.reuse, PT ;  /* 0x000000032000720c */ /* 0x080fe20003f66270 */
[----:B------:R-:W-:Y:S01]  /*fff0*/  @!P1 LDS R147, [R81+0x18] ;  /* 0x0000180051939984 */ /* 0x000fe20000000800 */
[----:B------:R-:W-:-:S02]  /*10000*/  ISETP.GE.AND P1, PT, R114, R3, PT ;  /* 0x000000037200720c */ /* 0x000fc40003f26270 */
[-C--:B------:R-:W-:Y:S01]  /*10010*/  ISETP.GE.AND P2, PT, R122, R3.reuse, PT ;  /* 0x000000037a00720c */ /* 0x080fe20003f46270 */
[----:B------:R-:W-:Y:S01]  /*10020*/  @!P6 LDS R139, [R81+0xa8] ;  /* 0x0000a800518be984 */ /* 0x000fe20000000800 */
[----:B-1----:R-:W-:Y:S02]  /*10030*/  @!P0 MOV R151, 0x400 ;  /* 0x0000040000978802 */ /* 0x002fe40000000f00 */
[----:B------:R-:W-:Y:S01]  /*10040*/  P2R R163, PR, RZ, 0x4 ;  /* 0x00000004ffa37803 */ /* 0x000fe20000000000 */
[----:B------:R-:W-:Y:S01]  /*10050*/  @!P6 LDS.U16 R117, [R15+0x4504] ;  /* 0x004504000f75e984 */ /* 0x000fe20000000400 */
[-C--:B------:R-:W-:Y:S01]  /*10060*/  ISETP.GE.AND P6, PT, R108, R3.reuse, PT ;  /* 0x000000036c00720c */ /* 0x080fe20003fc6270 */
[----:B------:R-:W1:Y:S04]  /*10070*/  @!P0 S2R R200, SR_CgaCtaId ;  /* 0x0000000000c88919 */ /* 0x000e680000008800 */
[----:B------:R-:W3:Y:S01]  /*10080*/  @!P1 S2R R204, SR_CgaCtaId ;  /* 0x0000000000cc9919 */ /* 0x000ee20000008800 */
[-C--:B------:R-:W-:Y:S01]  /*10090*/  ISETP.GE.AND P1, PT, R136, R3.reuse, PT ;  /* 0x000000038800720c */ /* 0x080fe20003f26270 */
[----:B------:R2:W-:Y:S06]  /*100a0*/  @!P5 LDS.U16 R127, [R153+0x3386] ;  /* 0x00338600997fd984 */ /* 0x0005ec0000000400 */
[----:B------:R-:W3:Y:S01]  /*100b0*/  @!P6 S2R R206, SR_CgaCtaId ;  /* 0x0000000000cee919 */ /* 0x000ee20000008800 */
[----:B--2---:R-:W-:Y:S01]  /*100c0*/  P2R R153, PR, RZ, 0x40 ;  /* 0x00000040ff997803 */ /* 0x004fe20000000000 */
[----:B------:R-:W2:Y:S01]  /*100d0*/  @!P3 S2R R202, SR_CgaCtaId ;  /* 0x0000000000cab919 */ /* 0x000ea20000008800 */
[----:B------:R-:W-:-:S03]  /*100e0*/  ISETP.GE.AND P6, PT, R134, R3, PT ;  /* 0x000000038600720c */ /* 0x000fc60003fc6270 */
[----:B-----5:R-:W-:Y:S01]  /*100f0*/  @!P1 LEA R123, R190, R123, 0x18 ;  /* 0x0000007bbe7b9211 */ /* 0x020fe200078ec0ff */
[----:B------:R-:W-:Y:S01]  /*10100*/  @!P2 LDS R131, [R81+0xd8] ;  /* 0x0000d8005183a984 */ /* 0x000fe20000000800 */
[-C--:B------:R-:W-:Y:S02]  /*10110*/  ISETP.GE.AND P1, PT, R130, R3.reuse, PT ;  /* 0x000000038200720c */ /* 0x080fe40003f26270 */
[----:B------:R-:W-:Y:S01]  /*10120*/  ISETP.NE.AND P3, PT, R157, RZ, PT ;  /* 0x000000ff9d00720c */ /* 0x000fe20003f65270 */
[----:B------:R-:W-:Y:S01]  /*10130*/  @!P2 LDS.U16 R35, [R35+0x4b02] ;  /* 0x004b02002323a984 */ /* 0x000fe20000000400 */
[-C--:B------:R-:W-:Y:S02]  /*10140*/  ISETP.GE.AND P2, PT, R132, R3.reuse, PT ;  /* 0x000000038400720c */ /* 0x080fe40003f46270 */
[----:B------:R-:W-:Y:S01]  /*10150*/  P2R R157, PR, RZ, 0x20 ;  /* 0x00000020ff9d7803 */ /* 0x000fe20000000000 */
[----:B------:R-:W-:Y:S01]  /*10160*/  @!P5 LDS R149, [R81+0x1c] ;  /* 0x00001c005195d984 */ /* 0x000fe20000000800 */
[----:B------:R-:W-:-:S02]  /*10170*/  ISETP.GE.AND P5, PT, R20, R3, PT ;  /* 0x000000031400720c */ /* 0x000fc40003fa6270 */
[----:B------:R-:W-:Y:S01]  /*10180*/  @!P6 MOV R121, 0x400 ;  /* 0x000004000079e802 */ /* 0x000fe20000000f00 */
[----:B------:R-:W-:Y:S01]  /*10190*/  @!P4 LDS R196, [R81+0x20] ;  /* 0x0000200051c4c984 */ /* 0x000fe20000000800 */
[----:B-1----:R-:W-:Y:S02]  /*101a0*/  @!P0 LEA R200, R200, R151, 0x18 ;  /* 0x00000097c8c88211 */ /* 0x002fe400078ec0ff */
[----:B------:R-:W-:Y:S01]  /*101b0*/  @!P6 LEA R121, R192, R121, 0x18 ;  /* 0x00000079c079e211 */ /* 0x000fe200078ec0ff */
[----:B------:R-:W1:Y:S01]  /*101c0*/  @!P3 LDS.U16 R107, [R107+0x4584] ;  /* 0x004584006b6bb984 */ /* 0x000e620000000400 */
[----:B------:R-:W-:Y:S01]  /*101d0*/  ISETP.GE.AND P6, PT, R32, R3, PT ;  /* 0x000000032000720c */ /* 0x000fe20003fc6270 */
[----:B----4-:R-:W-:Y:S01]  /*101e0*/  @!P4 HADD2.F32 R192, -RZ, R129.H0_H0 ;  /* 0x20000081ffc0c230 */ /* 0x010fe20000004100 */
[----:B------:R-:W-:Y:S01]  /*101f0*/  @!P1 MOV R0, 0x400 ;  /* 0x0000040000009802 */ /* 0x000fe20000000f00 */
[----:B------:R-:W4:Y:S01]  /*10200*/  @!P3 LDS R141, [R81+0xac] ;  /* 0x0000ac00518db984 */ /* 0x000f220000000800 */
[----:B------:R-:W-:-:S02]  /*10210*/  @!P2 MOV R15, 0x400 ;  /* 0x00000400000fa802 */ /* 0x000fc40000000f00 */
[----:B------:R-:W-:Y:S02]  /*10220*/  @!P1 LEA R0, R143, R0, 0x18 ;  /* 0x000000008f009211 */ /* 0x000fe400078ec0ff */
[----:B------:R-:W-:Y:S02]  /*10230*/  ISETP.GE.AND P1, PT, R12, R3, PT ;  /* 0x000000030c00720c */ /* 0x000fe40003f26270 */
[----:B------:R-:W-:Y:S02]  /*10240*/  @!P2 LEA R15, R194, R15, 0x18 ;  /* 0x0000000fc20fa211 */ /* 0x000fe400078ec0ff */
[----:B------:R-:W-:Y:S02]  /*10250*/  ISETP.GE.AND P2, PT, R114, R3, PT ;  /* 0x000000037200720c */ /* 0x000fe40003f46270 */
[----:B------:R-:W-:Y:S02]  /*10260*/  @!P6 MOV R151, 0x400 ;  /* 0x000004000097e802 */ /* 0x000fe40000000f00 */
[----:B------:R-:W-:-:S02]  /*10270*/  @!P5 MOV R143, 0x400 ;  /* 0x00000400008fd802 */ /* 0x000fc40000000f00 */
[----:B--2---:R-:W-:Y:S02]  /*10280*/  @!P6 LEA R202, R202, R151, 0x18 ;  /* 0x00000097cacae211 */ /* 0x004fe400078ec0ff */
[----:B------:R-:W-:Y:S01]  /*10290*/  ISETP.NE.AND P6, PT, R153, RZ, PT ;  /* 0x000000ff9900720c */ /* 0x000fe20003fc5270 */
[----:B------:R-:W-:Y:S01]  /*102a0*/  @!P1 HADD2.F32 R188, -RZ, R119.H0_H0 ;  /* 0x20000077ffbc9230 */ /* 0x000fe20000004100 */
[----:B0-----:R-:W-:Y:S01]  /*102b0*/  @!P5 LEA R143, R198, R143, 0x18 ;  /* 0x0000008fc68fd211 */ /* 0x001fe200078ec0ff */
[----:B------:R-:W-:Y:S03]  /*102c0*/  @!P5 LDS R153, [R81+0x24] ;  /* 0x000024005199d984 */ /* 0x000fe60000000800 */
[----:B------:R-:W-:Y:S01]  /*102d0*/  @!P1 FFMA R7, R188, R145, R7 ;  /* 0x00000091bc079223 */ /* 0x000fe20000000007 */
[----:B------:R-:W-:Y:S01]  /*102e0*/  ISETP.NE.AND P1, PT, R155, RZ, PT ;  /* 0x000000ff9b00720c */ /* 0x000fe20003f25270 */
[----:B------:R-:W0:Y:S01]  /*102f0*/  @!P5 LDS.U16 R119, [R143+0x3486] ;  /* 0x003486008f77d984 */ /* 0x000e220000000400 */
[----:B------:R-:W-:-:S02]  /*10300*/  @!P2 MOV R145, 0x400 ;  /* 0x000004000091a802 */ /* 0x000fc40000000f00 */
[----:B------:R-:W-:Y:S01]  /*10310*/  ISETP.NE.AND P5, PT, R157, RZ, PT ;  /* 0x000000ff9d00720c */ /* 0x000fe20003fa5270 */
[----:B------:R-:W-:Y:S01]  /*10320*/  @!P0 LDS R155, [R81+0x28] ;  /* 0x00002800519b8984 */ /* 0x000fe20000000800 */
[----:B------:R-:W-:Y:S02]  /*10330*/  @!P6 MOV R151, 0x400 ;  /* 0x000004000097e802 */ /* 0x000fe40000000f00 */
[----:B---3--:R-:W-:Y:S02]  /*10340*/  @!P2 LEA R204, R204, R145, 0x18 ;  /* 0x00000091cccca211 */ /* 0x008fe400078ec0ff */
[----:B------:R-:W-:Y:S02]  /*10350*/  @!P6 LEA R206, R206, R151, 0x18 ;  /* 0x00000097cecee211 */ /* 0x000fe400078ec0ff */
[----:B------:R-:W-:Y:S01]  /*10360*/  ISETP.NE.AND P6, PT, R165, RZ, PT ;  /* 0x000000ffa500720c */ /* 0x000fe20003fc5270 */
[----:B------:R-:W-:Y:S01]  /*10370*/  @!P1 HADD2.F32 R188, -RZ, R125.H0_H0 ;  /* 0x2000007dffbc9230 */ /* 0x000fe20000004100 */
[----:B------:R-:W-:Y:S01]  /*10380*/  ISETP.NE.AND P2, PT, R163, RZ, PT ;  /* 0x000000ffa300720c */ /* 0x000fe20003f45270 */
[----:B-1----:R-:W-:Y:S01]  /*10390*/  @!P3 HADD2.F32 R107, -RZ, R107.H0_H0 ;  /* 0x2000006bff6bb230 */ /* 0x002fe20000004100 */
[----:B------:R-:W-:Y:S01]  /*103a0*/  P2R R151, PR, RZ, 0x2 ;  /* 0x00000002ff977803 */ /* 0x000fe20000000000 */
[----:B------:R-:W-:-:S02]  /*103b0*/  @!P5 HADD2.F32 R190, -RZ, R127.H0_H0 ;  /* 0x2000007fffbed230 */ /* 0x000fc40000004100 */
[----:B------:R-:W-:Y:S01]  /*103c0*/  @!P1 FFMA R7, R188, R147, R7 ;  /* 0x00000093bc079223 */ /* 0x000fe20000000007 */
[-C--:B------:R-:W-:Y:S01]  /*103d0*/  ISETP.GE.AND P1, PT, R138, R3.reuse, PT ;  /* 0x000000038a00720c */ /* 0x080fe20003f26270 */
[----:B------:R-:W-:Y:S01]  /*103e0*/  @!P0 LDS.U16 R125, [R200+0x3506] ;  /* 0x00350600c87d8984 */ /* 0x000fe20000000400 */
[----:B------:R-:W-:Y:S01]  /*103f0*/  ISETP.GE.AND P0, PT, R34, R3, PT ;  /* 0x000000032200720c */ /* 0x000fe20003f06270 */
[----:B------:R-:W-:Y:S01]  /*10400*/  @!P5 FFMA R7, R190, R149, R7 ;  /* 0x00000095be07d223 */ /* 0x000fe20000000007 */
[----:B------:R-:W-:Y:S01]  /*10410*/  ISETP.NE.AND P5, PT, R161, RZ, PT ;  /* 0x000000ffa100720c */ /* 0x000fe20003fa5270 */
[----:B------:R-:W-:Y:S01]  /*10420*/  @!P6 HADD2.F32 R117, -RZ, R117.H0_H0 ;  /* 0x20000075ff75e230 */ /* 0x000fe20000004100 */
[----:B------:R-:W-:Y:S01]  /*10430*/  ISETP.GE.AND P6, PT, R128, R3, PT ;  /* 0x000000038000720c */ /* 0x000fe20003fc6270 */
[----:B------:R-:W-:Y:S02]  /*10440*/  @!P2 HADD2.F32 R188, -RZ, R35.H0_H0 ;  /* 0x20000023ffbca230 */ /* 0x000fe40000004100 */
[----:B------:R-:W-:Y:S01]  /*10450*/  @!P4 FFMA R7, R196, R192, R7 ;  /* 0x000000c0c407c223 */ /* 0x000fe20000000007 */
[----:B------:R-:W-:Y:S01]  /*10460*/  ISETP.NE.AND P4, PT, R159, RZ, PT ;  /* 0x000000ff9f00720c */ /* 0x000fe20003f85270 */
[----:B------:R-:W1:Y:S01]  /*10470*/  @!P2 S2R R196, SR_CgaCtaId ;  /* 0x0000000000c4a919 */ /* 0x000e620000008800 */
[----:B------:R-:W-:Y:S01]  /*10480*/  P2R R163, PR, RZ, 0x20 ;  /* 0x00000020ffa37803 */ /* 0x000fe20000000000 */
[----:B------:R-:W-:Y:S01]  /*10490*/  @!P1 FFMA R186, R117, R139, R186 ;  /* 0x0000008b75ba9223 */ /* 0x000fe200000000ba */
[----:B------:R-:W-:Y:S01]  /*104a0*/  ISETP.GE.AND P1, PT, R126, R3, PT ;  /* 0x000000037e00720c */ /* 0x000fe20003f26270 */
[----:B------:R-:W-:Y:S01]  /*104b0*/  @!P2 FFMA R5, R188, R131, R5 ;  /* 0x00000083bc05a223 */ /* 0x000fe20000000005 */
[----:B------:R-:W-:Y:S01]  /*104c0*/  ISETP.GE.AND P2, PT, R110, R3, PT ;  /* 0x000000036e00720c */ /* 0x000fe20003f46270 */
[----:B----4-:R-:W-:Y:S01]  /*104d0*/  @!P3 FFMA R186, R107, R141, R186 ;  /* 0x0000008d6bbab223 */ /* 0x010fe200000000ba */
[----:B------:R-:W-:Y:S01]  /*104e0*/  P2R R141, PR, RZ, 0x8 ;  /* 0x00000008ff8d7803 */ /* 0x000fe20000000000 */
[----:B------:R-:W-:Y:S01]  /*104f0*/  @!P5 LDS R145, [R81+0xb4] ;  /* 0x0000b4005191d984 */ /* 0x000fe20000000800 */
[----:B------:R-:W-:-:S02]  /*10500*/  ISETP.GE.AND P3, PT, R124, R3, PT ;  /* 0x000000037c00720c */ /* 0x000fc40003f66270 */
[----:B------:R-:W-:Y:S01]  /*10510*/  P2R R161, PR, RZ, 0x10 ;  /* 0x00000010ffa17803 */ /* 0x000fe20000000000 */
[----:B------:R-:W2:Y:S01]  /*10520*/  @!P6 S2R R194, SR_CgaCtaId ;  /* 0x0000000000c2e919 */ /* 0x000ea20000008800 */
[----:B------:R-:W-:Y:S02]  /*10530*/  P2R R159, PR, RZ, 0x4 ;  /* 0x00000004ff9f7803 */ /* 0x000fe40000000000 */
[----:B------:R-:W-:Y:S01]  /*10540*/  ISETP.NE.AND P6, PT, R169, RZ, PT ;  /* 0x000000ffa900720c */ /* 0x000fe20003fc5270 */
[----:B------:R-:W3:Y:S01]  /*10550*/  @!P1 S2R R190, SR_CgaCtaId ;  /* 0x0000000000be9919 */ /* 0x000ee20000008800 */
[-C--:B------:R-:W-:Y:S01]  /*10560*/  ISETP.GE.AND P1, PT, R120, R3.reuse, PT ;  /* 0x000000037800720c */ /* 0x080fe20003f26270 */
[----:B------:R-:W-:Y:S04]  /*10570*/  @!P4 LDS R143, [R81+0xb0] ;  /* 0x0000b000518fc984 */ /* 0x000fe80000000800 */
[----:B------:R4:W-:Y:S01]  /*10580*/  @!P4 LDS.U16 R35, [R115+0x4604] ;  /* 0x004604007323c984 */ /* 0x0009e20000000400 */
[-C--:B------:R-:W-:Y:S01]  /*10590*/  ISETP.GE.AND P4, PT, R112, R3.reuse, PT ;  /* 0x000000037000720c */ /* 0x080fe20003f86270 */
[----:B------:R-:W5:Y:S01]  /*105a0*/  @!P2 S2R R208, SR_CgaCtaId ;  /* 0x0000000000d0a919 */ /* 0x000f620000008800 */
[----:B------:R-:W-:-:S02]  /*105b0*/  ISETP.GE.AND P2, PT, R128, R3, PT ;  /* 0x000000038000720c */ /* 0x000fc40003f46270 */
[----:B------:R-:W-:Y:S01]  /*105c0*/  P2R R149, PR, RZ, 0x10 ;  /* 0x00000010ff957803 */ /* 0x000fe20000000000 */
[----:B------:R-:W-:Y:S01]  /*105d0*/  @!P5 LDS.U16 R111, [R111+0x4684] ;  /* 0x004684006f6fd984 */ /* 0x000fe20000000400 */
[-C--:B------:R-:W-:Y:S01]  /*105e0*/  ISETP.GE.AND P5, PT, R32, R3.reuse, PT ;  /* 0x000000032000720c */ /* 0x080fe20003fa6270 */
[----:B------:R-:W1:Y:S01]  /*105f0*/  @!P3 S2R R192, SR_CgaCtaId ;  /* 0x0000000000c0b919 */ /* 0x000e620000008800 */
[----:B------:R-:W-:Y:S02]  /*10600*/  ISETP.GE.AND P3, PT, R20, R3, PT ;  /* 0x000000031400720c */ /* 0x000fe40003f66270 */
[----:B----4-:R-:W-:-:S03]  /*10610*/  P2R R115, PR, RZ, 0x20 ;  /* 0x00000020ff737803 */ /* 0x010fc60000000000 */
[----:B------:R-:W4:Y:S01]  /*10620*/  @!P4 S2R R210, SR_CgaCtaId ;  /* 0x0000000000d2c919 */ /* 0x000f220000008800 */
[-C--:B------:R-:W-:Y:S02]  /*10630*/  ISETP.GE.AND P4, PT, R126, R3.reuse, PT ;  /* 0x000000037e00720c */ /* 0x080fe40003f86270 */
[----:B------:R-:W-:Y:S01]  /*10640*/  @!P2 MOV R117, 0x400 ;  /* 0x000004000075a802 */ /* 0x000fe20000000f00 */
[----:B------:R-:W-:Y:S04]  /*10650*/  @!P1 LDS R139, [R81+0xdc] ;  /* 0x0000dc00518b9984 */ /* 0x000fe80000000800 */
[----:B------:R-:W-:Y:S01]  /*10660*/  @!P1 LDS.U16 R33, [R33+0x4b82] ;  /* 0x004b820021219984 */ /* 0x000fe20000000400 */
[----:B------:R-:W-:Y:S01]  /*10670*/  ISETP.GE.AND P1, PT, R32, R3, PT ;  /* 0x000000032000720c */ /* 0x000fe20003f26270 */
[----:B0-----:R-:W-:Y:S01]  /*10680*/  @!P3 HADD2.F32 R188, -RZ, R119.H0_H0 ;  /* 0x20000077ffbcb230 */ /* 0x001fe20000004100 */
[----:B--2---:R-:W-:Y:S01]  /*10690*/  @!P2 LEA R119, R194, R117, 0x18 ;  /* 0x00000075c277a211 */ /* 0x004fe200078ec0ff */
[----:B------:R-:W-:Y:S01]  /*106a0*/  @!P5 LDS R157, [R81+0x2c] ;  /* 0x00002c00519dd984 */ /* 0x000fe20000000800 */
[----:B------:R-:W-:-:S02]  /*106b0*/  ISETP.GE.AND P5, PT, R108, R3, PT ;  /* 0x000000036c00720c */ /* 0x000fc40003fa6270 */
[----:B------:R-:W-:Y:S01]  /*106c0*/  ISETP.GE.AND P2, PT, R124, R3, PT ;  /* 0x000000037c00720c */ /* 0x000fe20003f46270 */
[----:B------:R-:W-:Y:S01]  /*106d0*/  @!P3 FFMA R7, R188, R153, R7 ;  /* 0x00000099bc07b223 */ /* 0x000fe20000000007 */
[----:B------:R-:W-:Y:S01]  /*106e0*/  LOP3.LUT P3, RZ, R113, 0x1000, RZ, 0xc0, !PT ;  /* 0x0000100071ff7812 */ /* 0x000fe2000786c0ff */
[----:B------:R0:W2:Y:S01]  /*106f0*/  @!P6 LDS.U16 R107, [R109+0x4704] ;  /* 0x004704006d6be984 */ /* 0x0000a20000000400 */
[----:B------:R-:W-:Y:S02]  /*10700*/  @!P4 MOV R117, 0x400 ;  /* 0x000004000075c802 */ /* 0x000fe40000000f00 */
[----:B------:R-:W-:Y:S01]  /*10710*/  P2R R165, PR, RZ, 0x8 ;  /* 0x00000008ffa57803 */ /* 0x000fe20000000000 */
[----:B------:R-:W-:Y:S01]  /*10720*/  @!P1 LDS.U16 R127, [R202+0x3586] ;  /* 0x00358600ca7f9984 */ /* 0x000fe20000000400 */
[----:B------:R-:W-:Y:S02]  /*10730*/  ISETP.GE.AND P1, PT, R114, R3, PT ;  /* 0x000000037200720c */ /* 0x000fe40003f26270 */
[----:B---3--:R-:W-:Y:S01]  /*10740*/  @!P4 LEA R117, R190, R117, 0x18 ;  /* 0x00000075be75c211 */ /* 0x008fe200078ec0ff */
[----:B------:R-:W-:Y:S01]  /*10750*/  @!P5 LDS.U16 R131, [R206+0x3686] ;  /* 0x00368600ce83d984 */ /* 0x000fe20000000400 */
[----:B------:R-:W-:-:S02]  /*10760*/  ISETP.GE.AND P3, PT, R122, R3, PT ;  /* 0x000000037a00720c */ /* 0x000fc40003f66270 */
[----:B------:R-:W-:Y:S01]  /*10770*/  ISETP.NE.AND P4, PT, R149, RZ, PT ;  /* 0x000000ff9500720c */ /* 0x000fe20003f85270 */
[----:B------:R-:W-:Y:S01]  /*10780*/  @!P5 LDS R153, [R81+0x34] ;  /* 0x000034005199d984 */ /* 0x000fe20000000800 */
[----:B------:R-:W-:Y:S02]  /*10790*/  ISETP.NE.AND P5, PT, R115, RZ, PT ;  /* 0x000000ff7300720c */ /* 0x000fe40003fa5270 */
[----:B------:R-:W-:Y:S01]  /*107a0*/  @!P2 MOV R115, 0x400 ;  /* 0x000004000073a802 */ /* 0x000fe20000000f00 */
[----:B------:R-:W-:Y:S03]  /*107b0*/  @!P6 LDS R147, [R81+0xb8] ;  /* 0x0000b8005193e984 */ /* 0x000fe60000000800 */
[----:B-1----:R-:W-:Y:S01]  /*107c0*/  @!P2 LEA R115, R192, R115, 0x18 ;  /* 0x00000073c073a211 */ /* 0x002fe200078ec0ff */
[----:B------:R-:W1:Y:S01]  /*107d0*/  @!P1 LDS.U16 R129, [R204+0x3606] ;  /* 0x00360600cc819984 */ /* 0x000e620000000400 */
[----:B------:R-:W-:-:S02]  /*107e0*/  ISETP.NE.AND P2, PT, R159, RZ, PT ;  /* 0x000000ff9f00720c */ /* 0x000fc40003f45270 */
[----:B------:R-:W-:Y:S01]  /*107f0*/  @!P3 MOV R149, 0x400 ;  /* 0x000004000095b802 */ /* 0x000fe20000000f00 */
[----:B------:R-:W3:Y:S01]  /*10800*/  @!P1 LDS R198, [R81+0x30] ;  /* 0x0000300051c69984 */ /* 0x000ee20000000800 */
[----:B------:R-:W-:Y:S02]  /*10810*/  @!P4 MOV R159, 0x400 ;  /* 0x00000400009fc802 */ /* 0x000fe40000000f00 */
[----:B0-----:R-:W-:Y:S01]  /*10820*/  @!P3 LEA R109, R196, R149, 0x18 ;  /* 0x00000095c46db211 */ /* 0x001fe200078ec0ff */
[----:B------:R-:W0:Y:S01]  /*10830*/  @!P0 S2R R212, SR_CgaCtaId ;  /* 0x0000000000d48919 */ /* 0x000e220000008800 */
[----:B----4-:R-:W-:Y:S02]  /*10840*/  @!P4 LEA R210, R210, R159, 0x18 ;  /* 0x0000009fd2d2c211 */ /* 0x010fe400078ec0ff */
[----:B------:R-:W-:Y:S01]  /*10850*/  ISETP.NE.AND P4, PT, R161, RZ, PT ;  /* 0x000000ffa100720c */ /* 0x000fe20003f85270 */
[----:B------:R-:W-:Y:S01]  /*10860*/  @!P0 LDS R200, [R81+0x40] ;  /* 0x0000400051c88984 */ /* 0x000fe20000000800 */
[----:B------:R-:W-:-:S02]  /*10870*/  ISETP.GE.AND P3, PT, R26, R3, PT ;  /* 0x000000031a00720c */ /* 0x000fc40003f66270 */
[----:B------:R-:W-:-:S04]  /*10880*/  @!P2 MOV R149, 0x400 ;  /* 0x000004000095a802 */ /* 0x000fc80000000f00 */
[----:B-----5:R-:W-:Y:S01]  /*10890*/  @!P2 LEA R208, R208, R149, 0x18 ;  /* 0x00000095d0d0a211 */ /* 0x020fe200078ec0ff */
[----:B--2---:R-:W-:Y:S01]  /*108a0*/  @!P6 HADD2.F32 R107, -RZ, R107.H0_H0 ;  /* 0x2000006bff6be230 */ /* 0x004fe20000004100 */
[----:B------:R-:W-:Y:S02]  /*108b0*/  P2R R149, PR, RZ, 0x4 ;  /* 0x00000004ff957803 */ /* 0x000fe40000000000 */
[----:B------:R-:W-:Y:S01]  /*108c0*/  ISETP.GE.AND P2, PT, R120, R3, PT ;  /* 0x000000037800720c */ /* 0x000fe20003f46270 */
[----:B------:R-:W-:Y:S02]  /*108d0*/  @!P4 HADD2.F32 R35, -RZ, R35.H0_H0 ;  /* 0x20000023ff23c230 */ /* 0x000fe40000004100 */
[----:B------:R-:W-:-:S03]  /*108e0*/  @!P3 HADD2.F32 R190, -RZ, R125.H0_H0 ;  /* 0x2000007dffbeb230 */ /* 0x000fc60000004100 */
[----:B------:R-:W-:Y:S01]  /*108f0*/  @!P4 FFMA R186, R143, R35, R186 ;  /* 0x000000238fbac223 */ /* 0x000fe200000000ba */
[----:B------:R-:W-:Y:S01]  /*10900*/  P2R R143, PR, RZ, 0x10 ;  /* 0x00000010ff8f7803 */ /* 0x000fe20000000000 */
[----:B------:R-:W-:Y:S01]  /*10910*/  @!P3 FFMA R7, R190, R155, R7 ;  /* 0x0000009bbe07b223 */ /* 0x000fe20000000007 */
[-C--:B------:R-:W-:Y:S02]  /*10920*/  ISETP.GE.AND P4, PT, R32, R3.reuse, PT ;  /* 0x000000032000720c */ /* 0x080fe40003f86270 */
[----:B------:R-:W-:Y:S02]  /*10930*/  ISETP.GE.AND P3, PT, R118, R3, PT ;  /* 0x000000037600720c */ /* 0x000fe40003f66270 */
[----:B------:R-:W-:Y:S01]  /*10940*/  @!P2 HADD2.F32 R188, -RZ, R33.H0_H0 ;  /* 0x20000021ffbca230 */ /* 0x000fe20000004100 */
[----:B------:R-:W2:Y:S01]  /*10950*/  @!P2 S2R R192, SR_CgaCtaId ;  /* 0x0000000000c0a919 */ /* 0x000ea20000008800 */
[----:B------:R-:W-:Y:S01]  /*10960*/  @!P0 MOV R33, 0x400 ;  /* 0x0000040000218802 */ /* 0x000fe20000000f00 */
[----:B-1----:R-:W-:-:S02]  /*10970*/  @!P1 HADD2.F32 R190, -RZ, R129.H0_H0 ;  /* 0x20000081ffbe9230 */ /* 0x002fc40000004100 */
[----:B------:R-:W-:Y:S01]  /*10980*/  @!P2 FFMA R5, R188, R139, R5 ;  /* 0x0000008bbc05a223 */ /* 0x000fe20000000005 */
[----:B------:R-:W-:Y:S01]  /*10990*/  @!P5 HADD2.F32 R188, -RZ, R127.H0_H0 ;  /* 0x2000007fffbcd230 */ /* 0x000fe20000004100 */
[----:B------:R-:W-:Y:S02]  /*109a0*/  ISETP.NE.AND P5, PT, R163, RZ, PT ;  /* 0x000000ffa300720c */ /* 0x000fe40003fa5270 */
[----:B------:R-:W-:Y:S02]  /*109b0*/  ISETP.GE.AND P2, PT, R182, R3, PT ;  /* 0x00000003b600720c */ /* 0x000fe40003f46270 */
[----:B------:R-:W-:Y:S01]  /*109c0*/  @!P4 FFMA R7, R188, R157, R7 ;  /* 0x0000009dbc07c223 */ /* 0x000fe20000000007 */
[----:B------:R-:W-:Y:S01]  /*109d0*/  ISETP.GE.AND P4, PT, R136, R3, PT ;  /* 0x000000038800720c */ /* 0x000fe20003f86270 */
[----:B------:R-:W-:Y:S01]  /*109e0*/  @!P3 LDS.U16 R19, [R19+0x4c02] ;  /* 0x004c02001313b984 */ /* 0x000fe20000000400 */
[----:B0-----:R-:W-:Y:S01]  /*109f0*/  @!P0 LEA R33, R212, R33, 0x18 ;  /* 0x00000021d4218211 */ /* 0x001fe200078ec0ff */
[----:B---3--:R-:W-:Y:S01]  /*10a00*/  @!P1 FFMA R7, R198, R190, R7 ;  /* 0x000000bec6079223 */ /* 0x008fe20000000007 */
[----:B------:R-:W-:Y:S01]  /*10a10*/  ISETP.GE.AND P1, PT, R106, R3, PT ;  /* 0x000000036a00720c */ /* 0x000fe20003f26270 */
[----:B------:R-:W0:Y:S03]  /*10a20*/  @!P3 S2R R196, SR_CgaCtaId ;  /* 0x0000000000c4b919 */ /* 0x000e260000008800 */
[----:B------:R-:W-:Y:S01]  /*10a30*/  @!P5 HADD2.F32 R111, -RZ, R111.H0_H0 ;  /* 0x2000006fff6fd230 */ /* 0x000fe20000004100 */
[----:B------:R-:W-:Y:S04]  /*10a40*/  @!P3 LDS R194, [R81+0xe0] ;  /* 0x0000e00051c2b984 */ /* 0x000fe80000000800 */
[----:B------:R-:W-:Y:S01]  /*10a50*/  @!P5 FFMA R186, R111, R145, R186 ;  /* 0x000000916fbad223 */ /* 0x000fe200000000ba */
[----:B------:R-:W-:Y:S01]  /*10a60*/  P2R R145, PR, RZ, 0x20 ;  /* 0x00000020ff917803 */ /* 0x000fe20000000000 */
[----:B------:R-:W1:Y:S01]  /*10a70*/  @!P2 S2R R190, SR_CgaCtaId ;  /* 0x0000000000bea919 */ /* 0x000e620000008800 */
[----:B------:R-:W-:Y:S01]  /*10a80*/  ISETP.GE.AND P5, PT, R108, R3, PT ;  /* 0x000000036c00720c */ /* 0x000fe20003fa6270 */
[----:B------:R-:W-:Y:S01]  /*10a90*/  @!P6 FFMA R186, R107, R147, R186 ;  /* 0x000000936bbae223 */ /* 0x000fe200000000ba */
[----:B------:R-:W-:Y:S01]  /*10aa0*/  ISETP.NE.AND P2, PT, R149, RZ, PT ;  /* 0x000000ff9500720c */ /* 0x000fe20003f45270 */
[----:B------:R-:W3:Y:S01]  /*10ab0*/  @!P1 S2R R202, SR_CgaCtaId ;  /* 0x0000000000ca9919 */ /* 0x000ee20000008800 */
[----:B------:R-:W-:-:S02]  /*10ac0*/  ISETP.GE.AND P1, PT, R180, R3, PT ;  /* 0x00000003b400720c */ /* 0x000fc40003f26270 */
[----:B------:R-:W-:Y:S01]  /*10ad0*/  P2R R147, PR, RZ, 0x40 ;  /* 0x00000040ff937803 */ /* 0x000fe20000000000 */
[----:B------:R-:W-:Y:S01]  /*10ae0*/  @!P4 LDS.U16 R125, [R123+0x4784] ;  /* 0x004784007b7dc984 */ /* 0x000fe20000000400 */
[----:B------:R-:W-:Y:S02]  /*10af0*/  P2R R139, PR, RZ, 0x2 ;  /* 0x00000002ff8b7803 */ /* 0x000fe40000000000 */
[-C--:B------:R-:W-:Y:S02]  /*10b00*/  ISETP.GE.AND P6, PT, R176, R3.reuse, PT ;  /* 0x00000003b000720c */ /* 0x080fe40003fc6270 */
[----:B------:R-:W-:Y:S01]  /*10b10*/  @!P3 MOV R107, 0x400 ;  /* 0x00000400006bb802 */ /* 0x000fe20000000f00 */
[----:B------:R-:W-:Y:S01]  /*10b20*/  @!P5 HADD2.F32 R188, -RZ, R131.H0_H0 ;  /* 0x20000083ffbcd230 */ /* 0x000fe20000004100 */
[----:B------:R-:W-:Y:S01]  /*10b30*/  P2R R167, PR, RZ, 0x40 ;  /* 0x00000040ffa77803 */ /* 0x000fe20000000000 */
[----:B------:R-:W-:Y:S01]  /*10b40*/  @!P2 LDS.U16 R127, [R208+0x3706] ;  /* 0x00370600d07fa984 */ /* 0x000fe20000000400 */
[----:B------:R-:W-:-:S02]  /*10b50*/  ISETP.GE.AND P2, PT, R174, R3, PT ;  /* 0x00000003ae00720c */ /* 0x000fc40003f46270 */
[----:B------:R-:W-:Y:S01]  /*10b60*/  @!P5 FFMA R7, R188, R153, R7 ;  /* 0x00000099bc07d223 */ /* 0x000fe20000000007 */
[----:B------:R-:W4:Y:S01]  /*10b70*/  @!P0 LDS.U16 R131, [R33+0x3806] ;  /* 0x0038060021838984 */ /* 0x000f220000000400 */
[----:B------:R-:W-:Y:S02]  /*10b80*/  P2R R35, PR, RZ, 0x4 ;  /* 0x00000004ff237803 */ /* 0x000fe40000000000 */
[----:B0-----:R-:W-:Y:S01]  /*10b90*/  @!P3 LEA R107, R196, R107, 0x18 ;  /* 0x0000006bc46bb211 */ /* 0x001fe200078ec0ff */
[----:B------:R-:W0:Y:S01]  /*10ba0*/  @!P1 S2R R188, SR_CgaCtaId ;  /* 0x0000000000bc9919 */ /* 0x000e220000008800 */
[-C--:B------:R-:W-:Y:S02]  /*10bb0*/  ISETP.GE.AND P1, PT, R110, R3.reuse, PT ;  /* 0x000000036e00720c */ /* 0x080fe40003f26270 */
[-C--:B------:R-:W-:Y:S01]  /*10bc0*/  ISETP.GE.AND P5, PT, R116, R3.reuse, PT ;  /* 0x000000037400720c */ /* 0x080fe20003fa6270 */
[----:B------:R-:W-:Y:S04]  /*10bd0*/  @!P6 LDS R149, [R81+0xf4] ;  /* 0x0000f4005195e984 */ /* 0x000fe80000000800 */
[----:B------:R5:W-:Y:S01]  /*10be0*/  @!P6 LDS.U16 R123, [R9+0x4e80] ;  /* 0x004e8000097be984 */ /* 0x000be20000000400 */
[-C--:B------:R-:W-:Y:S01]  /*10bf0*/  ISETP.GE.AND P6, PT, R112, R3.reuse, PT ;  /* 0x000000037000720c */ /* 0x080fe20003fc6270 */
[----:B------:R-:W0:Y:S01]  /*10c00*/  @!P2 S2R R198, SR_CgaCtaId ;  /* 0x0000000000c6a919 */ /* 0x000e220000008800 */
[----:B------:R-:W-:-:S03]  /*10c10*/  ISETP.GE.AND P2, PT, R120, R3, PT ;  /* 0x000000037800720c */ /* 0x000fc60003f46270 */
[----:B------:R-:W0:Y:S01]  /*10c20*/  @!P1 LDS R157, [R81+0x38] ;  /* 0x00003800519d9984 */ /* 0x000e220000000800 */
[-C--:B------:R-:W-:Y:S02]  /*10c30*/  ISETP.GE.AND P1, PT, R112, R3.reuse, PT ;  /* 0x000000037000720c */ /* 0x080fe40003f26270 */
[----:B------:R-:W-:Y:S01]  /*10c40*/  @!P5 MOV R163, 0x400 ;  /* 0x0000040000a3d802 */ /* 0x000fe20000000f00 */
[----:B------:R-:W0:Y:S01]  /*10c50*/  @!P4 LDS R153, [R81+0xbc] ;  /* 0x0000bc005199c984 */ /* 0x000e220000000800 */
[----:B------:R-:W-:-:S03]  /*10c60*/  ISETP.GE.AND P4, PT, R28, R3, PT ;  /* 0x000000031c00720c */ /* 0x000fc60003f86270 */
[----:B------:R-:W-:Y:S01]  /*10c70*/  @!P6 LDS R159, [R81+0x3c] ;  /* 0x00003c00519fe984 */ /* 0x000fe20000000800 */
[----:B------:R-:W-:Y:S02]  /*10c80*/  ISETP.GE.AND P6, PT, R106, R3, PT ;  /* 0x000000036a00720c */ /* 0x000fe40003fc6270 */
[----:B------:R-:W-:Y:S01]  /*10c90*/  @!P2 MOV R111, 0x400 ;  /* 0x00000400006fa802 */ /* 0x000fe20000000f00 */
[----:B------:R-:W1:Y:S03]  /*10ca0*/  @!P5 S2R R206, SR_CgaCtaId ;  /* 0x0000000000ced919 */ /* 0x000e660000008800 */
[----:B--2---:R-:W-:Y:S01]  /*10cb0*/  @!P2 LEA R111, R192, R111, 0x18 ;  /* 0x0000006fc06fa211 */ /* 0x004fe200078ec0ff */
[----:B------:R-:W2:Y:S01]  /*10cc0*/  @!P1 LDS.U16 R129, [R210+0x3786] ;  /* 0x00378600d2819984 */ /* 0x000ea20000000400 */
[----:B------:R-:W-:Y:S02]  /*10cd0*/  ISETP.GE.AND P1, PT, R134, R3, PT ;  /* 0x000000038600720c */ /* 0x000fe40003f26270 */
[----:B------:R-:W-:Y:S01]  /*10ce0*/  ISETP.NE.AND P2, PT, R35, RZ, PT ;  /* 0x000000ff2300720c */ /* 0x000fe20003f45270 */
[----:B------:R-:W2:Y:S01]  /*10cf0*/  @!P4 S2R R204, SR_CgaCtaId ;  /* 0x0000000000ccc919 */ /* 0x000ea20000008800 */
[----:B------:R-:W-:Y:S01]  /*10d00*/  @!P4 MOV R161, 0x400 ;  /* 0x0000040000a1c802 */ /* 0x000fe20000000f00 */
[----:B----4-:R-:W-:Y:S01]  /*10d10*/  @!P0 HADD2.F32 R192, -RZ, R131.H0_H0 ;  /* 0x20000083ffc08230 */ /* 0x010fe20000004100 */
[----:B-----5:R-:W-:-:S02]  /*10d20*/  @!P6 MOV R9, 0x400 ;  /* 0x000004000009e802 */ /* 0x020fc40000000f00 */
[----:B------:R-:W-:-:S05]  /*10d30*/  P2R R175, PR, RZ, 0x4 ;  /* 0x00000004ffaf7803 */ /* 0x000fca0000000000 */
[----:B------:R-:W4:Y:S04]  /*10d40*/  @!P1 LDS.U16 R121, [R121+0x4804] ;  /* 0x0048040079799984 */ /* 0x000f280000000400 */
[----:B------:R-:W5:Y:S01]  /*10d50*/  @!P1 LDS R155, [R81+0xc0] ;  /* 0x0000c000519b9984 */ /* 0x000f620000000800 */
[----:B------:R-:W-:Y:S02]  /*10d60*/  ISETP.GE.AND P1, PT, R182, R3, PT ;  /* 0x00000003b600720c */ /* 0x000fe40003f26270 */
[----:B-1----:R-:W-:Y:S02]  /*10d70*/  @!P5 LEA R206, R206, R163, 0x18 ;  /* 0x000000a3ceced211 */ /* 0x002fe400078ec0ff */
[----:B------:R-:W-:Y:S09]  /*10d80*/  @!P5 LDS R163, [R81+0x4c] ;  /* 0x00004c0051a3d984 */ /* 0x000ff20000000800 */
[----:B------:R-:W-:Y:S01]  /*10d90*/  @!P1 MOV R35, 0x400 ;  /* 0x0000040000239802 */ /* 0x000fe20000000f00 */
[----:B------:R-:W-:Y:S03]  /*10da0*/  @!P5 LDS.U16 R131, [R206+0x3986] ;  /* 0x00398600ce83d984 */ /* 0x000fe60000000400 */
[----:B------:R-:W-:-:S02]  /*10db0*/  @!P1 LEA R35, R190, R35, 0x18 ;  /* 0x00000023be239211 */ /* 0x000fc400078ec0ff */
[----:B------:R-:W-:Y:S02]  /*10dc0*/  ISETP.NE.AND P1, PT, R139, RZ, PT ;  /* 0x000000ff8b00720c */ /* 0x000fe40003f25270 */
[----:B---3--:R-:W-:Y:S02]  /*10dd0*/  @!P6 LEA R139, R202, R9, 0x18 ;  /* 0x00000009ca8be211 */ /* 0x008fe400078ec0ff */
[----:B------:R-:W-:Y:S02]  /*10de0*/  @!P2 MOV R9, 0x400 ;  /* 0x000004000009a802 */ /* 0x000fe40000000f00 */
[----:B------:R-:W-:Y:S02]  /*10df0*/  ISETP.GE.AND P6, PT, R110, R3, PT ;  /* 0x000000036e00720c */ /* 0x000fe40003fc6270 */
[----:B0-----:R-:W-:Y:S02]  /*10e00*/  @!P2 LEA R9, R198, R9, 0x18 ;  /* 0x00000009c609a211 */ /* 0x001fe400078ec0ff */
[----:B------:R-:W-:-:S02]  /*10e10*/  ISETP.GE.AND P2, PT, R136, R3, PT ;  /* 0x000000038800720c */ /* 0x000fc40003f46270 */
[----:B------:R-:W-:Y:S02]  /*10e20*/  P2R R169, PR, RZ, 0x2 ;  /* 0x00000002ffa97803 */ /* 0x000fe40000000000 */
[----:B------:R-:W-:Y:S02]  /*10e30*/  @!P1 MOV R33, 0x400 ;  /* 0x0000040000219802 */ /* 0x000fe40000000f00 */
[----:B--2---:R-:W-:Y:S02]  /*10e40*/  @!P4 LEA R204, R204, R161, 0x18 ;  /* 0x000000a1ccccc211 */ /* 0x004fe400078ec0ff */
[----:B------:R-:W-:Y:S01]  /*10e50*/  @!P1 LEA R33, R188, R33, 0x18 ;  /* 0x00000021bc219211 */ /* 0x000fe200078ec0ff */
[----:B------:R-:W-:Y:S01]  /*10e60*/  @!P6 HADD2.F32 R188, -RZ, R127.H0_H0 ;  /* 0x2000007fffbce230 */ /* 0x000fe20000004100 */
[----:B------:R-:W-:-:S03]  /*10e70*/  ISETP.GE.AND P1, PT, R106, R3, PT ;  /* 0x000000036a00720c */ /* 0x000fc60003f26270 */
[----:B------:R-:W-:Y:S02]  /*10e80*/  @!P2 HADD2.F32 R125, -RZ, R125.H0_H0 ;  /* 0x2000007dff7da230 */ /* 0x000fe40000004100 */
[----:B------:R-:W-:Y:S01]  /*10e90*/  @!P6 FFMA R7, R188, R157, R7 ;  /* 0x0000009dbc07e223 */ /* 0x000fe20000000007 */
[----:B------:R-:W-:Y:S01]  /*10ea0*/  ISETP.GE.AND P6, PT, R24, R3, PT ;  /* 0x000000031800720c */ /* 0x000fe20003fc6270 */
[----:B------:R-:W-:Y:S02]  /*10eb0*/  @!P3 HADD2.F32 R188, -RZ, R19.H0_H0 ;  /* 0x20000013ffbcb230 */ /* 0x000fe40000004100 */
[----:B------:R-:W-:Y:S01]  /*10ec0*/  @!P2 FFMA R186, R125, R153, R186 ;  /* 0x000000997dbaa223 */ /* 0x000fe200000000ba */
[-C--:B------:R-:W-:Y:S02]  /*10ed0*/  ISETP.GE.AND P2, PT, R178, R3.reuse, PT ;  /* 0x00000003b200720c */ /* 0x080fe40003f46270 */
[----:B------:R-:W-:Y:S01]  /*10ee0*/  @!P3 FFMA R5, R194, R188, R5 ;  /* 0x000000bcc205b223 */ /* 0x000fe20000000005 */
[----:B------:R-:W-:Y:S01]  /*10ef0*/  ISETP.NE.AND P3, PT, R165, RZ, PT ;  /* 0x000000ffa500720c */ /* 0x000fe20003f65270 */
[----:B------:R-:W0:Y:S03]  /*10f00*/  @!P1 LDS.U16 R139, [R139+0x3886] ;  /* 0x003886008b8b9984 */ /* 0x000e260000000400 */
[----:B------:R-:W-:Y:S01]  /*10f10*/  P2R R19, PR, RZ, 0x8 ;  /* 0x00000008ff137803 */ /* 0x000fe20000000000 */
[----:B------:R-:W1:Y:S01]  /*10f20*/  @!P1 LDS R161, [R81+0x44] ;  /* 0x0000440051a19984 */ /* 0x000e620000000800 */
[----:B------:R-:W-:Y:S01]  /*10f30*/  ISETP.GE.AND P1, PT, R112, R3, PT ;  /* 0x000000037000720c */ /* 0x000fe20003f26270 */
[----:B------:R-:W2:Y:S01]  /*10f40*/  @!P6 S2R R198, SR_CgaCtaId ;  /* 0x0000000000c6e919 */ /* 0x000ea20000008800 */
[----:B------:R-:W-:-:S02]  /*10f50*/  ISETP.NE.AND P6, PT, R167, RZ, PT ;  /* 0x000000ffa700720c */ /* 0x000fc40003fc5270 */
[----:B------:R-:W3:Y:S01]  /*10f60*/  @!P2 S2R R196, SR_CgaCtaId ;  /* 0x0000000000c4a919 */ /* 0x000ee20000008800 */
[----:B------:R-:W-:Y:S02]  /*10f70*/  ISETP.GE.AND P2, PT, R134, R3, PT ;  /* 0x000000038600720c */ /* 0x000fe40003f46270 */
[----:B------:R-:W-:-:S06]  /*10f80*/  P2R R167, PR, RZ, 0x40 ;  /* 0x00000040ffa77803 */ /* 0x000fcc0000000000 */
[----:B------:R-:W-:Y:S02]  /*10f90*/  @!P1 HADD2.F32 R190, -RZ, R129.H0_H0 ;  /* 0x20000081ffbe9230 */ /* 0x000fe40000004100 */
[----:B------:R-:W2:Y:S01]  /*10fa0*/  @!P4 LDS.U16 R129, [R204+0x3906] ;  /* 0x00390600cc81c984 */ /* 0x000ea20000000400 */
[----:B------:R-:W-:Y:S02]  /*10fb0*/  @!P6 HADD2.F32 R123, -RZ, R123.H0_H0 ;  /* 0x2000007bff7be230 */ /* 0x000fe40000004100 */
[----:B------:R-:W-:Y:S01]  /*10fc0*/  @!P1 FFMA R7, R190, R159, R7 ;  /* 0x0000009fbe079223 */ /* 0x000fe20000000007 */
[----:B------:R-:W-:Y:S01]  /*10fd0*/  ISETP.NE.AND P1, PT, R169, RZ, PT ;  /* 0x000000ffa900720c */ /* 0x000fe20003f25270 */
[----:B------:R-:W3:Y:S01]  /*10fe0*/  @!P6 S2R R190, SR_CgaCtaId ;  /* 0x0000000000bee919 */ /* 0x000ee20000008800 */
[----:B----4-:R-:W-:Y:S02]  /*10ff0*/  @!P2 HADD2.F32 R121, -RZ, R121.H0_H0 ;  /* 0x20000079ff79a230 */ /* 0x010fe40000004100 */
[----:B------:R-:W-:Y:S01]  /*11000*/  @!P0 FFMA R7, R200, R192, R7 ;  /* 0x000000c0c8078223 */ /* 0x000fe20000000007 */
[----:B------:R-:W-:Y:S01]  /*11010*/  @!P6 FFMA R184, R123, R149, R184 ;  /* 0x000000957bb8e223 */ /* 0x000fe200000000b8 */
[----:B------:R-:W4:Y:S01]  /*11020*/  @!P3 S2R R192, SR_CgaCtaId ;  /* 0x0000000000c0b919 */ /* 0x000f220000008800 */
[----:B------:R-:W-:Y:S01]  /*11030*/  ISETP.GE.AND P3, PT, R30, R3, PT ;  /* 0x000000031e00720c */ /* 0x000fe20003f66270 */
[----:B-----5:R-:W-:Y:S01]  /*11040*/  @!P2 FFMA R186, R155, R121, R186 ;  /* 0x000000799bbaa223 */ /* 0x020fe200000000ba */
[-C--:B------:R-:W-:Y:S01]  /*11050*/  ISETP.GE.AND P2, PT, R182, R3.reuse, PT ;  /* 0x00000003b600720c */ /* 0x080fe20003f46270 */
[----:B------:R-:W5:Y:S01]  /*11060*/  @!P4 LDS R159, [R81+0x48] ;  /* 0x00004800519fc984 */ /* 0x000f620000000800 */
[----:B------:R-:W-:-:S02]  /*11070*/  ISETP.GE.AND P6, PT, R132, R3, PT ;  /* 0x000000038400720c */ /* 0x000fc40003fc6270 */
[----:B------:R-:W-:Y:S01]  /*11080*/  P2R R171, PR, RZ, 0x4 ;  /* 0x00000004ffab7803 */ /* 0x000fe20000000000 */
[----:B------:R-:W-:Y:S01]  /*11090*/  @!P1 LDS R153, [R81+0xe8] ;  /* 0x0000e80051999984 */ /* 0x000fe20000000800 */
[----:B------:R-:W-:Y:S02]  /*110a0*/  P2R R173, PR, RZ, 0x2 ;  /* 0x00000002ffad7803 */ /* 0x000fe40000000000 */
[----:B------:R-:W-:Y:S01]  /*110b0*/  ISETP.NE.AND P0, PT, R133, RZ, PT ;  /* 0x000000ff8500720c */ /* 0x000fe20003f05270 */
[----:B------:R-:W-:Y:S01]  /*110c0*/  @!P1 LDS.U16 R123, [R29+0x4d02] ;  /* 0x004d02001d7b9984 */ /* 0x000fe20000000400 */
[----:B------:R-:W-:-:S03]  /*110d0*/  ISETP.GE.AND P1, PT, R172, R3, PT ;  /* 0x00000003ac00720c */ /* 0x000fc60003f26270 */
[----:B------:R-:W4:Y:S04]  /*110e0*/  @!P2 LDS.U16 R121, [R27+0x4c82] ;  /* 0x004c82001b79a984 */ /* 0x000f280000000400 */
[----:B------:R-:W4:Y:S01]  /*110f0*/  @!P2 LDS R149, [R81+0xe4] ;  /* 0x0000e4005195a984 */ /* 0x000f220000000800 */
[----:B------:R-:W-:Y:S01]  /*11100*/  LOP3.LUT P2, RZ, R113, 0x800, RZ, 0xc0, !PT ;  /* 0x0000080071ff7812 */ /* 0x000fe2000784c0ff */
[----:B------:R-:W4:Y:S01]  /*11110*/  @!P3 S2R R165, SR_CgaCtaId ;  /* 0x0000000000a5b919 */ /* 0x000f220000008800 */
[-C--:B------:R-:W-:Y:S02]  /*11120*/  ISETP.GE.AND P3, PT, R130, R3.reuse, PT ;  /* 0x000000038200720c */ /* 0x080fe40003f66270 */
[----:B------:R-:W-:Y:S01]  /*11130*/  P2R R169, PR, RZ, 0x4 ;  /* 0x00000004ffa97803 */ /* 0x000fe20000000000 */
[----:B------:R1:W4:Y:S04]  /*11140*/  @!P6 LDS.U16 R125, [R15+0x4884] ;  /* 0x004884000f7de984 */ /* 0x0003280000000400 */
[----:B------:R-:W4:Y:S01]  /*11150*/  @!P6 LDS R155, [R81+0xc4] ;  /* 0x0000c400519be984 */ /* 0x000f220000000800 */
[----:B------:R-:W-:-:S03]  /*11160*/  ISETP.GE.AND P6, PT, R106, R3, PT ;  /* 0x000000036a00720c */ /* 0x000fc60003fc6270 */
[----:B------:R-:W4:Y:S01]  /*11170*/  @!P2 S2R R194, SR_CgaCtaId ;  /* 0x0000000000c2a919 */ /* 0x000f220000008800 */
[-C--:B------:R-:W-:Y:S01]  /*11180*/  ISETP.GE.AND P2, PT, R24, R3.reuse, PT ;  /* 0x000000031800720c */ /* 0x080fe20003f46270 */
[----:B------:R4:W4:Y:S04]  /*11190*/  @!P3 LDS.U16 R127, [R0+0x4904] ;  /* 0x00490400007fb984 */ /* 0x0009280000000400 */
[----:B------:R-:W4:Y:S01]  /*111a0*/  @!P3 LDS R157, [R81+0xc8] ;  /* 0x0000c800519db984 */ /* 0x000f220000000800 */
[----:B------:R-:W-:-:S03]  /*111b0*/  ISETP.GE.AND P3, PT, R178, R3, PT ;  /* 0x00000003b200720c */ /* 0x000fc60003f66270 */
[----:B0-----:R-:W-:Y:S01]  /*111c0*/  @!P6 HADD2.F32 R188, -RZ, R139.H0_H0 ;  /* 0x2000008bffbce230 */ /* 0x001fe20000004100 */
[----:B------:R-:W-:Y:S01]  /*111d0*/  @!P0 MOV R139, 0x400 ;  /* 0x00000400008b8802 */ /* 0x000fe20000000f00 */
[----:B------:R-:W0:Y:S02]  /*111e0*/  @!P1 S2R R202, SR_CgaCtaId ;  /* 0x0000000000ca9919 */ /* 0x000e240000008800 */
[----:B-1----:R-:W-:Y:S01]  /*111f0*/  @!P2 MOV R15, 0x400 ;  /* 0x00000400000fa802 */ /* 0x002fe20000000f00 */
[----:B------:R-:W-:Y:S01]  /*11200*/  @!P6 FFMA R7, R188, R161, R7 ;  /* 0x000000a1bc07e223 */ /* 0x000fe20000000007 */
[----:B------:R-:W-:Y:S01]  /*11210*/  ISETP.NE.AND P6, PT, R167, RZ, PT ;  /* 0x000000ffa700720c */ /* 0x000fe20003fc5270 */
[----:B--2---:R-:W-:Y:S01]  /*11220*/  @!P4 HADD2.F32 R188, -RZ, R129.H0_H0 ;  /* 0x20000081ffbcc230 */ /* 0x004fe20000004100 */
[----:B------:R-:W-:Y:S01]  /*11230*/  @!P2 LEA R133, R198, R15, 0x18 ;  /* 0x0000000fc685a211 */ /* 0x000fe200078ec0ff */
[----:B------:R-:W1:Y:S01]  /*11240*/  @!P0 S2R R200, SR_CgaCtaId ;  /* 0x0000000000c88919 */ /* 0x000e620000008800 */
[----:B------:R-:W-:-:S02]  /*11250*/  @!P3 MOV R15, 0x400 ;  /* 0x00000400000fb802 */ /* 0x000fc40000000f00 */
[----:B-----5:R-:W-:Y:S02]  /*11260*/  @!P4 FFMA R7, R188, R159, R7 ;  /* 0x0000009fbc07c223 */ /* 0x020fe40000000007 */
[----:B------:R-:W2:Y:S01]  /*11270*/  @!P2 LDS.U16 R133, [R133+0x3a06] ;  /* 0x003a06008585a984 */ /* 0x000ea20000000400 */
[----:B------:R-:W-:Y:S01]  /*11280*/  ISETP.GE.AND P4, PT, R170, R3, PT ;  /* 0x00000003aa00720c */ /* 0x000fe20003f86270 */
[----:B------:R-:W-:Y:S01]  /*11290*/  @!P5 HADD2.F32 R188, -RZ, R131.H0_H0 ;  /* 0x20000083ffbcd230 */ /* 0x000fe20000004100 */
[----:B---3--:R-:W-:Y:S02]  /*112a0*/  @!P3 LEA R29, R196, R15, 0x18 ;  /* 0x0000000fc41db211 */ /* 0x008fe400078ec0ff */
[----:B------:R-:W3:Y:S01]  /*112b0*/  @!P2 LDS R196, [R81+0x50] ;  /* 0x0000500051c4a984 */ /* 0x000ee20000000800 */
[----:B------:R-:W-:Y:S01]  /*112c0*/  ISETP.NE.AND P2, PT, R169, RZ, PT ;  /* 0x000000ffa900720c */ /* 0x000fe20003f45270 */
[----:B------:R-:W-:Y:S01]  /*112d0*/  @!P5 FFMA R7, R188, R163, R7 ;  /* 0x000000a3bc07d223 */ /* 0x000fe20000000007 */
[----:B------:R-:W-:-:S02]  /*112e0*/  @!P6 MOV R27, 0x400 ;  /* 0x00000400001be802 */ /* 0x000fc40000000f00 */
[----:B------:R-:W-:Y:S02]  /*112f0*/  P2R R169, PR, RZ, 0x40 ;  /* 0x00000040ffa97803 */ /* 0x000fe40000000000 */
[----:B------:R-:W-:Y:S02]  /*11300*/  @!P6 LEA R27, R190, R27, 0x18 ;  /* 0x0000001bbe1be211 */ /* 0x000fe400078ec0ff */
[-C--:B------:R-:W-:Y:S01]  /*11310*/  ISETP.GE.AND P6, PT, R30, R3.reuse, PT ;  /* 0x000000031e00720c */ /* 0x080fe20003fc6270 */
[----:B------:R-:W5:Y:S01]  /*11320*/  @!P4 S2R R190, SR_CgaCtaId ;  /* 0x0000000000bec919 */ /* 0x000f620000008800 */
[-C--:B------:R-:W-:Y:S02]  /*11330*/  ISETP.GE.AND P4, PT, R166, R3.reuse, PT ;  /* 0x00000003a600720c */ /* 0x080fe40003f86270 */
[----:B------:R-:W-:Y:S02]  /*11340*/  ISETP.GE.AND P5, PT, R164, R3, PT ;  /* 0x00000003a400720c */ /* 0x000fe40003fa6270 */
[----:B------:R-:W-:-:S02]  /*11350*/  @!P2 MOV R15, 0x400 ;  /* 0x00000400000fa802 */ /* 0x000fc40000000f00 */
[----:B------:R-:W-:Y:S02]  /*11360*/  ISETP.NE.AND P3, PT, R19, RZ, PT ;  /* 0x000000ff1300720c */ /* 0x000fe40003f65270 */
[----:B----4-:R-:W-:Y:S02]  /*11370*/  @!P2 LEA R15, R194, R15, 0x18 ;  /* 0x0000000fc20fa211 */ /* 0x010fe400078ec0ff */
[----:B------:R-:W-:Y:S02]  /*11380*/  ISETP.NE.AND P2, PT, R171, RZ, PT ;  /* 0x000000ffab00720c */ /* 0x000fe40003f45270 */
[----:B------:R-:W-:Y:S01]  /*11390*/  @!P6 MOV R0, 0x400 ;  /* 0x000004000000e802 */ /* 0x000fe20000000f00 */
[----:B------:R-:W4:Y:S01]  /*113a0*/  @!P4 S2R R188, SR_CgaCtaId ;  /* 0x0000000000bcc919 */ /* 0x000f220000008800 */
[----:B-1----:R-:W-:Y:S02]  /*113b0*/  @!P0 LEA R200, R200, R139, 0x18 ;  /* 0x0000008bc8c88211 */ /* 0x002fe400078ec0ff */
[----:B------:R-:W-:Y:S01]  /*113c0*/  @!P6 LEA R165, R165, R0, 0x18 ;  /* 0x00000000a5a5e211 */ /* 0x000fe200078ec0ff */
[----:B------:R-:W1:Y:S01]  /*113d0*/  @!P5 S2R R198, SR_CgaCtaId ;  /* 0x0000000000c6d919 */ /* 0x000e620000008800 */
[----:B------:R-:W-:-:S02]  /*113e0*/  ISETP.GE.AND P6, PT, R132, R3, PT ;  /* 0x000000038400720c */ /* 0x000fc40003fc6270 */
[----:B------:R-:W-:Y:S01]  /*113f0*/  ISETP.GE.AND P5, PT, R104, R3, PT ;  /* 0x000000036800720c */ /* 0x000fe20003fa6270 */
[----:B------:R-:W-:Y:S01]  /*11400*/  @!P3 LDS R129, [R81+0xf8] ;  /* 0x0000f8005181b984 */ /* 0x000fe20000000800 */
[----:B------:R-:W-:Y:S01]  /*11410*/  @!P3 MOV R19, 0x400 ;  /* 0x000004000013b802 */ /* 0x000fe20000000f00 */
[----:B------:R-:W-:Y:S01]  /*11420*/  @!P2 HADD2.F32 R0, -RZ, R121.H0_H0 ;  /* 0x20000079ff00a230 */ /* 0x000fe20000004100 */
[----:B------:R-:W-:Y:S02]  /*11430*/  @!P1 MOV R121, 0x400 ;  /* 0x0000040000799802 */ /* 0x000fe40000000f00 */
[----:B------:R-:W-:Y:S02]  /*11440*/  @!P3 LEA R19, R192, R19, 0x18 ;  /* 0x00000013c013b211 */ /* 0x000fe400078ec0ff */
[----:B0-----:R-:W-:Y:S01]  /*11450*/  @!P1 LEA R202, R202, R121, 0x18 ;  /* 0x00000079caca9211 */ /* 0x001fe200078ec0ff */
[----:B------:R-:W-:Y:S01]  /*11460*/  @!P2 FFMA R5, R0, R149, R5 ;  /* 0x000000950005a223 */ /* 0x000fe20000000005 */
[----:B------:R-:W-:Y:S01]  /*11470*/  ISETP.NE.AND P1, PT, R173, RZ, PT ;  /* 0x000000ffad00720c */ /* 0x000fe20003f25270 */
[----:B------:R-:W-:Y:S01]  /*11480*/  @!P6 HADD2.F32 R125, -RZ, R125.H0_H0 ;  /* 0x2000007dff7de230 */ /* 0x000fe20000004100 */
[----:B------:R-:W-:Y:S01]  /*11490*/  ISETP.NE.AND P2, PT, R175, RZ, PT ;  /* 0x000000ffaf00720c */ /* 0x000fe20003f45270 */
[----:B------:R-:W0:Y:S01]  /*114a0*/  @!P5 S2R R206, SR_CgaCtaId ;  /* 0x0000000000ced919 */ /* 0x000e220000008800 */
[----:B------:R-:W-:-:S02]  /*114b0*/  ISETP.GE.AND P5, PT, R14, R3, PT ;  /* 0x000000030e00720c */ /* 0x000fc40003fa6270 */
[----:B------:R-:W-:Y:S01]  /*114c0*/  @!P6 FFMA R186, R125, R155, R186 ;  /* 0x0000009b7dbae223 */ /* 0x000fe200000000ba */
[-C--:B------:R-:W-:Y:S01]  /*114d0*/  ISETP.GE.AND P6, PT, R130, R3.reuse, PT ;  /* 0x000000038200720c */ /* 0x080fe20003fc6270 */
[----:B------:R-:W-:Y:S01]  /*114e0*/  @!P0 LDS.U16 R125, [R200+0x3b06] ;  /* 0x003b0600c87d8984 */ /* 0x000fe20000000400 */
[----:B------:R-:W-:Y:S02]  /*114f0*/  P2R R155, PR, RZ, 0x10 ;  /* 0x00000010ff9b7803 */ /* 0x000fe40000000000 */
[-C--:B------:R-:W-:Y:S02]  /*11500*/  ISETP.GE.AND P4, PT, R128, R3.reuse, PT ;  /* 0x000000038000720c */ /* 0x080fe40003f86270 */
[----:B------:R-:W-:Y:S01]  /*11510*/  @!P1 HADD2.F32 R0, -RZ, R123.H0_H0 ;  /* 0x2000007bff009230 */ /* 0x000fe20000004100 */
[-C--:B------:R-:W-:Y:S01]  /*11520*/  ISETP.GE.AND P1, PT, R168, R3.reuse, PT ;  /* 0x00000003a800720c */ /* 0x080fe20003f26270 */
[----:B------:R-:W-:Y:S03]  /*11530*/  @!P2 LDS.U16 R25, [R25+0x4d82] ;  /* 0x004d82001919a984 */ /* 0x000fe60000000400 */
[----:B------:R-:W-:Y:S01]  /*11540*/  P2R R159, PR, RZ, 0x2 ;  /* 0x00000002ff9f7803 */ /* 0x000fe20000000000 */
[----:B------:R-:W-:Y:S01]  /*11550*/  @!P2 LDS R131, [R81+0xec] ;  /* 0x0000ec005183a984 */ /* 0x000fe20000000800 */
[----:B------:R-:W-:Y:S01]  /*11560*/  @!P6 HADD2.F32 R127, -RZ, R127.H0_H0 ;  /* 0x2000007fff7fe230 */ /* 0x000fe20000004100 */
[----:B------:R-:W-:-:S03]  /*11570*/  ISETP.GE.AND P2, PT, R162, R3, PT ;  /* 0x00000003a200720c */ /* 0x000fc60003f46270 */
[----:B------:R-:W-:Y:S01]  /*11580*/  @!P4 LDS.U16 R121, [R119+0x4984] ;  /* 0x004984007779c984 */ /* 0x000fe20000000400 */
[----:B------:R-:W-:Y:S01]  /*11590*/  @!P6 FFMA R186, R127, R157, R186 ;  /* 0x0000009d7fbae223 */ /* 0x000fe200000000ba */
[-C--:B------:R-:W-:Y:S01]  /*115a0*/  ISETP.GE.AND P6, PT, R24, R3.reuse, PT ;  /* 0x000000031800720c */ /* 0x080fe20003fc6270 */
[----:B------:R-:W1:Y:S01]  /*115b0*/  @!P1 S2R R194, SR_CgaCtaId ;  /* 0x0000000000c29919 */ /* 0x000e620000008800 */
[----:B------:R-:W-:Y:S02]  /*115c0*/  ISETP.GE.AND P1, PT, R180, R3, PT ;  /* 0x00000003b400720c */ /* 0x000fe40003f26270 */
[----:B------:R-:W-:-:S04]  /*115d0*/  P2R R167, PR, RZ, 0x4 ;  /* 0x00000004ffa77803 */ /* 0x000fc80000000000 */
[----:B------:R-:W0:Y:S07]  /*115e0*/  @!P2 S2R R204, SR_CgaCtaId ;  /* 0x0000000000cca919 */ /* 0x000e2e0000008800 */
[----:B------:R-:W-:Y:S01]  /*115f0*/  @!P1 FFMA R5, R0, R153, R5 ;  /* 0x0000009900059223 */ /* 0x000fe20000000005 */
[-C--:B------:R-:W-:Y:S01]  /*11600*/  ISETP.GE.AND P1, PT, R30, R3.reuse, PT ;  /* 0x000000031e00720c */ /* 0x080fe20003f26270 */
[----:B--2---:R-:W-:Y:S01]  /*11610*/  @!P6 HADD2.F32 R0, -RZ, R133.H0_H0 ;  /* 0x20000085ff00e230 */ /* 0x004fe20000004100 */
[----:B------:R-:W-:Y:S04]  /*11620*/  @!P0 LDS R153, [R81+0x58] ;  /* 0x0000580051998984 */ /* 0x000fe80000000800 */
[----:B------:R-:W-:Y:S01]  /*11630*/  @!P4 LDS R133, [R81+0xcc] ;  /* 0x0000cc005185c984 */ /* 0x000fe20000000800 */
[-C--:B------:R-:W-:Y:S01]  /*11640*/  ISETP.GE.AND P4, PT, R126, R3.reuse, PT ;  /* 0x000000037e00720c */ /* 0x080fe20003f86270 */
[----:B---3--:R-:W-:Y:S01]  /*11650*/  @!P6 FFMA R7, R196, R0, R7 ;  /* 0x00000000c407e223 */ /* 0x008fe20000000007 */
[-C--:B------:R-:W-:Y:S01]  /*11660*/  ISETP.GE.AND P6, PT, R178, R3.reuse, PT ;  /* 0x00000003b200720c */ /* 0x080fe20003fc6270 */
[----:B------:R-:W2:Y:S03]  /*11670*/  @!P5 S2R R196, SR_CgaCtaId ;  /* 0x0000000000c4d919 */ /* 0x000ea60000008800 */
[----:B------:R3:W2:Y:S04]  /*11680*/  @!P1 LDS.U16 R123, [R165+0x3a86] ;  /* 0x003a8600a57b9984 */ /* 0x0006a80000000400 */
[----:B------:R-:W2:Y:S01]  /*11690*/  @!P1 LDS R149, [R81+0x54] ;  /* 0x0000540051959984 */ /* 0x000ea20000000800 */
[----:B------:R-:W-:-:S03]  /*116a0*/  ISETP.GE.AND P1, PT, R172, R3, PT ;  /* 0x00000003ac00720c */ /* 0x000fc60003f26270 */
[----:B------:R-:W-:Y:S01]  /*116b0*/  @!P4 LDS.U16 R117, [R117+0x4a04] ;  /* 0x004a04007575c984 */ /* 0x000fe20000000400 */
[----:B---3--:R-:W-:Y:S02]  /*116c0*/  P2R R165, PR, RZ, 0x1 ;  /* 0x00000001ffa57803 */ /* 0x008fe40000000000 */
[----:B------:R-:W-:Y:S01]  /*116d0*/  ISETP.GE.AND P0, PT, R170, R3, PT ;  /* 0x00000003aa00720c */ /* 0x000fe20003f06270 */
[----:B------:R-:W-:Y:S01]  /*116e0*/  @!P4 LDS R139, [R81+0xd0] ;  /* 0x0000d000518bc984 */ /* 0x000fe20000000800 */
[----:B------:R-:W-:-:S03]  /*116f0*/  ISETP.NE.AND P4, PT, R155, RZ, PT ;  /* 0x000000ff9b00720c */ /* 0x000fc60003f85270 */
[----:B------:R-:W-:Y:S01]  /*11700*/  @!P6 LDS.U16 R119, [R23+0x4e02] ;  /* 0x004e02001777e984 */ /* 0x000fe20000000400 */
[----:B------:R-:W-:-:S03]  /*11710*/  P2R R171, PR, RZ, 0x10 ;  /* 0x00000010ffab7803 */ /* 0x000fc60000000000 */
[----:B------:R-:W-:Y:S04]  /*11720*/  @!P1 LDS.U16 R127, [R202+0x3b86] ;  /* 0x003b8600ca7f9984 */ /* 0x000fe80000000400 */
[----:B------:R-:W-:Y:S01]  /*11730*/  @!P1 LDS R155, [R81+0x5c] ;  /* 0x00005c00519b9984 */ /* 0x000fe20000000800 */
[----:B------:R-:W-:Y:S02]  /*11740*/  ISETP.NE.AND P1, PT, R159, RZ, PT ;  /* 0x000000ff9f00720c */ /* 0x000fe40003f25270 */
[----:B------:R-:W-:Y:S01]  /*11750*/  @!P0 MOV R157, 0x400 ;  /* 0x00000400009d8802 */ /* 0x000fe20000000f00 */
[----:B------:R3:W2:Y:S01]  /*11760*/  @!P3 LDS.U16 R0, [R13+0x4f00] ;  /* 0x004f00000d00b984 */ /* 0x0006a20000000400 */
[----:B------:R-:W-:Y:S02]  /*11770*/  P2R R173, PR, RZ, 0x2 ;  /* 0x00000002ffad7803 */ /* 0x000fe40000000000 */
[----:B-----5:R-:W-:Y:S01]  /*11780*/  @!P0 LEA R157, R190, R157, 0x18 ;  /* 0x0000009dbe9d8211 */ /* 0x020fe200078ec0ff */
[----:B------:R-:W5:Y:S01]  /*11790*/  @!P6 LDS R192, [R81+0xf0] ;  /* 0x0000f00051c0e984 */ /* 0x000f620000000800 */
[----:B------:R-:W-:-:S02]  /*117a0*/  ISETP.GE.AND P0, PT, R104, R3, PT ;  /* 0x000000036800720c */ /* 0x000fc40003f06270 */
[----:B---3--:R-:W-:-:S03]  /*117b0*/  @!P4 MOV R13, 0x400 ;  /* 0x00000400000dc802 */ /* 0x008fc60000000f00 */
[----:B------:R-:W-:Y:S02]  /*117c0*/  @!P1 MOV R159, 0x400 ;  /* 0x00000400009f9802 */ /* 0x000fe40000000f00 */
[----:B----4-:R-:W-:Y:S02]  /*117d0*/  @!P4 LEA R161, R188, R13, 0x18 ;  /* 0x0000000dbca1c211 */ /* 0x010fe400078ec0ff */
[----:B-1----:R-:W-:Y:S02]  /*117e0*/  @!P1 LEA R159, R194, R159, 0x18 ;  /* 0x0000009fc29f9211 */ /* 0x002fe400078ec0ff */
[-C--:B------:R-:W-:Y:S02]  /*117f0*/  ISETP.GE.AND P1, PT, R164, R3.reuse, PT ;  /* 0x00000003a400720c */ /* 0x080fe40003f26270 */
[----:B------:R-:W-:Y:S02]  /*11800*/  @!P2 MOV R13, 0x400 ;  /* 0x00000400000da802 */ /* 0x000fe40000000f00 */
[----:B------:R-:W-:-:S02]  /*11810*/  ISETP.GE.AND P4, PT, R30, R3, PT ;  /* 0x000000031e00720c */ /* 0x000fc40003f86270 */
[----:B0-----:R-:W-:Y:S02]  /*11820*/  @!P2 LEA R13, R204, R13, 0x18 ;  /* 0x0000000dcc0da211 */ /* 0x001fe400078ec0ff */
[----:B------:R-:W-:-:S05]  /*11830*/  ISETP.GE.AND P2, PT, R104, R3, PT ;  /* 0x000000036800720c */ /* 0x000fca0003f46270 */
[----:B------:R-:W-:-:S04]  /*11840*/  @!P1 MOV R23, 0x400 ;  /* 0x0000040000179802 */ /* 0x000fc80000000f00 */
[----:B------:R-:W-:Y:S01]  /*11850*/  @!P1 LEA R198, R198, R23, 0x18 ;  /* 0x00000017c6c69211 */ /* 0x000fe200078ec0ff */
[----:B--2---:R-:W-:Y:S01]  /*11860*/  @!P4 HADD2.F32 R190, -RZ, R123.H0_H0 ;  /* 0x2000007bffbec230 */ /* 0x004fe20000004100 */
[----:B------:R-:W-:Y:S02]  /*11870*/  @!P0 MOV R23, 0x400 ;  /* 0x0000040000178802 */ /* 0x000fe40000000f00 */
[-C--:B------:R-:W-:Y:S02]  /*11880*/  ISETP.GE.AND P0, PT, R174, R3.reuse, PT ;  /* 0x00000003ae00720c */ /* 0x080fe40003f06270 */
[----:B------:R-:W-:Y:S01]  /*11890*/  ISETP.GE.AND P1, PT, R170, R3, PT ;  /* 0x00000003aa00720c */ /* 0x000fe20003f26270 */
[----:B------:R-:W-:Y:S01]  /*118a0*/  @!P4 FFMA R7, R190, R149, R7 ;  /* 0x00000095be07c223 */ /* 0x000fe20000000007 */
[----:B------:R-:W-:Y:S02]  /*118b0*/  @!P2 LEA R206, R206, R23, 0x18 ;  /* 0x00000017cecea211 */ /* 0x000fe400078ec0ff */
[----:B------:R-:W-:-:S02]  /*118c0*/  @!P5 MOV R23, 0x400 ;  /* 0x000004000017d802 */ /* 0x000fc40000000f00 */
[----:B------:R-:W-:Y:S02]  /*118d0*/  ISETP.GE.AND P4, PT, R126, R3, PT ;  /* 0x000000037e00720c */ /* 0x000fe40003f86270 */
[----:B------:R-:W-:Y:S01]  /*118e0*/  @!P5 LEA R163, R196, R23, 0x18 ;  /* 0x00000017c4a3d211 */ /* 0x000fe200078ec0ff */
[----:B------:R-:W-:Y:S02]  /*118f0*/  @!P3 HADD2.F32 R23, -RZ, R0.H0_H0 ;  /* 0x20000000ff17b230 */ /* 0x000fe40000004100 */
[----:B------:R-:W-:Y:S01]  /*11900*/  @!P0 HADD2.F32 R188, -RZ, R25.H0_H0 ;  /* 0x20000019ffbc8230 */ /* 0x000fe20000004100 */
[----:B------:R-:W-:Y:S01]  /*11910*/  ISETP.GE.AND P0, PT, R128, R3, PT ;  /* 0x000000038000720c */ /* 0x000fe20003f06270 */
[----:B------:R0:W1:Y:S01]  /*11920*/  @!P1 LDS.U16 R25, [R157+0x3c06] ;  /* 0x003c06009d199984 */ /* 0x0000620000000400 */
[----:B------:R-:W-:Y:S02]  /*11930*/  @!P6 HADD2.F32 R0, -RZ, R119.H0_H0 ;  /* 0x20000077ff00e230 */ /* 0x000fe40000004100 */
[----:B------:R-:W-:Y:S01]  /*11940*/  @!P3 FFMA R184, R23, R129, R184 ;  /* 0x0000008117b8b223 */ /* 0x000fe200000000b8 */
[----:B------:R-:W2:Y:S01]  /*11950*/  @!P1 LDS R194, [R81+0x60] ;  /* 0x0000600051c29984 */ /* 0x000ea20000000800 */
[----:B------:R-:W-:Y:S01]  /*11960*/  ISETP.GE.AND P1, PT, R160, R3, PT ;  /* 0x00000003a000720c */ /* 0x000fe20003f26270 */
[----:B------:R-:W-:Y:S01]  /*11970*/  @!P4 HADD2.F32 R117, -RZ, R117.H0_H0 ;  /* 0x20000075ff75c230 */ /* 0x000fe20000004100 */
[----:B0-----:R-:W-:-:S02]  /*11980*/  P2R R157, PR, RZ, 0x20 ;  /* 0x00000020ff9d7803 */ /* 0x001fc40000000000 */
[----:B------:R-:W-:-:S03]  /*11990*/  ISETP.GE.AND P5, PT, R174, R3, PT ;  /* 0x00000003ae00720c */ /* 0x000fc60003fa6270 */
[----:B------:R-:W-:-:S05]  /*119a0*/  @!P0 HADD2.F32 R121, -RZ, R121.H0_H0 ;  /* 0x20000079ff798230 */ /* 0x000fca0000004100 */
[----:B------:R-:W-:Y:S01]  /*119b0*/  @!P0 FFMA R186, R121, R133, R186 ;  /* 0x0000008579ba8223 */ /* 0x000fe200000000ba */
[----:B------:R-:W-:Y:S01]  /*119c0*/  ISETP.NE.AND P0, PT, R165, RZ, PT ;  /* 0x000000ffa500720c */ /* 0x000fe20003f05270 */
[----:B------:R-:W0:Y:S01]  /*119d0*/  @!P1 S2R R196, SR_CgaCtaId ;  /* 0x0000000000c49919 */ /* 0x000e220000008800 */
[----:B------:R-:W-:Y:S01]  /*119e0*/  ISETP.GE.AND P1, PT, R172, R3, PT ;  /* 0x00000003ac00720c */ /* 0x000fe20003f26270 */
[----:B------:R-:W-:Y:S01]  /*119f0*/  @!P4 FFMA R186, R139, R117, R186 ;  /* 0x000000758bbac223 */ /* 0x000fe200000000ba */
[----:B------:R-:W-:Y:S01]  /*11a00*/  P2R R165, PR, RZ, 0x8 ;  /* 0x00000008ffa57803 */ /* 0x000fe20000000000 */
[----:B------:R-:W-:Y:S01]  /*11a10*/  @!P5 FFMA R5, R188, R131, R5 ;  /* 0x00000083bc05d223 */ /* 0x000fe20000000005 */
[----:B------:R-:W-:Y:S01]  /*11a20*/  P2R R131, PR, RZ, 0x1 ;  /* 0x00000001ff837803 */ /* 0x000fe20000000000 */
[----:B------:R-:W-:Y:S01]  /*11a30*/  @!P2 LDS.U16 R121, [R206+0x3008] ;  /* 0x00300800ce79a984 */ /* 0x000fe20000000400 */
[-C--:B------:R-:W-:Y:S01]  /*11a40*/  ISETP.GE.AND P5, PT, R158, R3.reuse, PT ;  /* 0x000000039e00720c */ /* 0x080fe20003fa6270 */
[----:B-----5:R-:W-:Y:S01]  /*11a50*/  @!P6 FFMA R5, R192, R0, R5 ;  /* 0x00000000c005e223 */ /* 0x020fe20000000005 */
[-C--:B------:R-:W-:Y:S01]  /*11a60*/  ISETP.GE.AND P6, PT, R156, R3.reuse, PT ;  /* 0x000000039c00720c */ /* 0x080fe20003fc6270 */
[----:B------:R-:W-:Y:S01]  /*11a70*/  @!P2 LDS R0, [R81] ;  /* 0x000000005100a984 */ /* 0x000fe20000000800 */
[-C--:B------:R-:W-:Y:S01]  /*11a80*/  ISETP.GE.AND P3, PT, R22, R3.reuse, PT ;  /* 0x000000031600720c */ /* 0x080fe20003f66270 */
[----:B------:R-:W-:Y:S01]  /*11a90*/  @!P0 HADD2.F32 R188, -RZ, R125.H0_H0 ;  /* 0x2000007dffbc8230 */ /* 0x000fe20000004100 */
[----:B------:R-:W-:Y:S01]  /*11aa0*/  ISETP.NE.AND P4, PT, R171, RZ, PT ;  /* 0x000000ffab00720c */ /* 0x000fe20003f85270 */
[----:B------:R-:W-:Y:S01]  /*11ab0*/  @!P1 HADD2.F32 R190, -RZ, R127.H0_H0 ;  /* 0x2000007fffbe9230 */ /* 0x000fe20000004100 */
[----:B------:R-:W-:-:S02]  /*11ac0*/  ISETP.GE.AND P2, PT, R164, R3, PT ;  /* 0x00000003a400720c */ /* 0x000fc40003f46270 */
[----:B------:R-:W-:Y:S01]  /*11ad0*/  @!P0 FFMA R7, R188, R153, R7 ;  /* 0x00000099bc078223 */ /* 0x000fe20000000007 */
[----:B------:R-:W-:Y:S02]  /*11ae0*/  LOP3.LUT P0, RZ, R113, 0x800, RZ, 0xc0, !PT ;  /* 0x0000080071ff7812 */ /* 0x000fe4000780c0ff */
[----:B------:R-:W3:Y:S01]  /*11af0*/  @!P5 S2R R200, SR_CgaCtaId ;  /* 0x0000000000c8d919 */ /* 0x000ee20000008800 */
[----:B------:R-:W-:Y:S01]  /*11b00*/  @!P1 FFMA R7, R190, R155, R7 ;  /* 0x0000009bbe079223 */ /* 0x000fe20000000007 */
[----:B------:R-:W-:Y:S01]  /*11b10*/  ISETP.NE.AND P1, PT, R173, RZ, PT ;  /* 0x000000ffad00720c */ /* 0x000fe20003f25270 */
[----:B------:R-:W4:Y:S01]  /*11b20*/  @!P6 S2R R190, SR_CgaCtaId ;  /* 0x0000000000bee919 */ /* 0x000f220000008800 */
[----:B------:R-:W-:Y:S02]  /*11b30*/  ISETP.NE.AND P6, PT, R169, RZ, PT ;  /* 0x000000ffa900720c */ /* 0x000fe40003fc5270 */
[----:B------:R-:W-:Y:S01]  /*11b40*/  @!P5 MOV R125, 0x400 ;  /* 0x00000400007dd802 */ /* 0x000fe20000000f00 */
[----:B------:R-:W5:Y:S01]  /*11b50*/  @!P3 S2R R192, SR_CgaCtaId ;  /* 0x0000000000c0b919 */ /* 0x000f620000008800 */
[----:B------:R-:W-:-:S02]  /*11b60*/  P2R R169, PR, RZ, 0x40 ;  /* 0x00000040ffa97803 */ /* 0x000fc40000000000 */
[-C--:B------:R-:W-:Y:S01]  /*11b70*/  ISETP.GE.AND P3, PT, R10, R3.reuse, PT ;  /* 0x000000030a00720c */ /* 0x080fe20003f66270 */
[----:B------:R-:W-:Y:S01]  /*11b80*/  @!P0 LDS R127, [R81+0xfc] ;  /* 0x0000fc00517f8984 */ /* 0x000fe20000000800 */
[----:B------:R-:W-:Y:S02]  /*11b90*/  ISETP.GE.AND P0, PT, R16, R3, PT ;  /* 0x000000031000720c */ /* 0x000fe40003f06270 */
[----:B------:R-:W-:Y:S01]  /*11ba0*/  P2R R171, PR, RZ, 0x8 ;  /* 0x00000008ffab7803 */ /* 0x000fe20000000000 */
[----:B------:R-:W-:Y:S01]  /*11bb0*/  @!P1 LDS.U16 R117, [R159+0x3c86] ;  /* 0x003c86009f759984 */ /* 0x000fe20000000400 */
[----:B------:R-:W-:-:S03]  /*11bc0*/  P2R R153, PR, RZ, 0x1 ;  /* 0x00000001ff997803 */ /* 0x000fc60000000000 */
[----:B------:R-:W-:Y:S04]  /*11bd0*/  @!P6 LDS R129, [R81+0xf4] ;  /* 0x0000f4005181e984 */ /* 0x000fe80000000800 */
[----:B------:R-:W-:Y:S01]  /*11be0*/  @!P6 LDS.U16 R31, [R31+0x4e82] ;  /* 0x004e82001f1fe984 */ /* 0x000fe20000000400 */
[-C--:B------:R-:W-:Y:S01]  /*11bf0*/  ISETP.GE.AND P6, PT, R124, R3.reuse, PT ;  /* 0x000000037c00720c */ /* 0x080fe20003fc6270 */
[----:B------:R-:W4:Y:S01]  /*11c00*/  @!P0 S2R R202, SR_CgaCtaId ;  /* 0x0000000000ca8919 */ /* 0x000f220000008800 */
[----:B------:R-:W-:Y:S01]  /*11c10*/  LOP3.LUT P0, RZ, R113, 0x800, RZ, 0xc0, !PT ;  /* 0x0000080071ff7812 */ /* 0x000fe2000780c0ff */
[----:B------:R-:W-:Y:S01]  /*11c20*/  @!P1 LDS R139, [R81+0x64] ;  /* 0x00006400518b9984 */ /* 0x000fe20000000800 */
[----:B------:R-:W-:Y:S02]  /*11c30*/  ISETP.GE.AND P1, PT, R12, R3, PT ;  /* 0x000000030c00720c */ /* 0x000fe40003f26270 */
[----:B---3--:R-:W-:Y:S01]  /*11c40*/  @!P5 LEA R200, R200, R125, 0x18 ;  /* 0x0000007dc8c8d211 */ /* 0x008fe200078ec0ff */
[----:B------:R-:W3:Y:S01]  /*11c50*/  @!P3 S2R R204, SR_CgaCtaId ;  /* 0x0000000000ccb919 */ /* 0x000ee20000008800 */
[----:B------:R-:W-:-:S02]  /*11c60*/  ISETP.NE.AND P5, PT, R157, RZ, PT ;  /* 0x000000ff9d00720c */ /* 0x000fc40003fa5270 */
[----:B------:R-:W-:-:S03]  /*11c70*/  @!P3 MOV R157, 0x400 ;  /* 0x00000400009db802 */ /* 0x000fc60000000f00 */
[----:B------:R-:W-:Y:S04]  /*11c80*/  @!P6 LDS.U16 R115, [R115+0x4a84] ;  /* 0x004a84007373e984 */ /* 0x000fe80000000400 */
[----:B------:R-:W-:Y:S01]  /*11c90*/  @!P6 LDS R133, [R81+0xd4] ;  /* 0x0000d4005185e984 */ /* 0x000fe20000000800 */
[----:B------:R-:W-:-:S03]  /*11ca0*/  ISETP.GE.AND P6, PT, R170, R3, PT ;  /* 0x00000003aa00720c */ /* 0x000fc60003fc6270 */
[----:B------:R-:W-:Y:S01]  /*11cb0*/  @!P0 LDS.U16 R23, [R11+0x4f80] ;  /* 0x004f80000b178984 */ /* 0x000fe20000000400 */
[----:B------:R-:W-:-:S03]  /*11cc0*/  ISETP.GE.AND P0, PT, R160, R3, PT ;  /* 0x00000003a000720c */ /* 0x000fc60003f06270 */
[----:B------:R2:W4:Y:S01]  /*11cd0*/  @!P4 LDS.U16 R119, [R161+0x3d06] ;  /* 0x003d0600a177c984 */ /* 0x0005220000000400 */
[----:B------:R-:W4:Y:S01]  /*11ce0*/  @!P1 S2R R208, SR_CgaCtaId ;  /* 0x0000000000d09919 */ /* 0x000f220000008800 */
[----:B------:R-:W-:-:S04]  /*11cf0*/  ISETP.NE.AND P1, PT, R151, RZ, PT ;  /* 0x000000ff9700720c */ /* 0x000fc80003f25270 */
[----:B-1----:R-:W-:Y:S02]  /*11d00*/  @!P6 HADD2.F32 R188, -RZ, R25.H0_H0 ;  /* 0x20000019ffbce230 */ /* 0x002fe40000004100 */
[----:B------:R-:W-:Y:S01]  /*11d10*/  @!P2 LDS.U16 R25, [R198+0x3d86] ;  /* 0x003d8600c619a984 */ /* 0x000fe20000000400 */
[----:B--2---:R-:W-:Y:S02]  /*11d20*/  P2R R161, PR, RZ, 0x20 ;  /* 0x00000020ffa17803 */ /* 0x004fe40000000000 */
[----:B------:R-:W-:Y:S01]  /*11d30*/  @!P0 MOV R123, 0x400 ;  /* 0x00000400007b8802 */ /* 0x000fe20000000f00 */
[----:B------:R-:W-:Y:S01]  /*11d40*/  @!P6 FFMA R7, R194, R188, R7 ;  /* 0x000000bcc207e223 */ /* 0x000fe20000000007 */
[----:B------:R-:W-:Y:S01]  /*11d50*/  ISETP.GE.AND P6, PT, R22, R3, PT ;  /* 0x000000031600720c */ /* 0x000fe20003fc6270 */
[----:B------:R-:W-:Y:S01]  /*11d60*/  @!P2 LDS R151, [R81+0x6c] ;  /* 0x00006c005197a984 */ /* 0x000fe20000000800 */
[----:B0-----:R-:W-:Y:S02]  /*11d70*/  @!P0 LEA R196, R196, R123, 0x18 ;  /* 0x0000007bc4c48211 */ /* 0x001fe400078ec0ff */
[----:B------:R-:W-:Y:S01]  /*11d80*/  ISETP.NE.AND P0, PT, R153, RZ, PT ;  /* 0x000000ff9900720c */ /* 0x000fe20003f05270 */
[----:B------:R0:W-:Y:S01]  /*11d90*/  @!P5 LDS.U16 R123, [R163+0x3088] ;  /* 0x00308800a37bd984 */ /* 0x0001e20000000400 */
[----:B---3--:R-:W-:-:S02]  /*11da0*/  @!P3 LEA R157, R204, R157, 0x18 ;  /* 0x0000009dcc9db211 */ /* 0x008fc400078ec0ff */
[-C--:B------:R-:W-:Y:S01]  /*11db0*/  ISETP.GE.AND P3, PT, R22, R3.reuse, PT ;  /* 0x000000031600720c */ /* 0x080fe20003f66270 */
[----:B------:R-:W1:Y:S01]  /*11dc0*/  @!P4 LDS R149, [R81+0x68] ;  /* 0x000068005195c984 */ /* 0x000e620000000800 */
[----:B------:R-:W-:Y:S02]  /*11dd0*/  @!P1 MOV R159, 0x400 ;  /* 0x00000400009f9802 */ /* 0x000fe40000000f00 */
[----:B0-----:R-:W-:Y:S01]  /*11de0*/  P2R R163, PR, RZ, 0x4 ;  /* 0x00000004ffa37803 */ /* 0x001fe20000000000 */
[----:B------:R-:W0:Y:S01]  /*11df0*/  @!P5 LDS R153, [R81+0x4] ;  /* 0x000004005199d984 */ /* 0x000e220000000800 */
[----:B------:R-:W-:Y:S02]  /*11e00*/  ISETP.GE.AND P2, PT, R156, R3, PT ;  /* 0x000000039c00720c */ /* 0x000fe40003f46270 */
[----:B------:R-:W-:Y:S01]  /*11e10*/  @!P6 MOV R125, 0x400 ;  /* 0x00000400007de802 */ /* 0x000fe20000000f00 */
[----:B------:R-:W2:Y:S01]  /*11e20*/  @!P1 S2R R210, SR_CgaCtaId ;  /* 0x0000000000d29919 */ /* 0x000ea20000008800 */
[----:B------:R-:W-:-:S02]  /*11e30*/  @!P0 MOV R155, 0x400 ;  /* 0x00000400009b8802 */ /* 0x000fc40000000f00 */
[----:B-----5:R-:W-:Y:S02]  /*11e40*/  @!P6 LEA R125, R192, R125, 0x18 ;  /* 0x0000007dc07de211 */ /* 0x020fe400078ec0ff */
[----:B------:R-:W-:Y:S02]  /*11e50*/  ISETP.GE.AND P6, PT, R12, R3, PT ;  /* 0x000000030c00720c */ /* 0x000fe40003fc6270 */
[----:B----4-:R-:W-:Y:S01]  /*11e60*/  @!P0 LEA R202, R202, R155, 0x18 ;  /* 0x0000009bcaca8211 */ /* 0x010fe200078ec0ff */
[----:B------:R-:W-:Y:S02]  /*11e70*/  @!P4 HADD2.F32 R192, -RZ, R119.H0_H0 ;  /* 0x20000077ffc0c230 */ /* 0x000fe40000004100 */
[----:B------:R-:W-:Y:S01]  /*11e80*/  @!P2 MOV R11, 0x400 ;  /* 0x00000400000ba802 */ /* 0x000fe20000000f00 */
[----:B------:R-:W3:Y:S01]  /*11e90*/  @!P3 LDS.U16 R125, [R125+0x3108] ;  /* 0x003108007d7db984 */ /* 0x000ee20000000400 */
[----:B------:R-:W-:Y:S02]  /*11ea0*/  LOP3.LUT P5, RZ, R113, 0x800, RZ, 0xc0, !PT ;  /* 0x0000080071ff7812 */ /* 0x000fe400078ac0ff */
[----:B------:R-:W-:-:S02]  /*11eb0*/  @!P2 LEA R11, R190, R11, 0x18 ;  /* 0x0000000bbe0ba211 */ /* 0x000fc400078ec0ff */
[----:B------:R-:W-:Y:S02]  /*11ec0*/  ISETP.GE.AND P2, PT, R168, R3, PT ;  /* 0x00000003a800720c */ /* 0x000fe40003f46270 */
[----:B------:R-:W-:-:S04]  /*11ed0*/  @!P6 MOV R155, 0x400 ;  /* 0x00000400009be802 */ /* 0x000fc80000000f00 */
[----:B------:R-:W-:Y:S02]  /*11ee0*/  @!P6 LEA R208, R208, R155, 0x18 ;  /* 0x0000009bd0d0e211 */ /* 0x000fe400078ec0ff */
[----:B------:R-:W-:Y:S01]  /*11ef0*/  ISETP.NE.AND P6, PT, R169, RZ, PT ;  /* 0x000000ffa900720c */ /* 0x000fe20003fc5270 */
[----:B------:R-:W4:Y:S01]  /*11f00*/  @!P3 LDS R155, [R81+0x8] ;  /* 0x00000800519bb984 */ /* 0x000f220000000800 */
[----:B------:R-:W-:Y:S01]  /*11f10*/  ISETP.GE.AND P3, PT, R104, R3, PT ;  /* 0x000000036800720c */ /* 0x000fe20003f66270 */
[----:B------:R-:W-:Y:S02]  /*11f20*/  @!P5 HADD2.F32 R23, -RZ, R23.H0_H0 ;  /* 0x20000017ff17d230 */ /* 0x000fe40000004100 */
[----:B------:R-:W-:-:S03]  /*11f30*/  @!P2 HADD2.F32 R188, -RZ, R117.H0_H0 ;  /* 0x20000075ffbca230 */ /* 0x000fc60000004100 */
[----:B------:R-:W-:Y:S01]  /*11f40*/  @!P5 FFMA R184, R23, R127, R184 ;  /* 0x0000007f17b8d223 */ /* 0x000fe200000000b8 */
[----:B------:R-:W-:Y:S01]  /*11f50*/  ISETP.NE.AND P5, PT, R161, RZ, PT ;  /* 0x000000ffa100720c */ /* 0x000fe20003fa5270 */
[----:B------:R-:W-:Y:S01]  /*11f60*/  @!P2 FFMA R7, R188, R139, R7 ;  /* 0x0000008bbc07a223 */ /* 0x000fe20000000007 */
[----:B------:R-:W-:Y:S01]  /*11f70*/  ISETP.GE.AND P2, PT, R124, R3, PT ;  /* 0x000000037c00720c */ /* 0x000fe20003f46270 */
[----:B------:R-:W-:Y:S01]  /*11f80*/  IMAD.MOV.U32 R188, RZ, RZ, RZ ;  /* 0x000000ffffbc7224 */ /* 0x000fe200078e00ff */
[----:B--2---:R-:W-:Y:S01]  /*11f90*/  @!P1 LEA R159, R210, R159, 0x18 ;  /* 0x0000009fd29f9211 */ /* 0x004fe200078ec0ff */
[----:B-1----:R-:W-:Y:S01]  /*11fa0*/  @!P4 FFMA R7, R192, R149, R7 ;  /* 0x00000095c007c223 */ /* 0x002fe20000000007 */
[----:B------:R-:W-:Y:S01]  /*11fb0*/  ISETP.GE.AND P4, PT, R152, R3, PT ;  /* 0x000000039800720c */ /* 0x000fe20003f86270 */
[----:B------:R-:W-:Y:S02]  /*11fc0*/  @!P6 HADD2.F32 R190, -RZ, R31.H0_H0 ;  /* 0x2000001fffbee230 */ /* 0x000fe40000004100 */
[----:B------:R-:W-:Y:S01]  /*11fd0*/  FFMA R49, R184, R2, R49 ;  /* 0x00000002b8317223 */ /* 0x000fe20000000031 */
[----:B------:R-:W-:Y:S01]  /*11fe0*/  @!P3 HADD2.F32 R121, -RZ, R121.H0_H0 ;  /* 0x20000079ff79b230 */ /* 0x000fe20000004100 */
[----:B------:R1:W2:Y:S01]  /*11ff0*/  @!P0 LDS.U16 R31, [R202+0x3188] ;  /* 0x00318800ca1f8984 */ /* 0x0002a20000000400 */
[----:B------:R-:W-:-:S02]  /*12000*/  IMAD.MOV.U32 R184, RZ, RZ, RZ ;  /* 0x000000ffffb87224 */ /* 0x000fc400078e00ff */
[----:B------:R-:W-:Y:S01]  /*12010*/  @!P6 FFMA R5, R190, R129, R5 ;  /* 0x00000081be05e223 */ /* 0x000fe20000000005 */
[----:B------:R-:W-:Y:S01]  /*12020*/  ISETP.GE.AND P6, PT, R154, R3, PT ;  /* 0x000000039a00720c */ /* 0x000fe20003fc6270 */
[----:B------:R-:W-:Y:S01]  /*12030*/  @!P3 FFMA R188, R0, R121, RZ ;  /* 0x0000007900bcb223 */ /* 0x000fe200000000ff */
[----:B------:R-:W-:Y:S01]  /*12040*/  @!P2 HADD2.F32 R115, -RZ, R115.H0_H0 ;  /* 0x20000073ff73a230 */ /* 0x000fe20000004100 */
[-C--:B------:R-:W-:Y:S01]  /*12050*/  ISETP.GE.AND P3, PT, R150, R3.reuse, PT ;  /* 0x000000039600720c */ /* 0x080fe20003f66270 */
[----:B------:R-:W-:Y:S01]  /*12060*/  @!P5 HADD2.F32 R123, -RZ, R123.H0_H0 ;  /* 0x2000007bff7bd230 */ /* 0x000fe20000004100 */
[----:B------:R-:W-:Y:S01]  /*12070*/  P2R R169, PR, RZ, 0x40 ;  /* 0x00000040ffa97803 */ /* 0x000fe20000000000 */
[----:B------:R-:W5:Y:S01]  /*12080*/  @!P4 S2R R190, SR_CgaCtaId ;  /* 0x0000000000bec919 */ /* 0x000f620000008800 */
[----:B------:R-:W-:Y:S01]  /*12090*/  ISETP.GE.AND P4, PT, R8, R3, PT ;  /* 0x000000030800720c */ /* 0x000fe20003f86270 */
[----:B------:R-:W-:Y:S01]  /*120a0*/  @!P2 FFMA R186, R115, R133, R186 ;  /* 0x0000008573baa223 */ /* 0x000fe200000000ba */
[----:B------:R-:W-:Y:S01]  /*120b0*/  ISETP.NE.AND P2, PT, R163, RZ, PT ;  /* 0x000000ffa300720c */ /* 0x000fe20003f45270 */
[----:B------:R-:W2:Y:S01]  /*120c0*/  @!P0 LDS R133, [R81+0xc] ;  /* 0x00000c0051858984 */ /* 0x000ea20000000800 */
[----:B------:R-:W-:Y:S01]  /*120d0*/  ISETP.GE.AND P0, PT, R122, R3, PT ;  /* 0x000000037a00720c */ /* 0x000fe20003f06270 */
[----:B0-----:R-:W-:Y:S01]  /*120e0*/  @!P5 FFMA R188, R123, R153, R188 ;  /* 0x000000997bbcd223 */ /* 0x001fe200000000bc */
[----:B------:R-:W-:Y:S01]  /*120f0*/  ISETP.GE.AND P5, PT, R146, R3, PT ;  /* 0x000000039200720c */ /* 0x000fe20003fa6270 */
[----:B------:R-:W0:Y:S01]  /*12100*/  @!P6 S2R R23, SR_CgaCtaId ;  /* 0x000000000017e919 */ /* 0x000e220000008800 */
[----:B------:R-:W-:Y:S01]  /*12110*/  P2R R161, PR, RZ, 0x1 ;  /* 0x00000001ffa17803 */ /* 0x000fe20000000000 */
[----:B------:R-:W2:Y:S01]  /*12120*/  @!P3 S2R R192, SR_CgaCtaId ;  /* 0x0000000000c0b919 */ /* 0x000ea20000008800 */
[----:B------:R-:W-:-:S03]  /*12130*/  ISETP.NE.AND P3, PT, R171, RZ, PT ;  /* 0x000000ffab00720c */ /* 0x000fc60003f65270 */
[----:B------:R-:W2:Y:S01]  /*12140*/  @!P4 S2R R204, SR_CgaCtaId ;  /* 0x0000000000ccc919 */ /* 0x000ea20000008800 */
[----:B------:R-:W-:Y:S01]  /*12150*/  ISETP.GE.AND P4, PT, R148, R3, PT ;  /* 0x000000039400720c */ /* 0x000fe20003f86270 */
[----:B------:R-:W-:Y:S02]  /*12160*/  @!P2 HADD2.F32 R0, -RZ, R25.H0_H0 ;  /* 0x20000019ff00a230 */ /* 0x000fe40000004100 */
[----:B------:R-:W-:Y:S03]  /*12170*/  @!P0 LDS R127, [R81+0xd8] ;  /* 0x0000d800517f8984 */ /* 0x000fe60000000800 */
[----:B------:R-:W-:Y:S01]  /*12180*/  @!P2 FFMA R7, R0, R151, R7 ;  /* 0x000000970007a223 */ /* 0x000fe20000000007 */
[----:B------:R-:W-:Y:S01]  /*12190*/  @!P0 LDS.U16 R109, [R109+0x4b04] ;  /* 0x004b04006d6d8984 */ /* 0x000fe20000000400 */
[----:B------:R-:W-:Y:S02]  /*121a0*/  ISETP.GE.AND P0, PT, R12, R3, PT ;  /* 0x000000030c00720c */ /* 0x000fe40003f06270 */
[----:B------:R-:W-:Y:S01]  /*121b0*/  ISETP.NE.AND P2, PT, R167, RZ, PT ;  /* 0x000000ffa700720c */ /* 0x000fe20003f45270 */
[----:B------:R-:W-:Y:S01]  /*121c0*/  @!P3 LDS.U16 R119, [R157+0x3208] ;  /* 0x003208009d77b984 */ /* 0x000fe20000000400 */
[----:B------:R-:W-:-:S02]  /*121d0*/  P2R R167, PR, RZ, 0x8 ;  /* 0x00000008ffa77803 */ /* 0x000fc40000000000 */
[----:B------:R-:W-:Y:S01]  /*121e0*/  @!P6 MOV R0, 0x400 ;  /* 0x000004000000e802 */ /* 0x000fe20000000f00 */
[----:B------:R-:W2:Y:S01]  /*121f0*/  @!P4 S2R R117, SR_CgaCtaId ;  /* 0x000000000075c919 */ /* 0x000ea20000008800 */
[-C--:B------:R-:W-:Y:S02]  /*12200*/  ISETP.GE.AND P4, PT, R144, R3.reuse, PT ;  /* 0x000000039000720c */ /* 0x080fe40003f86270 */
[----:B------:R-:W-:Y:S01]  /*12210*/  P2R R163, PR, RZ, 0x4 ;  /* 0x00000004ffa37803 */ /* 0x000fe20000000000 */
[----:B------:R-:W-:Y:S01]  /*12220*/  @!P3 LDS R153, [R81+0x10] ;  /* 0x000010005199b984 */ /* 0x000fe20000000800 */
[----:B------:R-:W-:-:S03]  /*12230*/  ISETP.GE.AND P3, PT, R22, R3, PT ;  /* 0x000000031600720c */ /* 0x000fc60003f66270 */
[----:B------:R-:W-:Y:S01]  /*12240*/  @!P0 LDS.U16 R121, [R208+0x3288] ;  /* 0x00328800d0798984 */ /* 0x000fe20000000400 */
[----:B0-----:R-:W-:Y:S02]  /*12250*/  @!P6 LEA R149, R23, R0, 0x18 ;  /* 0x000000001795e211 */ /* 0x001fe400078ec0ff */
[-C--:B------:R-:W-:Y:S01]  /*12260*/  ISETP.GE.AND P6, PT, R148, R3.reuse, PT ;  /* 0x000000039400720c */ /* 0x080fe20003fc6270 */
[----:B------:R-:W-:Y:S01]  /*12270*/  @!P0 LDS R157, [R81+0x14] ;  /* 0x00001400519d8984 */ /* 0x000fe20000000800 */
[----:B------:R-:W-:-:S03]  /*12280*/  ISETP.GE.AND P0, PT, R152, R3, PT ;  /* 0x000000039800720c */ /* 0x000fc60003f06270 */
[----:B------:R-:W-:Y:S02]  /*12290*/  @!P2 LDS R194, [R81+0x70] ;  /* 0x0000700051c2a984 */ /* 0x000fe40000000800 */
[----:B---3--:R-:W-:Y:S02]  /*122a0*/  @!P3 HADD2.F32 R125, -RZ, R125.H0_H0 ;  /* 0x2000007dff7db230 */ /* 0x008fe40000004100 */
[----:B------:R-:W-:Y:S01]  /*122b0*/  @!P2 LDS.U16 R13, [R13+0x3e06] ;  /* 0x003e06000d0da984 */ /* 0x000fe20000000400 */
[----:B------:R-:W-:Y:S02]  /*122c0*/  ISETP.GE.AND P2, PT, R160, R3, PT ;  /* 0x00000003a000720c */ /* 0x000fe40003f46270 */
[----:B----4-:R-:W-:Y:S01]  /*122d0*/  @!P3 FFMA R188, R125, R155, R188 ;  /* 0x0000009b7dbcb223 */ /* 0x010fe200000000bc */
[----:B-1----:R-:W0:Y:S01]  /*122e0*/  @!P4 S2R R202, SR_CgaCtaId ;  /* 0x0000000000cac919 */ /* 0x002e220000008800 */
[-C--:B------:R-:W-:Y:S02]  /*122f0*/  ISETP.GE.AND P3, PT, R8, R3.reuse, PT ;  /* 0x000000030800720c */ /* 0x080fe40003f66270 */
[----:B------:R-:W-:Y:S01]  /*12300*/  @!P0 MOV R25, 0x400 ;  /* 0x0000040000198802 */ /* 0x000fe20000000f00 */
[----:B------:R-:W1:Y:S01]  /*12310*/  @!P5 S2R R198, SR_CgaCtaId ;  /* 0x0000000000c6d919 */ /* 0x000e620000008800 */
[----:B------:R-:W-:-:S02]  /*12320*/  ISETP.GE.AND P4, PT, R18, R3, PT ;  /* 0x000000031200720c */ /* 0x000fc40003f86270 */
[----:B-----5:R-:W-:Y:S01]  /*12330*/  @!P0 LEA R151, R190, R25, 0x18 ;  /* 0x00000019be978211 */ /* 0x020fe200078ec0ff */
[----:B------:R-:W3:Y:S01]  /*12340*/  @!P1 LDS.U16 R123, [R159+0x3308] ;  /* 0x003308009f7b9984 */ /* 0x000ee20000000400 */
[-C--:B------:R-:W-:Y:S02]  /*12350*/  ISETP.GE.AND P0, PT, R16, R3.reuse, PT ;  /* 0x000000031000720c */ /* 0x080fe40003f06270 */
[----:B------:R-:W-:Y:S01]  /*12360*/  @!P6 MOV R0, 0x400 ;  /* 0x000004000000e802 */ /* 0x000fe20000000f00 */
[----:B------:R4:W5:Y:S01]  /*12370*/  @!P2 LDS.U16 R115, [R196+0x3e86] ;  /* 0x003e8600c473a984 */ /* 0x0009620000000400 */
[-C--:B------:R-:W-:Y:S02]  /*12380*/  ISETP.GE.AND P5, PT, R20, R3.reuse, PT ;  /* 0x000000031400720c */ /* 0x080fe40003fa6270 */
[----:B--2---:R-:W-:Y:S01]  /*12390*/  @!P6 LEA R0, R117, R0, 0x18 ;  /* 0x000000007500e211 */ /* 0x004fe200078ec0ff */
[----:B------:R-:W2:Y:S01]  /*123a0*/  @!P2 LDS R129, [R81+0x74] ;  /* 0x000074005181a984 */ /* 0x000ea20000000800 */
[----:B------:R-:W-:-:S02]  /*123b0*/  ISETP.GE.AND P2, PT, R150, R3, PT ;  /* 0x000000039600720c */ /* 0x000fc40003f46270 */
[----:B------:R-:W-:Y:S01]  /*123c0*/  ISETP.GE.AND P6, PT, R144, R3, PT ;  /* 0x000000039000720c */ /* 0x000fe20003fc6270 */
[----:B------:R-:W5:Y:S01]  /*123d0*/  @!P4 S2R R206, SR_CgaCtaId ;  /* 0x0000000000cec919 */ /* 0x000f620000008800 */
[----:B------:R-:W-:Y:S02]  /*123e0*/  @!P3 MOV R25, 0x400 ;  /* 0x000004000019b802 */ /* 0x000fe40000000f00 */
[----:B------:R-:W-:Y:S01]  /*123f0*/  P2R R139, PR, RZ, 0x10 ;  /* 0x00000010ff8b7803 */ /* 0x000fe20000000000 */
[----:B------:R-:W-:Y:S01]  /*12400*/  @!P3 LDS R159, [R81+0x1c] ;  /* 0x00001c00519fb984 */ /* 0x000fe20000000800 */
[----:B------:R-:W-:Y:S01]  /*12410*/  @!P3 LEA R204, R204, R25, 0x18 ;  /* 0x00000019ccccb211 */ /* 0x000fe200078ec0ff */
[----:B------:R-:W-:Y:S01]  /*12420*/  @!P0 HADD2.F32 R25, -RZ, R31.H0_H0 ;  /* 0x2000001fff198230 */ /* 0x000fe20000004100 */
[----:B------:R-:W-:Y:S01]  /*12430*/  ISETP.GE.AND P4, PT, R146, R3, PT ;  /* 0x000000039200720c */ /* 0x000fe20003f86270 */
[----:B------:R-:W4:Y:S02]  /*12440*/  @!P5 S2R R210, SR_CgaCtaId ;  /* 0x0000000000d2d919 */ /* 0x000f240000008800 */
[----:B------:R-:W-:Y:S01]  /*12450*/  @!P2 MOV R23, 0x400 ;  /* 0x000004000017a802 */ /* 0x000fe20000000f00 */
[----:B------:R-:W-:Y:S01]  /*12460*/  @!P0 FFMA R188, R25, R133, R188 ;  /* 0x0000008519bc8223 */ /* 0x000fe200000000bc */
[----:B------:R-:W-:Y:S01]  /*12470*/  @!P6 MOV R25, 0x400 ;  /* 0x000004000019e802 */ /* 0x000fe20000000f00 */
[----:B------:R-:W2:Y:S01]  /*12480*/  @!P1 LDS R155, [R81+0x18] ;  /* 0x00001800519b9984 */ /* 0x000ea20000000800 */
[----:B------:R-:W-:-:S02]  /*12490*/  @!P2 LEA R23, R192, R23, 0x18 ;  /* 0x00000017c017a211 */ /* 0x000fc400078ec0ff */
[----:B------:R-:W-:Y:S02]  /*124a0*/  ISETP.GE.AND P2, PT, R158, R3, PT ;  /* 0x000000039e00720c */ /* 0x000fe40003f46270 */
[----:B0-----:R-:W-:Y:S02]  /*124b0*/  @!P6 LEA R25, R202, R25, 0x18 ;  /* 0x00000019ca19e211 */ /* 0x001fe400078ec0ff */
[----:B------:R-:W-:Y:S02]  /*124c0*/  ISETP.GE.AND P6, PT, R26, R3, PT ;  /* 0x000000031a00720c */ /* 0x000fe40003fc6270 */
[----:B------:R-:W-:Y:S02]  /*124d0*/  @!P4 MOV R125, 0x400 ;  /* 0x00000400007dc802 */ /* 0x000fe40000000f00 */
[----:B------:R-:W-:Y:S02]  /*124e0*/  ISETP.NE.AND P0, PT, R161, RZ, PT ;  /* 0x000000ffa100720c */ /* 0x000fe40003f05270 */
[----:B-1----:R-:W-:-:S02]  /*124f0*/  @!P4 LEA R31, R198, R125, 0x18 ;  /* 0x0000007dc61fc211 */ /* 0x002fc400078ec0ff */
[----:B------:R-:W-:Y:S01]  /*12500*/  ISETP.NE.AND P4, PT, R139, RZ, PT ;  /* 0x000000ff8b00720c */ /* 0x000fe20003f85270 */
[----:B------:R-:W0:Y:S01]  /*12510*/  @!P2 LDS.U16 R117, [R200+0x3f06] ;  /* 0x003f0600c875a984 */ /* 0x000e220000000400 */
[----:B------:R-:W-:Y:S01]  /*12520*/  @!P5 MOV R161, 0x400 ;  /* 0x0000040000a1d802 */ /* 0x000fe20000000f00 */
[----:B---3--:R-:W-:Y:S01]  /*12530*/  @!P1 HADD2.F32 R123, -RZ, R123.H0_H0 ;  /* 0x2000007bff7b9230 */ /* 0x008fe20000004100 */
[----:B------:R-:W-:Y:S01]  /*12540*/  ISETP.NE.AND P1, PT, R135, RZ, PT ;  /* 0x000000ff8700720c */ /* 0x000fe20003f25270 */
[----:B------:R-:W1:Y:S01]  /*12550*/  @!P2 LDS R139, [R81+0x78] ;  /* 0x00007800518ba984 */ /* 0x000e620000000800 */
[----:B------:R-:W-:Y:S02]  /*12560*/  ISETP.NE.AND P2, PT, R163, RZ, PT ;  /* 0x000000ffa300720c */ /* 0x000fe40003f45270 */
[----:B------:R-:W-:Y:S01]  /*12570*/  P2R R163, PR, RZ, 0x20 ;  /* 0x00000020ffa37803 */ /* 0x000fe20000000000 */
[----:B------:R-:W3:Y:S01]  /*12580*/  @!P6 S2R R202, SR_CgaCtaId ;  /* 0x0000000000cae919 */ /* 0x000ee20000008800 */
[----:B------:R-:W-:Y:S01]  /*12590*/  ISETP.GE.AND P6, PT, R160, R3, PT ;  /* 0x00000003a000720c */ /* 0x000fe20003fc6270 */
[----:B------:R-:W-:Y:S01]  /*125a0*/  @!P0 HADD2.F32 R109, -RZ, R109.H0_H0 ;  /* 0x2000006dff6d8230 */ /* 0x000fe20000004100 */
[----:B----4-:R-:W-:Y:S01]  /*125b0*/  @!P5 LEA R161, R210, R161, 0x18 ;  /* 0x000000a1d2a1d211 */ /* 0x010fe200078ec0ff */
[----:B------:R4:W1:Y:S01]  /*125c0*/  @!P3 LDS.U16 R125, [R204+0x3388] ;  /* 0x00338800cc7db984 */ /* 0x0008620000000400 */
[----:B------:R-:W-:-:S02]  /*125d0*/  ISETP.NE.AND P3, PT, R167, RZ, PT ;  /* 0x000000ffa700720c */ /* 0x000fc40003f65270 */
[----:B------:R-:W-:Y:S01]  /*125e0*/  ISETP.GE.AND P5, PT, R12, R3, PT ;  /* 0x000000030c00720c */ /* 0x000fe20003fa6270 */
[----:B------:R-:W-:Y:S01]  /*125f0*/  @!P0 FFMA R186, R109, R127, R186 ;  /* 0x0000007f6dba8223 */ /* 0x000fe200000000ba */
[----:B------:R-:W-:Y:S01]  /*12600*/  @!P4 MOV R133, 0x400 ;  /* 0x000004000085c802 */ /* 0x000fe20000000f00 */
[----:B------:R-:W-:Y:S01]  /*12610*/  @!P2 HADD2.F32 R190, -RZ, R13.H0_H0 ;  /* 0x2000000dffbea230 */ /* 0x000fe20000004100 */
[----:B------:R-:W-:Y:S01]  /*12620*/  ISETP.GE.AND P0, PT, R142, R3, PT ;  /* 0x000000038e00720c */ /* 0x000fe20003f06270 */
[----:B------:R-:W1:Y:S01]  /*12630*/  @!P1 S2R R196, SR_CgaCtaId ;  /* 0x0000000000c49919 */ /* 0x000e620000008800 */
[----:B-----5:R-:W-:Y:S01]  /*12640*/  @!P4 LEA R206, R206, R133, 0x18 ;  /* 0x00000085cecec211 */ /* 0x020fe200078ec0ff */
[----:B------:R-:W-:Y:S02]  /*12650*/  @!P6 HADD2.F32 R192, -RZ, R115.H0_H0 ;  /* 0x20000073ffc0e230 */ /* 0x000fe40000004100 */
[----:B------:R-:W-:Y:S01]  /*12660*/  @!P2 FFMA R7, R194, R190, R7 ;  /* 0x000000bec207a223 */ /* 0x000fe20000000007 */
[----:B------:R-:W-:Y:S01]  /*12670*/  ISETP.NE.AND P2, PT, R137, RZ, PT ;  /* 0x000000ff8900720c */ /* 0x000fe20003f45270 */
[----:B------:R-:W-:-:S02]  /*12680*/  @!P3 HADD2.F32 R119, -RZ, R119.H0_H0 ;  /* 0x20000077ff77b230 */ /* 0x000fc40000004100 */
[----:B--2---:R-:W-:Y:S01]  /*12690*/  @!P6 FFMA R7, R192, R129, R7 ;  /* 0x00000081c007e223 */ /* 0x004fe20000000007 */
[----:B------:R-:W-:Y:S01]  /*126a0*/  ISETP.GE.AND P6, PT, R120, R3, PT ;  /* 0x000000037800720c */ /* 0x000fe20003fc6270 */
[----:B------:R-:W-:Y:S01]  /*126b0*/  @!P5 HADD2.F32 R121, -RZ, R121.H0_H0 ;  /* 0x20000079ff79d230 */ /* 0x000fe20000004100 */
[----:B------:R-:W-:Y:S01]  /*126c0*/  P2R R137, PR, RZ, 0x1 ;  /* 0x00000001ff897803 */ /* 0x000fe20000000000 */
[----:B------:R-:W-:Y:S01]  /*126d0*/  @!P3 FFMA R188, R153, R119, R188 ;  /* 0x0000007799bcb223 */ /* 0x000fe200000000bc */
[----:B------:R-:W2:Y:S01]  /*126e0*/  @!P0 S2R R192, SR_CgaCtaId ;  /* 0x0000000000c08919 */ /* 0x000ea20000008800 */
[----:B------:R-:W-:Y:S02]  /*126f0*/  ISETP.GE.AND P0, PT, R6, R3, PT ;  /* 0x000000030600720c */ /* 0x000fe40003f06270 */
[----:B------:R-:W-:Y:S01]  /*12700*/  @!P5 FFMA R188, R121, R157, R188 ;  /* 0x0000009d79bcd223 */ /* 0x000fe200000000bc */
[----:B------:R-:W-:Y:S01]  /*12710*/  ISETP.GE.AND P5, PT, R140, R3, PT ;  /* 0x000000038c00720c */ /* 0x000fe20003fa6270 */
[----:B------:R-:W-:Y:S01]  /*12720*/  @!P4 LDS R153, [R81+0x20] ;  /* 0x000020005199c984 */ /* 0x000fe20000000800 */
[----:B------:R-:W-:-:S02]  /*12730*/  P2R R109, PR, RZ, 0x2 ;  /* 0x00000002ff6d7803 */ /* 0x000fc40000000000 */
[----:B------:R-:W-:Y:S01]  /*12740*/  ISETP.GE.AND P1, PT, R26, R3, PT ;  /* 0x000000031a00720c */ /* 0x000fe20003f26270 */
[----:B------:R-:W-:Y:S01]  /*12750*/  @!P6 LDS R133, [R81+0xdc] ;  /* 0x0000dc005185e984 */ /* 0x000fe20000000800 */
[----:B------:R-:W-:-:S03]  /*12760*/  ISETP.NE.AND P3, PT, R165, RZ, PT ;  /* 0x000000ffa500720c */ /* 0x000fc60003f65270 */
[----:B------:R-:W-:Y:S01]  /*12770*/  @!P6 LDS.U16 R115, [R111+0x4b84] ;  /* 0x004b84006f73e984 */ /* 0x000fe20000000400 */
[----:B------:R-:W-:Y:S01]  /*12780*/  ISETP.GE.AND P6, PT, R114, R3, PT ;  /* 0x000000037200720c */ /* 0x000fe20003fc6270 */
[----:B------:R-:W-:Y:S01]  /*12790*/  @!P0 FFMA R188, R123, R155, R188 ;  /* 0x0000009b7bbc8223 */ /* 0x000fe200000000bc */
[-C--:B------:R-:W-:Y:S01]  /*127a0*/  ISETP.GE.AND P0, PT, R156, R3.reuse, PT ;  /* 0x000000039c00720c */ /* 0x080fe20003f06270 */
[----:B------:R-:W5:Y:S01]  /*127b0*/  @!P5 S2R R198, SR_CgaCtaId ;  /* 0x0000000000c6d919 */ /* 0x000f620000008800 */
[----:B------:R-:W-:Y:S01]  /*127c0*/  ISETP.GE.AND P5, PT, R32, R3, PT ;  /* 0x000000032000720c */ /* 0x000fe20003fa6270 */
[----:B------:R-:W2:Y:S02]  /*127d0*/  @!P4 LDS.U16 R123, [R206+0x3408] ;  /* 0x00340800ce7bc984 */ /* 0x000ea40000000400 */
[----:B------:R-:W-:Y:S02]  /*127e0*/  @!P1 MOV R13, 0x400 ;  /* 0x00000400000d9802 */ /* 0x000fe40000000f00 */
[----:B------:R-:W5:Y:S02]  /*127f0*/  @!P3 LDS.U16 R21, [R21+0x4f02] ;  /* 0x004f02001515b984 */ /* 0x000f640000000400 */
[----:B---3--:R-:W-:-:S02]  /*12800*/  @!P1 LEA R202, R202, R13, 0x18 ;  /* 0x0000000dcaca9211 */ /* 0x008fc400078ec0ff */
[----:B------:R-:W-:Y:S01]  /*12810*/  ISETP.NE.AND P1, PT, R109, RZ, PT ;  /* 0x000000ff6d00720c */ /* 0x000fe20003f25270 */
[----:B------:R-:W3:Y:S01]  /*12820*/  @!P6 S2R R208, SR_CgaCtaId ;  /* 0x0000000000d0e919 */ /* 0x000ee20000008800 */
[-C--:B------:R-:W-:Y:S02]  /*12830*/  ISETP.GE.AND P6, PT, R108, R3.reuse, PT ;  /* 0x000000036c00720c */ /* 0x080fe40003fc6270 */
[----:B----4-:R-:W4:Y:S01]  /*12840*/  @!P5 S2R R204, SR_CgaCtaId ;  /* 0x0000000000ccd919 */ /* 0x010f220000008800 */
[-C--:B------:R-:W-:Y:S01]  /*12850*/  ISETP.GE.AND P5, PT, R158, R3.reuse, PT ;  /* 0x000000039e00720c */ /* 0x080fe20003fa6270 */
[----:B------:R1:W-:Y:S04]  /*12860*/  @!P0 LDS.U16 R119, [R11+0x3f86] ;  /* 0x003f86000b778984 */ /* 0x0003e80000000400 */
[----:B------:R-:W-:Y:S01]  /*12870*/  @!P0 LDS R135, [R81+0x7c] ;  /* 0x00007c0051878984 */ /* 0x000fe20000000800 */
[----:B------:R-:W-:-:S02]  /*12880*/  ISETP.GE.AND P0, PT, R8, R3, PT ;  /* 0x000000030800720c */ /* 0x000fc40003f06270 */
[----:B------:R-:W-:Y:S02]  /*12890*/  @!P1 MOV R109, 0x400 ;  /* 0x00000400006d9802 */ /* 0x000fe40000000f00 */
[----:B------:R-:W3:Y:S01]  /*128a0*/  @!P6 S2R R210, SR_CgaCtaId ;  /* 0x0000000000d2e919 */ /* 0x000ee20000008800 */
[----:B------:R-:W-:Y:S02]  /*128b0*/  ISETP.NE.AND P6, PT, R169, RZ, PT ;  /* 0x000000ffa900720c */ /* 0x000fe40003fc5270 */
[----:B0-----:R-:W-:Y:S01]  /*128c0*/  @!P5 HADD2.F32 R190, -RZ, R117.H0_H0 ;  /* 0x20000075ffbed230 */ /* 0x001fe20000004100 */
[----:B-1----:R-:W-:Y:S01]  /*128d0*/  @!P1 LEA R109, R196, R109, 0x18 ;  /* 0x0000006dc46d9211 */ /* 0x002fe200078ec0ff */
[----:B------:R-:W0:Y:S01]  /*128e0*/  @!P3 LDS R129, [R81+0xf8] ;  /* 0x0000f8005181b984 */ /* 0x000e220000000800 */
[----:B------:R-:W-:Y:S02]  /*128f0*/  P2R R165, PR, RZ, 0x40 ;  /* 0x00000040ffa57803 */ /* 0x000fe40000000000 */
[----:B------:R-:W-:Y:S01]  /*12900*/  @!P5 FFMA R7, R190, R139, R7 ;  /* 0x0000008bbe07d223 */ /* 0x000fe20000000007 */
[----:B------:R-:W-:Y:S01]  /*12910*/  ISETP.NE.AND P5, PT, R163, RZ, PT ;  /* 0x000000ffa300720c */ /* 0x000fe20003fa5270 */
[----:B------:R-:W1:Y:S01]  /*12920*/  @!P2 S2R R200, SR_CgaCtaId ;  /* 0x0000000000c8a919 */ /* 0x000e620000008800 */
[----:B------:R-:W-:Y:S01]  /*12930*/  @!P0 HADD2.F32 R125, -RZ, R125.H0_H0 ;  /* 0x2000007dff7d8230 */ /* 0x000fe20000004100 */
[----:B------:R-:W-:-:S02]  /*12940*/  @!P2 MOV R11, 0x400 ;  /* 0x00000400000ba802 */ /* 0x000fc40000000f00 */
[----:B------:R-:W-:Y:S01]  /*12950*/  P2R R163, PR, RZ, 0x20 ;  /* 0x00000020ffa37803 */ /* 0x000fe20000000000 */
[----:B------:R4:W-:Y:S01]  /*12960*/  @!P6 LDS.U16 R117, [R149+0x4006] ;  /* 0x004006009575e984 */ /* 0x0009e20000000400 */
[----:B------:R-:W-:Y:S01]  /*12970*/  @!P0 FFMA R188, R125, R159, R188 ;  /* 0x0000009f7dbc8223 */ /* 0x000fe200000000bc */
[-C--:B------:R-:W-:Y:S01]  /*12980*/  ISETP.GE.AND P0, PT, R152, R3.reuse, PT ;  /* 0x000000039800720c */ /* 0x080fe20003f06270 */
[----:B--2---:R-:W-:Y:S01]  /*12990*/  @!P4 HADD2.F32 R123, -RZ, R123.H0_H0 ;  /* 0x2000007bff7bc230 */ /* 0x004fe20000004100 */
[----:B------:R-:W-:Y:S01]  /*129a0*/  @!P6 LDS R194, [R81+0x80] ;  /* 0x0000800051c2e984 */ /* 0x000fe20000000800 */
[-C--:B------:R-:W-:Y:S01]  /*129b0*/  ISETP.GE.AND P6, PT, R26, R3.reuse, PT ;  /* 0x000000031a00720c */ /* 0x080fe20003fc6270 */
[----:B-----5:R-:W-:Y:S01]  /*129c0*/  @!P3 HADD2.F32 R190, -RZ, R21.H0_H0 ;  /* 0x20000015ffbeb230 */ /* 0x020fe20000004100 */
[----:B------:R-:W-:Y:S01]  /*129d0*/  P2R R159, PR, RZ, 0x2 ;  /* 0x00000002ff9f7803 */ /* 0x000fe20000000000 */
[----:B------:R2:W5:Y:S01]  /*129e0*/  @!P5 LDS.U16 R127, [R161+0x3488] ;  /* 0x00348800a17fd984 */ /* 0x0005620000000400 */
[----:B------:R-:W-:Y:S01]  /*129f0*/  ISETP.GE.AND P1, PT, R32, R3, PT ;  /* 0x000000032000720c */ /* 0x000fe20003f26270 */
[----:B------:R-:W-:Y:S01]  /*12a00*/  @!P4 FFMA R188, R153, R123, R188 ;  /* 0x0000007b99bcc223 */ /* 0x000fe200000000bc */
[----:B------:R-:W-:Y:S01]  /*12a10*/  ISETP.NE.AND P4, PT, R143, RZ, PT ;  /* 0x000000ff8f00720c */ /* 0x000fe20003f85270 */
[----:B------:R-:W5:Y:S01]  /*12a20*/  @!P5 LDS R139, [R81+0x24] ;  /* 0x00002400518bd984 */ /* 0x000f620000000800 */
[----:B------:R-:W-:-:S02]  /*12a30*/  ISETP.GE.AND P5, PT, R152, R3, PT ;  /* 0x000000039800720c */ /* 0x000fc40003fa6270 */
[----:B----4-:R-:W-:Y:S01]  /*12a40*/  P2R R149, PR, RZ, 0x4 ;  /* 0x00000004ff957803 */ /* 0x010fe20000000000 */
[----:B------:R4:W-:Y:S01]  /*12a50*/  @!P0 LDS.U16 R121, [R151+0x4086] ;  /* 0x0040860097798984 */ /* 0x0009e20000000400 */
[----:B------:R-:W-:Y:S02]  /*12a60*/  ISETP.NE.AND P0, PT, R137, RZ, PT ;  /* 0x000000ff8900720c */ /* 0x000fe40003f05270 */
[----:B------:R-:W-:Y:S01]  /*12a70*/  P2R R143, PR, RZ, 0x10 ;  /* 0x00000010ff8f7803 */ /* 0x000fe20000000000 */
[----:B------:R-:W5:Y:S01]  /*12a80*/  @!P6 LDS.U16 R125, [R202+0x3508] ;  /* 0x00350800ca7de984 */ /* 0x000f620000000400 */
[----:B--2---:R-:W-:-:S03]  /*12a90*/  P2R R161, PR, RZ, 0x1 ;  /* 0x00000001ffa17803 */ /* 0x004fc60000000000 */
[----:B------:R-:W2:Y:S01]  /*12aa0*/  @!P6 LDS R155, [R81+0x28] ;  /* 0x00002800519be984 */ /* 0x000ea20000000800 */
[----:B------:R-:W-:Y:S02]  /*12ab0*/  ISETP.GE.AND P6, PT, R140, R3, PT ;  /* 0x000000038c00720c */ /* 0x000fe40003fc6270 */
[----:B-1----:R-:W-:Y:S01]  /*12ac0*/  @!P2 LEA R11, R200, R11, 0x18 ;  /* 0x0000000bc80ba211 */ /* 0x002fe200078ec0ff */
[----:B------:R-:W1:Y:S01]  /*12ad0*/  @!P5 LDS R137, [R81+0x84] ;  /* 0x000084005189d984 */ /* 0x000e620000000800 */
[----:B------:R-:W-:Y:S01]  /*12ae0*/  ISETP.GE.AND P5, PT, R120, R3, PT ;  /* 0x000000037800720c */ /* 0x000fe20003fa6270 */
[----:B0-----:R-:W-:Y:S01]  /*12af0*/  @!P3 FFMA R5, R190, R129, R5 ;  /* 0x00000081be05b223 */ /* 0x001fe20000000005 */
[----:B------:R-:W-:Y:S02]  /*12b00*/  @!P0 MOV R111, 0x400 ;  /* 0x00000400006f8802 */ /* 0x000fe40000000f00 */
[----:B----4-:R-:W-:Y:S02]  /*12b10*/  @!P1 MOV R151, 0x400 ;  /* 0x0000040000979802 */ /* 0x010fe40000000f00 */
[----:B------:R-:W-:-:S02]  /*12b20*/  @!P0 LEA R111, R192, R111, 0x18 ;  /* 0x0000006fc06f8211 */ /* 0x000fc400078ec0ff */
[----:B------:R-:W-:Y:S02]  /*12b30*/  ISETP.GE.AND P2, PT, R108, R3, PT ;  /* 0x000000036c00720c */ /* 0x000fe40003f46270 */
[----:B------:R-:W-:Y:S02]  /*12b40*/  @!P6 MOV R13, 0x400 ;  /* 0x00000400000de802 */ /* 0x000fe40000000f00 */
[----:B------:R-:W-:Y:S01]  /*12b50*/  @!P1 LEA R204, R204, R151, 0x18 ;  /* 0x00000097cccc9211 */ /* 0x000fe200078ec0ff */
[----:B------:R-:W-:Y:S01]  /*12b60*/  @!P5 HADD2.F32 R115, -RZ, R115.H0_H0 ;  /* 0x20000073ff73d230 */ /* 0x000fe20000004100 */
[----:B------:R-:W-:Y:S02]  /*12b70*/  @!P6 LEA R13, R198, R13, 0x18 ;  /* 0x0000000dc60de211 */ /* 0x000fe400078ec0ff */
[-C--:B------:R-:W-:Y:S01]  /*12b80*/  ISETP.GE.AND P6, PT, R156, R3.reuse, PT ;  /* 0x000000039c00720c */ /* 0x080fe20003fc6270 */
[----:B------:R-:W0:Y:S01]  /*12b90*/  @!P4 S2R R198, SR_CgaCtaId ;  /* 0x0000000000c6c919 */ /* 0x000e220000008800 */
[----:B------:R-:W-:Y:S01]  /*12ba0*/  ISETP.GE.AND P4, PT, R32, R3, PT ;  /* 0x000000032000720c */ /* 0x000fe20003f86270 */
[----:B------:R-:W-:Y:S01]  /*12bb0*/  @!P5 FFMA R186, R115, R133, R186 ;  /* 0x0000008573bad223 */ /* 0x000fe200000000ba */
[-C--:B------:R-:W-:Y:S01]  /*12bc0*/  ISETP.GE.AND P3, PT, R138, R3.reuse, PT ;  /* 0x000000038a00720c */ /* 0x080fe20003f66270 */
[----:B------:R-:W-:Y:S01]  /*12bd0*/  @!P1 LDS.U16 R21, [R204+0x3588] ;  /* 0x00358800cc159984 */ /* 0x000fe20000000400 */
[----:B------:R-:W-:-:S02]  /*12be0*/  ISETP.GE.AND P1, PT, R110, R3, PT ;  /* 0x000000036e00720c */ /* 0x000fc40003f26270 */
[----:B------:R-:W-:Y:S02]  /*12bf0*/  ISETP.NE.AND P5, PT, R163, RZ, PT ;  /* 0x000000ffa300720c */ /* 0x000fe40003fa5270 */
[----:B------:R-:W-:Y:S02]  /*12c00*/  @!P2 MOV R151, 0x400 ;  /* 0x000004000097a802 */ /* 0x000fe40000000f00 */
[----:B------:R-:W-:Y:S01]  /*12c10*/  ISETP.GE.AND P0, PT, R114, R3, PT ;  /* 0x000000037200720c */ /* 0x000fe20003f06270 */
[----:B------:R-:W-:Y:S01]  /*12c20*/  @!P6 HADD2.F32 R192, -RZ, R119.H0_H0 ;  /* 0x20000077ffc0e230 */ /* 0x000fe20000004100 */
[----:B---3--:R-:W-:Y:S02]  /*12c30*/  @!P2 LEA R210, R210, R151, 0x18 ;  /* 0x00000097d2d2a211 */ /* 0x008fe400078ec0ff */
[----:B------:R-:W-:Y:S01]  /*12c40*/  @!P4 LDS R151, [R81+0x2c] ;  /* 0x00002c005197c984 */ /* 0x000fe20000000800 */
[----:B------:R-:W-:Y:S01]  /*12c50*/  ISETP.GE.AND P4, PT, R26, R3, PT ;  /* 0x000000031a00720c */ /* 0x000fe20003f86270 */
[----:B------:R-:W-:Y:S01]  /*12c60*/  @!P6 FFMA R7, R192, R135, R7 ;  /* 0x00000087c007e223 */ /* 0x000fe20000000007 */
[----:B------:R-:W-:Y:S01]  /*12c70*/  ISETP.NE.AND P6, PT, R165, RZ, PT ;  /* 0x000000ffa500720c */ /* 0x000fe20003fc5270 */
[----:B------:R-:W3:Y:S01]  /*12c80*/  @!P3 S2R R192, SR_CgaCtaId ;  /* 0x0000000000c0b919 */ /* 0x000ee20000008800 */
[----:B------:R-:W-:Y:S01]  /*12c90*/  ISETP.NE.AND P3, PT, R141, RZ, PT ;  /* 0x000000ff8d00720c */ /* 0x000fe20003f65270 */
[----:B-----5:R-:W-:Y:S01]  /*12ca0*/  @!P5 HADD2.F32 R127, -RZ, R127.H0_H0 ;  /* 0x2000007fff7fd230 */ /* 0x020fe20000004100 */
[----:B------:R-:W-:Y:S01]  /*12cb0*/  P2R R141, PR, RZ, 0x2 ;  /* 0x00000002ff8d7803 */ /* 0x000fe20000000000 */
[----:B------:R-:W4:Y:S01]  /*12cc0*/  @!P1 S2R R200, SR_CgaCtaId ;  /* 0x0000000000c89919 */ /* 0x000f220000008800 */
[----:B------:R-:W-:-:S02]  /*12cd0*/  ISETP.GE.AND P1, PT, R152, R3, PT ;  /* 0x000000039800720c */ /* 0x000fc40003f26270 */
[----:B------:R-:W-:Y:S01]  /*12ce0*/  @!P5 FFMA R188, R127, R139, R188 ;  /* 0x0000008b7fbcd223 */ /* 0x000fe200000000bc */
[----:B------:R-:W-:Y:S01]  /*12cf0*/  ISETP.NE.AND P5, PT, R145, RZ, PT ;  /* 0x000000ff9100720c */ /* 0x000fe20003fa5270 */
[----:B------:R-:W5:Y:S01]  /*12d00*/  @!P2 LDS.U16 R127, [R210+0x3688] ;  /* 0x00368800d27fa984 */ /* 0x000f620000000400 */
[----:B------:R-:W-:Y:S01]  /*12d10*/  @!P4 HADD2.F32 R125, -RZ, R125.H0_H0 ;  /* 0x2000007dff7dc230 */ /* 0x000fe20000004100 */
[----:B------:R-:W-:Y:S01]  /*12d20*/  @!P0 MOV R157, 0x400 ;  /* 0x00000400009d8802 */ /* 0x000fe20000000f00 */
[----:B------:R-:W-:Y:S01]  /*12d30*/  @!P6 HADD2.F32 R190, -RZ, R117.H0_H0 ;  /* 0x20000075ffbee230 */ /* 0x000fe20000004100 */
[----:B------:R-:W-:Y:S01]  /*12d40*/  P2R R139, PR, RZ, 0x20 ;  /* 0x00000020ff8b7803 */ /* 0x000fe20000000000 */
[----:B------:R-:W0:Y:S01]  /*12d50*/  @!P3 S2R R196, SR_CgaCtaId ;  /* 0x0000000000c4b919 */ /* 0x000e220000008800 */
[----:B--2---:R-:W-:Y:S01]  /*12d60*/  @!P4 FFMA R188, R125, R155, R188 ;  /* 0x0000009b7dbcc223 */ /* 0x004fe200000000bc */
[----:B------:R-:W-:Y:S01]  /*12d70*/  ISETP.GE.AND P4, PT, R138, R3, PT ;  /* 0x000000038a00720c */ /* 0x000fe20003f86270 */
[----:B------:R-:W-:Y:S01]  /*12d80*/  @!P6 FFMA R7, R194, R190, R7 ;  /* 0x000000bec207e223 */ /* 0x000fe20000000007 */
[----:B------:R-:W-:Y:S01]  /*12d90*/  ISETP.NE.AND P6, PT, R147, RZ, PT ;  /* 0x000000ff9300720c */ /* 0x000fe20003fc5270 */
[----:B------:R-:W-:Y:S01]  /*12da0*/  @!P1 HADD2.F32 R190, -RZ, R121.H0_H0 ;  /* 0x20000079ffbe9230 */ /* 0x000fe20000004100 */
[----:B------:R-:W-:Y:S01]  /*12db0*/  @!P0 LEA R157, R208, R157, 0x18 ;  /* 0x0000009dd09d8211 */ /* 0x000fe200078ec0ff */
[----:B------:R-:W2:Y:S01]  /*12dc0*/  @!P5 S2R R129, SR_CgaCtaId ;  /* 0x000000000081d919 */ /* 0x000ea20000008800 */
[----:B------:R-:W-:-:S02]  /*12dd0*/  P2R R123, PR, RZ, 0x40 ;  /* 0x00000040ff7b7803 */ /* 0x000fc40000000000 */
[----:B-1----:R-:W-:Y:S01]  /*12de0*/  @!P1 FFMA R7, R190, R137, R7 ;  /* 0x00000089be079223 */ /* 0x002fe20000000007 */
[-C--:B------:R-:W-:Y:S01]  /*12df0*/  ISETP.GE.AND P1, PT, R112, R3.reuse, PT ;  /* 0x000000037000720c */ /* 0x080fe20003f26270 */
[----:B------:R-:W1:Y:S01]  /*12e00*/  @!P0 LDS.U16 R125, [R157+0x3608] ;  /* 0x003608009d7d8984 */ /* 0x000e620000000400 */
[----:B------:R-:W-:Y:S02]  /*12e10*/  ISETP.GE.AND P5, PT, R118, R3, PT ;  /* 0x000000037600720c */ /* 0x000fe40003fa6270 */
[----:B------:R-:W-:Y:S01]  /*12e20*/  @!P4 MOV R121, 0x400 ;  /* 0x000004000079c802 */ /* 0x000fe20000000f00 */
[----:B------:R-:W2:Y:S01]  /*12e30*/  @!P0 LDS R145, [R81+0x30] ;  /* 0x0000300051918984 */ /* 0x000ea20000000800 */
[----:B------:R-:W-:Y:S02]  /*12e40*/  @!P3 MOV R119, 0x400 ;  /* 0x000004000077b802 */ /* 0x000fe40000000f00 */
[----:B---3--:R-:W-:Y:S01]  /*12e50*/  @!P4 LEA R121, R192, R121, 0x18 ;  /* 0x00000079c079c211 */ /* 0x008fe200078ec0ff */
[----:B------:R-:W3:Y:S01]  /*12e60*/  @!P6 S2R R194, SR_CgaCtaId ;  /* 0x0000000000c2e919 */ /* 0x000ee20000008800 */
[----:B------:R-:W-:-:S02]  /*12e70*/  ISETP.GE.AND P6, PT, R150, R3, PT ;  /* 0x000000039600720c */ /* 0x000fc40003fc6270 */
[----:B------:R-:W-:Y:S01]  /*12e80*/  ISETP.NE.AND P4, PT, R143, RZ, PT ;  /* 0x000000ff8f00720c */ /* 0x000fe20003f85270 */
[----:B------:R-:W3:Y:S01]  /*12e90*/  @!P1 S2R R190, SR_CgaCtaId ;  /* 0x0000000000be9919 */ /* 0x000ee20000008800 */
[----:B------:R-:W-:Y:S02]  /*12ea0*/  ISETP.GE.AND P1, PT, R148, R3, PT ;  /* 0x000000039400720c */ /* 0x000fe40003f26270 */
[----:B------:R-:W-:Y:S01]  /*12eb0*/  P2R R155, PR, RZ, 0x10 ;  /* 0x00000010ff9b7803 */ /* 0x000fe20000000000 */
[----:B------:R-:W-:Y:S01]  /*12ec0*/  @!P5 LDS R133, [R81+0xe0] ;  /* 0x0000e0005185d984 */ /* 0x000fe20000000800 */
[----:B------:R-:W-:-:S03]  /*12ed0*/  P2R R153, PR, RZ, 0x8 ;  /* 0x00000008ff997803 */ /* 0x000fc60000000000 */
[----:B------:R-:W-:Y:S01]  /*12ee0*/  @!P5 LDS.U16 R107, [R107+0x4c04] ;  /* 0x004c04006b6bd984 */ /* 0x000fe20000000400 */
[----:B------:R-:W-:Y:S02]  /*12ef0*/  ISETP.GE.AND P5, PT, R28, R3, PT ;  /* 0x000000031c00720c */ /* 0x000fe40003fa6270 */
[----:B0-----:R-:W-:Y:S01]  /*12f00*/  @!P3 LEA R119, R196, R119, 0x18 ;  /* 0x00000077c477b211 */ /* 0x001fe200078ec0ff */
[----:B------:R0:W-:Y:S01]  /*12f10*/  @!P6 LDS.U16 R115, [R23+0x4106] ;  /* 0x004106001773e984 */ /* 0x0001e20000000400 */
[-C--:B------:R-:W-:Y:S01]  /*12f20*/  ISETP.GE.AND P3, PT, R112, R3.reuse, PT ;  /* 0x000000037000720c */ /* 0x080fe20003f66270 */
[----:B-----5:R-:W-:Y:S02]  /*12f30*/  @!P2 HADD2.F32 R127, -RZ, R127.H0_H0 ;  /* 0x2000007fff7fa230 */ /* 0x020fe40000004100 */
[----:B------:R-:W-:Y:S01]  /*12f40*/  @!P6 LDS R135, [R81+0x88] ;  /* 0x000088005187e984 */ /* 0x000fe20000000800 */
[----:B------:R-:W-:-:S03]  /*12f50*/  ISETP.GE.AND P6, PT, R34, R3, PT ;  /* 0x000000032200720c */ /* 0x000fc60003fc6270 */
[----:B------:R5:W-:Y:S01]  /*12f60*/  @!P1 LDS.U16 R117, [R0+0x4186] ;  /* 0x0041860000759984 */ /* 0x000be20000000400 */
[----:B0-----:R-:W-:-:S03]  /*12f70*/  @!P4 MOV R23, 0x400 ;  /* 0x000004000017c802 */ /* 0x001fc60000000f00 */
[----:B------:R-:W-:Y:S01]  /*12f80*/  @!P1 LDS R137, [R81+0x8c] ;  /* 0x00008c0051899984 */ /* 0x000fe20000000800 */
[----:B------:R-:W-:Y:S02]  /*12f90*/  ISETP.NE.AND P1, PT, R141, RZ, PT ;  /* 0x000000ff8d00720c */ /* 0x000fe40003f25270 */
[----:B------:R-:W-:Y:S01]  /*12fa0*/  @!P4 LEA R23, R198, R23, 0x18 ;  /* 0x00000017c617c211 */ /* 0x000fe200078ec0ff */
[----:B------:R-:W0:Y:S01]  /*12fb0*/  @!P5 S2R R206, SR_CgaCtaId ;  /* 0x0000000000ced919 */ /* 0x000e220000008800 */
[----:B------:R-:W-:Y:S01]  /*12fc0*/  ISETP.NE.AND P5, PT, R139, RZ, PT ;  /* 0x000000ff8b00720c */ /* 0x000fe20003fa5270 */
[----:B-1----:R-:W-:Y:S01]  /*12fd0*/  @!P0 HADD2.F32 R125, -RZ, R125.H0_H0 ;  /* 0x2000007dff7d8230 */ /* 0x002fe20000004100 */
[-C--:B------:R-:W-:Y:S01]  /*12fe0*/  ISETP.GE.AND P4, PT, R32, R3.reuse, PT ;  /* 0x000000032000720c */ /* 0x080fe20003f86270 */
[----:B------:R-:W1:Y:S01]  /*12ff0*/  @!P6 S2R R202, SR_CgaCtaId ;  /* 0x0000000000cae919 */ /* 0x000e620000008800 */
[----:B------:R-:W-:Y:S02]  /*13000*/  ISETP.GE.AND P6, PT, R106, R3, PT ;  /* 0x000000036a00720c */ /* 0x000fe40003fc6270 */
[----:B------:R-:W-:Y:S01]  /*13010*/  P2R R143, PR, RZ, 0x20 ;  /* 0x00000020ff8f7803 */ /* 0x000fe20000000000 */
[----:B------:R-:W0:Y:S06]  /*13020*/  @!P2 LDS R147, [R81+0x34] ;  /* 0x000034005193a984 */ /* 0x000e2c0000000800 */
[----:B-----5:R-:W-:-:S04]  /*13030*/  @!P5 MOV R0, 0x400 ;  /* 0x000004000000d802 */ /* 0x020fc80000000f00 */
[----:B------:R-:W5:Y:S01]  /*13040*/  @!P6 S2R R204, SR_CgaCtaId ;  /* 0x0000000000cce919 */ /* 0x000f620000008800 */
[----:B------:R-:W-:Y:S02]  /*13050*/  ISETP.NE.AND P6, PT, R123, RZ, PT ;  /* 0x000000ff7b00720c */ /* 0x000fe40003fc5270 */
[----:B------:R-:W-:Y:S02]  /*13060*/  @!P1 MOV R123, 0x400 ;  /* 0x00000400007b9802 */ /* 0x000fe40000000f00 */
[----:B------:R-:W-:Y:S02]  /*13070*/  P2R R141, PR, RZ, 0x40 ;  /* 0x00000040ff8d7803 */ /* 0x000fe40000000000 */
[----:B----4-:R-:W-:Y:S01]  /*13080*/  @!P1 LEA R200, R200, R123, 0x18 ;  /* 0x0000007bc8c89211 */ /* 0x010fe200078ec0ff */
[----:B------:R-:W-:Y:S01]  /*13090*/  @!P4 HADD2.F32 R123, -RZ, R21.H0_H0 ;  /* 0x20000015ff7bc230 */ /* 0x000fe20000004100 */
[----:B--2---:R-:W-:Y:S02]  /*130a0*/  @!P5 LEA R21, R129, R0, 0x18 ;  /* 0x000000008115d211 */ /* 0x004fe400078ec0ff */
[----:B------:R-:W-:-:S02]  /*130b0*/  ISETP.GE.AND P5, PT, R34, R3, PT ;  /* 0x000000032200720c */ /* 0x000fc40003fa6270 */
[----:B------:R-:W-:Y:S01]  /*130c0*/  @!P4 FFMA R188, R123, R151, R188 ;  /* 0x000000977bbcc223 */ /* 0x000fe200000000bc */
[----:B------:R-:W-:Y:S02]  /*130d0*/  @!P6 MOV R139, 0x400 ;  /* 0x00000400008be802 */ /* 0x000fe40000000f00 */
[----:B------:R-:W-:Y:S01]  /*130e0*/  ISETP.GE.AND P1, PT, R146, R3, PT ;  /* 0x000000039200720c */ /* 0x000fe20003f26270 */
[----:B------:R-:W-:Y:S01]  /*130f0*/  @!P0 FFMA R188, R145, R125, R188 ;  /* 0x0000007d91bc8223 */ /* 0x000fe200000000bc */
[----:B---3--:R-:W-:Y:S02]  /*13100*/  @!P6 LEA R0, R194, R139, 0x18 ;  /* 0x0000008bc200e211 */ /* 0x008fe400078ec0ff */
[----:B------:R-:W-:Y:S02]  /*13110*/  ISETP.GE.AND P6, PT, R110, R3, PT ;  /* 0x000000036e00720c */ /* 0x000fe40003fc6270 */
[----:B------:R-:W-:Y:S02]  /*13120*/  @!P3 MOV R123, 0x400 ;  /* 0x00000400007bb802 */ /* 0x000fe40000000f00 */
[----:B------:R-:W-:-:S02]  /*13130*/  @!P5 MOV R151, 0x400 ;  /* 0x000004000097d802 */ /* 0x000fc40000000f00 */
[----:B------:R-:W-:Y:S02]  /*13140*/  ISETP.GE.AND P0, PT, R136, R3, PT ;  /* 0x000000038800720c */ /* 0x000fe40003f06270 */
[----:B-1----:R-:W-:Y:S01]  /*13150*/  @!P5 LEA R151, R202, R151, 0x18 ;  /* 0x00000097ca97d211 */ /* 0x002fe200078ec0ff */
[----:B------:R-:W1:Y:S01]  /*13160*/  @!P1 LDS.U16 R31, [R31+0x4206] ;  /* 0x004206001f1f9984 */ /* 0x000e620000000400 */
[----:B------:R-:W-:Y:S01]  /*13170*/  ISETP.GE.AND P5, PT, R118, R3, PT ;  /* 0x000000037600720c */ /* 0x000fe20003fa6270 */
[----:B0-----:R-:W-:Y:S01]  /*13180*/  @!P2 FFMA R188, R127, R147, R188 ;  /* 0x000000937fbca223 */ /* 0x001fe200000000bc */
[----:B------:R-:W-:Y:S01]  /*13190*/  ISETP.GE.AND P2, PT, R144, R3, PT ;  /* 0x000000039000720c */ /* 0x000fe20003f46270 */
[----:B------:R0:W-:Y:S01]  /*131a0*/  @!P6 LDS.U16 R129, [R200+0x3708] ;  /* 0x00370800c881e984 */ /* 0x0001e20000000400 */
[----:B------:R-:W-:Y:S02]  /*131b0*/  @!P3 LEA R123, R190, R123, 0x18 ;  /* 0x0000007bbe7bb211 */ /* 0x000fe400078ec0ff */
[-C--:B------:R-:W-:Y:S01]  /*131c0*/  ISETP.GE.AND P3, PT, R28, R3.reuse, PT ;  /* 0x000000031c00720c */ /* 0x080fe20003f66270 */
[----:B------:R-:W-:Y:S01]  /*131d0*/  @!P6 LDS R139, [R81+0x38] ;  /* 0x00003800518be984 */ /* 0x000fe20000000800 */
[----:B------:R-:W-:-:S02]  /*131e0*/  ISETP.GE.AND P6, PT, R150, R3, PT ;  /* 0x000000039600720c */ /* 0x000fc40003fc6270 */
[----:B------:R-:W-:Y:S01]  /*131f0*/  ISETP.GE.AND P4, PT, R106, R3, PT ;  /* 0x000000036a00720c */ /* 0x000fe20003f86270 */
[----:B------:R-:W2:Y:S01]  /*13200*/  @!P0 S2R R194, SR_CgaCtaId ;  /* 0x0000000000c28919 */ /* 0x000ea20000008800 */
[----:B------:R-:W-:Y:S01]  /*13210*/  ISETP.NE.AND P0, PT, R161, RZ, PT ;  /* 0x000000ffa100720c */ /* 0x000fe20003f05270 */
[----:B------:R-:W-:Y:S01]  /*13220*/  @!P5 HADD2.F32 R107, -RZ, R107.H0_H0 ;  /* 0x2000006bff6bd230 */ /* 0x000fe20000004100 */
[----:B------:R-:W-:Y:S01]  /*13230*/  P2R R167, PR, RZ, 0x10 ;  /* 0x00000010ffa77803 */ /* 0x000fe20000000000 */
[----:B------:R-:W3:Y:S03]  /*13240*/  @!P1 LDS R192, [R81+0x90] ;  /* 0x0000900051c09984 */ /* 0x000ee60000000800 */
[----:B------:R-:W-:Y:S01]  /*13250*/  @!P5 FFMA R186, R133, R107, R186 ;  /* 0x0000006b85bad223 */ /* 0x000fe200000000ba */
[----:B------:R-:W-:Y:S01]  /*13260*/  ISETP.GE.AND P5, PT, R116, R3, PT ;  /* 0x000000037400720c */ /* 0x000fe20003fa6270 */
[----:B------:R4:W4:Y:S01]  /*13270*/  @!P2 LDS.U16 R107, [R25+0x4286] ;  /* 0x00428600196ba984 */ /* 0x0009220000000400 */
[----:B------:R-:W-:Y:S01]  /*13280*/  @!P6 HADD2.F32 R190, -RZ, R115.H0_H0 ;  /* 0x20000073ffbee230 */ /* 0x000fe20000004100 */
[----:B------:R-:W-:-:S02]  /*13290*/  @!P3 MOV R115, 0x400 ;  /* 0x000004000073b802 */ /* 0x000fc40000000f00 */
[----:B------:R-:W-:Y:S02]  /*132a0*/  P2R R161, PR, RZ, 0x20 ;  /* 0x00000020ffa17803 */ /* 0x000fe40000000000 */
[----:B------:R-:W-:Y:S01]  /*132b0*/  @!P6 FFMA R7, R190, R135, R7 ;  /* 0x00000087be07e223 */ /* 0x000fe20000000007 */
[----:B------:R-:W-:Y:S01]  /*132c0*/  @!P3 LEA R206, R206, R115, 0x18 ;  /* 0x00000073ceceb211 */ /* 0x000fe200078ec0ff */
[----:B------:R-:W4:Y:S01]  /*132d0*/  @!P2 LDS R135, [R81+0x94] ;  /* 0x000094005187a984 */ /* 0x000f220000000800 */
[-C--:B------:R-:W-:Y:S02]  /*132e0*/  ISETP.GE.AND P2, PT, R24, R3.reuse, PT ;  /* 0x000000031800720c */ /* 0x080fe40003f46270 */
[-C--:B------:R-:W-:Y:S01]  /*132f0*/  ISETP.GE.AND P3, PT, R148, R3.reuse, PT ;  /* 0x000000039400720c */ /* 0x080fe20003f66270 */
[----:B0-----:R-:W0:Y:S01]  /*13300*/  @!P5 S2R R200, SR_CgaCtaId ;  /* 0x0000000000c8d919 */ /* 0x001e220000008800 */
[----:B------:R-:W-:Y:S02]  /*13310*/  ISETP.GE.AND P5, PT, R112, R3, PT ;  /* 0x000000037000720c */ /* 0x000fe40003fa6270 */
[----:B------:R-:W-:Y:S01]  /*13320*/  P2R R147, PR, RZ, 0x4 ;  /* 0x00000004ff937803 */ /* 0x000fe20000000000 */
[----:B------:R-:W-:Y:S01]  /*13330*/  @!P0 LDS.U16 R115, [R111+0x4306] ;  /* 0x004306006f738984 */ /* 0x000fe20000000400 */
[----:B------:R-:W-:-:S02]  /*13340*/  @!P4 MOV R157, 0x400 ;  /* 0x00000400009dc802 */ /* 0x000fc40000000f00 */
[----:B------:R-:W-:Y:S02]  /*13350*/  ISETP.GE.AND P6, PT, R134, R3, PT ;  /* 0x000000038600720c */ /* 0x000fe40003fc6270 */
[----:B-----5:R-:W-:Y:S01]  /*13360*/  @!P4 LEA R157, R204, R157, 0x18 ;  /* 0x0000009dcc9dc211 */ /* 0x020fe200078ec0ff */
[----:B------:R-:W5:Y:S01]  /*13370*/  @!P2 S2R R202, SR_CgaCtaId ;  /* 0x0000000000caa919 */ /* 0x000f620000008800 */
[----:B------:R-:W-:Y:S01]  /*13380*/  ISETP.GE.AND P2, PT, R34, R3, PT ;  /* 0x000000032200720c */ /* 0x000fe20003f46270 */
[----:B------:R-:W-:Y:S02]  /*13390*/  @!P3 HADD2.F32 R190, -RZ, R117.H0_H0 ;  /* 0x20000075ffbeb230 */ /* 0x000fe40000004100 */
[----:B------:R-:W-:Y:S03]  /*133a0*/  @!P5 LDS R145, [R81+0x3c] ;  /* 0x00003c005191d984 */ /* 0x000fe60000000800 */
[----:B------:R-:W-:Y:S01]  /*133b0*/  @!P3 FFMA R7, R190, R137, R7 ;  /* 0x00000089be07b223 */ /* 0x000fe20000000007 */
[----:B------:R-:W-:Y:S01]  /*133c0*/  @!P5 LDS.U16 R123, [R123+0x3788] ;  /* 0x003788007b7bd984 */ /* 0x000fe20000000400 */
[-C--:B------:R-:W-:Y:S01]  /*133d0*/  ISETP.GE.AND P5, PT, R110, R3.reuse, PT ;  /* 0x000000036e00720c */ /* 0x080fe20003fa6270 */
[----:B-1----:R-:W-:Y:S01]  /*133e0*/  @!P1 HADD2.F32 R190, -RZ, R31.H0_H0 ;  /* 0x2000001fffbe9230 */ /* 0x002fe20000004100 */
[----:B------:R-:W-:Y:S01]  /*133f0*/  ISETP.GE.AND P3, PT, R132, R3, PT ;  /* 0x000000038400720c */ /* 0x000fe20003f66270 */
[----:B------:R-:W-:Y:S01]  /*13400*/  @!P0 LDS R137, [R81+0x98] ;  /* 0x0000980051898984 */ /* 0x000fe20000000800 */
[----:B------:R-:W-:-:S02]  /*13410*/  ISETP.NE.AND P0, PT, R131, RZ, PT ;  /* 0x000000ff8300720c */ /* 0x000fc40003f05270 */
[----:B---3--:R-:W-:Y:S01]  /*13420*/  @!P1 FFMA R7, R192, R190, R7 ;  /* 0x000000bec0079223 */ /* 0x008fe20000000007 */
[----:B------:R-:W-:Y:S01]  /*13430*/  @!P2 LDS.U16 R31, [R151+0x3808] ;  /* 0x00380800971fa984 */ /* 0x000fe20000000400 */
[----:B------:R-:W-:-:S03]  /*13440*/  ISETP.NE.AND P1, PT, R159, RZ, PT ;  /* 0x000000ff9f00720c */ /* 0x000fc60003f25270 */
[----:B------:R-:W-:Y:S01]  /*13450*/  @!P2 LDS R131, [R81+0x40] ;  /* 0x000040005183a984 */ /* 0x000fe20000000800 */
[----:B------:R-:W-:Y:S01]  /*13460*/  ISETP.GE.AND P2, PT, R136, R3, PT ;  /* 0x000000038800720c */ /* 0x000fe20003f46270 */
[----:B------:R-:W-:Y:S01]  /*13470*/  @!P5 HADD2.F32 R129, -RZ, R129.H0_H0 ;  /* 0x20000081ff81d230 */ /* 0x000fe20000004100 */
[----:B------:R-:W-:Y:S01]  /*13480*/  P2R R165, PR, RZ, 0x2 ;  /* 0x00000002ffa57803 */ /* 0x000fe20000000000 */
[----:B------:R1:W-:Y:S03]  /*13490*/  @!P4 LDS.U16 R125, [R157+0x3888] ;  /* 0x003888009d7dc984 */ /* 0x0003e60000000400 */
[----:B------:R-:W-:Y:S01]  /*134a0*/  @!P5 FFMA R188, R129, R139, R188 ;  /* 0x0000008b81bcd223 */ /* 0x000fe200000000bc */
[----:B------:R-:W3:Y:S01]  /*134b0*/  @!P6 S2R R196, SR_CgaCtaId ;  /* 0x0000000000c4e919 */ /* 0x000ee20000008800 */
[-C--:B------:R-:W-:Y:S02]  /*134c0*/  ISETP.GE.AND P6, PT, R182, R3.reuse, PT ;  /* 0x00000003b600720c */ /* 0x080fe40003fc6270 */
[-C--:B------:R-:W-:Y:S01]  /*134d0*/  ISETP.GE.AND P5, PT, R134, R3.reuse, PT ;  /* 0x000000038600720c */ /* 0x080fe20003fa6270 */
[----:B------:R-:W-:Y:S01]  /*134e0*/  @!P4 LDS R139, [R81+0x44] ;  /* 0x00004400518bc984 */ /* 0x000fe20000000800 */
[----:B------:R-:W-:-:S02]  /*134f0*/  ISETP.GE.AND P4, PT, R28, R3, PT ;  /* 0x000000031c00720c */ /* 0x000fc40003f86270 */
[----:B------:R-:W-:Y:S01]  /*13500*/  @!P2 MOV R117, 0x400 ;  /* 0x000004000075a802 */ /* 0x000fe20000000f00 */
[----:B------:R-:W0:Y:S01]  /*13510*/  @!P3 S2R R198, SR_CgaCtaId ;  /* 0x0000000000c6b919 */ /* 0x000e220000008800 */
[----:B------:R-:W-:Y:S02]  /*13520*/  ISETP.GE.AND P3, PT, R30, R3, PT ;  /* 0x000000031e00720c */ /* 0x000fe40003f66270 */
[----:B--2---:R-:W-:Y:S01]  /*13530*/  @!P2 LEA R117, R194, R117, 0x18 ;  /* 0x00000075c275a211 */ /* 0x004fe200078ec0ff */
[----:B------:R-:W-:Y:S01]  /*13540*/  @!P1 LDS.U16 R109, [R109+0x4386] ;  /* 0x004386006d6d9984 */ /* 0x000fe20000000400 */
[----:B------:R-:W-:-:S03]  /*13550*/  ISETP.NE.AND P2, PT, R147, RZ, PT ;  /* 0x000000ff9300720c */ /* 0x000fc60003f45270 */
[----:B------:R-:W2:Y:S01]  /*13560*/  @!P6 LDS.U16 R35, [R35+0x4c84] ;  /* 0x004c84002323e984 */ /* 0x000ea20000000400 */
[----:B----4-:R-:W-:-:S03]  /*13570*/  @!P5 MOV R25, 0x400 ;  /* 0x000004000019d802 */ /* 0x010fc60000000f00 */
[----:B------:R-:W-:Y:S01]  /*13580*/  @!P4 LDS R147, [R81+0x48] ;  /* 0x000048005193c984 */ /* 0x000fe20000000800 */
[-C--:B------:R-:W-:Y:S02]  /*13590*/  ISETP.GE.AND P4, PT, R144, R3.reuse, PT ;  /* 0x000000039000720c */ /* 0x080fe40003f86270 */
[----:B------:R-:W-:Y:S01]  /*135a0*/  @!P3 MOV R159, 0x400 ;  /* 0x00000400009fb802 */ /* 0x000fe20000000f00 */
[----:B------:R-:W4:Y:S02]  /*135b0*/  @!P6 LDS R133, [R81+0xe4] ;  /* 0x0000e4005185e984 */ /* 0x000f240000000800 */
[----:B-1----:R-:W-:Y:S02]  /*135c0*/  @!P2 MOV R157, 0x400 ;  /* 0x00000400009da802 */ /* 0x002fe40000000f00 */
[----:B------:R-:W1:Y:S01]  /*135d0*/  @!P1 LDS R129, [R81+0x9c] ;  /* 0x00009c0051819984 */ /* 0x000e620000000800 */
[----:B------:R-:W-:Y:S02]  /*135e0*/  ISETP.GE.AND P1, PT, R28, R3, PT ;  /* 0x000000031c00720c */ /* 0x000fe40003f26270 */
[----:B-----5:R-:W-:Y:S01]  /*135f0*/  @!P2 LEA R157, R202, R157, 0x18 ;  /* 0x0000009dca9da211 */ /* 0x020fe200078ec0ff */
[----:B------:R-:W5:Y:S01]  /*13600*/  @!P3 S2R R204, SR_CgaCtaId ;  /* 0x0000000000ccb919 */ /* 0x000f620000008800 */
[----:B---3--:R-:W-:Y:S01]  /*13610*/  @!P5 LEA R25, R196, R25, 0x18 ;  /* 0x00000019c419d211 */ /* 0x008fe200078ec0ff */
[----:B------:R-:W-:Y:S01]  /*13620*/  @!P4 HADD2.F32 R190, -RZ, R107.H0_H0 ;  /* 0x2000006bffbec230 */ /* 0x000fe20000004100 */
[----:B------:R-:W-:Y:S01]  /*13630*/  ISETP.NE.AND P5, PT, R161, RZ, PT ;  /* 0x000000ffa100720c */ /* 0x000fe20003fa5270 */
[----:B------:R-:W3:Y:S01]  /*13640*/  @!P0 S2R R208, SR_CgaCtaId ;  /* 0x0000000000d08919 */ /* 0x000ee20000008800 */
[----:B------:R-:W-:-:S02]  /*13650*/  P2R R161, PR, RZ, 0x4 ;  /* 0x00000004ffa17803 */ /* 0x000fc40000000000 */
[----:B------:R-:W-:Y:S01]  /*13660*/  @!P4 FFMA R7, R190, R135, R7 ;  /* 0x00000087be07c223 */ /* 0x000fe20000000007 */
[-C--:B------:R-:W-:Y:S02]  /*13670*/  ISETP.GE.AND P4, PT, R130, R3.reuse, PT ;  /* 0x000000038200720c */ /* 0x080fe40003f86270 */
[----:B------:R-:W1:Y:S01]  /*13680*/  @!P1 LDS.U16 R127, [R206+0x3908] ;  /* 0x00390800ce7f9984 */ /* 0x000e620000000400 */
[-C--:B------:R-:W-:Y:S02]  /*13690*/  ISETP.GE.AND P1, PT, R132, R3.reuse, PT ;  /* 0x000000038400720c */ /* 0x080fe40003f26270 */
[----:B------:R-:W-:Y:S02]  /*136a0*/  P2R R163, PR, RZ, 0x20 ;  /* 0x00000020ffa37803 */ /* 0x000fe40000000000 */
[----:B------:R-:W-:Y:S02]  /*136b0*/  ISETP.GE.AND P2, PT, R112, R3, PT ;  /* 0x000000037000720c */ /* 0x000fe40003f46270 */
[----:B------:R-:W-:-:S02]  /*136c0*/  @!P5 MOV R151, 0x400 ;  /* 0x000004000097d802 */ /* 0x000fc40000000f00 */
[----:B------:R-:W-:Y:S02]  /*136d0*/  @!P0 MOV R107, 0x400 ;  /* 0x00000400006b8802 */ /* 0x000fe40000000f00 */
[----:B------:R-:W1:Y:S01]  /*136e0*/  @!P4 S2R R194, SR_CgaCtaId ;  /* 0x0000000000c2c919 */ /* 0x000e620000008800 */
[----:B------:R-:W-:Y:S02]  /*136f0*/  ISETP.GE.AND P4, PT, R128, R3, PT ;  /* 0x000000038000720c */ /* 0x000fe40003f86270 */
[----:B0-----:R-:W-:Y:S01]  /*13700*/  @!P5 LEA R151, R200, R151, 0x18 ;  /* 0x00000097c897d211 */ /* 0x001fe200078ec0ff */
[----:B--2---:R-:W-:Y:S01]  /*13710*/  @!P6 HADD2.F32 R35, -RZ, R35.H0_H0 ;  /* 0x20000023ff23e230 */ /* 0x004fe20000004100 */
[----:B------:R-:W-:Y:S02]  /*13720*/  ISETP.GE.AND P5, PT, R34, R3, PT ;  /* 0x000000032200720c */ /* 0x000fe40003fa6270 */
[----:B------:R-:W-:Y:S01]  /*13730*/  @!P1 MOV R111, 0x400 ;  /* 0x00000400006f9802 */ /* 0x000fe20000000f00 */
[----:B------:R-:W-:-:S03]  /*13740*/  @!P2 HADD2.F32 R123, -RZ, R123.H0_H0 ;  /* 0x2000007bff7ba230 */ /* 0x000fc60000004100 */
[----:B------:R-:W-:Y:S01]  /*13750*/  @!P1 LEA R111, R198, R111, 0x18 ;  /* 0x0000006fc66f9211 */ /* 0x000fe200078ec0ff */
[----:B----4-:R-:W-:Y:S01]  /*13760*/  @!P6 FFMA R186, R35, R133, R186 ;  /* 0x0000008523bae223 */ /* 0x010fe200000000ba */
[-C--:B------:R-:W-:Y:S01]  /*13770*/  ISETP.GE.AND P1, PT, R142, R3.reuse, PT ;  /* 0x000000038e00720c */ /* 0x080fe20003f26270 */
[----:B------:R-:W0:Y:S01]  /*13780*/  @!P4 S2R R196, SR_CgaCtaId ;  /* 0x0000000000c4c919 */ /* 0x000e220000008800 */
[----:B------:R-:W-:Y:S01]  /*13790*/  ISETP.GE.AND P4, PT, R126, R3, PT ;  /* 0x000000037e00720c */ /* 0x000fe20003f86270 */
[----:B------:R-:W-:Y:S01]  /*137a0*/  @!P2 FFMA R188, R123, R145, R188 ;  /* 0x000000917bbca223 */ /* 0x000fe200000000bc */
[----:B------:R-:W-:Y:S01]  /*137b0*/  ISETP.NE.AND P2, PT, R161, RZ, PT ;  /* 0x000000ffa100720c */ /* 0x000fe20003f45270 */
[----:B------:R-:W-:Y:S01]  /*137c0*/  @!P5 HADD2.F32 R31, -RZ, R31.H0_H0 ;  /* 0x2000001fff1fd230 */ /* 0x000fe20000004100 */
[----:B------:R-:W-:Y:S02]  /*137d0*/  ISETP.NE.AND P5, PT, R163, RZ, PT ;  /* 0x000000ffa300720c */ /* 0x000fe40003fa5270 */
[----:B------:R-:W-:-:S02]  /*137e0*/  P2R R163, PR, RZ, 0x40 ;  /* 0x00000040ffa37803 */ /* 0x000fc40000000000 */
[----:B------:R-:W-:Y:S02]  /*137f0*/  ISETP.GE.AND P6, PT, R34, R3, PT ;  /* 0x000000032200720c */ /* 0x000fe40003fc6270 */
[----:B-----5:R-:W-:Y:S01]  /*13800*/  @!P3 LEA R159, R204, R159, 0x18 ;  /* 0x0000009fcc9fb211 */ /* 0x020fe200078ec0ff */
[----:B------:R-:W-:Y:S01]  /*13810*/  @!P1 HADD2.F32 R190, -RZ, R115.H0_H0 ;  /* 0x20000073ffbe9230 */ /* 0x000fe20000004100 */
[----:B---3--:R-:W-:Y:S01]  /*13820*/  @!P0 LEA R208, R208, R107, 0x18 ;  /* 0x0000006bd0d08211 */ /* 0x008fe200078ec0ff */
[----:B------:R-:W2:Y:S01]  /*13830*/  @!P4 S2R R198, SR_CgaCtaId ;  /* 0x0000000000c6c919 */ /* 0x000ea20000008800 */
[----:B------:R-:W-:Y:S02]  /*13840*/  ISETP.NE.AND P4, PT, R167, RZ, PT ;  /* 0x000000ffa700720c */ /* 0x000fe40003f85270 */
[----:B------:R-:W-:Y:S01]  /*13850*/  @!P1 FFMA R7, R190, R137, R7 ;  /* 0x00000089be079223 */ /* 0x000fe20000000007 */
[----:B------:R-:W-:Y:S01]  /*13860*/  ISETP.NE.AND P1, PT, R165, RZ, PT ;  /* 0x000000ffa500720c */ /* 0x000fe20003f25270 */
[----:B------:R-:W-:Y:S03]  /*13870*/  @!P5 LDS.U16 R35, [R151+0x3988] ;  /* 0x003988009723d984 */ /* 0x000fe60000000400 */
[----:B------:R-:W-:Y:S01]  /*13880*/  @!P6 FFMA R188, R131, R31, R188 ;  /* 0x0000001f83bce223 */ /* 0x000fe200000000bc */
[----:B------:R-:W-:Y:S01]  /*13890*/  P2R R145, PR, RZ, 0x2 ;  /* 0x00000002ff917803 */ /* 0x000fe20000000000 */
[----:B------:R-:W-:Y:S01]  /*138a0*/  @!P5 LDS R135, [R81+0x4c] ;  /* 0x00004c005187d984 */ /* 0x000fe20000000800 */
[----:B------:R-:W-:-:S02]  /*138b0*/  ISETP.GE.AND P6, PT, R124, R3, PT ;  /* 0x000000037c00720c */ /* 0x000fc40003fc6270 */
[-C--:B------:R-:W-:Y:S01]  /*138c0*/  ISETP.GE.AND P5, PT, R180, R3.reuse, PT ;  /* 0x00000003b400720c */ /* 0x080fe20003fa6270 */
[----:B------:R-:W-:Y:S01]  /*138d0*/  @!P4 HADD2.F32 R125, -RZ, R125.H0_H0 ;  /* 0x2000007dff7dc230 */ /* 0x000fe20000004100 */
[----:B------:R-:W-:Y:S01]  /*138e0*/  @!P2 LDS.U16 R123, [R157+0x3a08] ;  /* 0x003a08009d7ba984 */ /* 0x000fe20000000400 */
[----:B------:R-:W-:Y:S01]  /*138f0*/  ISETP.GE.AND P2, PT, R168, R3, PT ;  /* 0x00000003a800720c */ /* 0x000fe20003f46270 */
[----:B------:R-:W-:Y:S02]  /*13900*/  @!P1 HADD2.F32 R190, -RZ, R109.H0_H0 ;  /* 0x2000006dffbe9230 */ /* 0x000fe40000004100 */
[----:B------:R-:W-:Y:S01]  /*13910*/  @!P4 FFMA R188, R125, R139, R188 ;  /* 0x0000008b7dbcc223 */ /* 0x000fe200000000bc */
[----:B------:R-:W-:Y:S01]  /*13920*/  ISETP.GE.AND P4, PT, R170, R3, PT ;  /* 0x00000003aa00720c */ /* 0x000fe20003f86270 */
[----:B------:R3:W4:Y:S01]  /*13930*/  @!P3 LDS.U16 R125, [R159+0x3a88] ;  /* 0x003a88009f7db984 */ /* 0x0007220000000400 */
[----:B-1----:R-:W-:Y:S01]  /*13940*/  @!P1 FFMA R7, R190, R129, R7 ;  /* 0x00000081be079223 */ /* 0x002fe20000000007 */
[-C--:B------:R-:W-:Y:S01]  /*13950*/  ISETP.GE.AND P1, PT, R28, R3.reuse, PT ;  /* 0x000000031c00720c */ /* 0x080fe20003f26270 */
[----:B------:R-:W1:Y:S01]  /*13960*/  @!P6 S2R R200, SR_CgaCtaId ;  /* 0x0000000000c8e919 */ /* 0x000e620000008800 */
[----:B------:R-:W-:Y:S01]  /*13970*/  ISETP.GE.AND P6, PT, R172, R3, PT ;  /* 0x00000003ac00720c */ /* 0x000fe20003fc6270 */
[----:B------:R-:W-:Y:S01]  /*13980*/  @!P5 LDS R131, [R81+0xe8] ;  /* 0x0000e8005183d984 */ /* 0x000fe20000000800 */
[----:B---3--:R-:W-:-:S06]  /*13990*/  P2R R159, PR, RZ, 0x20 ;  /* 0x00000020ff9f7803 */ /* 0x008fcc0000000000 */
[----:B------:R-:W3:Y:S01]  /*139a0*/  @!P4 S2R R202, SR_CgaCtaId ;  /* 0x0000000000cac919 */ /* 0x000ee20000008800 */
[-C--:B------:R-:W-:Y:S02]  /*139b0*/  ISETP.GE.AND P4, PT, R140, R3.reuse, PT ;  /* 0x000000038c00720c */ /* 0x080fe40003f86270 */
[----:B------:R-:W-:Y:S01]  /*139c0*/  @!P1 HADD2.F32 R127, -RZ, R127.H0_H0 ;  /* 0x2000007fff7f9230 */ /* 0x000fe20000004100 */
[----:B------:R-:W-:Y:S01]  /*139d0*/  @!P5 LDS.U16 R33, [R33+0x4d04] ;  /* 0x004d04002121d984 */ /* 0x000fe20000000400 */
[----:B------:R-:W-:Y:S02]  /*139e0*/  P2R R161, PR, RZ, 0x10 ;  /* 0x00000010ffa17803 */ /* 0x000fe40000000000 */
[----:B------:R-:W-:Y:S01]  /*139f0*/  ISETP.GE.AND P5, PT, R126, R3, PT ;  /* 0x000000037e00720c */ /* 0x000fe20003fa6270 */
[----:B------:R-:W-:Y:S01]  /*13a00*/  @!P1 FFMA R188, R127, R147, R188 ;  /* 0x000000937fbc9223 */ /* 0x000fe200000000bc */
[----:B------:R-:W-:Y:S01]  /*13a10*/  ISETP.GE.AND P1, PT, R130, R3, PT ;  /* 0x000000038200720c */ /* 0x000fe20003f26270 */
[----:B------:R-:W5:Y:S01]  /*13a20*/  @!P2 S2R R204, SR_CgaCtaId ;  /* 0x0000000000cca919 */ /* 0x000f620000008800 */
[----:B------:R-:W-:-:S02]  /*13a30*/  ISETP.NE.AND P2, PT, R149, RZ, PT ;  /* 0x000000ff9500720c */ /* 0x000fc40003f45270 */
[----:B------:R-:W-:Y:S01]  /*13a40*/  @!P6 MOV R129, 0x400 ;  /* 0x000004000081e802 */ /* 0x000fe20000000f00 */
[----:B------:R-:W-:Y:S04]  /*13a50*/  @!P4 LDS R192, [R81+0xa0] ;  /* 0x0000a00051c0c984 */ /* 0x000fe80000000800 */
[----:B------:R-:W-:Y:S01]  /*13a60*/  @!P4 LDS.U16 R13, [R13+0x4406] ;  /* 0x004406000d0dc984 */ /* 0x000fe20000000400 */
[----:B------:R-:W-:Y:S02]  /*13a70*/  ISETP.GE.AND P4, PT, R24, R3, PT ;  /* 0x000000031800720c */ /* 0x000fe40003f86270 */
[----:B------:R-:W-:Y:S01]  /*13a80*/  @!P5 MOV R107, 0x400 ;  /* 0x00000400006bd802 */ /* 0x000fe20000000f00 */
[----:B------:R-:W0:Y:S01]  /*13a90*/  @!P6 S2R R190, SR_CgaCtaId ;  /* 0x0000000000bee919 */ /* 0x000e220000008800 */
[----:B------:R-:W-:-:S02]  /*13aa0*/  @!P1 MOV R115, 0x400 ;  /* 0x0000040000739802 */ /* 0x000fc40000000f00 */
[----:B------:R-:W-:Y:S01]  /*13ab0*/  ISETP.GE.AND P1, PT, R166, R3, PT ;  /* 0x00000003a600720c */ /* 0x000fe20003f26270 */
[----:B------:R-:W-:Y:S01]  /*13ac0*/  @!P2 LDS.U16 R11, [R11+0x4486] ;  /* 0x004486000b0ba984 */ /* 0x000fe20000000400 */
[----:B--2---:R-:W-:Y:S01]  /*13ad0*/  @!P5 LEA R107, R198, R107, 0x18 ;  /* 0x0000006bc66bd211 */ /* 0x004fe200078ec0ff */
[----:B----4-:R-:W-:Y:S01]  /*13ae0*/  @!P3 HADD2.F32 R125, -RZ, R125.H0_H0 ;  /* 0x2000007dff7db230 */ /* 0x010fe20000004100 */
[----:B------:R-:W-:Y:S01]  /*13af0*/  P2R R157, PR, RZ, 0x2 ;  /* 0x00000002ff9d7803 */ /* 0x000fe20000000000 */
[----:B------:R-:W-:Y:S01]  /*13b00*/  @!P2 LDS R133, [R81+0xa4] ;  /* 0x0000a4005185a984 */ /* 0x000fe20000000800 */
[----:B------:R-:W-:-:S03]  /*13b10*/  ISETP.GE.AND P5, PT, R168, R3, PT ;  /* 0x00000003a800720c */ /* 0x000fc60003fa6270 */
[----:B------:R-:W-:Y:S01]  /*13b20*/  @!P4 LDS R137, [R81+0x50] ;  /* 0x000050005189c984 */ /* 0x000fe20000000800 */
[----:B------:R-:W-:-:S03]  /*13b30*/  ISETP.GE.AND P4, PT, R164, R3, PT ;  /* 0x00000003a400720c */ /* 0x000fc60003f86270 */
[----:B------:R-:W2:Y:S01]  /*13b40*/  @!P1 S2R R206, SR_CgaCtaId ;  /* 0x0000000000ce9919 */ /* 0x000ea20000008800 */
[----:B------:R-:W-:Y:S02]  /*13b50*/  P2R R151, PR, RZ, 0x10 ;  /* 0x00000010ff977803 */ /* 0x000fe40000000000 */
[-C--:B------:R-:W-:Y:S01]  /*13b60*/  ISETP.GE.AND P1, PT, R130, R3.reuse, PT ;  /* 0x000000038200720c */ /* 0x080fe20003f26270 */
[----:B------:R-:W4:Y:S04]  /*13b70*/  @!P0 LDS.U16 R127, [R208+0x3b08] ;  /* 0x003b0800d07f8984 */ /* 0x000f280000000400 */
[----:B------:R-:W2:Y:S02]  /*13b80*/  @!P3 LDS R139, [R81+0x54] ;  /* 0x00005400518bb984 */ /* 0x000ea40000000800 */
[----:B------:R-:W2:Y:S01]  /*13b90*/  @!P4 S2R R210, SR_CgaCtaId ;  /* 0x0000000000d2c919 */ /* 0x000ea20000008800 */
[----:B------:R-:W-:-:S05]  /*13ba0*/  ISETP.GE.AND P4, PT, R128, R3, PT ;  /* 0x000000038000720c */ /* 0x000fca0003f86270 */
[----:B------:R-:W-:Y:S01]  /*13bb0*/  @!P1 LEA R115, R194, R115, 0x18 ;  /* 0x00000073c2739211 */ /* 0x000fe200078ec0ff */
[----:B------:R-:W2:Y:S01]  /*13bc0*/  @!P0 LDS R149, [R81+0x58] ;  /* 0x0000580051958984 */ /* 0x000ea20000000800 */
[----:B------:R-:W-:Y:S02]  /*13bd0*/  ISETP.GE.AND P1, PT, R124, R3, PT ;  /* 0x000000037c00720c */ /* 0x000fe40003f26270 */
[----:B0-----:R-:W-:-:S04]  /*13be0*/  @!P6 LEA R129, R190, R129, 0x18 ;  /* 0x00000081be81e211 */ /* 0x001fc800078ec0ff */
[----:B------:R-:W-:Y:S02]  /*13bf0*/  @!P4 MOV R109, 0x400 ;  /* 0x00000400006dc802 */ /* 0x000fe40000000f00 */
[----:B------:R-:W0:Y:S02]  /*13c00*/  @!P6 LDS.U16 R129, [R129+0x3b88] ;  /* 0x003b88008181e984 */ /* 0x000e240000000400 */
[----:B------:R-:W-:Y:S02]  /*13c10*/  @!P4 LEA R109, R196, R109, 0x18 ;  /* 0x0000006dc46dc211 */ /* 0x000fe400078ec0ff */
[----:B------:R-:W-:Y:S02]  /*13c20*/  ISETP.GE.AND P4, PT, R170, R3, PT ;  /* 0x00000003aa00720c */ /* 0x000fe40003f86270 */
[----:B------:R-:W-:-:S04]  /*13c30*/  @!P1 MOV R31, 0x400 ;  /* 0x00000400001f9802 */ /* 0x000fc80000000f00 */
[----:B-1----:R-:W-:Y:S02]  /*13c40*/  @!P1 LEA R31, R200, R31, 0x18 ;  /* 0x0000001fc81f9211 */ /* 0x002fe400078ec0ff */
[----:B------:R-:W-:Y:S01]  /*13c50*/  ISETP.GE.AND P1, PT, R116, R3, PT ;  /* 0x000000037400720c */ /* 0x000fe20003f26270 */
[----:B----4-:R-:W-:-:S04]  /*13c60*/  @!P0 HADD2.F32 R127, -RZ, R127.H0_H0 ;  /* 0x2000007fff7f8230 */ /* 0x010fc80000004100 */
[----:B------:R-:W-:-:S04]  /*13c70*/  @!P4 MOV R147, 0x400 ;  /* 0x000004000093c802 */ /* 0x000fc80000000f00 */
[----:B---3--:R-:W-:Y:S02]  /*13c80*/  @!P4 LEA R202, R202, R147, 0x18 ;  /* 0x00000093cacac211 */ /* 0x008fe400078ec0ff */
[----:B------:R-:W-:Y:S02]  /*13c90*/  @!P5 MOV R147, 0x400 ;  /* 0x000004000093d802 */ /* 0x000fe40000000f00 */
[----:B------:R-:W-:Y:S01]  /*13ca0*/  @!P1 HADD2.F32 R35, -RZ, R35.H0_H0 ;  /* 0x20000023ff239230 */ /* 0x000fe20000004100 */
[----:B------:R-:W-:Y:S02]  /*13cb0*/  ISETP.NE.AND P4, PT, R151, RZ, PT ;  /* 0x000000ff9700720c */ /* 0x000fe40003f85270 */
[----:B-----5:R-:W-:Y:S01]  /*13cc0*/  @!P5 LEA R204, R204, R147, 0x18 ;  /* 0x00000093ccccd211 */ /* 0x020fe200078ec0ff */
[----:B------:R-:W1:Y:S01]  /*13cd0*/  @!P6 LDS R151, [R81+0x5c] ;  /* 0x00005c005197e984 */ /* 0x000e620000000800 */
[----:B------:R-:W-:Y:S01]  /*13ce0*/  ISETP.GE.AND P5, PT, R24, R3, PT ;  /* 0x000000031800720c */ /* 0x000fe20003fa6270 */
[----:B------:R-:W-:Y:S01]  /*13cf0*/  @!P1 FFMA R188, R35, R135, R188 ;  /* 0x0000008723bc9223 */ /* 0x000fe200000000bc */
[----:B------:R-:W-:-:S02]  /*13d00*/  ISETP.GE.AND P6, PT, R122, R3, PT ;  /* 0x000000037a00720c */ /* 0x000fc40003fc6270 */
[----:B------:R-:W-:Y:S02]  /*13d10*/  P2R R147, PR, RZ, 0x4 ;  /* 0x00000004ff937803 */ /* 0x000fe40000000000 */
[----:B------:R-:W-:-:S03]  /*13d20*/  ISETP.NE.AND P1, PT, R157, RZ, PT ;  /* 0x000000ff9d00720c */ /* 0x000fc60003f25270 */
[----:B------:R-:W-:-:S04]  /*13d30*/  @!P4 MOV R135, 0x400 ;  /* 0x000004000087c802 */ /* 0x000fc80000000f00 */
[----:B------:R-:W-:Y:S01]  /*13d40*/  @!P5 HADD2.F32 R123, -RZ, R123.H0_H0 ;  /* 0x2000007bff7bd230 */ /* 0x000fe20000004100 */
[----:B--2---:R-:W-:Y:S01]  /*13d50*/  @!P4 LEA R210, R210, R135, 0x18 ;  /* 0x00000087d2d2c211 */ /* 0x004fe200078ec0ff */
[----:B------:R-:W2:Y:S01]  /*13d60*/  @!P6 S2R R194, SR_CgaCtaId ;  /* 0x0000000000c2e919 */ /* 0x000ea20000008800 */
[----:B------:R-:W-:Y:S02]  /*13d70*/  ISETP.NE.AND P4, PT, R161, RZ, PT ;  /* 0x000000ffa100720c */ /* 0x000fe40003f85270 */
[----:B------:R-:W-:Y:S01]  /*13d80*/  @!P5 FFMA R188, R137, R123, R188 ;  /* 0x0000007b89bcd223 */ /* 0x000fe200000000bc */
[----:B------:R-:W-:Y:S02]  /*13d90*/  ISETP.NE.AND P5, PT, R159, RZ, PT ;  /* 0x000000ff9f00720c */ /* 0x000fe40003fa5270 */
[----:B------:R-:W-:Y:S01]  /*13da0*/  ISETP.NE.AND P6, PT, R163, RZ, PT ;  /* 0x000000ffa300720c */ /* 0x000fe20003fc5270 */
[----:B------:R-:W-:Y:S01]  /*13db0*/  @!P3 FFMA R188, R125, R139, R188 ;  /* 0x0000008b7dbcb223 */ /* 0x000fe200000000bc */
[----:B------:R-:W-:-:S02]  /*13dc0*/  P2R R167, PR, RZ, 0x20 ;  /* 0x00000020ffa77803 */ /* 0x000fc40000000000 */
[----:B------:R-:W-:Y:S01]  /*13dd0*/  ISETP.NE.AND P3, PT, R153, RZ, PT ;  /* 0x000000ff9900720c */ /* 0x000fe20003f65270 */
[----:B------:R-:W-:Y:S01]  /*13de0*/  @!P0 FFMA R188, R127, R149, R188 ;  /* 0x000000957fbc8223 */ /* 0x000fe200000000bc */
[----:B------:R-:W-:Y:S02]  /*13df0*/  @!P1 MOV R35, 0x400 ;  /* 0x0000040000239802 */ /* 0x000fe40000000f00 */
[----:B------:R-:W-:Y:S01]  /*13e00*/  @!P4 HADD2.F32 R190, -RZ, R13.H0_H0 ;  /* 0x2000000dffbec230 */ /* 0x000fe20000004100 */
[----:B------:R-:W-:Y:S02]  /*13e10*/  P2R R165, PR, RZ, 0x8 ;  /* 0x00000008ffa57803 */ /* 0x000fe40000000000 */
[----:B------:R-:W-:Y:S01]  /*13e20*/  @!P5 HADD2.F32 R33, -RZ, R33.H0_H0 ;  /* 0x20000021ff21d230 */ /* 0x000fe20000004100 */
[----:B------:R-:W-:Y:S01]  /*13e30*/  @!P1 LEA R206, R206, R35, 0x18 ;  /* 0x00000023cece9211 */ /* 0x000fe200078ec0ff */
[----:B------:R-:W-:Y:S01]  /*13e40*/  @!P4 FFMA R7, R192, R190, R7 ;  /* 0x000000bec007c223 */ /* 0x000fe20000000007 */
[----:B------:R-:W-:Y:S01]  /*13e50*/  @!P2 HADD2.F32 R190, -RZ, R11.H0_H0 ;  /* 0x2000000bffbea230 */ /* 0x000fe20000004100 */
[----:B------:R-:W3:Y:S01]  /*13e60*/  @!P6 S2R R198, SR_CgaCtaId ;  /* 0x0000000000c6e919 */ /* 0x000ee20000008800 */
[----:B------:R-:W-:Y:S01]  /*13e70*/  @!P5 FFMA R186, R33, R131, R186 ;  /* 0x0000008321bad223 */ /* 0x000fe200000000ba */
[----:B------:R-:W-:-:S02]  /*13e80*/  ISETP.GE.AND P5, PT, R120, R3, PT ;  /* 0x000000037800720c */ /* 0x000fc40003fa6270 */
[----:B------:R-:W-:Y:S01]  /*13e90*/  @!P2 FFMA R7, R190, R133, R7 ;  /* 0x00000085be07a223 */ /* 0x000fe20000000007 */
[-C--:B------:R-:W-:Y:S01]  /*13ea0*/  ISETP.GE.AND P2, PT, R118, R3.reuse, PT ;  /* 0x000000037600720c */ /* 0x080fe20003f46270 */
[----:B------:R-:W-:Y:S01]  /*13eb0*/  @!P3 LDS R139, [R81+0xac] ;  /* 0x0000ac00518bb984 */ /* 0x000fe20000000800 */
[----:B------:R-:W-:Y:S02]  /*13ec0*/  P2R R133, PR, RZ, 0x1 ;  /* 0x00000001ff857803 */ /* 0x000fe40000000000 */
[-C--:B------:R-:W-:Y:S01]  /*13ed0*/  ISETP.GE.AND P0, PT, R138, R3.reuse, PT ;  /* 0x000000038a00720c */ /* 0x080fe20003f06270 */
[----:B------:R-:W-:Y:S01]  /*13ee0*/  @!P3 LDS.U16 R119, [R119+0x4586] ;  /* 0x004586007777b984 */ /* 0x000fe20000000400 */
[----:B------:R-:W-:Y:S02]  /*13ef0*/  ISETP.GE.AND P3, PT, R172, R3, PT ;  /* 0x00000003ac00720c */ /* 0x000fe40003f66270 */
[----:B------:R-:W-:Y:S01]  /*13f00*/  P2R R159, PR, RZ, 0x1 ;  /* 0x00000001ff9f7803 */ /* 0x000fe20000000000 */
[----:B------:R-:W-:Y:S01]  /*13f10*/  @!P1 LDS.U16 R127, [R206+0x3d08] ;  /* 0x003d0800ce7f9984 */ /* 0x000fe20000000400 */
[----:B------:R-:W-:-:S02]  /*13f20*/  ISETP.NE.AND P4, PT, R155, RZ, PT ;  /* 0x000000ff9b00720c */ /* 0x000fc40003f85270 */
[----:B------:R-:W-:Y:S01]  /*13f30*/  P2R R161, PR, RZ, 0x2 ;  /* 0x00000002ffa17803 */ /* 0x000fe20000000000 */
[----:B------:R-:W4:Y:S01]  /*13f40*/  @!P5 S2R R196, SR_CgaCtaId ;  /* 0x0000000000c4d919 */ /* 0x000f220000008800 */
[-C--:B------:R-:W-:Y:S02]  /*13f50*/  ISETP.GE.AND P5, PT, R174, R3.reuse, PT ;  /* 0x00000003ae00720c */ /* 0x080fe40003fa6270 */
[-C--:B------:R-:W-:Y:S01]  /*13f60*/  ISETP.GE.AND P6, PT, R162, R3.reuse, PT ;  /* 0x00000003a200720c */ /* 0x080fe20003fc6270 */
[----:B------:R-:W5:Y:S01]  /*13f70*/  @!P2 S2R R190, SR_CgaCtaId ;  /* 0x0000000000bea919 */ /* 0x000f620000008800 */
[----:B------:R-:W-:Y:S01]  /*13f80*/  ISETP.GE.AND P2, PT, R170, R3, PT ;  /* 0x00000003aa00720c */ /* 0x000fe20003f46270 */
[----:B0-----:R-:W-:Y:S01]  /*13f90*/  @!P3 HADD2.F32 R129, -RZ, R129.H0_H0 ;  /* 0x20000081ff81b230 */ /* 0x001fe20000004100 */
[----:B------:R-:W-:Y:S04]  /*13fa0*/  @!P0 LDS R137, [R81+0xa8] ;  /* 0x0000a80051898984 */ /* 0x000fe80000000800 */
[----:B-1----:R-:W-:Y:S01]  /*13fb0*/  @!P3 FFMA R188, R129, R151, R188 ;  /* 0x0000009781bcb223 */ /* 0x002fe200000000bc */
[----:B------:R-:W-:Y:S01]  /*13fc0*/  @!P0 LDS.U16 R121, [R121+0x4506] ;  /* 0x0045060079798984 */ /* 0x000fe20000000400 */
[----:B------:R-:W-:-:S02]  /*13fd0*/  ISETP.GE.AND P0, PT, R160, R3, PT ;  /* 0x00000003a000720c */ /* 0x000fc40003f06270 */
[----:B------:R-:W-:Y:S01]  /*13fe0*/  ISETP.GE.AND P3, PT, R182, R3, PT ;  /* 0x00000003b600720c */ /* 0x000fe20003f66270 */
[----:B------:R-:W-:Y:S01]  /*13ff0*/  @!P5 LDS R135, [R81+0xec] ;  /* 0x0000ec005187d984 */ /* 0x000fe20000000800 */
[----:B------:R-:W-:-:S03]  /*14000*/  @!P6 MOV R151, 0x400 ;  /* 0x000004000097e802 */ /* 0x000fc60000000f00 */
[----:B------:R-:W-:Y:S01]  /*14010*/  @!P5 LDS.U16 R9, [R9+0x4d84] ;  /* 0x004d84000909d984 */ /* 0x000fe20000000400 */
[----:B------:R-:W-:-:S03]  /*14020*/  ISETP.GE.AND P5, PT, R168, R3, PT ;  /* 0x00000003a800720c */ /* 0x000fc60003fa6270 */
[----:B------:R-:W0:Y:S01]  /*14030*/  @!P2 LDS.U16 R123, [R202+0x3c08] ;  /* 0x003c0800ca7ba984 */ /* 0x000e220000000400 */
[----:B------:R-:W-:Y:S02]  /*14040*/  P2R R163, PR, RZ, 0x20 ;  /* 0x00000020ffa37803 */ /* 0x000fe40000000000 */
[----:B------:R-:W-:Y:S01]  /*14050*/  @!P0 MOV R157, 0x400 ;  /* 0x00000400009d8802 */ /* 0x000fe20000000f00 */
[----:B------:R-:W1:Y:S01]  /*14060*/  @!P2 LDS R149, [R81+0x60] ;  /* 0x000060005195a984 */ /* 0x000e620000000800 */
[----:B------:R-:W-:Y:S02]  /*14070*/  ISETP.GE.AND P2, PT, R158, R3, PT ;  /* 0x000000039e00720c */ /* 0x000fe40003f46270 */
[----:B------:R-:W-:Y:S01]  /*14080*/  @!P3 MOV R11, 0x400 ;  /* 0x00000400000bb802 */ /* 0x000fe20000000f00 */
[----:B------:R-:W4:Y:S03]  /*14090*/  @!P0 S2R R208, SR_CgaCtaId ;  /* 0x0000000000d08919 */ /* 0x000f260000008800 */
[----:B---3--:R-:W-:Y:S01]  /*140a0*/  @!P3 LEA R11, R198, R11, 0x18 ;  /* 0x0000000bc60bb211 */ /* 0x008fe200078ec0ff */
[----:B------:R-:W-:Y:S01]  /*140b0*/  @!P5 LDS.U16 R125, [R204+0x3c88] ;  /* 0x003c8800cc7dd984 */ /* 0x000fe20000000400 */
[----:B------:R-:W-:-:S03]  /*140c0*/  ISETP.GE.AND P3, PT, R170, R3, PT ;  /* 0x00000003aa00720c */ /* 0x000fc60003f66270 */
[----:B------:R-:W-:Y:S01]  /*140d0*/  @!P5 LDS R153, [R81+0x64] ;  /* 0x000064005199d984 */ /* 0x000fe20000000800 */
[----:B------:R-:W-:-:S03]  /*140e0*/  ISETP.GE.AND P5, PT, R122, R3, PT ;  /* 0x000000037a00720c */ /* 0x000fc60003fa6270 */
[----:B------:R-:W-:Y:S01]  /*140f0*/  @!P1 LDS R155, [R81+0x68] ;  /* 0x00006800519b9984 */ /* 0x000fe20000000800 */
[-C--:B------:R-:W-:Y:S01]  /*14100*/  ISETP.GE.AND P1, PT, R120, R3.reuse, PT ;  /* 0x000000037800720c */ /* 0x080fe20003f26270 */
[----:B------:R-:W3:Y:S01]  /*14110*/  @!P2 S2R R212, SR_CgaCtaId ;  /* 0x0000000000d4a919 */ /* 0x000ee20000008800 */
[----:B------:R-:W-:Y:S01]  /*14120*/  ISETP.GE.AND P2, PT, R164, R3, PT ;  /* 0x00000003a400720c */ /* 0x000fe20003f46270 */
[----:B------:R-:W3:Y:S06]  /*14130*/  @!P4 LDS.U16 R23, [R23+0x4606] ;  /* 0x004606001717c984 */ /* 0x000eec0000000400 */
[----:B------:R-:W-:Y:S01]  /*14140*/  @!P5 MOV R35, 0x400 ;  /* 0x000004000023d802 */ /* 0x000fe20000000f00 */
[----:B------:R-:W3:Y:S03]  /*14150*/  @!P4 LDS R192, [R81+0xb0] ;  /* 0x0000b00051c0c984 */ /* 0x000ee60000000800 */
[----:B--2---:R-:W-:-:S02]  /*14160*/  @!P5 LEA R35, R194, R35, 0x18 ;  /* 0x00000023c223d211 */ /* 0x004fc400078ec0ff */
[----:B------:R-:W-:Y:S01]  /*14170*/  ISETP.GE.AND P5, PT, R118, R3, PT ;  /* 0x000000037600720c */ /* 0x000fe20003fa6270 */
[----:B------:R-:W2:Y:S01]  /*14180*/  @!P6 S2R R200, SR_CgaCtaId ;  /* 0x0000000000c8e919 */ /* 0x000ea20000008800 */
[----:B------:R-:W-:Y:S02]  /*14190*/  @!P1 MOV R33, 0x400 ;  /* 0x0000040000219802 */ /* 0x000fe40000000f00 */
[----:B----4-:R-:W-:Y:S01]  /*141a0*/  @!P0 LEA R157, R208, R157, 0x18 ;  /* 0x0000009dd09d8211 */ /* 0x010fe200078ec0ff */
[----:B------:R-:W4:Y:S01]  /*141b0*/  @!P2 LDS.U16 R131, [R210+0x3d88] ;  /* 0x003d8800d283a984 */ /* 0x000f220000000400 */
[----:B------:R-:W-:Y:S01]  /*141c0*/  @!P1 LEA R33, R196, R33, 0x18 ;  /* 0x00000021c4219211 */ /* 0x000fe200078ec0ff */
[----:B0-----:R-:W-:Y:S01]  /*141d0*/  @!P3 HADD2.F32 R123, -RZ, R123.H0_H0 ;  /* 0x2000007bff7bb230 */ /* 0x001fe20000004100 */
[----:B------:R-:W-:Y:S01]  /*141e0*/  ISETP.GE.AND P1, PT, R158, R3, PT ;  /* 0x000000039e00720c */ /* 0x000fe20003f26270 */
[----:B------:R-:W0:Y:S01]  /*141f0*/  @!P2 LDS R129, [R81+0x6c] ;  /* 0x00006c005181a984 */ /* 0x000e220000000800 */
[----:B------:R-:W-:-:S02]  /*14200*/  ISETP.NE.AND P0, PT, R159, RZ, PT ;  /* 0x000000ff9f00720c */ /* 0x000fc40003f05270 */
[----:B-1----:R-:W-:Y:S01]  /*14210*/  @!P3 FFMA R188, R149, R123, R188 ;  /* 0x0000007b95bcb223 */ /* 0x002fe200000000bc */
[----:B------:R-:W-:Y:S02]  /*14220*/  @!P5 MOV R13, 0x400 ;  /* 0x00000400000dd802 */ /* 0x000fe40000000f00 */
[----:B------:R-:W-:Y:S02]  /*14230*/  ISETP.NE.AND P3, PT, R165, RZ, PT ;  /* 0x000000ffa500720c */ /* 0x000fe40003f65270 */
[----:B-----5:R-:W-:Y:S02]  /*14240*/  @!P5 LEA R13, R190, R13, 0x18 ;  /* 0x0000000dbe0dd211 */ /* 0x020fe400078ec0ff */
[----:B------:R-:W-:Y:S02]  /*14250*/  ISETP.GE.AND P5, PT, R174, R3, PT ;  /* 0x00000003ae00720c */ /* 0x000fe40003fa6270 */
[----:B------:R-:W-:Y:S02]  /*14260*/  @!P1 MOV R159, 0x400 ;  /* 0x00000400009f9802 */ /* 0x000fe40000000f00 */
[----:B------:R-:W-:Y:S01]  /*14270*/  @!P0 HADD2.F32 R190, -RZ, R121.H0_H0 ;  /* 0x20000079ffbe8230 */ /* 0x000fe20000004100 */
[----:B------:R-:W-:-:S02]  /*14280*/  P2R R165, PR, RZ, 0x10 ;  /* 0x00000010ffa57803 */ /* 0x000fc40000000000 */
[----:B---3--:R-:W-:Y:S02]  /*14290*/  @!P1 LEA R159, R212, R159, 0x18 ;  /* 0x0000009fd49f9211 */ /* 0x008fe400078ec0ff */
[----:B------:R-:W-:Y:S01]  /*142a0*/  ISETP.NE.AND P1, PT, R161, RZ, PT ;  /* 0x000000ffa100720c */ /* 0x000fe20003f25270 */
[----:B------:R-:W-:Y:S01]  /*142b0*/  @!P0 FFMA R7, R190, R137, R7 ;  /* 0x00000089be078223 */ /* 0x000fe20000000007 */
[----:B------:R-:W-:Y:S01]  /*142c0*/  P2R R161, PR, RZ, 0x1 ;  /* 0x00000001ffa17803 */ /* 0x000fe20000000000 */
[----:B------:R-:W-:Y:S01]  /*142d0*/  @!P3 HADD2.F32 R190, -RZ, R119.H0_H0 ;  /* 0x20000077ffbeb230 */ /* 0x000fe20000004100 */
[----:B------:R-:W-:Y:S01]  /*142e0*/  ISETP.GE.AND P0, PT, R174, R3, PT ;  /* 0x00000003ae00720c */ /* 0x000fe20003f06270 */
[----:B------:R-:W-:Y:S01]  /*142f0*/  @!P5 HADD2.F32 R9, -RZ, R9.H0_H0 ;  /* 0x20000009ff09d230 */ /* 0x000fe20000004100 */
[----:B--2---:R-:W-:Y:S02]  /*14300*/  @!P6 LEA R151, R200, R151, 0x18 ;  /* 0x00000097c897e211 */ /* 0x004fe400078ec0ff */
[----:B------:R-:W-:Y:S01]  /*14310*/  @!P3 FFMA R7, R190, R139, R7 ;  /* 0x0000008bbe07b223 */ /* 0x000fe20000000007 */
[----:B------:R-:W-:-:S02]  /*14320*/  @!P4 HADD2.F32 R190, -RZ, R23.H0_H0 ;  /* 0x20000017ffbec230 */ /* 0x000fc40000004100 */
[----:B------:R-:W-:Y:S01]  /*14330*/  @!P5 FFMA R186, R9, R135, R186 ;  /* 0x0000008709bad223 */ /* 0x000fe200000000ba */
[----:B------:R-:W-:Y:S01]  /*14340*/  ISETP.NE.AND P5, PT, R163, RZ, PT ;  /* 0x000000ffa300720c */ /* 0x000fe20003fa5270 */
[----:B------:R-:W-:Y:S01]  /*14350*/  @!P6 LDS.U16 R123, [R151+0x3e08] ;  /* 0x003e0800977be984 */ /* 0x000fe20000000400 */
[----:B------:R-:W-:Y:S02]  /*14360*/  @!P1 HADD2.F32 R127, -RZ, R127.H0_H0 ;  /* 0x2000007fff7f9230 */ /* 0x000fe40000004100 */
[----:B------:R-:W-:Y:S01]  /*14370*/  @!P4 FFMA R7, R192, R190, R7 ;  /* 0x000000bec007c223 */ /* 0x000fe20000000007 */
[----:B------:R-:W-:Y:S01]  /*14380*/  LOP3.LUT P4, RZ, R113, 0x800, RZ, 0xc0, !PT ;  /* 0x0000080071ff7812 */ /* 0x000fe2000788c0ff */
[----:B------:R-:W1:Y:S01]  /*14390*/  @!P0 S2R R196, SR_CgaCtaId ;  /* 0x0000000000c48919 */ /* 0x000e620000008800 */
[----:B----4-:R-:W-:Y:S02]  /*143a0*/  @!P2 HADD2.F32 R131, -RZ, R131.H0_H0 ;  /* 0x20000083ff83a230 */ /* 0x010fe40000004100 */
[----:B------:R-:W-:-:S02]  /*143b0*/  P2R R171, PR, RZ, 0x10 ;  /* 0x00000010ffab7803 */ /* 0x000fc40000000000 */
[----:B------:R-:W-:Y:S02]  /*143c0*/  ISETP.GE.AND P0, PT, R178, R3, PT ;  /* 0x00000003b200720c */ /* 0x000fe40003f06270 */
[----:B------:R-:W-:-:S05]  /*143d0*/  @!P5 HADD2.F32 R125, -RZ, R125.H0_H0 ;  /* 0x2000007dff7dd230 */ /* 0x000fca0000004100 */
[----:B------:R2:W-:Y:S01]  /*143e0*/  @!P4 LDS.U16 R9, [R17+0x4f82] ;  /* 0x004f82001109c984 */ /* 0x0005e20000000400 */
[----:B------:R-:W-:Y:S01]  /*143f0*/  @!P5 FFMA R188, R125, R153, R188 ;  /* 0x000000997dbcd223 */ /* 0x000fe200000000bc */
[----:B------:R-:W-:Y:S02]  /*14400*/  ISETP.NE.AND P5, PT, R167, RZ, PT ;  /* 0x000000ffa700720c */ /* 0x000fe40003fa5270 */
[----:B------:R-:W-:Y:S01]  /*14410*/  P2R R153, PR, RZ, 0x8 ;  /* 0x00000008ff997803 */ /* 0x000fe20000000000 */
[----:B------:R-:W-:Y:S01]  /*14420*/  @!P1 FFMA R188, R127, R155, R188 ;  /* 0x0000009b7fbc9223 */ /* 0x000fe200000000bc */
[-C--:B------:R-:W-:Y:S01]  /*14430*/  ISETP.GE.AND P1, PT, R156, R3.reuse, PT ;  /* 0x000000039c00720c */ /* 0x080fe20003f26270 */
[----:B------:R-:W3:Y:S01]  /*14440*/  @!P0 S2R R198, SR_CgaCtaId ;  /* 0x0000000000c68919 */ /* 0x000ee20000008800 */
[----:B------:R-:W-:Y:S01]  /*14450*/  ISETP.GE.AND P3, PT, R152, R3, PT ;  /* 0x000000039800720c */ /* 0x000fe20003f66270 */
[----:B0-----:R-:W-:Y:S01]  /*14460*/  @!P2 FFMA R188, R131, R129, R188 ;  /* 0x0000008183bca223 */ /* 0x001fe200000000bc */
[-C--:B------:R-:W-:Y:S01]  /*14470*/  ISETP.GE.AND P2, PT, R150, R3.reuse, PT ;  /* 0x000000039600720c */ /* 0x080fe20003f46270 */
[----:B------:R-:W-:Y:S01]  /*14480*/  @!P4 LDS R131, [R81+0xfc] ;  /* 0x0000fc005183c984 */ /* 0x000fe20000000800 */
[----:B------:R-:W-:-:S02]  /*14490*/  ISETP.GE.AND P4, PT, R174, R3, PT ;  /* 0x00000003ae00720c */ /* 0x000fc40003f86270 */
[----:B--2---:R-:W-:Y:S01]  /*144a0*/  @!P0 MOV R17, 0x400 ;  /* 0x0000040000118802 */ /* 0x004fe20000000f00 */
[----:B------:R-:W0:Y:S01]  /*144b0*/  @!P5 S2R R194, SR_CgaCtaId ;  /* 0x0000000000c2d919 */ /* 0x000e220000008800 */
[----:B------:R-:W-:-:S03]  /*144c0*/  ISETP.NE.AND P5, PT, R143, RZ, PT ;  /* 0x000000ff8f00720c */ /* 0x000fc60003fa5270 */
[----:B------:R-:W2:Y:S01]  /*144d0*/  @!P1 S2R R155, SR_CgaCtaId ;  /* 0x00000000009b9919 */ /* 0x000ea20000008800 */
[-C--:B------:R-:W-:Y:S01]  /*144e0*/  ISETP.GE.AND P1, PT, R154, R3.reuse, PT ;  /* 0x000000039a00720c */ /* 0x080fe20003f26270 */
[----:B------:R-:W-:Y:S01]  /*144f0*/  @!P6 LDS R143, [R81+0x70] ;  /* 0x00007000518fe984 */ /* 0x000fe20000000800 */
[----:B------:R-:W-:Y:S01]  /*14500*/  ISETP.NE.AND P6, PT, R141, RZ, PT ;  /* 0x000000ff8d00720c */ /* 0x000fe20003fc5270 */
[----:B------:R-:W4:Y:S01]  /*14510*/  @!P3 S2R R190, SR_CgaCtaId ;  /* 0x0000000000beb919 */ /* 0x000f220000008800 */
[----:B------:R-:W-:Y:S02]  /*14520*/  ISETP.GE.AND P3, PT, R148, R3, PT ;  /* 0x000000039400720c */ /* 0x000fe40003f66270 */
[----:B------:R-:W-:-:S03]  /*14530*/  P2R R169, PR, RZ, 0x40 ;  /* 0x00000040ffa97803 */ /* 0x000fc60000000000 */
[----:B------:R5:W0:Y:S04]  /*14540*/  @!P5 LDS.U16 R119, [R21+0x4686] ;  /* 0x004686001577d984 */ /* 0x000a280000000400 */
[----:B------:R-:W4:Y:S01]  /*14550*/  @!P1 S2R R163, SR_CgaCtaId ;  /* 0x0000000000a39919 */ /* 0x000f220000008800 */
[----:B-----5:R-:W-:Y:S01]  /*14560*/  P2R R21, PR, RZ, 0x2 ;  /* 0x00000002ff157803 */ /* 0x020fe20000000000 */
[----:B------:R5:W-:Y:S01]  /*14570*/  @!P6 LDS.U16 R121, [R0+0x4706] ;  /* 0x004706000079e984 */ /* 0x000be20000000400 */
[----:B------:R-:W-:Y:S02]  /*14580*/  ISETP.GE.AND P1, PT, R160, R3, PT ;  /* 0x00000003a000720c */ /* 0x000fe40003f26270 */
[----:B---3--:R-:W-:Y:S01]  /*14590*/  @!P0 LEA R17, R198, R17, 0x18 ;  /* 0x00000011c6118211 */ /* 0x008fe200078ec0ff */
[----:B------:R-:W-:Y:S01]  /*145a0*/  @!P6 LDS R139, [R81+0xb8] ;  /* 0x0000b800518be984 */ /* 0x000fe20000000800 */
[-C--:B------:R-:W-:Y:S01]  /*145b0*/  ISETP.GE.AND P6, PT, R156, R3.reuse, PT ;  /* 0x000000039c00720c */ /* 0x080fe20003fc6270 */
[----:B------:R-:W3:Y:S01]  /*145c0*/  @!P3 S2R R200, SR_CgaCtaId ;  /* 0x0000000000c8b919 */ /* 0x000ee20000008800 */
[----:B------:R-:W-:Y:S01]  /*145d0*/  ISETP.GE.AND P3, PT, R158, R3, PT ;  /* 0x000000039e00720c */ /* 0x000fe20003f66270 */
[----:B------:R-:W3:Y:S03]  /*145e0*/  @!P2 S2R R192, SR_CgaCtaId ;  /* 0x0000000000c0a919 */ /* 0x000ee60000008800 */
[----:B------:R-:W-:-:S03]  /*145f0*/  P2R R167, PR, RZ, 0x8 ;  /* 0x00000008ffa77803 */ /* 0x000fc60000000000 */
[----:B------:R-:W3:Y:S04]  /*14600*/  @!P1 LDS.U16 R125, [R157+0x3e88] ;  /* 0x003e88009d7d9984 */ /* 0x000ee80000000400 */
[----:B-----5:R-:W-:Y:S01]  /*14610*/  @!P6 MOV R0, 0x400 ;  /* 0x000004000000e802 */ /* 0x020fe20000000f00 */
[----:B------:R-:W-:Y:S01]  /*14620*/  @!P1 LDS R141, [R81+0x74] ;  /* 0x00007400518d9984 */ /* 0x000fe20000000800 */
[----:B------:R-:W-:Y:S02]  /*14630*/  ISETP.NE.AND P1, PT, R21, RZ, PT ;  /* 0x000000ff1500720c */ /* 0x000fe40003f25270 */
[----:B------:R-:W-:Y:S01]  /*14640*/  @!P4 MOV R21, 0x400 ;  /* 0x000004000015c802 */ /* 0x000fe20000000f00 */
[----:B------:R-:W5:Y:S01]  /*14650*/  @!P5 LDS R137, [R81+0xb4] ;  /* 0x0000b4005189d984 */ /* 0x000f620000000800 */
[----:B--2---:R-:W-:-:S02]  /*14660*/  @!P6 LEA R129, R155, R0, 0x18 ;  /* 0x000000009b81e211 */ /* 0x004fc400078ec0ff */
[----:B-1----:R-:W-:Y:S01]  /*14670*/  @!P4 LEA R21, R196, R21, 0x18 ;  /* 0x00000015c415c211 */ /* 0x002fe200078ec0ff */
[----:B------:R-:W1:Y:S01]  /*14680*/  @!P0 LDS.U16 R29, [R29+0x4e04] ;  /* 0x004e04001d1d8984 */ /* 0x000e620000000400 */
[-C--:B------:R-:W-:Y:S02]  /*14690*/  ISETP.GE.AND P4, PT, R152, R3.reuse, PT ;  /* 0x000000039800720c */ /* 0x080fe40003f86270 */
[----:B------:R-:W-:Y:S01]  /*146a0*/  P2R R173, PR, RZ, 0x2 ;  /* 0x00000002ffad7803 */ /* 0x000fe20000000000 */
[----:B------:R2:W-:Y:S02]  /*146b0*/  @!P3 LDS.U16 R127, [R159+0x3f08] ;  /* 0x003f08009f7fb984 */ /* 0x0005e40000000400 */
[----:B------:R-:W-:Y:S02]  /*146c0*/  @!P1 MOV R0, 0x400 ;  /* 0x0000040000009802 */ /* 0x000fe40000000f00 */
[----:B------:R-:W-:Y:S01]  /*146d0*/  @!P3 LDS R149, [R81+0x78] ;  /* 0x000078005195b984 */ /* 0x000fe20000000800 */
[----:B------:R-:W-:-:S02]  /*146e0*/  ISETP.GE.AND P3, PT, R180, R3, PT ;  /* 0x00000003b400720c */ /* 0x000fc40003f66270 */
[----:B----4-:R-:W-:Y:S01]  /*146f0*/  @!P1 LEA R163, R163, R0, 0x18 ;  /* 0x00000000a3a39211 */ /* 0x010fe200078ec0ff */
[----:B0-----:R-:W-:Y:S01]  /*14700*/  @!P5 HADD2.F32 R0, -RZ, R119.H0_H0 ;  /* 0x20000077ff00d230 */ /* 0x001fe20000004100 */
[----:B------:R-:W0:Y:S01]  /*14710*/  @!P0 LDS R135, [R81+0xf0] ;  /* 0x0000f00051878984 */ /* 0x000e220000000800 */
[----:B------:R-:W-:Y:S02]  /*14720*/  @!P4 MOV R151, 0x400 ;  /* 0x000004000097c802 */ /* 0x000fe40000000f00 */
[----:B------:R-:W-:Y:S01]  /*14730*/  ISETP.GE.AND P1, PT, R160, R3, PT ;  /* 0x00000003a000720c */ /* 0x000fe20003f26270 */
[----:B------:R-:W4:Y:S01]  /*14740*/  @!P6 LDS.U16 R129, [R129+0x3f88] ;  /* 0x003f88008181e984 */ /* 0x000f220000000400 */
[----:B------:R-:W-:Y:S02]  /*14750*/  @!P4 LEA R155, R190, R151, 0x18 ;  /* 0x00000097be9bc211 */ /* 0x000fe400078ec0ff */
[----:B------:R-:W-:Y:S02]  /*14760*/  ISETP.GE.AND P4, PT, R148, R3, PT ;  /* 0x000000039400720c */ /* 0x000fe40003f86270 */
[----:B------:R-:W-:-:S02]  /*14770*/  @!P3 MOV R23, 0x400 ;  /* 0x000004000017b802 */ /* 0x000fc40000000f00 */
[----:B------:R-:W-:Y:S02]  /*14780*/  @!P2 MOV R151, 0x400 ;  /* 0x000004000097a802 */ /* 0x000fe40000000f00 */
[----:B------:R-:W-:Y:S02]  /*14790*/  @!P3 LEA R23, R194, R23, 0x18 ;  /* 0x00000017c217b211 */ /* 0x000fe400078ec0ff */
[----:B------:R-:W-:Y:S01]  /*147a0*/  ISETP.GE.AND P3, PT, R162, R3, PT ;  /* 0x00000003a200720c */ /* 0x000fe20003f66270 */
[----:B---3--:R-:W-:Y:S01]  /*147b0*/  @!P1 HADD2.F32 R125, -RZ, R125.H0_H0 ;  /* 0x2000007dff7d9230 */ /* 0x008fe20000004100 */
[----:B------:R-:W-:Y:S02]  /*147c0*/  @!P2 LEA R157, R192, R151, 0x18 ;  /* 0x00000097c09da211 */ /* 0x000fe400078ec0ff */
[----:B------:R-:W3:Y:S01]  /*147d0*/  @!P6 LDS R151, [R81+0x7c] ;  /* 0x00007c005197e984 */ /* 0x000ee20000000800 */
[----:B------:R-:W-:Y:S02]  /*147e0*/  @!P4 MOV R119, 0x400 ;  /* 0x000004000077c802 */ /* 0x000fe40000000f00 */
[----:B------:R-:W-:Y:S01]  /*147f0*/  ISETP.GE.AND P6, PT, R176, R3, PT ;  /* 0x00000003b000720c */ /* 0x000fe20003fc6270 */
[----:B-----5:R-:W-:Y:S01]  /*14800*/  @!P5 FFMA R7, R0, R137, R7 ;  /* 0x000000890007d223 */ /* 0x020fe20000000007 */
[----:B------:R-:W-:-:S02]  /*14810*/  @!P4 LEA R200, R200, R119, 0x18 ;  /* 0x00000077c8c8c211 */ /* 0x000fc400078ec0ff */
[----:B------:R-:W-:Y:S01]  /*14820*/  ISETP.GE.AND P4, PT, R104, R3, PT ;  /* 0x000000036800720c */ /* 0x000fe20003f86270 */
[----:B-1----:R-:W-:Y:S01]  /*14830*/  @!P0 HADD2.F32 R29, -RZ, R29.H0_H0 ;  /* 0x2000001dff1d8230 */ /* 0x002fe20000004100 */
[----:B--2---:R-:W-:Y:S01]  /*14840*/  P2R R159, PR, RZ, 0x20 ;  /* 0x00000020ff9f7803 */ /* 0x004fe20000000000 */
[----:B------:R-:W-:Y:S01]  /*14850*/  @!P3 HADD2.F32 R123, -RZ, R123.H0_H0 ;  /* 0x2000007bff7bb230 */ /* 0x000fe20000004100 */
[----:B------:R-:W-:-:S04]  /*14860*/  LOP3.LUT P5, RZ, R113, 0x1000, RZ, 0xc0, !PT ;  /* 0x0000100071ff7812 */ /* 0x000fc800078ac0ff */
[----:B------:R-:W-:Y:S01]  /*14870*/  @!P3 FFMA R188, R143, R123, R188 ;  /* 0x0000007b8fbcb223 */ /* 0x000fe200000000bc */
[----:B------:R-:W1:Y:S01]  /*14880*/  @!P6 S2R R192, SR_CgaCtaId ;  /* 0x0000000000c0e919 */ /* 0x000e620000008800 */
[----:B------:R-:W-:Y:S02]  /*14890*/  ISETP.NE.AND P6, PT, R169, RZ, PT ;  /* 0x000000ffa900720c */ /* 0x000fe40003fc5270 */
[----:B------:R-:W-:Y:S01]  /*148a0*/  @!P1 FFMA R188, R125, R141, R188 ;  /* 0x0000008d7dbc9223 */ /* 0x000fe200000000bc */
[----:B------:R-:W2:Y:S01]  /*148b0*/  @!P4 S2R R198, SR_CgaCtaId ;  /* 0x0000000000c6c919 */ /* 0x000ea20000008800 */
[----:B------:R-:W-:Y:S01]  /*148c0*/  ISETP.NE.AND P4, PT, R171, RZ, PT ;  /* 0x000000ffab00720c */ /* 0x000fe20003f85270 */
[----:B0-----:R-:W-:Y:S01]  /*148d0*/  @!P0 FFMA R186, R135, R29, R186 ;  /* 0x0000001d87ba8223 */ /* 0x001fe200000000ba */
[----:B------:R-:W-:Y:S01]  /*148e0*/  ISETP.NE.AND P1, PT, R173, RZ, PT ;  /* 0x000000ffad00720c */ /* 0x000fe20003f25270 */
[----:B------:R-:W-:Y:S01]  /*148f0*/  @!P2 LDS.U16 R123, [R157+0x4108] ;  /* 0x004108009d7ba984 */ /* 0x000fe20000000400 */
[----:B------:R-:W-:-:S02]  /*14900*/  ISETP.GE.AND P0, PT, R146, R3, PT ;  /* 0x000000039200720c */ /* 0x000fc40003f06270 */
[----:B------:R-:W-:Y:S01]  /*14910*/  ISETP.NE.AND P3, PT, R167, RZ, PT ;  /* 0x000000ffa700720c */ /* 0x000fe20003f65270 */
[----:B------:R-:W-:Y:S01]  /*14920*/  @!P2 LDS R141, [R81+0x88] ;  /* 0x00008800518da984 */ /* 0x000fe20000000800 */
[----:B------:R-:W-:Y:S01]  /*14930*/  P2R R143, PR, RZ, 0x1 ;  /* 0x00000001ff8f7803 */ /* 0x000fe20000000000 */
[----:B------:R-:W-:Y:S01]  /*14940*/  @!P6 HADD2.F32 R190, -RZ, R121.H0_H0 ;  /* 0x20000079ffbee230 */ /* 0x000fe20000004100 */
[----:B------:R-:W-:Y:S02]  /*14950*/  ISETP.GE.AND P2, PT, R132, R3, PT ;  /* 0x000000038400720c */ /* 0x000fe40003f46270 */
[----:B------:R-:W-:Y:S01]  /*14960*/  P2R R167, PR, RZ, 0x40 ;  /* 0x00000040ffa77803 */ /* 0x000fe20000000000 */
[----:B------:R-:W-:Y:S02]  /*14970*/  @!P4 HADD2.F32 R0, -RZ, R9.H0_H0 ;  /* 0x20000009ff00c230 */ /* 0x000fe40000004100 */
[----:B------:R-:W-:Y:S01]  /*14980*/  @!P6 FFMA R7, R190, R139, R7 ;  /* 0x0000008bbe07e223 */ /* 0x000fe20000000007 */
[----:B------:R0:W-:Y:S01]  /*14990*/  @!P1 LDS.U16 R119, [R163+0x4008] ;  /* 0x00400800a3779984 */ /* 0x0001e20000000400 */
[----:B------:R-:W-:Y:S01]  /*149a0*/  P2R R175, PR, RZ, 0x4 ;  /* 0x00000004ffaf7803 */ /* 0x000fe20000000000 */
[----:B------:R-:W-:Y:S01]  /*149b0*/  @!P4 FFMA R5, R0, R131, R5 ;  /* 0x000000830005c223 */ /* 0x000fe20000000005 */
[-C--:B------:R-:W-:Y:S01]  /*149c0*/  ISETP.GE.AND P4, PT, R144, R3.reuse, PT ;  /* 0x000000039000720c */ /* 0x080fe20003f86270 */
[----:B------:R-:W5:Y:S01]  /*149d0*/  @!P0 S2R R190, SR_CgaCtaId ;  /* 0x0000000000be8919 */ /* 0x000f620000008800 */
[-C--:B------:R-:W-:Y:S01]  /*149e0*/  ISETP.GE.AND P0, PT, R152, R3.reuse, PT ;  /* 0x000000039800720c */ /* 0x080fe20003f06270 */
[----:B------:R-:W-:Y:S01]  /*149f0*/  @!P3 HADD2.F32 R127, -RZ, R127.H0_H0 ;  /* 0x2000007fff7fb230 */ /* 0x000fe20000004100 */
[----:B0-----:R-:W-:Y:S01]  /*14a00*/  P2R R163, PR, RZ, 0x10 ;  /* 0x00000010ffa37803 */ /* 0x001fe20000000000 */
[----:B------:R-:W0:Y:S01]  /*14a10*/  @!P5 S2R R0, SR_CgaCtaId ;  /* 0x000000000000d919 */ /* 0x000e220000008800 */
[----:B------:R-:W-:Y:S01]  /*14a20*/  ISETP.GE.AND P6, PT, R14, R3, PT ;  /* 0x000000030e00720c */ /* 0x000fe20003fc6270 */
[----:B------:R-:W-:Y:S01]  /*14a30*/  FFMA R48, R5, R2, R48 ;  /* 0x0000000205307223 */ /* 0x000fe20000000030 */
[----:B------:R-:W-:Y:S01]  /*14a40*/  @!P3 FFMA R188, R127, R149, R188 ;  /* 0x000000957fbcb223 */ /* 0x000fe200000000bc */
[----:B------:R-:W-:Y:S01]  /*14a50*/  P2R R149, PR, RZ, 0x20 ;  /* 0x00000020ff957803 */ /* 0x000fe20000000000 */
[----:B------:R-:W-:Y:S01]  /*14a60*/  @!P1 LDS R137, [R81+0x80] ;  /* 0x0000800051899984 */ /* 0x000fe20000000800 */
[-C--:B------:R-:W-:Y:S01]  /*14a70*/  ISETP.GE.AND P5, PT, R176, R3.reuse, PT ;  /* 0x00000003b000720c */ /* 0x080fe20003fa6270 */
[----:B------:R-:W-:Y:S01]  /*14a80*/  IMAD.MOV.U32 R5, RZ, RZ, RZ ;  /* 0x000000ffff057224 */ /* 0x000fe200078e00ff */
[-C--:B------:R-:W-:Y:S01]  /*14a90*/  ISETP.GE.AND P1, PT, R134, R3.reuse, PT ;  /* 0x000000038600720c */ /* 0x080fe20003f26270 */
[----:B------:R-:W0:Y:S01]  /*14aa0*/  @!P4 S2R R196, SR_CgaCtaId ;  /* 0x0000000000c4c919 */ /* 0x000e220000008800 */
[----:B------:R-:W-:-:S02]  /*14ab0*/  ISETP.GE.AND P4, PT, R136, R3, PT ;  /* 0x000000038800720c */ /* 0x000fc40003f86270 */
[-C--:B------:R-:W-:Y:S01]  /*14ac0*/  ISETP.GE.AND P3, PT, R22, R3.reuse, PT ;  /* 0x000000031600720c */ /* 0x080fe20003f66270 */
[----:B------:R4:W-:Y:S04]  /*14ad0*/  @!P0 LDS.U16 R121, [R155+0x4088] ;  /* 0x004088009b798984 */ /* 0x0009e80000000400 */
[----:B------:R-:W-:Y:S01]  /*14ae0*/  @!P0 LDS R139, [R81+0x84] ;  /* 0x00008400518b8984 */ /* 0x000fe20000000800 */
[----:B------:R-:W-:Y:S02]  /*14af0*/  ISETP.GE.AND P0, PT, R156, R3, PT ;  /* 0x000000039c00720c */ /* 0x000fe40003f06270 */
[----:B------:R-:W-:Y:S01]  /*14b00*/  @!P5 MOV R29, 0x400 ;  /* 0x00000400001dd802 */ /* 0x000fe20000000f00 */
[----:B------:R-:W-:Y:S01]  /*14b10*/  @!P5 LDS.U16 R27, [R27+0x4e84] ;  /* 0x004e84001b1bd984 */ /* 0x000fe20000000400 */
[----:B----4-:R-:W-:-:S02]  /*14b20*/  @!P6 MOV R155, 0x400 ;  /* 0x00000400009be802 */ /* 0x010fc40000000f00 */
[----:B-1----:R-:W-:Y:S01]  /*14b30*/  @!P5 LEA R29, R192, R29, 0x18 ;  /* 0x0000001dc01dd211 */ /* 0x002fe200078ec0ff */
[----:B------:R-:W-:Y:S01]  /*14b40*/  @!P4 LDS.U16 R117, [R117+0x4786] ;  /* 0x004786007575c984 */ /* 0x000fe20000000400 */
[----:B------:R-:W-:-:S03]  /*14b50*/  @!P3 MOV R157, 0x400 ;  /* 0x00000400009db802 */ /* 0x000fc60000000f00 */
[----:B------:R-:W-:Y:S01]  /*14b60*/  @!P4 LDS R135, [R81+0xbc] ;  /* 0x0000bc005187c984 */ /* 0x000fe20000000800 */
[-C--:B------:R-:W-:Y:S01]  /*14b70*/  ISETP.GE.AND P4, PT, R104, R3.reuse, PT ;  /* 0x000000036800720c */ /* 0x080fe20003f86270 */
[----:B------:R-:W-:Y:S02]  /*14b80*/  @!P0 HADD2.F32 R129, -RZ, R129.H0_H0 ;  /* 0x20000081ff818230 */ /* 0x000fe40000004100 */
[----:B------:R-:W-:Y:S01]  /*14b90*/  @!P5 LDS R131, [R81+0xf4] ;  /* 0x0000f4005183d984 */ /* 0x000fe20000000800 */
[----:B------:R-:W-:Y:S02]  /*14ba0*/  ISETP.GE.AND P5, PT, R148, R3, PT ;  /* 0x000000039400720c */ /* 0x000fe40003fa6270 */
[----:B---3--:R-:W-:Y:S01]  /*14bb0*/  @!P0 FFMA R188, R129, R151, R188 ;  /* 0x0000009781bc8223 */ /* 0x008fe200000000bc */
[----:B------:R1:W3:Y:S01]  /*14bc0*/  @!P1 LDS.U16 R9, [R25+0x4806] ;  /* 0x0048060019099984 */ /* 0x0002e20000000400 */
[----:B------:R-:W-:-:S03]  /*14bd0*/  ISETP.NE.AND P0, PT, R143, RZ, PT ;  /* 0x000000ff8f00720c */ /* 0x000fc60003f05270 */
[----:B------:R-:W4:Y:S01]  /*14be0*/  @!P1 LDS R194, [R81+0xc0] ;  /* 0x0000c00051c29984 */ /* 0x000f220000000800 */
[----:B------:R-:W-:Y:S02]  /*14bf0*/  P2R R171, PR, RZ, 0x1 ;  /* 0x00000001ffab7803 */ /* 0x000fe40000000000 */
[----:B------:R-:W-:Y:S01]  /*14c00*/  @!P4 MOV R125, 0x400 ;  /* 0x00000400007dc802 */ /* 0x000fe20000000f00 */
[----:B------:R-:W-:Y:S03]  /*14c10*/  @!P2 LDS.U16 R111, [R111+0x4886] ;  /* 0x004886006f6fa984 */ /* 0x000fe60000000400 */
[----:B--2---:R-:W-:Y:S01]  /*14c20*/  @!P4 LEA R127, R198, R125, 0x18 ;  /* 0x0000007dc67fc211 */ /* 0x004fe200078ec0ff */
[----:B------:R-:W-:Y:S01]  /*14c30*/  @!P2 LDS R129, [R81+0xc4] ;  /* 0x0000c4005181a984 */ /* 0x000fe20000000800 */
[----:B------:R-:W-:-:S03]  /*14c40*/  ISETP.GE.AND P2, PT, R148, R3, PT ;  /* 0x000000039400720c */ /* 0x000fc60003f46270 */
[----:B------:R-:W2:Y:S01]  /*14c50*/  @!P5 LDS.U16 R125, [R200+0x4188] ;  /* 0x00418800c87dd984 */ /* 0x000ea20000000400 */
[----:B------:R-:W-:Y:S02]  /*14c60*/  ISETP.NE.AND P5, PT, R149, RZ, PT ;  /* 0x000000ff9500720c */ /* 0x000fe40003fa5270 */
[----:B------:R-:W-:Y:S01]  /*14c70*/  @!P0 MOV R149, 0x400 ;  /* 0x0000040000958802 */ /* 0x000fe20000000f00 */
[----:B------:R-:W-:Y:S01]  /*14c80*/  @!P4 LDS.U16 R127, [R127+0x300a] ;  /* 0x00300a007f7fc984 */ /* 0x000fe20000000400 */
[----:B------:R-:W-:Y:S02]  /*14c90*/  ISETP.NE.AND P4, PT, R163, RZ, PT ;  /* 0x000000ffa300720c */ /* 0x000fe40003f85270 */
[----:B-----5:R-:W-:Y:S01]  /*14ca0*/  @!P0 LEA R149, R190, R149, 0x18 ;  /* 0x00000095be958211 */ /* 0x020fe200078ec0ff */
[----:B------:R-:W5:Y:S01]  /*14cb0*/  @!P6 S2R R202, SR_CgaCtaId ;  /* 0x0000000000cae919 */ /* 0x000f620000008800 */
[----:B------:R-:W-:Y:S02]  /*14cc0*/  LOP3.LUT P0, RZ, R113, 0x800, RZ, 0xc0, !PT ;  /* 0x0000080071ff7812 */ /* 0x000fe4000780c0ff */
[----:B------:R-:W-:Y:S01]  /*14cd0*/  P2R R163, PR, RZ, 0x10 ;  /* 0x00000010ffa37803 */ /* 0x000fe20000000000 */
[----:B------:R-:W2:Y:S01]  /*14ce0*/  @!P2 LDS R143, [R81+0x8c] ;  /* 0x00008c00518fa984 */ /* 0x000ea20000000800 */
[----:B------:R-:W-:-:S02]  /*14cf0*/  P2R R169, PR, RZ, 0x1 ;  /* 0x00000001ffa97803 */ /* 0x000fc40000000000 */
[-C--:B------:R-:W-:Y:S01]  /*14d00*/  ISETP.GE.AND P0, PT, R176, R3.reuse, PT ;  /* 0x00000003b000720c */ /* 0x080fe20003f06270 */
[----:B------:R-:W2:Y:S01]  /*14d10*/  @!P3 S2R R204, SR_CgaCtaId ;  /* 0x0000000000ccb919 */ /* 0x000ea20000008800 */
[----:B------:R-:W-:Y:S02]  /*14d20*/  ISETP.GE.AND P2, PT, R104, R3, PT ;  /* 0x000000036800720c */ /* 0x000fe40003f46270 */
[----:B------:R-:W-:Y:S02]  /*14d30*/  @!P4 MOV R151, 0x400 ;  /* 0x000004000097c802 */ /* 0x000fe40000000f00 */
[----:B-1----:R-:W-:Y:S02]  /*14d40*/  @!P5 MOV R25, 0x400 ;  /* 0x000004000019d802 */ /* 0x002fe40000000f00 */
[----:B0-----:R-:W-:Y:S01]  /*14d50*/  @!P4 LEA R151, R196, R151, 0x18 ;  /* 0x00000097c497c211 */ /* 0x001fe200078ec0ff */
[----:B---3--:R-:W-:Y:S01]  /*14d60*/  @!P1 HADD2.F32 R192, -RZ, R9.H0_H0 ;  /* 0x20000009ffc09230 */ /* 0x008fe20000004100 */
[----:B------:R-:W-:Y:S01]  /*14d70*/  ISETP.GE.AND P4, PT, R136, R3, PT ;  /* 0x000000038800720c */ /* 0x000fe20003f86270 */
[----:B------:R-:W-:Y:S01]  /*14d80*/  IMAD.MOV.U32 R9, RZ, RZ, RZ ;  /* 0x000000ffff097224 */ /* 0x000fe200078e00ff */
[----:B------:R-:W-:Y:S01]  /*14d90*/  @!P5 LEA R25, R0, R25, 0x18 ;  /* 0x000000190019d211 */ /* 0x000fe200078ec0ff */
[----:B------:R-:W-:Y:S01]  /*14da0*/  @!P0 HADD2.F32 R27, -RZ, R27.H0_H0 ;  /* 0x2000001bff1b8230 */ /* 0x000fe20000004100 */
[----:B------:R-:W-:Y:S01]  /*14db0*/  P2R R173, PR, RZ, 0x20 ;  /* 0x00000020ffad7803 */ /* 0x000fe20000000000 */
[----:B------:R-:W0:Y:S01]  /*14dc0*/  @!P2 LDS R0, [R81] ;  /* 0x000000005100a984 */ /* 0x000e220000000800 */
[----:B------:R-:W-:-:S02]  /*14dd0*/  ISETP.GE.AND P2, PT, R154, R3, PT ;  /* 0x000000039a00720c */ /* 0x000fc40003f46270 */
[----:B------:R-:W-:Y:S01]  /*14de0*/  @!P0 FFMA R186, R27, R131, R186 ;  /* 0x000000831bba8223 */ /* 0x000fe200000000ba */
[----:B------:R-:W-:Y:S02]  /*14df0*/  ISETP.NE.AND P0, PT, R169, RZ, PT ;  /* 0x000000ffa900720c */ /* 0x000fe40003f05270 */
[----:B------:R-:W-:Y:S02]  /*14e00*/  ISETP.GE.AND P5, PT, R152, R3, PT ;  /* 0x000000039800720c */ /* 0x000fe40003fa6270 */
[----:B------:R-:W-:Y:S01]  /*14e10*/  @!P4 HADD2.F32 R190, -RZ, R117.H0_H0 ;  /* 0x20000075ffbec230 */ /* 0x000fe20000004100 */
[----:B-----5:R-:W-:-:S04]  /*14e20*/  @!P6 LEA R155, R202, R155, 0x18 ;  /* 0x0000009bca9be211 */ /* 0x020fc800078ec0ff */
[----:B------:R-:W-:Y:S01]  /*14e30*/  @!P4 FFMA R7, R190, R135, R7 ;  /* 0x00000087be07c223 */ /* 0x000fe20000000007 */
[----:B------:R-:W-:Y:S01]  /*14e40*/  @!P2 HADD2.F32 R119, -RZ, R119.H0_H0 ;  /* 0x20000077ff77a230 */ /* 0x000fe20000004100 */
[----:B------:R-:W-:Y:S02]  /*14e50*/  ISETP.NE.AND P4, PT, R163, RZ, PT ;  /* 0x000000ffa300720c */ /* 0x000fe40003f85270 */
[----:B----4-:R-:W-:Y:S01]  /*14e60*/  @!P1 FFMA R7, R194, R192, R7 ;  /* 0x000000c0c2079223 */ /* 0x010fe20000000007 */
[----:B------:R-:W-:Y:S01]  /*14e70*/  ISETP.GE.AND P1, PT, R16, R3, PT ;  /* 0x000000031000720c */ /* 0x000fe20003f26270 */
[----:B------:R-:W1:Y:S01]  /*14e80*/  @!P0 S2R R192, SR_CgaCtaId ;  /* 0x0000000000c08919 */ /* 0x000e620000008800 */
[----:B------:R-:W-:Y:S01]  /*14e90*/  ISETP.NE.AND P0, PT, R171, RZ, PT ;  /* 0x000000ffab00720c */ /* 0x000fe20003f05270 */
[----:B------:R-:W-:Y:S02]  /*14ea0*/  @!P5 HADD2.F32 R121, -RZ, R121.H0_H0 ;  /* 0x20000079ff79d230 */ /* 0x000fe40000004100 */
[----:B------:R-:W-:Y:S01]  /*14eb0*/  @!P2 FFMA R188, R137, R119, R188 ;  /* 0x0000007789bca223 */ /* 0x000fe200000000bc */
[----:B------:R-:W-:-:S02]  /*14ec0*/  ISETP.GE.AND P2, PT, R150, R3, PT ;  /* 0x000000039600720c */ /* 0x000fc40003f46270 */
[----:B------:R-:W-:Y:S01]  /*14ed0*/  P2R R163, PR, RZ, 0x1 ;  /* 0x00000001ffa37803 */ /* 0x000fe20000000000 */
[----:B------:R-:W-:Y:S01]  /*14ee0*/  @!P5 FFMA R188, R121, R139, R188 ;  /* 0x0000008b79bcd223 */ /* 0x000fe200000000bc */
[----:B------:R-:W-:Y:S01]  /*14ef0*/  ISETP.GE.AND P5, PT, R142, R3, PT ;  /* 0x000000038e00720c */ /* 0x000fe20003fa6270 */
[----:B------:R3:W-:Y:S01]  /*14f00*/  @!P6 LDS.U16 R121, [R155+0x308a] ;  /* 0x00308a009b79e984 */ /* 0x0007e20000000400 */
[----:B--2---:R-:W-:Y:S01]  /*14f10*/  @!P3 LEA R157, R204, R157, 0x18 ;  /* 0x0000009dcc9db211 */ /* 0x004fe200078ec0ff */
[----:B------:R-:W2:Y:S01]  /*14f20*/  @!P1 S2R R196, SR_CgaCtaId ;  /* 0x0000000000c49919 */ /* 0x000ea20000008800 */
[----:B------:R-:W-:Y:S01]  /*14f30*/  ISETP.NE.AND P1, PT, R145, RZ, PT ;  /* 0x000000ff9100720c */ /* 0x000fe20003f25270 */
[----:B------:R4:W-:Y:S04]  /*14f40*/  @!P0 LDS.U16 R117, [R149+0x4208] ;  /* 0x0042080095758984 */ /* 0x0009e80000000400 */
[----:B------:R-:W-:Y:S01]  /*14f50*/  @!P2 HADD2.F32 R123, -RZ, R123.H0_H0 ;  /* 0x2000007bff7ba230 */ /* 0x000fe20000004100 */
[----:B---3--:R-:W-:Y:S01]  /*14f60*/  P2R R155, PR, RZ, 0x40 ;  /* 0x00000040ff9b7803 */ /* 0x008fe20000000000 */
[----:B------:R-:W-:Y:S01]  /*14f70*/  @!P0 LDS R131, [R81+0x90] ;  /* 0x0000900051838984 */ /* 0x000fe20000000800 */
[----:B------:R-:W-:-:S02]  /*14f80*/  ISETP.GE.AND P0, PT, R148, R3, PT ;  /* 0x000000039400720c */ /* 0x000fc40003f06270 */
[----:B------:R-:W-:Y:S01]  /*14f90*/  @!P2 FFMA R188, R123, R141, R188 ;  /* 0x0000008d7bbca223 */ /* 0x000fe200000000bc */
[----:B------:R-:W-:Y:S01]  /*14fa0*/  ISETP.NE.AND P2, PT, R175, RZ, PT ;  /* 0x000000ffaf00720c */ /* 0x000fe20003f45270 */
[----:B------:R-:W3:Y:S01]  /*14fb0*/  @!P5 S2R R137, SR_CgaCtaId ;  /* 0x000000000089d919 */ /* 0x000ee20000008800 */
[----:B----4-:R-:W-:Y:S02]  /*14fc0*/  P2R R149, PR, RZ, 0x2 ;  /* 0x00000002ff957803 */ /* 0x010fe40000000000 */
[----:B------:R-:W-:Y:S01]  /*14fd0*/  ISETP.NE.AND P5, PT, R173, RZ, PT ;  /* 0x000000ffad00720c */ /* 0x000fe20003fa5270 */
[----:B------:R-:W4:Y:S01]  /*14fe0*/  @!P1 S2R R139, SR_CgaCtaId ;  /* 0x00000000008b9919 */ /* 0x000f220000008800 */
[-C--:B------:R-:W-:Y:S01]  /*14ff0*/  ISETP.GE.AND P1, PT, R140, R3.reuse, PT ;  /* 0x000000038c00720c */ /* 0x080fe20003f26270 */
[----:B------:R-:W-:Y:S01]  /*15000*/  @!P6 LDS R145, [R81+0x4] ;  /* 0x000004005191e984 */ /* 0x000fe20000000800 */
[-C--:B------:R-:W-:Y:S02]  /*15010*/  ISETP.GE.AND P6, PT, R148, R3.reuse, PT ;  /* 0x000000039400720c */ /* 0x080fe40003fc6270 */
[----:B------:R-:W-:Y:S01]  /*15020*/  @!P0 HADD2.F32 R125, -RZ, R125.H0_H0 ;  /* 0x2000007dff7d8230 */ /* 0x000fe20000004100 */
[----:B------:R-:W-:-:S02]  /*15030*/  ISETP.GE.AND P0, PT, R10, R3, PT ;  /* 0x000000030a00720c */ /* 0x000fc40003f06270 */
[----:B------:R-:W-:Y:S01]  /*15040*/  @!P2 HADD2.F32 R190, -RZ, R111.H0_H0 ;  /* 0x2000006fffbea230 */ /* 0x000fe20000004100 */
[----:B------:R-:W5:Y:S04]  /*15050*/  @!P4 LDS.U16 R119, [R151+0x4288] ;  /* 0x004288009777c984 */ /* 0x000f680000000400 */
[----:B------:R-:W-:Y:S01]  /*15060*/  @!P2 FFMA R7, R190, R129, R7 ;  /* 0x00000081be07a223 */ /* 0x000fe20000000007 */
[----:B------:R-:W2:Y:S01]  /*15070*/  @!P1 S2R R194, SR_CgaCtaId ;  /* 0x0000000000c29919 */ /* 0x000ea20000008800 */
[----:B------:R-:W-:Y:S02]  /*15080*/  ISETP.GE.AND P1, PT, R104, R3, PT ;  /* 0x000000036800720c */ /* 0x000fe40003f26270 */
[----:B------:R-:W-:Y:S01]  /*15090*/  ISETP.NE.AND P2, PT, R147, RZ, PT ;  /* 0x000000ff9300720c */ /* 0x000fe20003f45270 */
[----:B------:R-:W-:Y:S01]  /*150a0*/  @!P6 FFMA R188, R125, R143, R188 ;  /* 0x0000008f7dbce223 */ /* 0x000fe200000000bc */
[-C--:B------:R-:W-:Y:S01]  /*150b0*/  ISETP.GE.AND P6, PT, R142, R3.reuse, PT ;  /* 0x000000038e00720c */ /* 0x080fe20003fc6270 */
[----:B------:R-:W4:Y:S01]  /*150c0*/  @!P0 S2R R198, SR_CgaCtaId ;  /* 0x0000000000c68919 */ /* 0x000f220000008800 */
[----:B------:R-:W-:-:S02]  /*150d0*/  ISETP.GE.AND P0, PT, R130, R3, PT ;  /* 0x000000038200720c */ /* 0x000fc40003f06270 */
[----:B------:R-:W-:Y:S01]  /*150e0*/  P2R R147, PR, RZ, 0x4 ;  /* 0x00000004ff937803 */ /* 0x000fe20000000000 */
[----:B------:R1:W2:Y:S04]  /*150f0*/  @!P5 LDS.U16 R111, [R19+0x4f04] ;  /* 0x004f0400136fd984 */ /* 0x0002a80000000400 */
[----:B------:R-:W-:Y:S01]  /*15100*/  @!P1 HADD2.F32 R127, -RZ, R127.H0_H0 ;  /* 0x2000007fff7f9230 */ /* 0x000fe20000004100 */
[----:B------:R-:W4:Y:S04]  /*15110*/  @!P3 LDS.U16 R123, [R157+0x310a] ;  /* 0x00310a009d7bb984 */ /* 0x000f280000000400 */
[----:B0-----:R-:W-:Y:S01]  /*15120*/  @!P1 FFMA R9, R0, R127, RZ ;  /* 0x0000007f00099223 */ /* 0x001fe200000000ff */
[----:B------:R-:W-:Y:S01]  /*15130*/  ISETP.GE.AND P1, PT, R6, R3, PT ;  /* 0x000000030600720c */ /* 0x000fe20003f26270 */
[----:B------:R-:W0:Y:S01]  /*15140*/  @!P2 S2R R141, SR_CgaCtaId ;  /* 0x00000000008da919 */ /* 0x000e220000008800 */
[----:B------:R-:W-:-:S02]  /*15150*/  LOP3.LUT P2, RZ, R113, 0x800, RZ, 0xc0, !PT ;  /* 0x0000080071ff7812 */ /* 0x000fc4000784c0ff */
[----:B------:R-:W-:Y:S01]  /*15160*/  @!P6 MOV R0, 0x400 ;  /* 0x000004000000e802 */ /* 0x000fe20000000f00 */
[----:B------:R-:W-:Y:S03]  /*15170*/  @!P0 LDS R129, [R81+0xc8] ;  /* 0x0000c80051818984 */ /* 0x000fe60000000800 */
[----:B---3--:R-:W-:Y:S01]  /*15180*/  @!P6 LEA R137, R137, R0, 0x18 ;  /* 0x000000008989e211 */ /* 0x008fe200078ec0ff */
[----:B------:R-:W-:Y:S01]  /*15190*/  @!P0 LDS.U16 R115, [R115+0x4906] ;  /* 0x0049060073738984 */ /* 0x000fe20000000400 */
[-C--:B------:R-:W-:Y:S02]  /*151a0*/  ISETP.GE.AND P0, PT, R12, R3.reuse, PT ;  /* 0x000000030c00720c */ /* 0x080fe40003f06270 */
[-C--:B------:R-:W-:Y:S01]  /*151b0*/  ISETP.GE.AND P6, PT, R140, R3.reuse, PT ;  /* 0x000000038c00720c */ /* 0x080fe20003fc6270 */
[----:B------:R-:W3:Y:S01]  /*151c0*/  @!P1 S2R R202, SR_CgaCtaId ;  /* 0x0000000000ca9919 */ /* 0x000ee20000008800 */
[----:B------:R-:W-:Y:S01]  /*151d0*/  ISETP.GE.AND P1, PT, R8, R3, PT ;  /* 0x000000030800720c */ /* 0x000fe20003f26270 */
[----:B-----5:R-:W-:Y:S01]  /*151e0*/  @!P4 HADD2.F32 R119, -RZ, R119.H0_H0 ;  /* 0x20000077ff77c230 */ /* 0x020fe20000004100 */
[----:B------:R-:W-:Y:S01]  /*151f0*/  @!P2 MOV R27, 0x400 ;  /* 0x00000400001ba802 */ /* 0x000fe20000000f00 */
[----:B------:R-:W-:Y:S03]  /*15200*/  @!P4 LDS R135, [R81+0x94] ;  /* 0x000094005187c984 */ /* 0x000fe60000000800 */
[----:B-1----:R-:W-:Y:S01]  /*15210*/  @!P2 LEA R27, R192, R27, 0x18 ;  /* 0x0000001bc01ba211 */ /* 0x002fe200078ec0ff */
[----:B------:R-:W1:Y:S01]  /*15220*/  @!P5 LDS R127, [R81+0xf8] ;  /* 0x0000f800517fd984 */ /* 0x000e620000000800 */
[----:B------:R-:W-:Y:S01]  /*15230*/  ISETP.NE.AND P2, PT, R147, RZ, PT ;  /* 0x000000ff9300720c */ /* 0x000fe20003f45270 */
[----:B------:R-:W5:Y:S01]  /*15240*/  @!P0 S2R R200, SR_CgaCtaId ;  /* 0x0000000000c88919 */ /* 0x000f620000008800 */
[----:B------:R-:W-:-:S02]  /*15250*/  ISETP.GE.AND P0, PT, R16, R3, PT ;  /* 0x000000031000720c */ /* 0x000fc40003f06270 */
[----:B------:R-:W-:Y:S01]  /*15260*/  @!P6 MOV R19, 0x400 ;  /* 0x000004000013e802 */ /* 0x000fe20000000f00 */
[----:B------:R-:W5:Y:S01]  /*15270*/  @!P1 S2R R204, SR_CgaCtaId ;  /* 0x0000000000cc9919 */ /* 0x000f620000008800 */
[----:B------:R-:W-:Y:S01]  /*15280*/  ISETP.NE.AND P1, PT, R149, RZ, PT ;  /* 0x000000ff9500720c */ /* 0x000fe20003f25270 */
[----:B--2---:R-:W-:Y:S01]  /*15290*/  @!P5 HADD2.F32 R111, -RZ, R111.H0_H0 ;  /* 0x2000006fff6fd230 */ /* 0x004fe20000004100 */
[----:B------:R-:W-:Y:S01]  /*152a0*/  @!P6 LEA R19, R194, R19, 0x18 ;  /* 0x00000013c213e211 */ /* 0x000fe200078ec0ff */
[----:B------:R-:W2:Y:S01]  /*152b0*/  @!P3 LDS R143, [R81+0x8] ;  /* 0x00000800518fb984 */ /* 0x000ea20000000800 */
[----:B------:R-:W-:Y:S01]  /*152c0*/  ISETP.NE.AND P6, PT, R155, RZ, PT ;  /* 0x000000ff9b00720c */ /* 0x000fe20003fc5270 */
[----:B----4-:R-:W-:Y:S01]  /*152d0*/  @!P3 HADD2.F32 R192, -RZ, R123.H0_H0 ;  /* 0x2000007bffc0b230 */ /* 0x010fe20000004100 */
[----:B------:R-:W-:Y:S02]  /*152e0*/  P2R R155, PR, RZ, 0x4 ;  /* 0x00000004ff9b7803 */ /* 0x000fe40000000000 */
[----:B------:R-:W-:-:S02]  /*152f0*/  P2R R157, PR, RZ, 0x2 ;  /* 0x00000002ff9d7803 */ /* 0x000fc40000000000 */
[----:B------:R-:W-:-:S03]  /*15300*/  @!P0 MOV R125, 0x400 ;  /* 0x00000400007d8802 */ /* 0x000fc60000000f00 */
[----:B------:R-:W-:Y:S02]  /*15310*/  @!P1 MOV R0, 0x400 ;  /* 0x0000040000009802 */ /* 0x000fe40000000f00 */
[----:B------:R-:W-:Y:S02]  /*15320*/  @!P0 LEA R125, R196, R125, 0x18 ;  /* 0x0000007dc47d8211 */ /* 0x000fe400078ec0ff */
[----:B------:R-:W-:Y:S01]  /*15330*/  @!P1 LEA R139, R139, R0, 0x18 ;  /* 0x000000008b8b9211 */ /* 0x000fe200078ec0ff */
[----:B------:R-:W-:Y:S01]  /*15340*/  @!P6 HADD2.F32 R190, -RZ, R121.H0_H0 ;  /* 0x20000079ffbee230 */ /* 0x000fe20000004100 */
[----:B------:R-:W-:Y:S02]  /*15350*/  @!P2 MOV R0, 0x400 ;  /* 0x000004000000a802 */ /* 0x000fe40000000f00 */
[----:B------:R-:W4:Y:S01]  /*15360*/  @!P0 LDS.U16 R125, [R125+0x318a] ;  /* 0x00318a007d7d8984 */ /* 0x000f220000000400 */
[----:B------:R-:W-:Y:S01]  /*15370*/  ISETP.NE.AND P0, PT, R163, RZ, PT ;  /* 0x000000ffa300720c */ /* 0x000fe20003f05270 */
[----:B------:R-:W-:Y:S01]  /*15380*/  @!P6 FFMA R9, R190, R145, R9 ;  /* 0x00000091be09e223 */ /* 0x000fe20000000009 */
[----:B0-----:R-:W-:-:S02]  /*15390*/  @!P2 LEA R0, R141, R0, 0x18 ;  /* 0x000000008d00a211 */ /* 0x001fc400078ec0ff */
[-C--:B------:R-:W-:Y:S02]  /*153a0*/  ISETP.GE.AND P2, PT, R16, R3.reuse, PT ;  /* 0x000000031000720c */ /* 0x080fe40003f46270 */
[-C--:B------:R-:W-:Y:S02]  /*153b0*/  ISETP.GE.AND P1, PT, R10, R3.reuse, PT ;  /* 0x000000030a00720c */ /* 0x080fe40003f26270 */
[----:B------:R-:W-:Y:S01]  /*153c0*/  ISETP.GE.AND P6, PT, R18, R3, PT ;  /* 0x000000031200720c */ /* 0x000fe20003fc6270 */
[----:B-1----:R-:W-:Y:S01]  /*153d0*/  @!P5 FFMA R186, R111, R127, R186 ;  /* 0x0000007f6fbad223 */ /* 0x002fe200000000ba */
[----:B------:R-:W-:Y:S02]  /*153e0*/  P2R R151, PR, RZ, 0x2 ;  /* 0x00000002ff977803 */ /* 0x000fe40000000000 */
[----:B------:R-:W-:Y:S01]  /*153f0*/  P2R R149, PR, RZ, 0x40 ;  /* 0x00000040ff957803 */ /* 0x000fe20000000000 */
[----:B------:R-:W-:Y:S01]  /*15400*/  @!P0 HADD2.F32 R117, -RZ, R117.H0_H0 ;  /* 0x20000075ff758230 */ /* 0x000fe20000004100 */
[----:B------:R-:W-:-:S03]  /*15410*/  ISETP.GE.AND P5, PT, R128, R3, PT ;  /* 0x000000038000720c */ /* 0x000fc60003fa6270 */
[----:B------:R-:W0:Y:S01]  /*15420*/  @!P2 LDS R121, [R81+0xc] ;  /* 0x00000c005179a984 */ /* 0x000e220000000800 */
[----:B------:R-:W-:Y:S01]  /*15430*/  ISETP.GE.AND P2, PT, R6, R3, PT ;  /* 0x000000030600720c */ /* 0x000fe20003f46270 */
[----:B------:R-:W-:Y:S01]  /*15440*/  @!P0 FFMA R188, R131, R117, R188 ;  /* 0x0000007583bc8223 */ /* 0x000fe200000000bc */
[----:B------:R-:W-:Y:S01]  /*15450*/  ISETP.NE.AND P0, PT, R161, RZ, PT ;  /* 0x000000ffa100720c */ /* 0x000fe20003f05270 */
[----:B------:R-:W-:Y:S01]  /*15460*/  @!P1 LDS R196, [R81+0x10] ;  /* 0x0000100051c49984 */ /* 0x000fe20000000800 */
[----:B------:R-:W-:Y:S01]  /*15470*/  @!P1 MOV R147, 0x400 ;  /* 0x0000040000939802 */ /* 0x000fe20000000f00 */
[----:B------:R-:W-:Y:S01]  /*15480*/  @!P4 FFMA R188, R119, R135, R188 ;  /* 0x0000008777bcc223 */ /* 0x000fe200000000bc */
[----:B--2---:R-:W-:Y:S01]  /*15490*/  @!P3 FFMA R9, R192, R143, R9 ;  /* 0x0000008fc009b223 */ /* 0x004fe20000000009 */
[----:B------:R-:W1:Y:S01]  /*154a0*/  @!P6 S2R R206, SR_CgaCtaId ;  /* 0x0000000000cee919 */ /* 0x000e620000008800 */
[----:B------:R-:W-:Y:S02]  /*154b0*/  @!P1 LEA R147, R198, R147, 0x18 ;  /* 0x00000093c6939211 */ /* 0x000fe400078ec0ff */
[----:B------:R-:W-:Y:S01]  /*154c0*/  ISETP.GE.AND P6, PT, R6, R3, PT ;  /* 0x000000030600720c */ /* 0x000fe20003fc6270 */
[----:B------:R-:W-:Y:S01]  /*154d0*/  @!P5 LDS.U16 R111, [R109+0x4986] ;  /* 0x004986006d6fd984 */ /* 0x000fe20000000400 */
[----:B------:R-:W-:-:S02]  /*154e0*/  ISETP.NE.AND P3, PT, R153, RZ, PT ;  /* 0x000000ff9900720c */ /* 0x000fc40003f65270 */
[----:B------:R-:W-:Y:S01]  /*154f0*/  @!P2 MOV R141, 0x400 ;  /* 0x00000400008da802 */ /* 0x000fe20000000f00 */
[----:B------:R2:W1:Y:S01]  /*15500*/  @!P1 LDS.U16 R117, [R147+0x320a] ;  /* 0x00320a0093759984 */ /* 0x0004620000000400 */
[-C--:B------:R-:W-:Y:S02]  /*15510*/  ISETP.GE.AND P2, PT, R130, R3.reuse, PT ;  /* 0x000000038200720c */ /* 0x080fe40003f46270 */
[----:B------:R-:W-:Y:S01]  /*15520*/  ISETP.GE.AND P1, PT, R12, R3, PT ;  /* 0x000000030c00720c */ /* 0x000fe20003f26270 */
[----:B------:R-:W1:Y:S01]  /*15530*/  @!P0 S2R R194, SR_CgaCtaId ;  /* 0x0000000000c28919 */ /* 0x000e620000008800 */
[----:B------:R-:W-:Y:S02]  /*15540*/  P2R R169, PR, RZ, 0x4 ;  /* 0x00000004ffa97803 */ /* 0x000fe40000000000 */
[----:B------:R-:W-:Y:S01]  /*15550*/  ISETP.NE.AND P4, PT, R165, RZ, PT ;  /* 0x000000ffa500720c */ /* 0x000fe20003f85270 */
[----:B------:R-:W-:Y:S01]  /*15560*/  @!P6 LDS R143, [R81+0x18] ;  /* 0x00001800518fe984 */ /* 0x000fe20000000800 */
[----:B--2---:R-:W-:-:S02]  /*15570*/  P2R R147, PR, RZ, 0x1 ;  /* 0x00000001ff937803 */ /* 0x004fc40000000000 */
[----:B------:R-:W-:Y:S01]  /*15580*/  ISETP.GE.AND P0, PT, R12, R3, PT ;  /* 0x000000030c00720c */ /* 0x000fe20003f06270 */
[----:B------:R-:W2:Y:S01]  /*15590*/  @!P3 S2R R192, SR_CgaCtaId ;  /* 0x0000000000c0b919 */ /* 0x000ea20000008800 */
[----:B---3--:R-:W-:Y:S01]  /*155a0*/  @!P6 LEA R202, R202, R141, 0x18 ;  /* 0x0000008dcacae211 */ /* 0x008fe200078ec0ff */
[----:B------:R-:W-:Y:S01]  /*155b0*/  @!P2 HADD2.F32 R190, -RZ, R115.H0_H0 ;  /* 0x20000073ffbea230 */ /* 0x000fe20000004100 */
[----:B------:R-:W-:Y:S01]  /*155c0*/  P2R R165, PR, RZ, 0x8 ;  /* 0x00000008ffa57803 */ /* 0x000fe20000000000 */
[----:B------:R-:W-:Y:S03]  /*155d0*/  @!P1 LDS R141, [R81+0x14] ;  /* 0x00001400518d9984 */ /* 0x000fe60000000800 */
[----:B------:R-:W-:Y:S01]  /*155e0*/  @!P2 FFMA R7, R190, R129, R7 ;  /* 0x00000081be07a223 */ /* 0x000fe20000000007 */
[----:B------:R-:W-:Y:S01]  /*155f0*/  ISETP.GE.AND P2, PT, R142, R3, PT ;  /* 0x000000038e00720c */ /* 0x000fe20003f46270 */
[----:B------:R-:W3:Y:S01]  /*15600*/  @!P6 LDS.U16 R127, [R202+0x330a] ;  /* 0x00330a00ca7fe984 */ /* 0x000ee20000000400 */
[----:B------:R-:W-:-:S02]  /*15610*/  ISETP.NE.AND P6, PT, R149, RZ, PT ;  /* 0x000000ff9500720c */ /* 0x000fc40003fc5270 */
[----:B------:R-:W-:Y:S01]  /*15620*/  @!P0 MOV R131, 0x400 ;  /* 0x0000040000838802 */ /* 0x000fe20000000f00 */
[----:B------:R-:W3:Y:S01]  /*15630*/  @!P4 S2R R198, SR_CgaCtaId ;  /* 0x0000000000c6c919 */ /* 0x000ee20000008800 */
[----:B------:R-:W-:Y:S02]  /*15640*/  ISETP.GE.AND P0, PT, R8, R3, PT ;  /* 0x000000030800720c */ /* 0x000fe40003f06270 */
[----:B-----5:R-:W-:-:S05]  /*15650*/  @!P1 LEA R145, R200, R131, 0x18 ;  /* 0x00000083c8919211 */ /* 0x020fca00078ec0ff */
[----:B------:R-:W-:Y:S04]  /*15660*/  @!P2 LDS R135, [R81+0x98] ;  /* 0x000098005187a984 */ /* 0x000fe80000000800 */
[----:B------:R-:W-:Y:S01]  /*15670*/  @!P2 LDS.U16 R119, [R137+0x4308] ;  /* 0x004308008977a984 */ /* 0x000fe20000000400 */
[-C--:B------:R-:W-:Y:S02]  /*15680*/  ISETP.GE.AND P2, PT, R20, R3.reuse, PT ;  /* 0x000000031400720c */ /* 0x080fe40003f46270 */
[----:B------:R-:W-:Y:S01]  /*15690*/  @!P0 MOV R131, 0x400 ;  /* 0x0000040000838802 */ /* 0x000fe20000000f00 */
[----:B------:R-:W5:Y:S01]  /*156a0*/  @!P1 LDS.U16 R123, [R145+0x328a] ;  /* 0x00328a00917b9984 */ /* 0x000f620000000400 */
[----:B------:R-:W-:Y:S02]  /*156b0*/  ISETP.GE.AND P1, PT, R16, R3, PT ;  /* 0x000000031000720c */ /* 0x000fe40003f26270 */
[----:B------:R-:W-:-:S02]  /*156c0*/  @!P0 LEA R204, R204, R131, 0x18 ;  /* 0x00000083cccc8211 */ /* 0x000fc400078ec0ff */
[----:B------:R-:W5:Y:S01]  /*156d0*/  @!P5 LDS R131, [R81+0xcc] ;  /* 0x0000cc005183d984 */ /* 0x000f620000000800 */
[----:B------:R-:W-:Y:S02]  /*156e0*/  ISETP.NE.AND P5, PT, R159, RZ, PT ;  /* 0x000000ff9f00720c */ /* 0x000fe40003fa5270 */
[----:B------:R-:W-:Y:S02]  /*156f0*/  ISETP.NE.AND P0, PT, R147, RZ, PT ;  /* 0x000000ff9300720c */ /* 0x000fe40003f05270 */
[----:B------:R-:W5:Y:S01]  /*15700*/  @!P2 S2R R208, SR_CgaCtaId ;  /* 0x0000000000d0a919 */ /* 0x000f620000008800 */
[----:B------:R-:W-:Y:S02]  /*15710*/  ISETP.GE.AND P2, PT, R26, R3, PT ;  /* 0x000000031a00720c */ /* 0x000fe40003f46270 */
[----:B------:R-:W-:Y:S01]  /*15720*/  P2R R159, PR, RZ, 0x10 ;  /* 0x00000010ff9f7803 */ /* 0x000fe20000000000 */
[----:B----4-:R-:W-:Y:S01]  /*15730*/  @!P1 HADD2.F32 R190, -RZ, R125.H0_H0 ;  /* 0x2000007dffbe9230 */ /* 0x010fe20000004100 */
[----:B------:R-:W-:-:S04]  /*15740*/  @!P6 MOV R125, 0x400 ;  /* 0x00000400007de802 */ /* 0x000fc80000000f00 */
[----:B------:R-:W4:Y:S01]  /*15750*/  @!P5 S2R R200, SR_CgaCtaId ;  /* 0x0000000000c8d919 */ /* 0x000f220000008800 */
[----:B0-----:R-:W-:Y:S01]  /*15760*/  @!P1 FFMA R9, R190, R121, R9 ;  /* 0x00000079be099223 */ /* 0x001fe20000000009 */
[----:B------:R-:W-:Y:S02]  /*15770*/  ISETP.NE.AND P1, PT, R151, RZ, PT ;  /* 0x000000ff9700720c */ /* 0x000fe40003f25270 */
[----:B-1----:R-:W-:Y:S01]  /*15780*/  @!P6 LEA R129, R206, R125, 0x18 ;  /* 0x0000007dce81e211 */ /* 0x002fe200078ec0ff */
[----:B------:R-:W0:Y:S01]  /*15790*/  @!P2 S2R R210, SR_CgaCtaId ;  /* 0x0000000000d2a919 */ /* 0x000e220000008800 */
[----:B------:R-:W-:Y:S02]  /*157a0*/  ISETP.GE.AND P2, PT, R8, R3, PT ;  /* 0x000000030800720c */ /* 0x000fe40003f46270 */
[----:B------:R-:W-:Y:S02]  /*157b0*/  @!P5 MOV R109, 0x400 ;  /* 0x00000400006dd802 */ /* 0x000fe40000000f00 */
[----:B------:R-:W-:Y:S01]  /*157c0*/  P2R R153, PR, RZ, 0x4 ;  /* 0x00000004ff997803 */ /* 0x000fe20000000000 */
[----:B------:R-:W-:Y:S01]  /*157d0*/  @!P6 LDS.U16 R129, [R129+0x340a] ;  /* 0x00340a008181e984 */ /* 0x000fe20000000400 */
[----:B------:R-:W-:-:S02]  /*157e0*/  @!P0 MOV R115, 0x400 ;  /* 0x0000040000738802 */ /* 0x000fc40000000f00 */
[----:B------:R-:W-:Y:S01]  /*157f0*/  ISETP.NE.AND P6, PT, R167, RZ, PT ;  /* 0x000000ffa700720c */ /* 0x000fe20003fc5270 */
[----:B------:R-:W-:Y:S01]  /*15800*/  @!P1 HADD2.F32 R190, -RZ, R117.H0_H0 ;  /* 0x20000075ffbe9230 */ /* 0x000fe20000004100 */
[----:B------:R-:W-:Y:S02]  /*15810*/  ISETP.NE.AND P1, PT, R157, RZ, PT ;  /* 0x000000ff9d00720c */ /* 0x000fe40003f25270 */
[----:B------:R-:W-:Y:S01]  /*15820*/  P2R R157, PR, RZ, 0x20 ;  /* 0x00000020ff9d7803 */ /* 0x000fe20000000000 */
[----:B------:R-:W-:Y:S01]  /*15830*/  @!P2 LDS.U16 R125, [R204+0x338a] ;  /* 0x00338a00cc7da984 */ /* 0x000fe20000000400 */
[----:B------:R-:W-:Y:S02]  /*15840*/  @!P3 MOV R117, 0x400 ;  /* 0x000004000075b802 */ /* 0x000fe40000000f00 */
[----:B------:R-:W-:Y:S01]  /*15850*/  @!P0 LEA R147, R194, R115, 0x18 ;  /* 0x00000073c2938211 */ /* 0x000fe200078ec0ff */
[----:B------:R-:W-:Y:S01]  /*15860*/  @!P2 LDS R145, [R81+0x1c] ;  /* 0x00001c005191a984 */ /* 0x000fe20000000800 */
[----:B------:R-:W-:-:S02]  /*15870*/  ISETP.GE.AND P2, PT, R10, R3, PT ;  /* 0x000000030a00720c */ /* 0x000fc40003f46270 */
[----:B--2---:R-:W-:Y:S02]  /*15880*/  @!P3 LEA R117, R192, R117, 0x18 ;  /* 0x00000075c075b211 */ /* 0x004fe400078ec0ff */
[----:B------:R-:W-:Y:S01]  /*15890*/  P2R R151, PR, RZ, 0x2 ;  /* 0x00000002ff977803 */ /* 0x000fe20000000000 */
[----:B------:R1:W2:Y:S01]  /*158a0*/  @!P1 LDS.U16 R121, [R139+0x4388] ;  /* 0x004388008b799984 */ /* 0x0002a20000000400 */
[----:B------:R-:W-:Y:S02]  /*158b0*/  ISETP.GE.AND P0, PT, R126, R3, PT ;  /* 0x000000037e00720c */ /* 0x000fe40003f06270 */
[----:B----4-:R-:W-:Y:S01]  /*158c0*/  @!P5 LEA R109, R200, R109, 0x18 ;  /* 0x0000006dc86dd211 */ /* 0x010fe200078ec0ff */
[----:B------:R-:W4:Y:S01]  /*158d0*/  @!P1 LDS R137, [R81+0x9c] ;  /* 0x00009c0051899984 */ /* 0x000f220000000800 */
[----:B------:R-:W-:Y:S02]  /*158e0*/  LOP3.LUT P5, RZ, R113, 0x800, RZ, 0xc0, !PT ;  /* 0x0000080071ff7812 */ /* 0x000fe400078ac0ff */
[-C--:B------:R-:W-:Y:S01]  /*158f0*/  ISETP.GE.AND P1, PT, R6, R3.reuse, PT ;  /* 0x000000030600720c */ /* 0x080fe20003f26270 */
[----:B------:R-:W-:Y:S01]  /*15900*/  @!P2 FFMA R9, R196, R190, R9 ;  /* 0x000000bec409a223 */ /* 0x000fe20000000009 */
[----:B------:R-:W-:-:S02]  /*15910*/  ISETP.GE.AND P2, PT, R18, R3, PT ;  /* 0x000000031200720c */ /* 0x000fc40003f46270 */
[----:B------:R-:W-:Y:S02]  /*15920*/  P2R R163, PR, RZ, 0x20 ;  /* 0x00000020ffa37803 */ /* 0x000fe40000000000 */
[----:B------:R-:W-:Y:S01]  /*15930*/  ISETP.GE.AND P5, PT, R12, R3, PT ;  /* 0x000000030c00720c */ /* 0x000fe20003fa6270 */
[----:B------:R-:W4:Y:S01]  /*15940*/  @!P0 LDS.U16 R107, [R107+0x4a06] ;  /* 0x004a06006b6b8984 */ /* 0x000f220000000400 */
[----:B------:R-:W-:Y:S02]  /*15950*/  @!P4 MOV R115, 0x400 ;  /* 0x000004000073c802 */ /* 0x000fe40000000f00 */
[----:B------:R-:W-:Y:S01]  /*15960*/  P2R R161, PR, RZ, 0x1 ;  /* 0x00000001ffa17803 */ /* 0x000fe20000000000 */
[----:B------:R-:W4:Y:S01]  /*15970*/  @!P0 LDS R196, [R81+0xd0] ;  /* 0x0000d00051c48984 */ /* 0x000f220000000800 */
[----:B---3--:R-:W-:Y:S01]  /*15980*/  @!P4 LEA R115, R198, R115, 0x18 ;  /* 0x00000073c673c211 */ /* 0x008fe200078ec0ff */
[----:B------:R-:W-:Y:S01]  /*15990*/  @!P1 HADD2.F32 R194, -RZ, R127.H0_H0 ;  /* 0x2000007fffc29230 */ /* 0x000fe20000004100 */
[-C--:B------:R-:W-:Y:S01]  /*159a0*/  ISETP.GE.AND P0, PT, R20, R3.reuse, PT ;  /* 0x000000031400720c */ /* 0x080fe20003f06270 */
[----:B------:R-:W3:Y:S01]  /*159b0*/  @!P2 LDS R206, [R81+0x20] ;  /* 0x0000200051cea984 */ /* 0x000ee20000000800 */
[----:B------:R-:W-:-:S02]  /*159c0*/  ISETP.GE.AND P2, PT, R142, R3, PT ;  /* 0x000000038e00720c */ /* 0x000fc40003f46270 */
[-C--:B------:R-:W-:Y:S01]  /*159d0*/  ISETP.GE.AND P4, PT, R128, R3.reuse, PT ;  /* 0x000000038000720c */ /* 0x080fe20003f86270 */
[----:B-----5:R-:W-:Y:S01]  /*159e0*/  @!P5 HADD2.F32 R192, -RZ, R123.H0_H0 ;  /* 0x2000007bffc0d230 */ /* 0x020fe20000004100 */
[----:B------:R-:W-:Y:S01]  /*159f0*/  ISETP.GE.AND P3, PT, R26, R3, PT ;  /* 0x000000031a00720c */ /* 0x000fe20003f66270 */
[----:B------:R-:W5:Y:S03]  /*15a00*/  @!P6 S2R R198, SR_CgaCtaId ;  /* 0x0000000000c6e919 */ /* 0x000f660000008800 */
[----:B------:R-:W-:Y:S01]  /*15a10*/  @!P5 FFMA R9, R192, R141, R9 ;  /* 0x0000008dc009d223 */ /* 0x000fe20000000009 */
[----:B------:R-:W-:Y:S02]  /*15a20*/  ISETP.GE.AND P5, PT, R136, R3, PT ;  /* 0x000000038800720c */ /* 0x000fe40003fa6270 */
[----:B-1----:R-:W-:Y:S01]  /*15a30*/  @!P0 MOV R139, 0x400 ;  /* 0x00000400008b8802 */ /* 0x002fe20000000f00 */
[----:B------:R-:W-:Y:S01]  /*15a40*/  @!P1 FFMA R9, R194, R143, R9 ;  /* 0x0000008fc2099223 */ /* 0x000fe20000000009 */
[----:B------:R-:W-:Y:S01]  /*15a50*/  @!P2 HADD2.F32 R119, -RZ, R119.H0_H0 ;  /* 0x20000077ff77a230 */ /* 0x000fe20000004100 */
[----:B------:R-:W-:Y:S01]  /*15a60*/  ISETP.NE.AND P1, PT, R151, RZ, PT ;  /* 0x000000ff9700720c */ /* 0x000fe20003f25270 */
[----:B------:R-:W-:Y:S01]  /*15a70*/  @!P4 HADD2.F32 R190, -RZ, R111.H0_H0 ;  /* 0x2000006fffbec230 */ /* 0x000fe20000004100 */
[----:B------:R-:W-:Y:S01]  /*15a80*/  @!P0 LEA R139, R208, R139, 0x18 ;  /* 0x0000008bd08b8211 */ /* 0x000fe200078ec0ff */
[----:B------:R-:W-:Y:S01]  /*15a90*/  @!P0 LDS R151, [R81+0x24] ;  /* 0x0000240051978984 */ /* 0x000fe20000000800 */
[----:B------:R-:W-:Y:S01]  /*15aa0*/  @!P2 FFMA R188, R119, R135, R188 ;  /* 0x0000008777bca223 */ /* 0x000fe200000000bc */
[----:B------:R-:W-:Y:S01]  /*15ab0*/  ISETP.GE.AND P2, PT, R140, R3, PT ;  /* 0x000000038c00720c */ /* 0x000fe20003f46270 */
[----:B------:R-:W-:Y:S01]  /*15ac0*/  @!P4 FFMA R7, R190, R131, R7 ;  /* 0x00000083be07c223 */ /* 0x000fe20000000007 */
[-C--:B------:R-:W-:Y:S01]  /*15ad0*/  ISETP.GE.AND P4, PT, R134, R3.reuse, PT ;  /* 0x000000038600720c */ /* 0x080fe20003f86270 */
[----:B------:R-:W1:Y:S01]  /*15ae0*/  @!P5 S2R R200, SR_CgaCtaId ;  /* 0x0000000000c8d919 */ /* 0x000e620000008800 */
[----:B------:R-:W-:-:S02]  /*15af0*/  ISETP.GE.AND P5, PT, R132, R3, PT ;  /* 0x000000038400720c */ /* 0x000fc40003fa6270 */
[----:B------:R-:W-:Y:S01]  /*15b00*/  @!P3 MOV R149, 0x400 ;  /* 0x000004000095b802 */ /* 0x000fe20000000f00 */
[----:B------:R4:W-:Y:S01]  /*15b10*/  @!P0 LDS.U16 R131, [R139+0x348a] ;  /* 0x00348a008b838984 */ /* 0x0009e20000000400 */
[----:B--2---:R-:W-:Y:S01]  /*15b20*/  @!P1 HADD2.F32 R121, -RZ, R121.H0_H0 ;  /* 0x20000079ff799230 */ /* 0x004fe20000004100 */
[----:B------:R-:W-:Y:S02]  /*15b30*/  ISETP.NE.AND P0, PT, R161, RZ, PT ;  /* 0x000000ffa100720c */ /* 0x000fe40003f05270 */
[----:B0-----:R-:W-:Y:S02]  /*15b40*/  @!P3 LEA R210, R210, R149, 0x18 ;  /* 0x00000095d2d2b211 */ /* 0x001fe400078ec0ff */
[----:B------:R-:W0:Y:S01]  /*15b50*/  @!P2 LDS.U16 R123, [R19+0x4408] ;  /* 0x00440800137ba984 */ /* 0x000e220000000400 */
[----:B----4-:R-:W-:Y:S01]  /*15b60*/  @!P1 FFMA R188, R121, R137, R188 ;  /* 0x0000008979bc9223 */ /* 0x010fe200000000bc */
[----:B------:R-:W-:Y:S02]  /*15b70*/  P2R R139, PR, RZ, 0x2 ;  /* 0x00000002ff8b7803 */ /* 0x000fe40000000000 */
[----:B------:R-:W2:Y:S01]  /*15b80*/  @!P2 LDS R141, [R81+0xa0] ;  /* 0x0000a000518da984 */ /* 0x000ea20000000800 */
[----:B------:R-:W-:-:S02]  /*15b90*/  ISETP.NE.AND P2, PT, R153, RZ, PT ;  /* 0x000000ff9900720c */ /* 0x000fc40003f45270 */
[CC--:B------:R-:W-:Y:S01]  /*15ba0*/  ISETP.GE.AND P1, PT, R18.reuse, R3.reuse, PT ;  /* 0x000000031200720c */ /* 0x0c0fe20003f26270 */
[----:B------:R-:W4:Y:S01]  /*15bb0*/  @!P5 S2R R204, SR_CgaCtaId ;  /* 0x0000000000ccd919 */ /* 0x000f220000008800 */
[-C--:B------:R-:W-:Y:S01]  /*15bc0*/  ISETP.GE.AND P5, PT, R18, R3.reuse, PT ;  /* 0x000000031200720c */ /* 0x080fe20003fa6270 */
[----:B------:R-:W-:Y:S01]  /*15bd0*/  @!P0 HADD2.F32 R190, -RZ, R107.H0_H0 ;  /* 0x2000006bffbe8230 */ /* 0x000fe20000004100 */
[----:B------:R-:W-:Y:S01]  /*15be0*/  @!P6 MOV R121, 0x400 ;  /* 0x000004000079e802 */ /* 0x000fe20000000f00 */
[----:B------:R-:W1:Y:S01]  /*15bf0*/  @!P4 S2R R202, SR_CgaCtaId ;  /* 0x0000000000cac919 */ /* 0x000e620000008800 */
[-C--:B------:R-:W-:Y:S02]  /*15c00*/  ISETP.GE.AND P4, PT, R32, R3.reuse, PT ;  /* 0x000000032000720c */ /* 0x080fe40003f86270 */
[----:B------:R-:W-:Y:S01]  /*15c10*/  @!P0 FFMA R7, R196, R190, R7 ;  /* 0x000000bec4078223 */ /* 0x000fe20000000007 */
[----:B------:R-:W-:Y:S01]  /*15c20*/  ISETP.GE.AND P0, PT, R124, R3, PT ;  /* 0x000000037c00720c */ /* 0x000fe20003f06270 */
[----:B------:R-:W-:Y:S01]  /*15c30*/  @!P3 LDS R153, [R81+0x28] ;  /* 0x000028005199b984 */ /* 0x000fe20000000800 */
[----:B------:R-:W-:Y:S01]  /*15c40*/  @!P2 HADD2.F32 R192, -RZ, R125.H0_H0 ;  /* 0x2000007dffc0a230 */ /* 0x000fe20000004100 */
[----:B-----5:R-:W-:-:S02]  /*15c50*/  @!P6 LEA R121, R198, R121, 0x18 ;  /* 0x00000079c679e211 */ /* 0x020fc400078ec0ff */
[----:B------:R-:W-:Y:S01]  /*15c60*/  P2R R161, PR, RZ, 0x40 ;  /* 0x00000040ffa17803 */ /* 0x000fe20000000000 */
[----:B------:R-:W-:Y:S02]  /*15c70*/  @!P5 HADD2.F32 R194, -RZ, R129.H0_H0 ;  /* 0x20000081ffc2d230 */ /* 0x000fe40000004100 */
[----:B------:R-:W-:Y:S01]  /*15c80*/  @!P2 FFMA R9, R192, R145, R9 ;  /* 0x00000091c009a223 */ /* 0x000fe20000000009 */
[----:B------:R-:W-:Y:S01]  /*15c90*/  ISETP.NE.AND P2, PT, R169, RZ, PT ;  /* 0x000000ffa900720c */ /* 0x000fe20003f45270 */
[----:B------:R-:W-:Y:S01]  /*15ca0*/  @!P3 LDS.U16 R129, [R210+0x350a] ;  /* 0x00350a00d281b984 */ /* 0x000fe20000000400 */
[----:B------:R-:W-:Y:S01]  /*15cb0*/  ISETP.NE.AND P5, PT, R163, RZ, PT ;  /* 0x000000ffa300720c */ /* 0x000fe20003fa5270 */
[----:B---3--:R-:W-:Y:S01]  /*15cc0*/  @!P1 FFMA R9, R206, R194, R9 ;  /* 0x000000c2ce099223 */ /* 0x008fe20000000009 */
[----:B------:R-:W-:Y:S01]  /*15cd0*/  ISETP.GE.AND P1, PT, R128, R3, PT ;  /* 0x000000038000720c */ /* 0x000fe20003f26270 */
[----:B------:R-:W3:Y:S01]  /*15ce0*/  @!P4 S2R R127, SR_CgaCtaId ;  /* 0x00000000007fc919 */ /* 0x000ee20000008800 */
[----:B------:R-:W-:-:S02]  /*15cf0*/  P2R R163, PR, RZ, 0x20 ;  /* 0x00000020ffa37803 */ /* 0x000fc40000000000 */
[-C--:B------:R-:W-:Y:S01]  /*15d00*/  ISETP.GE.AND P6, PT, R140, R3.reuse, PT ;  /* 0x000000038c00720c */ /* 0x080fe20003fc6270 */
[----:B------:R1:W-:Y:S01]  /*15d10*/  @!P0 LDS.U16 R111, [R31+0x4a86] ;  /* 0x004a86001f6f8984 */ /* 0x0003e20000000400 */
[----:B------:R-:W-:-:S03]  /*15d20*/  ISETP.GE.AND P3, PT, R108, R3, PT ;  /* 0x000000036c00720c */ /* 0x000fc60003f66270 */
[----:B------:R-:W5:Y:S01]  /*15d30*/  @!P2 S2R R192, SR_CgaCtaId ;  /* 0x0000000000c0a919 */ /* 0x000f620000008800 */
[----:B------:R-:W-:Y:S01]  /*15d40*/  ISETP.NE.AND P2, PT, R155, RZ, PT ;  /* 0x000000ff9b00720c */ /* 0x000fe20003f45270 */
[----:B------:R-:W-:Y:S03]  /*15d50*/  @!P5 LDS R135, [R81+0xfc] ;  /* 0x0000fc005187d984 */ /* 0x000fe60000000800 */
[----:B------:R-:W-:Y:S01]  /*15d60*/  P2R R145, PR, RZ, 0x4 ;  /* 0x00000004ff917803 */ /* 0x000fe20000000000 */
[----:B------:R-:W-:Y:S01]  /*15d70*/  @!P5 LDS.U16 R107, [R15+0x4f84] ;  /* 0x004f84000f6bd984 */ /* 0x000fe20000000400 */
[-C--:B------:R-:W-:Y:S01]  /*15d80*/  ISETP.GE.AND P5, PT, R134, R3.reuse, PT ;  /* 0x000000038600720c */ /* 0x080fe20003fa6270 */
[----:B0-----:R-:W-:Y:S01]  /*15d90*/  @!P6 HADD2.F32 R123, -RZ, R123.H0_H0 ;  /* 0x2000007bff7be230 */ /* 0x001fe20000004100 */
[----:B------:R-:W0:Y:S01]  /*15da0*/  @!P1 S2R R149, SR_CgaCtaId ;  /* 0x0000000000959919 */ /* 0x000e220000008800 */
[----:B------:R-:W-:-:S03]  /*15db0*/  ISETP.GE.AND P1, PT, R132, R3, PT ;  /* 0x000000038400720c */ /* 0x000fc60003f26270 */
[----:B--2---:R-:W-:Y:S01]  /*15dc0*/  @!P6 FFMA R188, R141, R123, R188 ;  /* 0x0000007b8dbce223 */ /* 0x004fe200000000bc */
[----:B------:R2:W0:Y:S01]  /*15dd0*/  @!P2 LDS.U16 R125, [R0+0x4488] ;  /* 0x00448800007da984 */ /* 0x0004220000000400 */
[----:B------:R-:W-:-:S03]  /*15de0*/  ISETP.GE.AND P6, PT, R128, R3, PT ;  /* 0x000000038000720c */ /* 0x000fc60003fc6270 */
[----:B------:R-:W0:Y:S01]  /*15df0*/  @!P2 LDS R143, [R81+0xa4] ;  /* 0x0000a400518fa984 */ /* 0x000e220000000800 */
[-C--:B------:R-:W-:Y:S02]  /*15e00*/  ISETP.GE.AND P2, PT, R136, R3.reuse, PT ;  /* 0x000000038800720c */ /* 0x080fe40003f46270 */
[----:B------:R-:W-:Y:S01]  /*15e10*/  @!P5 MOV R19, 0x400 ;  /* 0x000004000013d802 */ /* 0x000fe20000000f00 */
[----:B------:R-:W0:Y:S01]  /*15e20*/  @!P0 LDS R137, [R81+0xd4] ;  /* 0x0000d40051898984 */ /* 0x000e220000000800 */
[----:B------:R-:W-:Y:S02]  /*15e30*/  ISETP.GE.AND P0, PT, R114, R3, PT ;  /* 0x000000037200720c */ /* 0x000fe40003f06270 */
[----:B-1----:R-:W-:Y:S01]  /*15e40*/  @!P5 LEA R31, R202, R19, 0x18 ;  /* 0x00000013ca1fd211 */ /* 0x002fe200078ec0ff */
[----:B------:R-:W-:Y:S01]  /*15e50*/  @!P4 LDS R141, [R81+0x2c] ;  /* 0x00002c00518dc984 */ /* 0x000fe20000000800 */
[----:B------:R-:W-:Y:S02]  /*15e60*/  @!P1 MOV R19, 0x400 ;  /* 0x0000040000139802 */ /* 0x000fe40000000f00 */
[----:B--2---:R-:W-:Y:S01]  /*15e70*/  @!P4 MOV R0, 0x400 ;  /* 0x000004000000c802 */ /* 0x004fe20000000f00 */
[----:B------:R-:W1:Y:S01]  /*15e80*/  @!P3 S2R R196, SR_CgaCtaId ;  /* 0x0000000000c4b919 */ /* 0x000e620000008800 */
[----:B----4-:R-:W-:-:S02]  /*15e90*/  @!P1 LEA R19, R204, R19, 0x18 ;  /* 0x00000013cc139211 */ /* 0x010fc400078ec0ff */
[----:B------:R-:W-:Y:S02]  /*15ea0*/  @!P2 MOV R119, 0x400 ;  /* 0x000004000077a802 */ /* 0x000fe40000000f00 */
[----:B------:R-:W-:Y:S01]  /*15eb0*/  ISETP.GE.AND P1, PT, R20, R3, PT ;  /* 0x000000031400720c */ /* 0x000fe20003f26270 */
[----:B------:R-:W2:Y:S01]  /*15ec0*/  @!P0 S2R R190, SR_CgaCtaId ;  /* 0x0000000000be8919 */ /* 0x000ea20000008800 */
[----:B------:R-:W-:Y:S02]  /*15ed0*/  @!P2 LEA R119, R200, R119, 0x18 ;  /* 0x00000077c877a211 */ /* 0x000fe400078ec0ff */
[-C--:B------:R-:W-:Y:S01]  /*15ee0*/  ISETP.GE.AND P2, PT, R130, R3.reuse, PT ;  /* 0x000000038200720c */ /* 0x080fe20003f46270 */
[----:B------:R-:W-:Y:S01]  /*15ef0*/  @!P0 LDS R198, [R81+0x30] ;  /* 0x0000300051c68984 */ /* 0x000fe20000000800 */
[----:B---3--:R-:W-:Y:S02]  /*15f00*/  @!P4 LEA R155, R127, R0, 0x18 ;  /* 0x000000007f9bc211 */ /* 0x008fe400078ec0ff */
[----:B------:R-:W-:-:S02]  /*15f10*/  ISETP.GE.AND P5, PT, R138, R3, PT ;  /* 0x000000038a00720c */ /* 0x000fc40003fa6270 */
[----:B------:R-:W-:-:S03]  /*15f20*/  @!P0 MOV R123, 0x400 ;  /* 0x00000400007b8802 */ /* 0x000fc60000000f00 */
[----:B------:R-:W-:Y:S02]  /*15f30*/  @!P1 HADD2.F32 R0, -RZ, R131.H0_H0 ;  /* 0x20000083ff009230 */ /* 0x000fe40000004100 */
[----:B------:R-:W3:Y:S02]  /*15f40*/  @!P4 LDS.U16 R131, [R155+0x358a] ;  /* 0x00358a009b83c984 */ /* 0x000ee40000000400 */
[----:B------:R-:W-:Y:S01]  /*15f50*/  @!P2 MOV R15, 0x400 ;  /* 0x00000400000fa802 */ /* 0x000fe20000000f00 */
[----:B------:R-:W-:Y:S01]  /*15f60*/  @!P1 FFMA R9, R0, R151, R9 ;  /* 0x0000009700099223 */ /* 0x000fe20000000009 */
[----:B------:R-:W-:Y:S02]  /*15f70*/  P2R R151, PR, RZ, 0x10 ;  /* 0x00000010ff977803 */ /* 0x000fe40000000000 */
[----:B-----5:R-:W-:Y:S01]  /*15f80*/  @!P2 LEA R15, R192, R15, 0x18 ;  /* 0x0000000fc00fa211 */ /* 0x020fe200078ec0ff */
[----:B------:R2:W4:Y:S01]  /*15f90*/  @!P5 LDS.U16 R127, [R147+0x4508] ;  /* 0x00450800937fd984 */ /* 0x0005220000000400 */
[----:B------:R-:W-:-:S02]  /*15fa0*/  ISETP.NE.AND P2, PT, R145, RZ, PT ;  /* 0x000000ff9100720c */ /* 0x000fc40003f45270 */
[-C--:B------:R-:W-:Y:S01]  /*15fb0*/  ISETP.GE.AND P4, PT, R126, R3.reuse, PT ;  /* 0x000000037e00720c */ /* 0x080fe20003f86270 */
[----:B------:R-:W5:Y:S01]  /*15fc0*/  @!P5 LDS R145, [R81+0xa8] ;  /* 0x0000a8005191d984 */ /* 0x000f620000000800 */
[----:B------:R-:W-:Y:S02]  /*15fd0*/  ISETP.NE.AND P5, PT, R163, RZ, PT ;  /* 0x000000ffa300720c */ /* 0x000fe40003fa5270 */
[----:B------:R-:W-:Y:S02]  /*15fe0*/  @!P6 MOV R0, 0x400 ;  /* 0x000004000000e802 */ /* 0x000fe40000000f00 */
[-C--:B------:R-:W-:Y:S02]  /*15ff0*/  ISETP.GE.AND P1, PT, R110, R3.reuse, PT ;  /* 0x000000036e00720c */ /* 0x080fe40003f26270 */
[----:B0-----:R-:W-:Y:S02]  /*16000*/  @!P6 LEA R0, R149, R0, 0x18 ;  /* 0x000000009500e211 */ /* 0x001fe400078ec0ff */
[----:B------:R-:W-:Y:S01]  /*16010*/  ISETP.GE.AND P6, PT, R124, R3, PT ;  /* 0x000000037c00720c */ /* 0x000fe20003fc6270 */
[----:B------:R-:W-:Y:S01]  /*16020*/  @!P2 HADD2.F32 R125, -RZ, R125.H0_H0 ;  /* 0x2000007dff7da230 */ /* 0x000fe20000004100 */
[----:B--2---:R-:W-:Y:S01]  /*16030*/  @!P0 LEA R147, R190, R123, 0x18 ;  /* 0x0000007bbe938211 */ /* 0x004fe200078ec0ff */
[----:B------:R-:W0:Y:S01]  /*16040*/  @!P4 S2R R194, SR_CgaCtaId ;  /* 0x0000000000c2c919 */ /* 0x000e220000008800 */
[----:B------:R-:W-:Y:S01]  /*16050*/  ISETP.GE.AND P4, PT, R26, R3, PT ;  /* 0x000000031a00720c */ /* 0x000fe20003f86270 */
[----:B------:R-:W-:-:S02]  /*16060*/  @!P5 HADD2.F32 R107, -RZ, R107.H0_H0 ;  /* 0x2000006bff6bd230 */ /* 0x000fc40000004100 */
[----:B------:R-:W-:Y:S01]  /*16070*/  @!P2 FFMA R188, R125, R143, R188 ;  /* 0x0000008f7dbca223 */ /* 0x000fe200000000bc */
[----:B------:R-:W-:Y:S01]  /*16080*/  P2R R143, PR, RZ, 0x4 ;  /* 0x00000004ff8f7803 */ /* 0x000fe20000000000 */
[----:B------:R-:W-:Y:S01]  /*16090*/  @!P0 LDS.U16 R125, [R147+0x360a] ;  /* 0x00360a00937d8984 */ /* 0x000fe20000000400 */
[----:B------:R-:W-:Y:S01]  /*160a0*/  ISETP.GE.AND P2, PT, R26, R3, PT ;  /* 0x000000031a00720c */ /* 0x000fe20003f46270 */
[----:B------:R-:W-:Y:S01]  /*160b0*/  @!P5 FFMA R186, R107, R135, R186 ;  /* 0x000000876bbad223 */ /* 0x000fe200000000ba */
[----:B------:R-:W-:Y:S01]  /*160c0*/  ISETP.GE.AND P5, PT, R122, R3, PT ;  /* 0x000000037a00720c */ /* 0x000fe20003fa6270 */
[----:B------:R-:W2:Y:S01]  /*160d0*/  @!P1 S2R R200, SR_CgaCtaId ;  /* 0x0000000000c89919 */ /* 0x000ea20000008800 */
[----:B------:R-:W-:Y:S01]  /*160e0*/  @!P6 HADD2.F32 R190, -RZ, R111.H0_H0 ;  /* 0x2000006fffbee230 */ /* 0x000fe20000004100 */
[----:B------:R-:W-:Y:S01]  /*160f0*/  @!P3 MOV R123, 0x400 ;  /* 0x00000400007bb802 */ /* 0x000fe20000000f00 */
[----:B------:R-:W-:Y:S01]  /*16100*/  FFMA R47, R186, R2, R47 ;  /* 0x00000002ba2f7223 */ /* 0x000fe2000000002f */
[----:B------:R-:W-:Y:S01]  /*16110*/  @!P1 MOV R107, 0x400 ;  /* 0x00000400006b9802 */ /* 0x000fe20000000f00 */
[----:B------:R-:W-:-:S02]  /*16120*/  @!P4 HADD2.F32 R192, -RZ, R129.H0_H0 ;  /* 0x20000081ffc0c230 */ /* 0x000fc40000004100 */
[----:B------:R-:W-:Y:S01]  /*16130*/  @!P6 FFMA R7, R190, R137, R7 ;  /* 0x00000089be07e223 */ /* 0x000fe20000000007 */
[----:B-1----:R-:W-:Y:S01]  /*16140*/  @!P3 LEA R149, R196, R123, 0x18 ;  /* 0x0000007bc495b211 */ /* 0x002fe200078ec0ff */
[----:B------:R-:W-:Y:S01]  /*16150*/  IMAD.MOV.U32 R186, RZ, RZ, RZ ;  /* 0x000000ffffba7224 */ /* 0x000fe200078e00ff */
[----:B------:R-:W-:Y:S01]  /*16160*/  ISETP.NE.AND P3, PT, R165, RZ, PT ;  /* 0x000000ffa500720c */ /* 0x000fe20003f65270 */
[----:B------:R-:W-:Y:S01]  /*16170*/  @!P2 FFMA R9, R192, R153, R9 ;  /* 0x00000099c009a223 */ /* 0x000fe20000000009 */
[-C--:B------:R-:W-:Y:S01]  /*16180*/  ISETP.GE.AND P2, PT, R106, R3.reuse, PT ;  /* 0x000000036a00720c */ /* 0x080fe20003f46270 */
[----:B------:R-:W1:Y:S01]  /*16190*/  @!P6 S2R R192, SR_CgaCtaId ;  /* 0x0000000000c0e919 */ /* 0x000e620000008800 */
[-C--:B------:R-:W-:Y:S02]  /*161a0*/  ISETP.GE.AND P6, PT, R34, R3.reuse, PT ;  /* 0x000000032200720c */ /* 0x080fe40003fc6270 */
[----:B------:R-:W-:Y:S01]  /*161b0*/  P2R R155, PR, RZ, 0x8 ;  /* 0x00000008ff9b7803 */ /* 0x000fe20000000000 */
[----:B------:R-:W-:Y:S01]  /*161c0*/  @!P5 LDS R135, [R81+0xd8] ;  /* 0x0000d8005187d984 */ /* 0x000fe20000000800 */
[----:B------:R-:W-:Y:S01]  /*161d0*/  ISETP.NE.AND P4, PT, R151, RZ, PT ;  /* 0x000000ff9700720c */ /* 0x000fe20003f85270 */
[----:B------:R-:W1:Y:S02]  /*161e0*/  @!P5 S2R R196, SR_CgaCtaId ;  /* 0x0000000000c4d919 */ /* 0x000e640000008800 */
[----:B------:R4:W1:Y:S01]  /*161f0*/  @!P5 LDS.U16 R123, [R35+0x4b06] ;  /* 0x004b0600237bd984 */ /* 0x0008620000000400 */
[----:B------:R-:W-:-:S05]  /*16200*/  ISETP.GE.AND P5, PT, R112, R3, PT ;  /* 0x000000037000720c */ /* 0x000fca0003fa6270 */
[----:B------:R-:W1:Y:S01]  /*16210*/  @!P6 S2R R204, SR_CgaCtaId ;  /* 0x0000000000cce919 */ /* 0x000e620000008800 */
[----:B------:R-:W-:-:S03]  /*16220*/  P2R R153, PR, RZ, 0x20 ;  /* 0x00000020ff997803 */ /* 0x000fc60000000000 */
[----:B---3--:R-:W-:Y:S01]  /*16230*/  @!P4 HADD2.F32 R190, -RZ, R131.H0_H0 ;  /* 0x20000083ffbec230 */ /* 0x008fe20000004100 */
[----:B----4-:R-:W-:Y:S01]  /*16240*/  P2R R35, PR, RZ, 0x40 ;  /* 0x00000040ff237803 */ /* 0x010fe20000000000 */
[----:B------:R-:W-:Y:S01]  /*16250*/  @!P3 LDS.U16 R117, [R117+0x4588] ;  /* 0x004588007575b984 */ /* 0x000fe20000000400 */
[----:B------:R-:W-:Y:S02]  /*16260*/  ISETP.GE.AND P6, PT, R138, R3, PT ;  /* 0x000000038a00720c */ /* 0x000fe40003fc6270 */
[----:B------:R-:W-:Y:S01]  /*16270*/  @!P4 FFMA R9, R190, R141, R9 ;  /* 0x0000008dbe09c223 */ /* 0x000fe20000000009 */
[----:B------:R-:W-:Y:S01]  /*16280*/  ISETP.NE.AND P4, PT, R159, RZ, PT ;  /* 0x000000ff9f00720c */ /* 0x000fe20003f85270 */
[----:B------:R-:W-:Y:S01]  /*16290*/  @!P3 LDS R137, [R81+0xac] ;  /* 0x0000ac005189b984 */ /* 0x000fe20000000800 */
[----:B------:R-:W-:Y:S02]  /*162a0*/  ISETP.GE.AND P3, PT, R126, R3, PT ;  /* 0x000000037e00720c */ /* 0x000fe40003f66270 */
[----:B--2---:R-:W-:Y:S01]  /*162b0*/  @!P1 LEA R129, R200, R107, 0x18 ;  /* 0x0000006bc8819211 */ /* 0x004fe200078ec0ff */
[----:B------:R-:W2:Y:S01]  /*162c0*/  @!P5 S2R R202, SR_CgaCtaId ;  /* 0x0000000000cad919 */ /* 0x000ea20000008800 */
[----:B------:R-:W-:-:S02]  /*162d0*/  ISETP.GE.AND P5, PT, R108, R3, PT ;  /* 0x000000036c00720c */ /* 0x000fc40003fa6270 */
[----:B------:R-:W-:Y:S01]  /*162e0*/  P2R R159, PR, RZ, 0x10 ;  /* 0x00000010ff9f7803 */ /* 0x000fe20000000000 */
[----:B------:R-:W3:Y:S01]  /*162f0*/  @!P2 S2R R206, SR_CgaCtaId ;  /* 0x0000000000cea919 */ /* 0x000ee20000008800 */
[----:B------:R-:W-:-:S03]  /*16300*/  @!P6 HADD2.F32 R127, -RZ, R127.H0_H0 ;  /* 0x2000007fff7fe230 */ /* 0x000fc60000004100 */
[----:B------:R-:W4:Y:S02]  /*16310*/  @!P4 LDS.U16 R115, [R115+0x4608] ;  /* 0x004608007373c984 */ /* 0x000f240000000400 */
[----:B------:R-:W-:Y:S01]  /*16320*/  @!P3 MOV R111, 0x400 ;  /* 0x00000400006fb802 */ /* 0x000fe20000000f00 */
[----:B-----5:R-:W-:Y:S01]  /*16330*/  @!P6 FFMA R188, R127, R145, R188 ;  /* 0x000000917fbce223 */ /* 0x020fe200000000bc */
[----:B------:R-:W-:Y:S01]  /*16340*/  ISETP.NE.AND P6, PT, R35, RZ, PT ;  /* 0x000000ff2300720c */ /* 0x000fe20003fc5270 */
[----:B------:R-:W-:Y:S01]  /*16350*/  @!P4 LDS R141, [R81+0xb0] ;  /* 0x0000b000518dc984 */ /* 0x000fe20000000800 */
[----:B0-----:R-:W-:Y:S02]  /*16360*/  @!P3 LEA R111, R194, R111, 0x18 ;  /* 0x0000006fc26fb211 */ /* 0x001fe400078ec0ff */
[-C--:B------:R-:W-:Y:S01]  /*16370*/  ISETP.GE.AND P3, PT, R120, R3.reuse, PT ;  /* 0x000000037800720c */ /* 0x080fe20003f66270 */
[----:B------:R0:W-:Y:S01]  /*16380*/  @!P5 LDS.U16 R127, [R149+0x368a] ;  /* 0x00368a00957fd984 */ /* 0x0001e20000000400 */
[----:B------:R-:W-:-:S03]  /*16390*/  ISETP.GE.AND P4, PT, R122, R3, PT ;  /* 0x000000037a00720c */ /* 0x000fc60003f86270 */
[----:B------:R-:W-:Y:S01]  /*163a0*/  @!P5 LDS R147, [R81+0x34] ;  /* 0x000034005193d984 */ /* 0x000fe20000000800 */
[----:B------:R-:W-:-:S03]  /*163b0*/  ISETP.GE.AND P5, PT, R28, R3, PT ;  /* 0x000000031c00720c */ /* 0x000fc60003fa6270 */
[----:B------:R-:W-:Y:S01]  /*163c0*/  @!P1 LDS.U16 R129, [R129+0x370a] ;  /* 0x00370a0081819984 */ /* 0x000fe20000000400 */
[----:B0-----:R-:W-:-:S03]  /*163d0*/  @!P6 MOV R149, 0x400 ;  /* 0x000004000095e802 */ /* 0x001fc60000000f00 */
[----:B------:R-:W0:Y:S01]  /*163e0*/  @!P3 LDS.U16 R33, [R33+0x4b86] ;  /* 0x004b86002121b984 */ /* 0x000e220000000400 */
[----:B-1----:R-:W-:Y:S01]  /*163f0*/  @!P6 LEA R149, R204, R149, 0x18 ;  /* 0x00000095cc95e211 */ /* 0x002fe200078ec0ff */
[----:B------:R-:W-:Y:S01]  /*16400*/  @!P4 HADD2.F32 R190, -RZ, R123.H0_H0 ;  /* 0x2000007bffbec230 */ /* 0x000fe20000004100 */
[----:B------:R-:W-:Y:S01]  /*16410*/  @!P4 MOV R35, 0x400 ;  /* 0x000004000023c802 */ /* 0x000fe20000000f00 */
[----:B------:R-:W1:Y:S01]  /*16420*/  @!P3 LDS R131, [R81+0xdc] ;  /* 0x0000dc005183b984 */ /* 0x000e620000000800 */
[----:B------:R-:W-:Y:S02]  /*16430*/  ISETP.GE.AND P3, PT, R124, R3, PT ;  /* 0x000000037c00720c */ /* 0x000fe40003f66270 */
[----:B------:R-:W-:Y:S01]  /*16440*/  @!P4 LEA R35, R196, R35, 0x18 ;  /* 0x00000023c423c211 */ /* 0x000fe200078ec0ff */
[----:B------:R-:W5:Y:S01]  /*16450*/  @!P5 S2R R194, SR_CgaCtaId ;  /* 0x0000000000c2d919 */ /* 0x000f620000008800 */
[----:B------:R-:W-:Y:S01]  /*16460*/  ISETP.NE.AND P5, PT, R153, RZ, PT ;  /* 0x000000ff9900720c */ /* 0x000fe20003fa5270 */
[----:B------:R-:W-:Y:S01]  /*16470*/  @!P4 FFMA R7, R190, R135, R7 ;  /* 0x00000087be07c223 */ /* 0x000fe20000000007 */
[----:B------:R-:W-:Y:S01]  /*16480*/  ISETP.NE.AND P4, PT, R159, RZ, PT ;  /* 0x000000ff9f00720c */ /* 0x000fe20003f85270 */
[----:B------:R-:W-:Y:S06]  /*16490*/  @!P1 LDS R151, [R81+0x38] ;  /* 0x0000380051979984 */ /* 0x000fec0000000800 */
[----:B------:R-:W-:-:S04]  /*164a0*/  @!P3 MOV R107, 0x400 ;  /* 0x00000400006bb802 */ /* 0x000fc80000000f00 */
[----:B------:R-:W-:Y:S02]  /*164b0*/  @!P5 MOV R145, 0x400 ;  /* 0x000004000091d802 */ /* 0x000fe40000000f00 */
[----:B------:R-:W-:Y:S01]  /*164c0*/  @!P3 LEA R107, R192, R107, 0x18 ;  /* 0x0000006bc06bb211 */ /* 0x000fe200078ec0ff */
[----:B------:R-:W-:Y:S01]  /*164d0*/  @!P0 HADD2.F32 R192, -RZ, R125.H0_H0 ;  /* 0x2000007dffc08230 */ /* 0x000fe20000004100 */
[----:B--2---:R-:W-:Y:S01]  /*164e0*/  @!P5 LEA R202, R202, R145, 0x18 ;  /* 0x00000091cacad211 */ /* 0x004fe200078ec0ff */
[----:B------:R-:W-:Y:S01]  /*164f0*/  @!P6 LDS.U16 R125, [R149+0x380a] ;  /* 0x00380a00957de984 */ /* 0x000fe20000000400 */
[----:B------:R-:W-:Y:S01]  /*16500*/  @!P2 MOV R145, 0x400 ;  /* 0x000004000091a802 */ /* 0x000fe20000000f00 */
[----:B----4-:R-:W-:Y:S01]  /*16510*/  @!P4 HADD2.F32 R115, -RZ, R115.H0_H0 ;  /* 0x20000073ff73c230 */ /* 0x010fe20000004100 */
[----:B------:R-:W-:Y:S01]  /*16520*/  ISETP.NE.AND P5, PT, R157, RZ, PT ;  /* 0x000000ff9d00720c */ /* 0x000fe20003fa5270 */
[----:B------:R-:W-:Y:S01]  /*16530*/  @!P0 FFMA R9, R198, R192, R9 ;  /* 0x000000c0c6098223 */ /* 0x000fe20000000009 */
[----:B---3--:R-:W-:-:S02]  /*16540*/  @!P2 LEA R206, R206, R145, 0x18 ;  /* 0x00000091cecea211 */ /* 0x008fc400078ec0ff */
[----:B------:R-:W-:Y:S02]  /*16550*/  P2R R157, PR, RZ, 0x4 ;  /* 0x00000004ff9d7803 */ /* 0x000fe40000000000 */
[-C--:B------:R-:W-:Y:S02]  /*16560*/  ISETP.GE.AND P2, PT, R112, R3.reuse, PT ;  /* 0x000000037000720c */ /* 0x080fe40003f46270 */
[----:B------:R-:W-:Y:S02]  /*16570*/  ISETP.GE.AND P0, PT, R116, R3, PT ;  /* 0x000000037400720c */ /* 0x000fe40003f06270 */
[----:B------:R-:W-:Y:S02]  /*16580*/  ISETP.NE.AND P3, PT, R155, RZ, PT ;  /* 0x000000ff9b00720c */ /* 0x000fe40003f65270 */
[----:B------:R-:W-:Y:S01]  /*16590*/  P2R R155, PR, RZ, 0x1 ;  /* 0x00000001ff9b7803 */ /* 0x000fe20000000000 */
[----:B------:R-:W2:Y:S01]  /*165a0*/  @!P5 LDS.U16 R109, [R109+0x4688] ;  /* 0x004688006d6dd984 */ /* 0x000ea20000000400 */
[----:B------:R-:W-:-:S02]  /*165b0*/  P2R R159, PR, RZ, 0x20 ;  /* 0x00000020ff9f7803 */ /* 0x000fc40000000000 */
[----:B------:R-:W-:Y:S01]  /*165c0*/  P2R R145, PR, RZ, 0x8 ;  /* 0x00000008ff917803 */ /* 0x000fe20000000000 */
[----:B------:R-:W3:Y:S01]  /*165d0*/  @!P5 LDS R135, [R81+0xb4] ;  /* 0x0000b4005187d984 */ /* 0x000ee20000000800 */
[----:B------:R-:W-:-:S03]  /*165e0*/  ISETP.GE.AND P5, PT, R28, R3, PT ;  /* 0x000000031c00720c */ /* 0x000fc60003fa6270 */
[----:B------:R-:W4:Y:S01]  /*165f0*/  @!P2 LDS.U16 R123, [R202+0x378a] ;  /* 0x00378a00ca7ba984 */ /* 0x000f220000000400 */
[-C--:B------:R-:W-:Y:S01]  /*16600*/  ISETP.GE.AND P2, PT, R120, R3.reuse, PT ;  /* 0x000000037800720c */ /* 0x080fe20003f46270 */
[----:B------:R-:W-:Y:S02]  /*16610*/  @!P3 HADD2.F32 R117, -RZ, R117.H0_H0 ;  /* 0x20000075ff75b230 */ /* 0x000fe40000004100 */
[----:B------:R-:W-:Y:S01]  /*16620*/  @!P6 LDS R202, [R81+0x40] ;  /* 0x0000400051cae984 */ /* 0x000fe20000000800 */
[----:B------:R-:W-:Y:S02]  /*16630*/  ISETP.GE.AND P6, PT, R24, R3, PT ;  /* 0x000000031800720c */ /* 0x000fe40003fc6270 */
[----:B------:R-:W-:Y:S01]  /*16640*/  @!P3 FFMA R188, R117, R137, R188 ;  /* 0x0000008975bcb223 */ /* 0x000fe200000000bc */
[----:B------:R-:W4:Y:S01]  /*16650*/  @!P0 S2R R204, SR_CgaCtaId ;  /* 0x0000000000cc8919 */ /* 0x000f220000008800 */
[-C--:B------:R-:W-:Y:S02]  /*16660*/  ISETP.GE.AND P0, PT, R112, R3.reuse, PT ;  /* 0x000000037000720c */ /* 0x080fe40003f06270 */
[----:B------:R-:W-:Y:S01]  /*16670*/  @!P5 MOV R117, 0x400 ;  /* 0x000004000075d802 */ /* 0x000fe20000000f00 */
[----:B------:R-:W-:Y:S01]  /*16680*/  @!P5 LDS R149, [R81+0x48] ;  /* 0x000048005195d984 */ /* 0x000fe20000000800 */
[----:B------:R-:W-:Y:S01]  /*16690*/  ISETP.GE.AND P3, PT, R118, R3, PT ;  /* 0x000000037600720c */ /* 0x000fe20003f66270 */
[----:B0-----:R-:W-:Y:S01]  /*166a0*/  @!P2 HADD2.F32 R190, -RZ, R33.H0_H0 ;  /* 0x20000021ffbea230 */ /* 0x001fe20000004100 */
[----:B-----5:R-:W-:Y:S01]  /*166b0*/  @!P5 LEA R153, R194, R117, 0x18 ;  /* 0x00000075c299d211 */ /* 0x020fe200078ec0ff */
[----:B------:R-:W0:Y:S01]  /*166c0*/  @!P2 S2R R196, SR_CgaCtaId ;  /* 0x0000000000c4a919 */ /* 0x000e220000008800 */
[----:B------:R-:W-:-:S02]  /*166d0*/  @!P1 HADD2.F32 R194, -RZ, R129.H0_H0 ;  /* 0x20000081ffc29230 */ /* 0x000fc40000004100 */
[----:B------:R-:W-:Y:S01]  /*166e0*/  @!P4 FFMA R188, R141, R115, R188 ;  /* 0x000000738dbcc223 */ /* 0x000fe200000000bc */
[----:B-1----:R-:W-:Y:S01]  /*166f0*/  @!P2 FFMA R7, R190, R131, R7 ;  /* 0x00000083be07a223 */ /* 0x002fe20000000007 */
[----:B------:R-:W1:Y:S01]  /*16700*/  @!P6 S2R R208, SR_CgaCtaId ;  /* 0x0000000000d0e919 */ /* 0x000e620000008800 */
[----:B------:R-:W-:Y:S02]  /*16710*/  ISETP.NE.AND P6, PT, R161, RZ, PT ;  /* 0x000000ffa100720c */ /* 0x000fe40003fc5270 */
[----:B------:R-:W-:Y:S01]  /*16720*/  ISETP.NE.AND P2, PT, R157, RZ, PT ;  /* 0x000000ff9d00720c */ /* 0x000fe20003f45270 */
[----:B------:R-:W5:Y:S01]  /*16730*/  @!P0 LDS R137, [R81+0x3c] ;  /* 0x00003c0051898984 */ /* 0x000f620000000800 */
[----:B------:R-:W-:Y:S02]  /*16740*/  ISETP.GE.AND P0, PT, R108, R3, PT ;  /* 0x000000036c00720c */ /* 0x000fe40003f06270 */
[----:B------:R-:W-:Y:S01]  /*16750*/  P2R R141, PR, RZ, 0x10 ;  /* 0x00000010ff8d7803 */ /* 0x000fe20000000000 */
[----:B------:R2:W-:Y:S01]  /*16760*/  @!P5 LDS.U16 R129, [R153+0x390a] ;  /* 0x00390a009981d984 */ /* 0x0005e20000000400 */
[----:B------:R-:W-:-:S02]  /*16770*/  ISETP.NE.AND P5, PT, R159, RZ, PT ;  /* 0x000000ff9f00720c */ /* 0x000fc40003fa5270 */
[-C--:B------:R-:W-:Y:S01]  /*16780*/  ISETP.GE.AND P4, PT, R180, R3.reuse, PT ;  /* 0x00000003b400720c */ /* 0x080fe20003f86270 */
[----:B------:R-:W1:Y:S03]  /*16790*/  @!P3 S2R R198, SR_CgaCtaId ;  /* 0x0000000000c6b919 */ /* 0x000e660000008800 */
[----:B------:R-:W-:Y:S01]  /*167a0*/  P2R R161, PR, RZ, 0x10 ;  /* 0x00000010ffa17803 */ /* 0x000fe20000000000 */
[----:B------:R-:W-:Y:S01]  /*167b0*/  @!P6 LDS.U16 R121, [R121+0x4708] ;  /* 0x004708007979e984 */ /* 0x000fe20000000400 */
[----:B--2---:R-:W-:Y:S01]  /*167c0*/  P2R R153, PR, RZ, 0x40 ;  /* 0x00000040ff997803 */ /* 0x004fe20000000000 */
[----:B------:R-:W-:Y:S02]  /*167d0*/  @!P0 HADD2.F32 R192, -RZ, R127.H0_H0 ;  /* 0x2000007fffc08230 */ /* 0x000fe40000004100 */
[----:B------:R-:W-:Y:S01]  /*167e0*/  @!P6 LDS R131, [R81+0xb8] ;  /* 0x0000b8005183e984 */ /* 0x000fe20000000800 */
[----:B------:R-:W-:Y:S01]  /*167f0*/  ISETP.GE.AND P6, PT, R120, R3, PT ;  /* 0x000000037800720c */ /* 0x000fe20003fc6270 */
[----:B------:R-:W-:-:S02]  /*16800*/  @!P5 HADD2.F32 R109, -RZ, R109.H0_H0 ;  /* 0x2000006dff6dd230 */ /* 0x000fc40000004100 */
[----:B------:R-:W-:Y:S01]  /*16810*/  @!P0 FFMA R9, R192, R147, R9 ;  /* 0x00000093c0098223 */ /* 0x000fe20000000009 */
[----:B------:R-:W-:Y:S01]  /*16820*/  ISETP.NE.AND P0, PT, R155, RZ, PT ;  /* 0x000000ff9b00720c */ /* 0x000fe20003f05270 */
[----:B------:R2:W-:Y:S02]  /*16830*/  @!P2 LDS.U16 R127, [R206+0x388a] ;  /* 0x00388a00ce7fa984 */ /* 0x0005e40000000400 */
[----:B------:R-:W-:Y:S01]  /*16840*/  @!P1 FFMA R9, R194, R151, R9 ;  /* 0x00000097c2099223 */ /* 0x000fe20000000009 */
[----:B---3--:R-:W-:Y:S01]  /*16850*/  @!P5 FFMA R188, R109, R135, R188 ;  /* 0x000000876dbcd223 */ /* 0x008fe200000000bc */
[----:B------:R-:W-:Y:S01]  /*16860*/  P2R R151, PR, RZ, 0x20 ;  /* 0x00000020ff977803 */ /* 0x000fe20000000000 */
[----:B------:R-:W-:Y:S01]  /*16870*/  @!P2 LDS R147, [R81+0x44] ;  /* 0x000044005193a984 */ /* 0x000fe20000000800 */
[-C--:B------:R-:W-:Y:S02]  /*16880*/  ISETP.GE.AND P5, PT, R116, R3.reuse, PT ;  /* 0x000000037400720c */ /* 0x080fe40003fa6270 */
[----:B------:R-:W-:Y:S01]  /*16890*/  ISETP.GE.AND P1, PT, R182, R3, PT ;  /* 0x00000003b600720c */ /* 0x000fe20003f26270 */
[----:B------:R3:W3:Y:S01]  /*168a0*/  @!P3 LDS.U16 R33, [R13+0x4c06] ;  /* 0x004c06000d21b984 */ /* 0x0006e20000000400 */
[----:B------:R-:W-:-:S02]  /*168b0*/  @!P6 MOV R117, 0x400 ;  /* 0x000004000075e802 */ /* 0x000fc40000000f00 */
[----:B------:R-:W-:Y:S01]  /*168c0*/  @!P0 MOV R115, 0x400 ;  /* 0x0000040000738802 */ /* 0x000fe20000000f00 */
[----:B------:R-:W3:Y:S01]  /*168d0*/  @!P4 S2R R200, SR_CgaCtaId ;  /* 0x0000000000c8c919 */ /* 0x000ee20000008800 */
[----:B0-----:R-:W-:Y:S02]  /*168e0*/  @!P6 LEA R117, R196, R117, 0x18 ;  /* 0x00000075c475e211 */ /* 0x001fe400078ec0ff */
[----:B------:R-:W-:Y:S01]  /*168f0*/  ISETP.GE.AND P6, PT, R112, R3, PT ;  /* 0x000000037000720c */ /* 0x000fe20003fc6270 */
[----:B------:R-:W0:Y:S01]  /*16900*/  @!P3 LDS R194, [R81+0xe0] ;  /* 0x0000e00051c2b984 */ /* 0x000e220000000800 */
[----:B----4-:R-:W-:Y:S02]  /*16910*/  @!P0 LEA R204, R204, R115, 0x18 ;  /* 0x00000073cccc8211 */ /* 0x010fe400078ec0ff */
[----:B------:R-:W-:Y:S01]  /*16920*/  ISETP.NE.AND P0, PT, R133, RZ, PT ;  /* 0x000000ff8500720c */ /* 0x000fe20003f05270 */
[----:B------:R-:W4:Y:S01]  /*16930*/  @!P1 S2R R192, SR_CgaCtaId ;  /* 0x0000000000c09919 */ /* 0x000f220000008800 */
[----:B------:R-:W-:-:S02]  /*16940*/  P2R R155, PR, RZ, 0x20 ;  /* 0x00000020ff9b7803 */ /* 0x000fc40000000000 */
[----:B------:R-:W-:Y:S01]  /*16950*/  @!P3 MOV R115, 0x400 ;  /* 0x000004000073b802 */ /* 0x000fe20000000f00 */
[----:B------:R-:W-:Y:S01]  /*16960*/  @!P5 LDS R133, [R81+0x4c] ;  /* 0x00004c005185d984 */ /* 0x000fe20000000800 */
[----:B------:R-:W-:Y:S02]  /*16970*/  ISETP.GE.AND P2, PT, R30, R3, PT ;  /* 0x000000031e00720c */ /* 0x000fe40003f46270 */
[----:B-1----:R-:W-:Y:S01]  /*16980*/  @!P3 LEA R115, R198, R115, 0x18 ;  /* 0x00000073c673b211 */ /* 0x002fe200078ec0ff */
[----:B------:R-:W-:Y:S01]  /*16990*/  @!P6 HADD2.F32 R190, -RZ, R123.H0_H0 ;  /* 0x2000007bffbee230 */ /* 0x000fe20000004100 */
[----:B------:R-:W-:Y:S01]  /*169a0*/  @!P1 MOV R109, 0x400 ;  /* 0x00000400006d9802 */ /* 0x000fe20000000f00 */
[----:B------:R1:W1:Y:S01]  /*169b0*/  @!P5 LDS.U16 R123, [R204+0x398a] ;  /* 0x00398a00cc7bd984 */ /* 0x0002620000000400 */
[----:B------:R-:W-:Y:S02]  /*169c0*/  ISETP.GE.AND P5, PT, R24, R3, PT ;  /* 0x000000031800720c */ /* 0x000fe40003fa6270 */
[----:B-----5:R-:W-:Y:S01]  /*169d0*/  @!P6 FFMA R9, R190, R137, R9 ;  /* 0x00000089be09e223 */ /* 0x020fe20000000009 */
[----:B--2---:R-:W2:Y:S01]  /*169e0*/  @!P0 S2R R206, SR_CgaCtaId ;  /* 0x0000000000ce8919 */ /* 0x004ea20000008800 */
[----:B------:R-:W-:-:S02]  /*169f0*/  P2R R137, PR, RZ, 0x1 ;  /* 0x00000001ff897803 */ /* 0x000fc40000000000 */
[-C--:B------:R-:W-:Y:S01]  /*16a00*/  ISETP.GE.AND P0, PT, R34, R3.reuse, PT ;  /* 0x000000032200720c */ /* 0x080fe20003f06270 */
[----:B------:R-:W5:Y:S01]  /*16a10*/  @!P2 S2R R210, SR_CgaCtaId ;  /* 0x0000000000d2a919 */ /* 0x000f620000008800 */
[----:B------:R-:W-:Y:S02]  /*16a20*/  ISETP.GE.AND P6, PT, R174, R3, PT ;  /* 0x00000003ae00720c */ /* 0x000fe40003fc6270 */
[----:B---3--:R-:W-:-:S03]  /*16a30*/  @!P4 MOV R13, 0x400 ;  /* 0x00000400000dc802 */ /* 0x008fc60000000f00 */
[----:B------:R-:W-:Y:S01]  /*16a40*/  @!P5 MOV R135, 0x400 ;  /* 0x000004000087d802 */ /* 0x000fe20000000f00 */
[----:B------:R-:W-:Y:S01]  /*16a50*/  @!P5 LDS R198, [R81+0x50] ;  /* 0x0000500051c6d984 */ /* 0x000fe20000000800 */
[----:B------:R-:W-:Y:S02]  /*16a60*/  @!P4 LEA R13, R200, R13, 0x18 ;  /* 0x0000000dc80dc211 */ /* 0x000fe400078ec0ff */
[----:B------:R-:W-:Y:S02]  /*16a70*/  ISETP.GE.AND P4, PT, R172, R3, PT ;  /* 0x00000003ac00720c */ /* 0x000fe40003f86270 */
[----:B------:R-:W-:Y:S01]  /*16a80*/  @!P0 HADD2.F32 R190, -RZ, R125.H0_H0 ;  /* 0x2000007dffbe8230 */ /* 0x000fe20000004100 */
[----:B------:R-:W-:Y:S01]  /*16a90*/  @!P5 LEA R125, R208, R135, 0x18 ;  /* 0x00000087d07dd211 */ /* 0x000fe200078ec0ff */
[----:B------:R-:W3:Y:S01]  /*16aa0*/  @!P6 S2R R196, SR_CgaCtaId ;  /* 0x0000000000c4e919 */ /* 0x000ee20000008800 */
[----:B------:R-:W-:Y:S02]  /*16ab0*/  ISETP.NE.AND P6, PT, R153, RZ, PT ;  /* 0x000000ff9900720c */ /* 0x000fe40003fc5270 */
[----:B------:R-:W-:Y:S01]  /*16ac0*/  @!P0 FFMA R9, R202, R190, R9 ;  /* 0x000000beca098223 */ /* 0x000fe20000000009 */
[-C--:B------:R-:W-:Y:S01]  /*16ad0*/  ISETP.GE.AND P0, PT, R106, R3.reuse, PT ;  /* 0x000000036a00720c */ /* 0x080fe20003f06270 */
[----:B------:R-:W3:Y:S01]  /*16ae0*/  @!P5 LDS.U16 R125, [R125+0x3a0a] ;  /* 0x003a0a007d7dd984 */ /* 0x000ee20000000400 */
[----:B------:R-:W-:Y:S01]  /*16af0*/  ISETP.GE.AND P5, PT, R170, R3, PT ;  /* 0x00000003aa00720c */ /* 0x000fe20003fa6270 */
[----:B------:R-:W-:Y:S01]  /*16b00*/  @!P3 HADD2.F32 R190, -RZ, R33.H0_H0 ;  /* 0x20000021ffbeb230 */ /* 0x000fe20000004100 */
[----:B----4-:R-:W-:Y:S01]  /*16b10*/  @!P1 LEA R109, R192, R109, 0x18 ;  /* 0x0000006dc06d9211 */ /* 0x010fe200078ec0ff */
[----:B------:R3:W-:Y:S01]  /*16b20*/  @!P1 LDS.U16 R33, [R11+0x4c86] ;  /* 0x004c86000b219984 */ /* 0x0007e20000000400 */
[----:B------:R-:W-:-:S02]  /*16b30*/  @!P2 MOV R135, 0x400 ;  /* 0x000004000087a802 */ /* 0x000fc40000000f00 */
[----:B0-----:R-:W-:Y:S01]  /*16b40*/  @!P3 FFMA R7, R194, R190, R7 ;  /* 0x000000bec207b223 */ /* 0x001fe20000000007 */
[----:B------:R-:W0:Y:S01]  /*16b50*/  @!P4 S2R R200, SR_CgaCtaId ;  /* 0x0000000000c8c919 */ /* 0x000e220000008800 */
[----:B------:R-:W-:Y:S01]  /*16b60*/  @!P6 HADD2.F32 R121, -RZ, R121.H0_H0 ;  /* 0x20000079ff79e230 */ /* 0x000fe20000004100 */
[----:B------:R-:W-:Y:S02]  /*16b70*/  ISETP.GE.AND P4, PT, R168, R3, PT ;  /* 0x00000003a800720c */ /* 0x000fe40003f86270 */
[----:B------:R-:W-:Y:S01]  /*16b80*/  @!P0 HADD2.F32 R192, -RZ, R127.H0_H0 ;  /* 0x2000007fffc08230 */ /* 0x000fe20000004100 */
[----:B-----5:R-:W-:Y:S01]  /*16b90*/  @!P2 LEA R135, R210, R135, 0x18 ;  /* 0x00000087d287a211 */ /* 0x020fe200078ec0ff */
[----:B------:R-:W4:Y:S01]  /*16ba0*/  @!P5 S2R R202, SR_CgaCtaId ;  /* 0x0000000000cad919 */ /* 0x000f220000008800 */
[----:B------:R-:W-:Y:S01]  /*16bb0*/  ISETP.GE.AND P5, PT, R28, R3, PT ;  /* 0x000000031c00720c */ /* 0x000fe20003fa6270 */
[----:B------:R-:W-:Y:S01]  /*16bc0*/  @!P6 FFMA R188, R121, R131, R188 ;  /* 0x0000008379bce223 */ /* 0x000fe200000000bc */
[----:B------:R-:W-:Y:S01]  /*16bd0*/  @!P0 FFMA R9, R192, R147, R9 ;  /* 0x00000093c0098223 */ /* 0x000fe20000000009 */
[----:B------:R-:W-:Y:S01]  /*16be0*/  P2R R147, PR, RZ, 0x40 ;  /* 0x00000040ff937803 */ /* 0x000fe20000000000 */
[----:B------:R-:W-:Y:S01]  /*16bf0*/  @!P1 LDS R127, [R81+0xe4] ;  /* 0x0000e400517f9984 */ /* 0x000fe20000000800 */
[----:B------:R-:W-:-:S02]  /*16c00*/  ISETP.GE.AND P6, PT, R28, R3, PT ;  /* 0x000000031c00720c */ /* 0x000fc40003fc6270 */
[-C--:B------:R-:W-:Y:S01]  /*16c10*/  ISETP.GE.AND P1, PT, R164, R3.reuse, PT ;  /* 0x00000003a400720c */ /* 0x080fe20003f26270 */
[----:B------:R5:W4:Y:S01]  /*16c20*/  @!P2 LDS.U16 R121, [R135+0x3a8a] ;  /* 0x003a8a008779a984 */ /* 0x000b220000000400 */
[----:B------:R-:W-:Y:S02]  /*16c30*/  ISETP.NE.AND P0, PT, R137, RZ, PT ;  /* 0x000000ff8900720c */ /* 0x000fe40003f05270 */
[----:B------:R-:W-:Y:S01]  /*16c40*/  ISETP.GE.AND P3, PT, R136, R3, PT ;  /* 0x000000038800720c */ /* 0x000fe20003f66270 */
[----:B------:R-:W-:Y:S01]  /*16c50*/  @!P2 LDS R137, [R81+0x54] ;  /* 0x000054005189a984 */ /* 0x000fe20000000800 */
[----:B------:R-:W-:Y:S01]  /*16c60*/  @!P5 HADD2.F32 R192, -RZ, R129.H0_H0 ;  /* 0x20000081ffc0d230 */ /* 0x000fe20000004100 */
[----:B------:R-:W-:Y:S02]  /*16c70*/  ISETP.NE.AND P5, PT, R155, RZ, PT ;  /* 0x000000ff9b00720c */ /* 0x000fe40003fa5270 */
[----:B------:R-:W-:Y:S01]  /*16c80*/  P2R R155, PR, RZ, 0x2 ;  /* 0x00000002ff9b7803 */ /* 0x000fe20000000000 */
[----:B-1----:R-:W1:Y:S01]  /*16c90*/  @!P4 S2R R204, SR_CgaCtaId ;  /* 0x0000000000ccc919 */ /* 0x002e620000008800 */
[----:B------:R-:W-:Y:S01]  /*16ca0*/  @!P6 FFMA R9, R192, R149, R9 ;  /* 0x00000095c009e223 */ /* 0x000fe20000000009 */
[-C--:B------:R-:W-:Y:S01]  /*16cb0*/  ISETP.GE.AND P6, PT, R166, R3.reuse, PT ;  /* 0x00000003a600720c */ /* 0x080fe20003fc6270 */
[----:B------:R-:W4:Y:S01]  /*16cc0*/  @!P1 S2R R194, SR_CgaCtaId ;  /* 0x0000000000c29919 */ /* 0x000f220000008800 */
[----:B------:R-:W-:-:S02]  /*16cd0*/  ISETP.GE.AND P1, PT, R174, R3, PT ;  /* 0x00000003ae00720c */ /* 0x000fc40003f26270 */
[----:B------:R-:W-:Y:S01]  /*16ce0*/  P2R R157, PR, RZ, 0x40 ;  /* 0x00000040ff9d7803 */ /* 0x000fe20000000000 */
[----:B------:R-:W4:Y:S01]  /*16cf0*/  @!P3 LDS.U16 R119, [R119+0x4788] ;  /* 0x004788007777b984 */ /* 0x000f220000000400 */
[----:B------:R-:W-:Y:S02]  /*16d00*/  ISETP.GE.AND P2, PT, R134, R3, PT ;  /* 0x000000038600720c */ /* 0x000fe40003f46270 */
[----:B------:R-:W-:Y:S01]  /*16d10*/  @!P5 HADD2.F32 R190, -RZ, R123.H0_H0 ;  /* 0x2000007bffbed230 */ /* 0x000fe20000004100 */
[----:B------:R-:W-:Y:S01]  /*16d20*/  @!P0 MOV R149, 0x400 ;  /* 0x0000040000958802 */ /* 0x000fe20000000f00 */
[----:B------:R-:W4:Y:S01]  /*16d30*/  @!P3 LDS R129, [R81+0xbc] ;  /* 0x0000bc005181b984 */ /* 0x000f220000000800 */
[----:B------:R-:W-:Y:S02]  /*16d40*/  P2R R165, PR, RZ, 0x4 ;  /* 0x00000004ffa57803 */ /* 0x000fe40000000000 */
[----:B--2---:R-:W-:Y:S01]  /*16d50*/  @!P0 LEA R149, R206, R149, 0x18 ;  /* 0x00000095ce958211 */ /* 0x004fe200078ec0ff */
[----:B------:R-:W2:Y:S01]  /*16d60*/  @!P6 S2R R192, SR_CgaCtaId ;  /* 0x0000000000c0e919 */ /* 0x000ea20000008800 */
[----:B------:R-:W-:Y:S01]  /*16d70*/  ISETP.GE.AND P6, PT, R172, R3, PT ;  /* 0x00000003ac00720c */ /* 0x000fe20003fc6270 */
[----:B------:R-:W-:Y:S01]  /*16d80*/  @!P5 FFMA R9, R190, R133, R9 ;  /* 0x00000085be09d223 */ /* 0x000fe20000000009 */
[----:B------:R-:W-:Y:S01]  /*16d90*/  @!P1 MOV R131, 0x400 ;  /* 0x0000040000839802 */ /* 0x000fe20000000f00 */
[----:B------:R-:W2:Y:S01]  /*16da0*/  @!P0 LDS.U16 R123, [R149+0x3b0a] ;  /* 0x003b0a00957b8984 */ /* 0x000ea20000000400 */
[----:B------:R-:W-:-:S02]  /*16db0*/  LOP3.LUT P5, RZ, R113, 0x1000, RZ, 0xc0, !PT ;  /* 0x0000100071ff7812 */ /* 0x000fc400078ac0ff */
[----:B---3--:R-:W-:Y:S01]  /*16dc0*/  @!P1 LEA R11, R196, R131, 0x18 ;  /* 0x00000083c40b9211 */ /* 0x008fe200078ec0ff */
[----:B------:R-:W-:Y:S01]  /*16dd0*/  @!P2 LDS.U16 R31, [R31+0x4808] ;  /* 0x004808001f1fa984 */ /* 0x000fe20000000400 */
[----:B------:R-:W-:Y:S02]  /*16de0*/  P2R R163, PR, RZ, 0x1 ;  /* 0x00000001ffa37803 */ /* 0x000fe40000000000 */
[----:B------:R-:W-:Y:S01]  /*16df0*/  P2R R167, PR, RZ, 0x20 ;  /* 0x00000020ffa77803 */ /* 0x000fe20000000000 */
[----:B------:R-:W-:Y:S01]  /*16e00*/  @!P2 LDS R131, [R81+0xc0] ;  /* 0x0000c0005183a984 */ /* 0x000fe20000000800 */
[-C--:B------:R-:W-:Y:S02]  /*16e10*/  ISETP.GE.AND P2, PT, R172, R3.reuse, PT ;  /* 0x00000003ac00720c */ /* 0x080fe40003f46270 */
[----:B-----5:R-:W-:Y:S01]  /*16e20*/  @!P6 MOV R135, 0x400 ;  /* 0x000004000087e802 */ /* 0x020fe20000000f00 */
[----:B------:R-:W3:Y:S01]  /*16e30*/  @!P0 LDS R133, [R81+0x58] ;  /* 0x0000580051858984 */ /* 0x000ee20000000800 */
[----:B------:R-:W-:-:S02]  /*16e40*/  ISETP.GE.AND P6, PT, R24, R3, PT ;  /* 0x000000031800720c */ /* 0x000fc40003fc6270 */
[-C--:B------:R-:W-:Y:S02]  /*16e50*/  ISETP.GE.AND P0, PT, R132, R3.reuse, PT ;  /* 0x000000038400720c */ /* 0x080fe40003f06270 */
[-C--:B------:R-:W-:Y:S02]  /*16e60*/  ISETP.GE.AND P5, PT, R170, R3.reuse, PT ;  /* 0x00000003aa00720c */ /* 0x080fe40003fa6270 */
[-C--:B------:R-:W-:Y:S02]  /*16e70*/  ISETP.GE.AND P1, PT, R160, R3.reuse, PT ;  /* 0x00000003a000720c */ /* 0x080fe40003f26270 */
[----:B------:R-:W-:Y:S01]  /*16e80*/  ISETP.GE.AND P3, PT, R162, R3, PT ;  /* 0x00000003a200720c */ /* 0x000fe20003f66270 */
[----:B------:R-:W-:Y:S01]  /*16e90*/  @!P2 LDS R149, [R81+0x5c] ;  /* 0x00005c005195a984 */ /* 0x000fe20000000800 */
[----:B0-----:R-:W-:Y:S02]  /*16ea0*/  @!P2 LEA R200, R200, R135, 0x18 ;  /* 0x00000087c8c8a211 */ /* 0x001fe400078ec0ff */
[----:B------:R-:W-:Y:S01]  /*16eb0*/  @!P4 MOV R135, 0x400 ;  /* 0x000004000087c802 */ /* 0x000fe20000000f00 */
[----:B------:R-:W-:-:S02]  /*16ec0*/  @!P6 HADD2.F32 R190, -RZ, R125.H0_H0 ;  /* 0x2000007dffbee230 */ /* 0x000fc40000004100 */
[----:B------:R-:W-:Y:S01]  /*16ed0*/  @!P0 LDS.U16 R19, [R19+0x4888] ;  /* 0x0048880013138984 */ /* 0x000fe20000000400 */
[----:B-1----:R-:W-:Y:S02]  /*16ee0*/  @!P4 LEA R204, R204, R135, 0x18 ;  /* 0x00000087ccccc211 */ /* 0x002fe400078ec0ff */
[----:B------:R-:W-:Y:S01]  /*16ef0*/  @!P6 FFMA R9, R198, R190, R9 ;  /* 0x000000bec609e223 */ /* 0x000fe20000000009 */
[----:B------:R-:W-:Y:S01]  /*16f00*/  ISETP.NE.AND P6, PT, R157, RZ, PT ;  /* 0x000000ff9d00720c */ /* 0x000fe20003fc5270 */
[----:B------:R-:W-:Y:S01]  /*16f10*/  @!P0 LDS R135, [R81+0xc4] ;  /* 0x0000c40051878984 */ /* 0x000fe20000000800 */
[----:B------:R-:W-:Y:S02]  /*16f20*/  @!P5 MOV R153, 0x400 ;  /* 0x000004000099d802 */ /* 0x000fe40000000f00 */
[----:B------:R-:W-:Y:S01]  /*16f30*/  ISETP.GE.AND P0, PT, R30, R3, PT ;  /* 0x000000031e00720c */ /* 0x000fe20003f06270 */
[----:B------:R-:W0:Y:S01]  /*16f40*/  @!P2 LDS.U16 R125, [R200+0x3b8a] ;  /* 0x003b8a00c87da984 */ /* 0x000e220000000400 */
[----:B----4-:R-:W-:-:S02]  /*16f50*/  @!P5 LEA R153, R202, R153, 0x18 ;  /* 0x00000099ca99d211 */ /* 0x010fc400078ec0ff */
[----:B------:R-:W-:Y:S01]  /*16f60*/  ISETP.GE.AND P2, PT, R136, R3, PT ;  /* 0x000000038800720c */ /* 0x000fe20003f46270 */
[----:B------:R-:W1:Y:S01]  /*16f70*/  @!P1 S2R R202, SR_CgaCtaId ;  /* 0x0000000000ca9919 */ /* 0x000e620000008800 */
[----:B------:R-:W-:-:S03]  /*16f80*/  ISETP.NE.AND P1, PT, R155, RZ, PT ;  /* 0x000000ff9b00720c */ /* 0x000fc60003f25270 */
[----:B------:R-:W-:Y:S01]  /*16f90*/  @!P6 MOV R155, 0x400 ;  /* 0x00000400009be802 */ /* 0x000fe20000000f00 */
[----:B------:R-:W4:Y:S03]  /*16fa0*/  @!P3 S2R R206, SR_CgaCtaId ;  /* 0x0000000000ceb919 */ /* 0x000f260000008800 */
[----:B--2---:R-:W-:Y:S01]  /*16fb0*/  @!P6 LEA R157, R192, R155, 0x18 ;  /* 0x0000009bc09de211 */ /* 0x004fe200078ec0ff */
[----:B------:R-:W-:Y:S01]  /*16fc0*/  @!P0 HADD2.F32 R192, -RZ, R121.H0_H0 ;  /* 0x20000079ffc08230 */ /* 0x000fe20000004100 */
[----:B------:R-:W-:Y:S01]  /*16fd0*/  P2R R155, PR, RZ, 0x40 ;  /* 0x00000040ff9b7803 */ /* 0x000fe20000000000 */
[----:B------:R-:W-:Y:S01]  /*16fe0*/  @!P5 LDS.U16 R121, [R153+0x3c0a] ;  /* 0x003c0a009979d984 */ /* 0x000fe20000000400 */
[----:B------:R-:W-:Y:S01]  /*16ff0*/  ISETP.GE.AND P6, PT, R182, R3, PT ;  /* 0x00000003b600720c */ /* 0x000fe20003fc6270 */
[----:B------:R-:W-:Y:S02]  /*17000*/  @!P2 HADD2.F32 R119, -RZ, R119.H0_H0 ;  /* 0x20000077ff77a230 */ /* 0x000fe40000004100 */
[----:B------:R-:W-:Y:S01]  /*17010*/  @!P0 FFMA R9, R192, R137, R9 ;  /* 0x00000089c0098223 */ /* 0x000fe20000000009 */
[----:B------:R-:W-:Y:S01]  /*17020*/  ISETP.NE.AND P0, PT, R163, RZ, PT ;  /* 0x000000ffa300720c */ /* 0x000fe20003f05270 */
[----:B------:R-:W-:Y:S01]  /*17030*/  @!P4 LDS R153, [R81+0x64] ;  /* 0x000064005199c984 */ /* 0x000fe20000000800 */
[----:B------:R-:W-:Y:S01]  /*17040*/  @!P1 MOV R159, 0x400 ;  /* 0x00000400009f9802 */ /* 0x000fe20000000f00 */
[----:B------:R-:W-:Y:S01]  /*17050*/  @!P2 FFMA R188, R119, R129, R188 ;  /* 0x0000008177bca223 */ /* 0x000fe200000000bc */
[----:B------:R-:W-:Y:S01]  /*17060*/  ISETP.GE.AND P2, PT, R176, R3, PT ;  /* 0x00000003b000720c */ /* 0x000fe20003f46270 */
[----:B------:R-:W-:Y:S01]  /*17070*/  @!P5 LDS R200, [R81+0x60] ;  /* 0x0000600051c8d984 */ /* 0x000fe20000000800 */
[----:B------:R-:W-:-:S02]  /*17080*/  @!P1 LEA R159, R194, R159, 0x18 ;  /* 0x0000009fc29f9211 */ /* 0x000fc400078ec0ff */
[----:B------:R-:W-:Y:S01]  /*17090*/  ISETP.NE.AND P5, PT, R167, RZ, PT ;  /* 0x000000ffa700720c */ /* 0x000fe20003fa5270 */
[----:B------:R-:W-:Y:S01]  /*170a0*/  @!P6 HADD2.F32 R190, -RZ, R33.H0_H0 ;  /* 0x20000021ffbee230 */ /* 0x000fe20000004100 */
[----:B------:R-:W-:Y:S01]  /*170b0*/  @!P3 MOV R33, 0x400 ;  /* 0x000004000021b802 */ /* 0x000fe20000000f00 */
[----:B------:R2:W5:Y:S03]  /*170c0*/  @!P1 LDS.U16 R129, [R159+0x3d8a] ;  /* 0x003d8a009f819984 */ /* 0x0005660000000400 */
[----:B------:R-:W-:Y:S01]  /*170d0*/  @!P6 FFMA R7, R190, R127, R7 ;  /* 0x0000007fbe07e223 */ /* 0x000fe20000000007 */
[----:B------:R-:W-:Y:S02]  /*170e0*/  @!P0 HADD2.F32 R190, -RZ, R123.H0_H0 ;  /* 0x2000007bffbe8230 */ /* 0x000fe40000004100 */
[----:B------:R-:W5:Y:S01]  /*170f0*/  @!P2 S2R R194, SR_CgaCtaId ;  /* 0x0000000000c2a919 */ /* 0x000f620000008800 */
[----:B------:R-:W-:-:S02]  /*17100*/  ISETP.NE.AND P2, PT, R165, RZ, PT ;  /* 0x000000ffa500720c */ /* 0x000fc40003f45270 */
[----:B------:R-:W-:Y:S01]  /*17110*/  ISETP.GE.AND P6, PT, R178, R3, PT ;  /* 0x00000003b200720c */ /* 0x000fe20003fc6270 */
[----:B---3--:R-:W-:Y:S01]  /*17120*/  @!P0 FFMA R9, R190, R133, R9 ;  /* 0x00000085be098223 */ /* 0x008fe20000000009 */
[----:B------:R-:W-:Y:S01]  /*17130*/  P2R R133, PR, RZ, 0x1 ;  /* 0x00000001ff857803 */ /* 0x000fe20000000000 */
[----:B------:R-:W3:Y:S01]  /*17140*/  @!P4 LDS.U16 R127, [R204+0x3c8a] ;  /* 0x003c8a00cc7fc984 */ /* 0x000ee20000000400 */
[----:B------:R-:W-:Y:S02]  /*17150*/  ISETP.GE.AND P0, PT, R156, R3, PT ;  /* 0x000000039c00720c */ /* 0x000fe40003f06270 */
[----:B------:R-:W-:Y:S01]  /*17160*/  P2R R165, PR, RZ, 0x10 ;  /* 0x00000010ffa57803 */ /* 0x000fe20000000000 */
[----:B------:R-:W3:Y:S01]  /*17170*/  @!P5 S2R R196, SR_CgaCtaId ;  /* 0x0000000000c4d919 */ /* 0x000ee20000008800 */
[----:B------:R-:W-:Y:S02]  /*17180*/  LOP3.LUT P4, RZ, R113, 0x800, RZ, 0xc0, !PT ;  /* 0x0000080071ff7812 */ /* 0x000fe4000788c0ff */
[----:B----4-:R-:W-:Y:S01]  /*17190*/  @!P3 LEA R206, R206, R33, 0x18 ;  /* 0x00000021ceceb211 */ /* 0x010fe200078ec0ff */
[----:B------:R-:W-:Y:S01]  /*171a0*/  @!P2 HADD2.F32 R31, -RZ, R31.H0_H0 ;  /* 0x2000001fff1fa230 */ /* 0x000fe20000004100 */
[-C--:B------:R-:W-:Y:S01]  /*171b0*/  ISETP.GE.AND P5, PT, R158, R3.reuse, PT ;  /* 0x000000039e00720c */ /* 0x080fe20003fa6270 */
[----:B------:R-:W4:Y:S01]  /*171c0*/  @!P6 S2R R192, SR_CgaCtaId ;  /* 0x0000000000c0e919 */ /* 0x000f220000008800 */
[----:B------:R-:W-:-:S02]  /*171d0*/  ISETP.GE.AND P6, PT, R160, R3, PT ;  /* 0x00000003a000720c */ /* 0x000fc40003fc6270 */
[----:B------:R-:W-:Y:S01]  /*171e0*/  @!P2 FFMA R188, R131, R31, R188 ;  /* 0x0000001f83bca223 */ /* 0x000fe200000000bc */
[----:B------:R-:W3:Y:S01]  /*171f0*/  @!P0 S2R R210, SR_CgaCtaId ;  /* 0x0000000000d28919 */ /* 0x000ee20000008800 */
[-C--:B------:R-:W-:Y:S02]  /*17200*/  ISETP.GE.AND P0, PT, R172, R3.reuse, PT ;  /* 0x00000003ac00720c */ /* 0x080fe40003f06270 */
[-C--:B------:R-:W-:Y:S01]  /*17210*/  ISETP.GE.AND P2, PT, R130, R3.reuse, PT ;  /* 0x000000038200720c */ /* 0x080fe20003f46270 */
[----:B------:R-:W3:Y:S01]  /*17220*/  @!P4 S2R R198, SR_CgaCtaId ;  /* 0x0000000000c6c919 */ /* 0x000ee20000008800 */
[----:B------:R-:W-:Y:S02]  /*17230*/  ISETP.GE.AND P4, PT, R132, R3, PT ;  /* 0x000000038400720c */ /* 0x000fe40003f86270 */
[----:B------:R-:W-:Y:S01]  /*17240*/  P2R R167, PR, RZ, 0x4 ;  /* 0x00000004ffa77803 */ /* 0x000fe20000000000 */
[----:B------:R-:W3:Y:S02]  /*17250*/  @!P5 S2R R208, SR_CgaCtaId ;  /* 0x0000000000d0d919 */ /* 0x000ee40000008800 */
[----:B------:R-:W-:-:S04]  /*17260*/  @!P6 MOV R33, 0x400 ;  /* 0x000004000021e802 */ /* 0x000fc80000000f00 */
[----:B0-----:R-:W-:Y:S01]  /*17270*/  @!P0 HADD2.F32 R190, -RZ, R125.H0_H0 ;  /* 0x2000007dffbe8230 */ /* 0x001fe20000004100 */
[----:B-1----:R-:W-:Y:S01]  /*17280*/  @!P6 LEA R163, R202, R33, 0x18 ;  /* 0x00000021caa3e211 */ /* 0x002fe200078ec0ff */
[----:B------:R0:W1:Y:S01]  /*17290*/  @!P2 LDS.U16 R119, [R15+0x4908] ;  /* 0x004908000f77a984 */ /* 0x0000620000000400 */
[----:B------:R-:W-:Y:S01]  /*172a0*/  ISETP.NE.AND P6, PT, R155, RZ, PT ;  /* 0x000000ff9b00720c */ /* 0x000fe20003fc5270 */
[----:B------:R-:W-:Y:S02]  /*172b0*/  @!P4 HADD2.F32 R19, -RZ, R19.H0_H0 ;  /* 0x20000013ff13c230 */ /* 0x000fe40000004100 */
[----:B------:R-:W-:Y:S01]  /*172c0*/  @!P0 FFMA R9, R190, R149, R9 ;  /* 0x00000095be098223 */ /* 0x000fe20000000009 */
[----:B------:R-:W-:Y:S01]  /*172d0*/  ISETP.GE.AND P0, PT, R176, R3, PT ;  /* 0x00000003b000720c */ /* 0x000fe20003f06270 */
[----:B------:R-:W1:Y:S01]  /*172e0*/  @!P2 LDS R137, [R81+0xc8] ;  /* 0x0000c8005189a984 */ /* 0x000e620000000800 */
[----:B------:R-:W-:Y:S01]  /*172f0*/  P2R R169, PR, RZ, 0x40 ;  /* 0x00000040ffa97803 */ /* 0x000fe20000000000 */
[----:B------:R-:W-:Y:S01]  /*17300*/  @!P4 FFMA R188, R19, R135, R188 ;  /* 0x0000008713bcc223 */ /* 0x000fe200000000bc */
[----:B------:R-:W-:Y:S01]  /*17310*/  ISETP.GE.AND P4, PT, R178, R3, PT ;  /* 0x00000003b200720c */ /* 0x000fe20003f86270 */
[----:B------:R-:W-:Y:S01]  /*17320*/  @!P3 LDS.U16 R125, [R206+0x3e0a] ;  /* 0x003e0a00ce7db984 */ /* 0x000fe20000000400 */
[----:B--2---:R-:W-:-:S02]  /*17330*/  P2R R159, PR, RZ, 0x1 ;  /* 0x00000001ff9f7803 */ /* 0x004fc40000000000 */
[----:B------:R-:W-:Y:S01]  /*17340*/  LOP3.LUT P2, RZ, R113, 0x800, RZ, 0xc0, !PT ;  /* 0x0000080071ff7812 */ /* 0x000fe2000784c0ff */
[----:B------:R-:W-:Y:S01]  /*17350*/  @!P1 LDS R135, [R81+0x6c] ;  /* 0x00006c0051879984 */ /* 0x000fe20000000800 */
[----:B0-----:R-:W-:-:S03]  /*17360*/  @!P5 MOV R15, 0x400 ;  /* 0x00000400000fd802 */ /* 0x001fc60000000f00 */
[----:B------:R-:W-:Y:S01]  /*17370*/  @!P0 MOV R31, 0x400 ;  /* 0x00000400001f8802 */ /* 0x000fe20000000f00 */
[----:B------:R0:W2:Y:S03]  /*17380*/  @!P6 LDS.U16 R123, [R157+0x3d0a] ;  /* 0x003d0a009d7be984 */ /* 0x0000a60000000400 */
[----:B-----5:R-:W-:Y:S01]  /*17390*/  @!P0 LEA R31, R194, R31, 0x18 ;  /* 0x0000001fc21f8211 */ /* 0x020fe200078ec0ff */
[----:B------:R-:W5:Y:S01]  /*173a0*/  @!P6 LDS R155, [R81+0x68] ;  /* 0x00006800519be984 */ /* 0x000f620000000800 */
[----:B------:R-:W-:Y:S02]  /*173b0*/  LOP3.LUT P0, RZ, R113, 0x1000, RZ, 0xc0, !PT ;  /* 0x0000100071ff7812 */ /* 0x000fe4000780c0ff */
[----:B------:R-:W-:Y:S01]  /*173c0*/  ISETP.GE.AND P6, PT, R154, R3, PT ;  /* 0x000000039a00720c */ /* 0x000fe20003fc6270 */
[----:B------:R-:W5:Y:S01]  /*173d0*/  @!P3 LDS R202, [R81+0x70] ;  /* 0x0000700051cab984 */ /* 0x000f620000000800 */
[----:B------:R-:W-:-:S04]  /*173e0*/  @!P4 MOV R33, 0x400 ;  /* 0x000004000021c802 */ /* 0x000fc80000000f00 */
[----:B----4-:R-:W-:Y:S01]  /*173f0*/  @!P4 LEA R33, R192, R33, 0x18 ;  /* 0x00000021c021c211 */ /* 0x010fe200078ec0ff */
[----:B------:R-:W-:Y:S01]  /*17400*/  @!P1 HADD2.F32 R192, -RZ, R129.H0_H0 ;  /* 0x20000081ffc09230 */ /* 0x000fe20000004100 */
[----:B------:R-:W-:-:S03]  /*17410*/  ISETP.GE.AND P4, PT, R160, R3, PT ;  /* 0x00000003a000720c */ /* 0x000fc60003f86270 */
[----:B------:R-:W-:Y:S02]  /*17420*/  @!P0 MOV R19, 0x400 ;  /* 0x0000040000138802 */ /* 0x000fe40000000f00 */
[----:B------:R-:W4:Y:S01]  /*17430*/  @!P6 S2R R204, SR_CgaCtaId ;  /* 0x0000000000cce919 */ /* 0x000f220000008800 */
[----:B------:R-:W-:Y:S02]  /*17440*/  ISETP.GE.AND P6, PT, R170, R3, PT ;  /* 0x00000003aa00720c */ /* 0x000fe40003fc6270 */
[----:B---3--:R-:W-:Y:S02]  /*17450*/  @!P0 LEA R19, R196, R19, 0x18 ;  /* 0x00000013c4138211 */ /* 0x008fe400078ec0ff */
[----:B------:R-:W-:-:S03]  /*17460*/  ISETP.GE.AND P0, PT, R156, R3, PT ;  /* 0x000000039c00720c */ /* 0x000fc60003f06270 */
[----:B------:R3:W3:Y:S04]  /*17470*/  @!P4 LDS.U16 R131, [R163+0x3e8a] ;  /* 0x003e8a00a383c984 */ /* 0x0006e80000000400 */
[----:B------:R-:W3:Y:S01]  /*17480*/  @!P4 LDS R149, [R81+0x74] ;  /* 0x000074005195c984 */ /* 0x000ee20000000800 */
[----:B------:R-:W-:Y:S01]  /*17490*/  ISETP.NE.AND P4, PT, R165, RZ, PT ;  /* 0x000000ffa500720c */ /* 0x000fe20003f85270 */
[----:B------:R-:W-:Y:S01]  /*174a0*/  @!P6 HADD2.F32 R190, -RZ, R121.H0_H0 ;  /* 0x20000079ffbee230 */ /* 0x000fe20000004100 */
[----:B------:R-:W-:Y:S02]  /*174b0*/  @!P5 LEA R121, R208, R15, 0x18 ;  /* 0x0000000fd079d211 */ /* 0x000fe400078ec0ff */
[----:B------:R-:W-:Y:S02]  /*174c0*/  @!P2 MOV R15, 0x400 ;  /* 0x00000400000fa802 */ /* 0x000fe40000000f00 */
[----:B0-----:R-:W-:Y:S01]  /*174d0*/  @!P0 MOV R157, 0x400 ;  /* 0x00000400009d8802 */ /* 0x001fe20000000f00 */
[----:B------:R-:W-:Y:S01]  /*174e0*/  @!P6 FFMA R9, R200, R190, R9 ;  /* 0x000000bec809e223 */ /* 0x000fe20000000009 */
[----:B------:R-:W-:Y:S01]  /*174f0*/  @!P2 LEA R15, R198, R15, 0x18 ;  /* 0x0000000fc60fa211 */ /* 0x000fe200078ec0ff */
[----:B------:R-:W0:Y:S01]  /*17500*/  @!P5 LDS.U16 R121, [R121+0x3f0a] ;  /* 0x003f0a007979d984 */ /* 0x000e220000000400 */
[----:B------:R-:W-:-:S02]  /*17510*/  @!P0 LEA R157, R210, R157, 0x18 ;  /* 0x0000009dd29d8211 */ /* 0x000fc400078ec0ff */
[-C--:B------:R-:W-:Y:S01]  /*17520*/  ISETP.GE.AND P0, PT, R154, R3.reuse, PT ;  /* 0x000000039a00720c */ /* 0x080fe20003f06270 */
[----:B------:R-:W-:Y:S01]  /*17530*/  @!P4 HADD2.F32 R190, -RZ, R127.H0_H0 ;  /* 0x2000007fffbec230 */ /* 0x000fe20000004100 */
[----:B------:R-:W-:Y:S01]  /*17540*/  ISETP.GE.AND P6, PT, R152, R3, PT ;  /* 0x000000039800720c */ /* 0x000fe20003fc6270 */
[----:B------:R-:W0:Y:S01]  /*17550*/  @!P5 LDS R127, [R81+0x78] ;  /* 0x00007800517fd984 */ /* 0x000e220000000800 */
[----:B------:R-:W-:Y:S02]  /*17560*/  ISETP.NE.AND P2, PT, R167, RZ, PT ;  /* 0x000000ffa700720c */ /* 0x000fe40003f45270 */
[----:B------:R-:W-:Y:S01]  /*17570*/  @!P4 FFMA R9, R190, R153, R9 ;  /* 0x00000099be09c223 */ /* 0x000fe20000000009 */
[----:B------:R-:W-:Y:S02]  /*17580*/  ISETP.NE.AND P4, PT, R161, RZ, PT ;  /* 0x000000ffa100720c */ /* 0x000fe40003f85270 */
[----:B------:R-:W-:-:S04]  /*17590*/  ISETP.GE.AND P5, PT, R150, R3, PT ;  /* 0x000000039600720c */ /* 0x000fc80003fa6270 */
[----:B------:R-:W-:Y:S02]  /*175a0*/  @!P0 MOV R153, 0x400 ;  /* 0x0000040000998802 */ /* 0x000fe40000000f00 */
[----:B------:R-:W-:Y:S01]  /*175b0*/  ISETP.GE.AND P0, PT, R148, R3, PT ;  /* 0x000000039400720c */ /* 0x000fe20003f06270 */
[----:B------:R-:W0:Y:S01]  /*175c0*/  @!P6 S2R R194, SR_CgaCtaId ;  /* 0x0000000000c2e919 */ /* 0x000e220000008800 */
[----:B------:R-:W-:Y:S01]  /*175d0*/  ISETP.NE.AND P6, PT, R169, RZ, PT ;  /* 0x000000ffa900720c */ /* 0x000fe20003fc5270 */
[----:B-1----:R-:W-:Y:S01]  /*175e0*/  @!P2 HADD2.F32 R119, -RZ, R119.H0_H0 ;  /* 0x20000077ff77a230 */ /* 0x002fe20000004100 */
[----:B------:R-:W-:Y:S01]  /*175f0*/  P2R R161, PR, RZ, 0x1 ;  /* 0x00000001ffa17803 */ /* 0x000fe20000000000 */
[----:B------:R-:W-:Y:S03]  /*17600*/  @!P4 LDS.U16 R23, [R23+0x4d06] ;  /* 0x004d06001717c984 */ /* 0x000fe60000000400 */
[----:B------:R-:W-:Y:S01]  /*17610*/  @!P2 FFMA R188, R119, R137, R188 ;  /* 0x0000008977bca223 */ /* 0x000fe200000000bc */
[-C--:B------:R-:W-:Y:S01]  /*17620*/  ISETP.GE.AND P2, PT, R144, R3.reuse, PT ;  /* 0x000000039000720c */ /* 0x080fe20003f46270 */
[----:B------:R-:W1:Y:S03]  /*17630*/  @!P5 S2R R196, SR_CgaCtaId ;  /* 0x0000000000c4d919 */ /* 0x000e660000008800 */
[----:B------:R-:W1:Y:S01]  /*17640*/  @!P0 S2R R198, SR_CgaCtaId ;  /* 0x0000000000c68919 */ /* 0x000e620000008800 */
[----:B------:R-:W-:Y:S01]  /*17650*/  ISETP.GE.AND P0, PT, R154, R3, PT ;  /* 0x000000039a00720c */ /* 0x000fe20003f06270 */
[----:B--2---:R-:W-:Y:S01]  /*17660*/  @!P6 HADD2.F32 R190, -RZ, R123.H0_H0 ;  /* 0x2000007bffbee230 */ /* 0x004fe20000004100 */
[----:B------:R-:W-:Y:S04]  /*17670*/  @!P4 LDS R129, [R81+0xe8] ;  /* 0x0000e8005181c984 */ /* 0x000fe80000000800 */
[----:B-----5:R-:W-:Y:S01]  /*17680*/  @!P6 FFMA R9, R190, R155, R9 ;  /* 0x0000009bbe09e223 */ /* 0x020fe20000000009 */
[----:B------:R-:W-:Y:S01]  /*17690*/  @!P3 HADD2.F32 R190, -RZ, R125.H0_H0 ;  /* 0x2000007dffbeb230 */ /* 0x000fe20000004100 */
[----:B------:R-:W2:Y:S01]  /*176a0*/  @!P2 S2R R200, SR_CgaCtaId ;  /* 0x0000000000c8a919 */ /* 0x000ea20000008800 */
[----:B------:R-:W-:Y:S01]  /*176b0*/  ISETP.GE.AND P2, PT, R142, R3, PT ;  /* 0x000000038e00720c */ /* 0x000fe20003f46270 */
[----:B------:R-:W-:Y:S01]  /*176c0*/  @!P1 FFMA R9, R192, R135, R9 ;  /* 0x00000087c0099223 */ /* 0x000fe20000000009 */
[----:B------:R-:W-:-:S02]  /*176d0*/  ISETP.GE.AND P6, PT, R146, R3, PT ;  /* 0x000000039200720c */ /* 0x000fc40003fc6270 */
[----:B----4-:R-:W-:Y:S01]  /*176e0*/  @!P0 LEA R153, R204, R153, 0x18 ;  /* 0x00000099cc998211 */ /* 0x010fe200078ec0ff */
[----:B------:R-:W-:Y:S01]  /*176f0*/  @!P3 FFMA R9, R202, R190, R9 ;  /* 0x000000beca09b223 */ /* 0x000fe20000000009 */
[-C--:B------:R-:W-:Y:S02]  /*17700*/  ISETP.GE.AND P0, PT, R156, R3.reuse, PT ;  /* 0x000000039c00720c */ /* 0x080fe40003f06270 */
[----:B------:R-:W-:Y:S02]  /*17710*/  P2R R165, PR, RZ, 0x4 ;  /* 0x00000004ffa57803 */ /* 0x000fe40000000000 */
[----:B---3--:R-:W-:Y:S02]  /*17720*/  P2R R163, PR, RZ, 0x40 ;  /* 0x00000040ffa37803 */ /* 0x008fe40000000000 */
[-C--:B------:R-:W-:Y:S01]  /*17730*/  ISETP.GE.AND P3, PT, R128, R3.reuse, PT ;  /* 0x000000038000720c */ /* 0x080fe20003f66270 */
[----:B------:R-:W3:Y:S01]  /*17740*/  @!P2 S2R R202, SR_CgaCtaId ;  /* 0x0000000000caa919 */ /* 0x000ee20000008800 */
[----:B------:R-:W-:-:S02]  /*17750*/  ISETP.GE.AND P2, PT, R154, R3, PT ;  /* 0x000000039a00720c */ /* 0x000fc40003f46270 */
[----:B------:R-:W-:Y:S01]  /*17760*/  ISETP.NE.AND P1, PT, R139, RZ, PT ;  /* 0x000000ff8b00720c */ /* 0x000fe20003f25270 */
[----:B------:R-:W4:Y:S01]  /*17770*/  @!P6 S2R R155, SR_CgaCtaId ;  /* 0x00000000009be919 */ /* 0x000f220000008800 */
[-C--:B------:R-:W-:Y:S01]  /*17780*/  ISETP.GE.AND P6, PT, R152, R3.reuse, PT ;  /* 0x000000039800720c */ /* 0x080fe20003fc6270 */
[----:B------:R5:W-:Y:S04]  /*17790*/  @!P0 LDS.U16 R123, [R157+0x3f8a] ;  /* 0x003f8a009d7b8984 */ /* 0x000be80000000400 */
[----:B------:R-:W-:Y:S01]  /*177a0*/  @!P0 LDS R137, [R81+0x7c] ;  /* 0x00007c0051898984 */ /* 0x000fe20000000800 */
[----:B------:R-:W-:-:S03]  /*177b0*/  ISETP.GE.AND P0, PT, R160, R3, PT ;  /* 0x00000003a000720c */ /* 0x000fc60003f06270 */
[----:B------:R-:W-:Y:S01]  /*177c0*/  @!P2 LDS.U16 R125, [R153+0x400a] ;  /* 0x00400a00997da984 */ /* 0x000fe20000000400 */
[----:B-----5:R-:W-:-:S03]  /*177d0*/  P2R R157, PR, RZ, 0x2 ;  /* 0x00000002ff9d7803 */ /* 0x020fc60000000000 */
[----:B------:R-:W-:Y:S01]  /*177e0*/  @!P6 MOV R135, 0x400 ;  /* 0x000004000087e802 */ /* 0x000fe20000000f00 */
[----:B------:R-:W-:Y:S01]  /*177f0*/  @!P2 LDS R192, [R81+0x80] ;  /* 0x0000800051c0a984 */ /* 0x000fe20000000800 */
[----:B------:R-:W-:Y:S02]  /*17800*/  ISETP.GE.AND P2, PT, R158, R3, PT ;  /* 0x000000039e00720c */ /* 0x000fe40003f46270 */
[----:B0-----:R-:W-:Y:S01]  /*17810*/  @!P6 LEA R194, R194, R135, 0x18 ;  /* 0x00000087c2c2e211 */ /* 0x001fe200078ec0ff */
[----:B------:R0:W5:Y:S01]  /*17820*/  @!P3 LDS.U16 R119, [R0+0x4988] ;  /* 0x004988000077b984 */ /* 0x0001620000000400 */
[----:B------:R-:W-:Y:S01]  /*17830*/  @!P5 MOV R135, 0x400 ;  /* 0x000004000087d802 */ /* 0x000fe20000000f00 */
[----:B------:R-:W-:Y:S01]  /*17840*/  @!P0 HADD2.F32 R190, -RZ, R131.H0_H0 ;  /* 0x20000083ffbe8230 */ /* 0x000fe20000004100 */
[----:B------:R-:W2:Y:S01]  /*17850*/  @!P1 S2R R204, SR_CgaCtaId ;  /* 0x0000000000cc9919 */ /* 0x000ea20000008800 */
[----:B------:R-:W-:-:S03]  /*17860*/  ISETP.GE.AND P1, PT, R126, R3, PT ;  /* 0x000000037e00720c */ /* 0x000fc60003f26270 */
[----:B------:R-:W-:Y:S01]  /*17870*/  @!P0 FFMA R9, R190, R149, R9 ;  /* 0x00000095be098223 */ /* 0x000fe20000000009 */
[----:B------:R-:W-:Y:S01]  /*17880*/  ISETP.GE.AND P0, PT, R140, R3, PT ;  /* 0x000000038c00720c */ /* 0x000fe20003f06270 */
[----:B------:R-:W4:Y:S01]  /*17890*/  @!P3 LDS R131, [R81+0xcc] ;  /* 0x0000cc005183b984 */ /* 0x000f220000000800 */
[----:B0-----:R-:W-:Y:S01]  /*178a0*/  @!P2 HADD2.F32 R0, -RZ, R121.H0_H0 ;  /* 0x20000079ff00a230 */ /* 0x001fe20000004100 */
[----:B-1----:R-:W-:Y:S02]  /*178b0*/  @!P5 LEA R196, R196, R135, 0x18 ;  /* 0x00000087c4c4d211 */ /* 0x002fe400078ec0ff */
[----:B------:R-:W0:Y:S02]  /*178c0*/  @!P6 LDS.U16 R121, [R194+0x408a] ;  /* 0x00408a00c279e984 */ /* 0x000e240000000400 */
[----:B------:R-:W-:Y:S01]  /*178d0*/  @!P2 FFMA R9, R0, R127, R9 ;  /* 0x0000007f0009a223 */ /* 0x000fe20000000009 */
[----:B------:R-:W-:Y:S01]  /*178e0*/  ISETP.GE.AND P2, PT, R144, R3, PT ;  /* 0x000000039000720c */ /* 0x000fe20003f46270 */
[----:B------:R-:W-:Y:S04]  /*178f0*/  @!P1 LDS.U16 R111, [R111+0x4a08] ;  /* 0x004a08006f6f9984 */ /* 0x000fe80000000400 */
[----:B------:R-:W1:Y:S01]  /*17900*/  @!P0 S2R R206, SR_CgaCtaId ;  /* 0x0000000000ce8919 */ /* 0x000e620000008800 */
[----:B------:R-:W-:Y:S01]  /*17910*/  ISETP.NE.AND P0, PT, R161, RZ, PT ;  /* 0x000000ffa100720c */ /* 0x000fe20003f05270 */
[----:B------:R-:W-:Y:S01]  /*17920*/  @!P1 LDS R135, [R81+0xd0] ;  /* 0x0000d00051879984 */ /* 0x000fe20000000800 */
[----:B------:R-:W-:-:S05]  /*17930*/  ISETP.NE.AND P1, PT, R157, RZ, PT ;  /* 0x000000ff9d00720c */ /* 0x000fca0003f25270 */
[----:B------:R-:W-:Y:S02]  /*17940*/  @!P2 MOV R127, 0x400 ;  /* 0x00000400007fa802 */ /* 0x000fe40000000f00 */
[----:B------:R-:W-:Y:S02]  /*17950*/  ISETP.NE.AND P2, PT, R165, RZ, PT ;  /* 0x000000ffa500720c */ /* 0x000fe40003f45270 */
[----:B------:R-:W-:Y:S02]  /*17960*/  P2R R157, PR, RZ, 0x2 ;  /* 0x00000002ff9d7803 */ /* 0x000fe40000000000 */
[----:B------:R-:W-:-:S04]  /*17970*/  @!P0 MOV R139, 0x400 ;  /* 0x00000400008b8802 */ /* 0x000fc80000000f00 */
[----:B------:R-:W-:Y:S01]  /*17980*/  @!P0 LEA R198, R198, R139, 0x18 ;  /* 0x0000008bc6c68211 */ /* 0x000fe200078ec0ff */
[----:B-----5:R-:W-:Y:S01]  /*17990*/  @!P3 HADD2.F32 R119, -RZ, R119.H0_H0 ;  /* 0x20000077ff77b230 */ /* 0x020fe20000004100 */
[----:B------:R-:W5:Y:S01]  /*179a0*/  @!P6 LDS R139, [R81+0x84] ;  /* 0x00008400518be984 */ /* 0x000f620000000800 */
[----:B------:R-:W-:Y:S02]  /*179b0*/  ISETP.NE.AND P6, PT, R163, RZ, PT ;  /* 0x000000ffa300720c */ /* 0x000fe40003fc5270 */
[----:B------:R-:W-:Y:S02]  /*179c0*/  @!P2 MOV R149, 0x400 ;  /* 0x000004000095a802 */ /* 0x000fe40000000f00 */
[----:B------:R-:W-:Y:S02]  /*179d0*/  P2R R153, PR, RZ, 0x40 ;  /* 0x00000040ff997803 */ /* 0x000fe40000000000 */
[----:B---3--:R-:W-:Y:S01]  /*179e0*/  @!P2 LEA R149, R202, R149, 0x18 ;  /* 0x00000095ca95a211 */ /* 0x008fe200078ec0ff */
[----:B----4-:R-:W-:Y:S01]  /*179f0*/  @!P3 FFMA R188, R119, R131, R188 ;  /* 0x0000008377bcb223 */ /* 0x010fe200000000bc */
[----:B------:R-:W-:-:S02]  /*17a00*/  ISETP.NE.AND P2, PT, R143, RZ, PT ;  /* 0x000000ff8f00720c */ /* 0x000fc40003f45270 */
[----:B------:R-:W-:Y:S02]  /*17a10*/  ISETP.NE.AND P3, PT, R145, RZ, PT ;  /* 0x000000ff9100720c */ /* 0x000fe40003f65270 */
[----:B------:R-:W-:Y:S02]  /*17a20*/  P2R R161, PR, RZ, 0x4 ;  /* 0x00000004ffa17803 */ /* 0x000fe40000000000 */
[----:B------:R-:W-:-:S04]  /*17a30*/  @!P6 MOV R0, 0x400 ;  /* 0x000004000000e802 */ /* 0x000fc80000000f00 */
[----:B------:R-:W-:Y:S02]  /*17a40*/  @!P6 LEA R155, R155, R0, 0x18 ;  /* 0x000000009b9be211 */ /* 0x000fe400078ec0ff */
[----:B------:R-:W-:Y:S01]  /*17a50*/  ISETP.GE.AND P6, PT, R144, R3, PT ;  /* 0x000000039000720c */ /* 0x000fe20003fc6270 */
[----:B------:R-:W3:-:S12]  /*17a60*/  @!P2 S2R R202, SR_CgaCtaId ;  /* 0x0000000000caa919 */ /* 0x000ed80000008800 */
[----:B--2---:R-:W-:Y:S02]  /*17a70*/  @!P6 LEA R200, R200, R127, 0x18 ;  /* 0x0000007fc8c8e211 */ /* 0x004fe400078ec0ff */
[----:B------:R2:W4:Y:S01]  /*17a80*/  @!P5 LDS.U16 R127, [R196+0x410a] ;  /* 0x00410a00c47fd984 */ /* 0x0005220000000400 */
[----:B------:R-:W-:Y:S02]  /*17a90*/  ISETP.NE.AND P5, PT, R151, RZ, PT ;  /* 0x000000ff9700720c */ /* 0x000fe40003fa5270 */
[----:B------:R-:W-:Y:S02]  /*17aa0*/  @!P1 MOV R151, 0x400 ;  /* 0x0000040000979802 */ /* 0x000fe40000000f00 */
[----:B------:R-:W-:Y:S02]  /*17ab0*/  ISETP.GE.AND P6, PT, R156, R3, PT ;  /* 0x000000039c00720c */ /* 0x000fe40003fc6270 */
[----:B------:R-:W-:Y:S01]  /*17ac0*/  @!P1 LEA R151, R204, R151, 0x18 ;  /* 0x00000097cc979211 */ /* 0x000fe200078ec0ff */
[----:B--2---:R-:W2:Y:S01]  /*17ad0*/  @!P3 S2R R196, SR_CgaCtaId ;  /* 0x0000000000c4b919 */ /* 0x004ea20000008800 */
[----:B------:R-:W-:-:S05]  /*17ae0*/  ISETP.GE.AND P1, PT, R150, R3, PT ;  /* 0x000000039600720c */ /* 0x000fca0003f26270 */
[----:B------:R-:W2:Y:S04]  /*17af0*/  @!P5 S2R R210, SR_CgaCtaId ;  /* 0x0000000000d2d919 */ /* 0x000ea80000008800 */
[----:B------:R-:W-:Y:S02]  /*17b00*/  @!P6 HADD2.F32 R0, -RZ, R123.H0_H0 ;  /* 0x2000007bff00e230 */ /* 0x000fe40000004100 */
[----:B------:R-:W-:Y:S03]  /*17b10*/  @!P0 LDS.U16 R123, [R198+0x418a] ;  /* 0x00418a00c67b8984 */ /* 0x000fe60000000400 */
[----:B------:R-:W-:Y:S01]  /*17b20*/  @!P6 FFMA R9, R0, R137, R9 ;  /* 0x000000890009e223 */ /* 0x000fe20000000009 */
[----:B------:R-:W3:Y:S01]  /*17b30*/  @!P1 LDS R143, [R81+0x88] ;  /* 0x00008800518f9984 */ /* 0x000ee20000000800 */
[-C--:B------:R-:W-:Y:S01]  /*17b40*/  ISETP.GE.AND P1, PT, R138, R3.reuse, PT ;  /* 0x000000038a00720c */ /* 0x080fe20003f26270 */
[----:B------:R-:W-:Y:S01]  /*17b50*/  @!P4 HADD2.F32 R0, -RZ, R23.H0_H0 ;  /* 0x20000017ff00c230 */ /* 0x000fe20000004100 */
[----:B------:R-:W-:Y:S01]  /*17b60*/  ISETP.GE.AND P6, PT, R140, R3, PT ;  /* 0x000000038c00720c */ /* 0x000fe20003fc6270 */
[----:B------:R-:W2:Y:S03]  /*17b70*/  @!P0 LDS R137, [R81+0x8c] ;  /* 0x00008c0051898984 */ /* 0x000ea60000000800 */
[----:B------:R-:W-:Y:S01]  /*17b80*/  @!P4 FFMA R7, R0, R129, R7 ;  /* 0x000000810007c223 */ /* 0x000fe20000000007 */
[----:B------:R-:W-:-:S02]  /*17b90*/  ISETP.NE.AND P4, PT, R141, RZ, PT ;  /* 0x000000ff8d00720c */ /* 0x000fc40003f85270 */
[----:B------:R-:W-:Y:S02]  /*17ba0*/  P2R R141, PR, RZ, 0x8 ;  /* 0x00000008ff8d7803 */ /* 0x000fe40000000000 */
[-C--:B------:R-:W-:Y:S02]  /*17bb0*/  ISETP.GE.AND P3, PT, R152, R3.reuse, PT ;  /* 0x000000039800720c */ /* 0x080fe40003f66270 */
[----:B------:R-:W2:Y:S01]  /*17bc0*/  @!P1 S2R R204, SR_CgaCtaId ;  /* 0x0000000000cc9919 */ /* 0x000ea20000008800 */
[----:B------:R-:W-:Y:S02]  /*17bd0*/  ISETP.GE.AND P1, PT, R154, R3, PT ;  /* 0x000000039a00720c */ /* 0x000fe40003f26270 */
[----:B------:R-:W-:-:S04]  /*17be0*/  @!P6 MOV R23, 0x400 ;  /* 0x000004000017e802 */ /* 0x000fc80000000f00 */
[----:B-1----:R-:W-:Y:S01]  /*17bf0*/  @!P6 LEA R206, R206, R23, 0x18 ;  /* 0x00000017cecee211 */ /* 0x002fe200078ec0ff */
[----:B------:R-:W1:Y:S01]  /*17c00*/  @!P4 S2R R208, SR_CgaCtaId ;  /* 0x0000000000d0c919 */ /* 0x000e620000008800 */
[-C--:B------:R-:W-:Y:S02]  /*17c10*/  ISETP.GE.AND P6, PT, R174, R3.reuse, PT ;  /* 0x00000003ae00720c */ /* 0x080fe40003fc6270 */
[----:B------:R-:W-:Y:S02]  /*17c20*/  P2R R23, PR, RZ, 0x10 ;  /* 0x00000010ff177803 */ /* 0x000fe40000000000 */
[----:B------:R-:W-:Y:S01]  /*17c30*/  ISETP.GE.AND P4, PT, R104, R3, PT ;  /* 0x000000036800720c */ /* 0x000fe20003f86270 */
[----:B------:R-:W-:-:S05]  /*17c40*/  @!P1 HADD2.F32 R190, -RZ, R125.H0_H0 ;  /* 0x2000007dffbe9230 */ /* 0x000fca0000004100 */
[----:B------:R-:W-:Y:S01]  /*17c50*/  @!P1 FFMA R9, R192, R190, R9 ;  /* 0x000000bec0099223 */ /* 0x000fe20000000009 */
[----:B0-----:R-:W-:Y:S01]  /*17c60*/  @!P3 HADD2.F32 R190, -RZ, R121.H0_H0 ;  /* 0x20000079ffbeb230 */ /* 0x001fe20000004100 */
[----:B------:R-:W-:Y:S01]  /*17c70*/  ISETP.GE.AND P1, PT, R124, R3, PT ;  /* 0x000000037c00720c */ /* 0x000fe20003f26270 */
[----:B------:R-:W-:Y:S03]  /*17c80*/  @!P6 LDS R129, [R81+0xec] ;  /* 0x0000ec005181e984 */ /* 0x000fe60000000800 */
[----:B-----5:R-:W-:Y:S01]  /*17c90*/  @!P3 FFMA R9, R190, R139, R9 ;  /* 0x0000008bbe09b223 */ /* 0x020fe20000000009 */
[-C--:B------:R-:W-:Y:S01]  /*17ca0*/  ISETP.GE.AND P3, PT, R150, R3.reuse, PT ;  /* 0x000000039600720c */ /* 0x080fe20003f66270 */
[----:B------:R0:W5:Y:S01]  /*17cb0*/  @!P6 LDS.U16 R0, [R21+0x4d86] ;  /* 0x004d86001500e984 */ /* 0x0001620000000400 */
[-C--:B------:R-:W-:Y:S01]  /*17cc0*/  ISETP.GE.AND P6, PT, R126, R3.reuse, PT ;  /* 0x000000037e00720c */ /* 0x080fe20003fc6270 */
[----:B------:R-:W5:Y:S01]  /*17cd0*/  @!P4 S2R R212, SR_CgaCtaId ;  /* 0x0000000000d4c919 */ /* 0x000f620000008800 */
[----:B------:R-:W-:-:S04]  /*17ce0*/  ISETP.GE.AND P4, PT, R138, R3, PT ;  /* 0x000000038a00720c */ /* 0x000fc80003f86270 */
[----:B------:R2:W5:Y:S01]  /*17cf0*/  @!P1 LDS.U16 R119, [R107+0x4a88] ;  /* 0x004a88006b779984 */ /* 0x0005620000000400 */
[----:B0-----:R-:W-:-:S04]  /*17d00*/  @!P2 MOV R21, 0x400 ;  /* 0x000004000015a802 */ /* 0x001fc80000000f00 */
[----:B----4-:R-:W-:Y:S01]  /*17d10*/  @!P3 HADD2.F32 R190, -RZ, R127.H0_H0 ;  /* 0x2000007fffbeb230 */ /* 0x010fe20000004100 */
[----:B------:R-:W0:Y:S01]  /*17d20*/  @!P1 LDS R131, [R81+0xd4] ;  /* 0x0000d40051839984 */ /* 0x000e220000000800 */
[----:B------:R-:W-:Y:S01]  /*17d30*/  @!P6 HADD2.F32 R111, -RZ, R111.H0_H0 ;  /* 0x2000006fff6fe230 */ /* 0x000fe20000004100 */
[----:B------:R-:W-:Y:S02]  /*17d40*/  ISETP.GE.AND P1, PT, R122, R3, PT ;  /* 0x000000037a00720c */ /* 0x000fe40003f26270 */
[----:B---3--:R-:W-:Y:S01]  /*17d50*/  @!P3 FFMA R9, R190, R143, R9 ;  /* 0x0000008fbe09b223 */ /* 0x008fe20000000009 */
[----:B------:R-:W-:Y:S01]  /*17d60*/  ISETP.NE.AND P3, PT, R141, RZ, PT ;  /* 0x000000ff8d00720c */ /* 0x000fe20003f65270 */
[----:B------:R-:W-:Y:S01]  /*17d70*/  @!P6 FFMA R188, R135, R111, R188 ;  /* 0x0000006f87bce223 */ /* 0x000fe200000000bc */
[----:B------:R-:W-:Y:S01]  /*17d80*/  ISETP.NE.AND P6, PT, R153, RZ, PT ;  /* 0x000000ff9900720c */ /* 0x000fe20003fc5270 */
[----:B------:R-:W-:Y:S01]  /*17d90*/  @!P0 HADD2.F32 R190, -RZ, R123.H0_H0 ;  /* 0x2000007bffbe8230 */ /* 0x000fe20000004100 */
[----:B--2---:R-:W-:-:S02]  /*17da0*/  @!P4 MOV R107, 0x400 ;  /* 0x00000400006bc802 */ /* 0x004fc40000000f00 */
[----:B------:R-:W-:Y:S02]  /*17db0*/  @!P2 LEA R202, R202, R21, 0x18 ;  /* 0x00000015cacaa211 */ /* 0x000fe400078ec0ff */
[----:B------:R-:W-:Y:S01]  /*17dc0*/  ISETP.GE.AND P2, PT, R144, R3, PT ;  /* 0x000000039000720c */ /* 0x000fe20003f46270 */
[----:B------:R-:W-:Y:S01]  /*17dd0*/  @!P0 FFMA R9, R190, R137, R9 ;  /* 0x00000089be098223 */ /* 0x000fe20000000009 */
[----:B------:R2:W3:Y:S01]  /*17de0*/  @!P1 LDS.U16 R121, [R35+0x4b08] ;  /* 0x004b080023799984 */ /* 0x0004e20000000400 */
[----:B------:R-:W-:Y:S02]  /*17df0*/  @!P4 LEA R107, R204, R107, 0x18 ;  /* 0x0000006bcc6bc211 */ /* 0x000fe400078ec0ff */
[----:B------:R-:W-:Y:S01]  /*17e00*/  ISETP.NE.AND P4, PT, R23, RZ, PT ;  /* 0x000000ff1700720c */ /* 0x000fe20003f85270 */
[----:B------:R-:W4:Y:S01]  /*17e10*/  @!P1 LDS R135, [R81+0xd8] ;  /* 0x0000d80051879984 */ /* 0x000f220000000800 */
[----:B------:R-:W-:Y:S02]  /*17e20*/  ISETP.GE.AND P1, PT, R178, R3, PT ;  /* 0x00000003b200720c */ /* 0x000fe40003f26270 */
[----:B------:R-:W-:Y:S01]  /*17e30*/  P2R R145, PR, RZ, 0x10 ;  /* 0x00000010ff917803 */ /* 0x000fe20000000000 */
[----:B------:R1:W4:Y:S01]  /*17e40*/  @!P6 LDS.U16 R111, [R155+0x420a] ;  /* 0x00420a009b6fe984 */ /* 0x0003220000000400 */
[----:B--2---:R-:W-:-:S02]  /*17e50*/  @!P3 MOV R35, 0x400 ;  /* 0x000004000023b802 */ /* 0x004fc40000000f00 */
[----:B------:R-:W-:Y:S01]  /*17e60*/  @!P5 MOV R141, 0x400 ;  /* 0x00000400008dd802 */ /* 0x000fe20000000f00 */
[----:B------:R-:W2:Y:S01]  /*17e70*/  @!P6 LDS R194, [R81+0x90] ;  /* 0x0000900051c2e984 */ /* 0x000ea20000000800 */
[----:B------:R-:W-:Y:S02]  /*17e80*/  @!P3 LEA R35, R196, R35, 0x18 ;  /* 0x00000023c423b211 */ /* 0x000fe400078ec0ff */
[----:B------:R-:W-:Y:S01]  /*17e90*/  P2R R143, PR, RZ, 0x20 ;  /* 0x00000020ff8f7803 */ /* 0x000fe20000000000 */
[----:B------:R-:W-:Y:S01]  /*17ea0*/  @!P2 LDS.U16 R125, [R200+0x428a] ;  /* 0x00428a00c87da984 */ /* 0x000fe20000000400 */
[----:B-1----:R-:W-:Y:S02]  /*17eb0*/  P2R R155, PR, RZ, 0x8 ;  /* 0x00000008ff9b7803 */ /* 0x002fe40000000000 */
[----:B------:R-:W-:Y:S01]  /*17ec0*/  ISETP.GE.AND P3, PT, R174, R3, PT ;  /* 0x00000003ae00720c */ /* 0x000fe20003f66270 */
[----:B------:R-:W-:Y:S01]  /*17ed0*/  @!P2 LDS R139, [R81+0x94] ;  /* 0x00009400518ba984 */ /* 0x000fe20000000800 */
[----:B------:R-:W-:-:S02]  /*17ee0*/  @!P4 MOV R21, 0x400 ;  /* 0x000004000015c802 */ /* 0x000fc40000000f00 */
[----:B------:R-:W-:Y:S01]  /*17ef0*/  ISETP.GE.AND P2, PT, R124, R3, PT ;  /* 0x000000037c00720c */ /* 0x000fe20003f46270 */
[----:B------:R1:W-:Y:S01]  /*17f00*/  @!P1 LDS.U16 R23, [R17+0x4e06] ;  /* 0x004e060011179984 */ /* 0x0003e20000000400 */
[----:B------:R-:W-:Y:S02]  /*17f10*/  @!P4 LEA R21, R208, R21, 0x18 ;  /* 0x00000015d015c211 */ /* 0x000fe400078ec0ff */
[-C--:B------:R-:W-:Y:S01]  /*17f20*/  ISETP.GE.AND P4, PT, R104, R3.reuse, PT ;  /* 0x000000036800720c */ /* 0x080fe20003f86270 */
[----:B------:R-:W-:Y:S01]  /*17f30*/  @!P1 LDS R192, [R81+0xf0] ;  /* 0x0000f00051c09984 */ /* 0x000fe20000000800 */
[----:B------:R-:W-:Y:S02]  /*17f40*/  ISETP.GE.AND P6, PT, R120, R3, PT ;  /* 0x000000037800720c */ /* 0x000fe40003fc6270 */
[----:B------:R-:W-:Y:S01]  /*17f50*/  ISETP.NE.AND P1, PT, R157, RZ, PT ;  /* 0x000000ff9d00720c */ /* 0x000fe20003f25270 */
[----:B-----5:R-:W-:Y:S01]  /*17f60*/  @!P3 HADD2.F32 R0, -RZ, R0.H0_H0 ;  /* 0x20000000ff00b230 */ /* 0x020fe20000004100 */
[----:B-1----:R-:W-:-:S02]  /*17f70*/  @!P5 LEA R17, R210, R141, 0x18 ;  /* 0x0000008dd211d211 */ /* 0x002fc400078ec0ff */
[----:B------:R-:W-:Y:S01]  /*17f80*/  ISETP.GE.AND P5, PT, R122, R3, PT ;  /* 0x000000037a00720c */ /* 0x000fe20003fa6270 */
[----:B------:R-:W-:Y:S02]  /*17f90*/  @!P2 HADD2.F32 R119, -RZ, R119.H0_H0 ;  /* 0x20000077ff77a230 */ /* 0x000fe40000004100 */
[----:B------:R-:W-:Y:S01]  /*17fa0*/  @!P3 FFMA R7, R0, R129, R7 ;  /* 0x000000810007b223 */ /* 0x000fe20000000007 */
[----:B------:R-:W-:Y:S02]  /*17fb0*/  ISETP.GE.AND P3, PT, R136, R3, PT ;  /* 0x000000038800720c */ /* 0x000fe40003f66270 */
[----:B------:R-:W-:Y:S01]  /*17fc0*/  @!P4 MOV R141, 0x400 ;  /* 0x00000400008dc802 */ /* 0x000fe20000000f00 */
[----:B0-----:R-:W-:Y:S01]  /*17fd0*/  @!P2 FFMA R188, R119, R131, R188 ;  /* 0x0000008377bca223 */ /* 0x001fe200000000bc */
[----:B------:R-:W-:Y:S01]  /*17fe0*/  ISETP.GE.AND P2, PT, R146, R3, PT ;  /* 0x000000039200720c */ /* 0x000fe20003f46270 */
[----:B------:R-:W0:Y:S01]  /*17ff0*/  @!P6 LDS.U16 R117, [R117+0x4b88] ;  /* 0x004b88007575e984 */ /* 0x000e220000000400 */
[----:B------:R-:W-:-:S02]  /*18000*/  @!P4 LEA R212, R212, R141, 0x18 ;  /* 0x0000008dd4d4c211 */ /* 0x000fc400078ec0ff */
[-C--:B------:R-:W-:Y:S01]  /*18010*/  ISETP.GE.AND P4, PT, R118, R3.reuse, PT ;  /* 0x000000037600720c */ /* 0x080fe20003f86270 */
[----:B------:R-:W1:Y:S01]  /*18020*/  @!P6 LDS R127, [R81+0xdc] ;  /* 0x0000dc00517fe984 */ /* 0x000e620000000800 */
[----:B---3--:R-:W-:Y:S01]  /*18030*/  @!P5 HADD2.F32 R121, -RZ, R121.H0_H0 ;  /* 0x20000079ff79d230 */ /* 0x008fe20000004100 */
[----:B------:R-:W-:Y:S02]  /*18040*/  ISETP.NE.AND P6, PT, R147, RZ, PT ;  /* 0x000000ff9300720c */ /* 0x000fe40003fc5270 */
[----:B------:R-:W3:Y:S01]  /*18050*/  @!P3 S2R R200, SR_CgaCtaId ;  /* 0x0000000000c8b919 */ /* 0x000ee20000008800 */
[----:B------:R-:W-:Y:S01]  /*18060*/  ISETP.GE.AND P3, PT, R142, R3, PT ;  /* 0x000000038e00720c */ /* 0x000fe20003f66270 */
[----:B----4-:R-:W-:Y:S01]  /*18070*/  @!P5 FFMA R188, R121, R135, R188 ;  /* 0x0000008779bcd223 */ /* 0x010fe200000000bc */
[----:B------:R-:W-:Y:S01]  /*18080*/  P2R R157, PR, RZ, 0x10 ;  /* 0x00000010ff9d7803 */ /* 0x000fe20000000000 */
[----:B------:R-:W-:Y:S01]  /*18090*/  @!P2 HADD2.F32 R0, -RZ, R111.H0_H0 ;  /* 0x2000006fff00a230 */ /* 0x000fe20000004100 */
[----:B------:R-:W-:-:S02]  /*180a0*/  P2R R153, PR, RZ, 0x8 ;  /* 0x00000008ff997803 */ /* 0x000fc40000000000 */
[-C--:B------:R-:W-:Y:S01]  /*180b0*/  ISETP.GE.AND P5, PT, R120, R3.reuse, PT ;  /* 0x000000037800720c */ /* 0x080fe20003fa6270 */
[----:B------:R-:W-:Y:S01]  /*180c0*/  @!P4 LDS.U16 R119, [R115+0x4c08] ;  /* 0x004c08007377c984 */ /* 0x000fe20000000400 */
[----:B--2---:R-:W-:Y:S01]  /*180d0*/  @!P2 FFMA R9, R194, R0, R9 ;  /* 0x00000000c209a223 */ /* 0x004fe20000000009 */
[-C--:B------:R-:W-:Y:S02]  /*180e0*/  ISETP.GE.AND P2, PT, R132, R3.reuse, PT ;  /* 0x000000038400720c */ /* 0x080fe40003f46270 */
[----:B------:R-:W-:Y:S01]  /*180f0*/  @!P4 LDS R135, [R81+0xe0] ;  /* 0x0000e0005187c984 */ /* 0x000fe20000000800 */
[-C--:B------:R-:W-:Y:S02]  /*18100*/  ISETP.GE.AND P4, PT, R130, R3.reuse, PT ;  /* 0x000000038200720c */ /* 0x080fe40003f86270 */
[----:B------:R-:W-:Y:S01]  /*18110*/  ISETP.GE.AND P0, PT, R134, R3, PT ;  /* 0x000000038600720c */ /* 0x000fe20003f06270 */
[----:B------:R2:W4:Y:S01]  /*18120*/  @!P3 LDS.U16 R123, [R149+0x430a] ;  /* 0x00430a00957bb984 */ /* 0x0005220000000400 */
[----:B------:R-:W-:-:S02]  /*18130*/  P2R R147, PR, RZ, 0x10 ;  /* 0x00000010ff937803 */ /* 0x000fc40000000000 */
[----:B------:R-:W-:Y:S01]  /*18140*/  @!P6 MOV R121, 0x400 ;  /* 0x000004000079e802 */ /* 0x000fe20000000f00 */
[----:B------:R-:W5:Y:S01]  /*18150*/  @!P3 LDS R141, [R81+0x98] ;  /* 0x00009800518db984 */ /* 0x000f620000000800 */
[-C--:B------:R-:W-:Y:S02]  /*18160*/  ISETP.GE.AND P3, PT, R178, R3.reuse, PT ;  /* 0x00000003b200720c */ /* 0x080fe40003f66270 */
[----:B------:R-:W-:Y:S01]  /*18170*/  P2R R163, PR, RZ, 0x20 ;  /* 0x00000020ffa37803 */ /* 0x000fe20000000000 */
[----:B------:R-:W4:Y:S01]  /*18180*/  @!P2 S2R R194, SR_CgaCtaId ;  /* 0x0000000000c2a919 */ /* 0x000f220000008800 */
[-C--:B------:R-:W-:Y:S02]  /*18190*/  ISETP.GE.AND P2, PT, R14, R3.reuse, PT ;  /* 0x000000030e00720c */ /* 0x080fe40003f46270 */
[----:B--2---:R-:W-:Y:S01]  /*181a0*/  P2R R149, PR, RZ, 0x40 ;  /* 0x00000040ff957803 */ /* 0x004fe20000000000 */
[----:B------:R-:W2:Y:S01]  /*181b0*/  @!P4 S2R R208, SR_CgaCtaId ;  /* 0x0000000000d0c919 */ /* 0x000ea20000008800 */
[----:B------:R-:W-:Y:S01]  /*181c0*/  ISETP.GE.AND P4, PT, R144, R3, PT ;  /* 0x000000039000720c */ /* 0x000fe20003f86270 */
[----:B0-----:R-:W-:Y:S01]  /*181d0*/  @!P5 HADD2.F32 R117, -RZ, R117.H0_H0 ;  /* 0x20000075ff75d230 */ /* 0x001fe20000004100 */
[----:B------:R-:W0:Y:S03]  /*181e0*/  @!P0 S2R R204, SR_CgaCtaId ;  /* 0x0000000000cc8919 */ /* 0x000e260000008800 */
[----:B------:R-:W-:Y:S01]  /*181f0*/  @!P3 HADD2.F32 R0, -RZ, R23.H0_H0 ;  /* 0x20000017ff00b230 */ /* 0x000fe20000004100 */
[----:B------:R-:W-:Y:S01]  /*18200*/  ISETP.NE.AND P0, PT, R159, RZ, PT ;  /* 0x000000ff9f00720c */ /* 0x000fe20003f05270 */
[----:B-1----:R-:W-:-:S02]  /*18210*/  @!P5 FFMA R188, R117, R127, R188 ;  /* 0x0000007f75bcd223 */ /* 0x002fc400000000bc */
[----:B------:R-:W1:Y:S01]  /*18220*/  @!P2 S2R R210, SR_CgaCtaId ;  /* 0x0000000000d2a919 */ /* 0x000e620000008800 */
[----:B------:R-:W-:Y:S01]  /*18230*/  @!P3 FFMA R7, R192, R0, R7 ;  /* 0x00000000c007b223 */ /* 0x000fe20000000007 */
[-C--:B------:R-:W-:Y:S02]  /*18240*/  ISETP.GE.AND P3, PT, R16, R3.reuse, PT ;  /* 0x000000031000720c */ /* 0x080fe40003f66270 */
[----:B------:R-:W-:Y:S01]  /*18250*/  @!P4 HADD2.F32 R190, -RZ, R125.H0_H0 ;  /* 0x2000007dffbec230 */ /* 0x000fe20000004100 */
[----:B------:R-:W-:Y:S01]  /*18260*/  ISETP.GE.AND P2, PT, R22, R3, PT ;  /* 0x000000031600720c */ /* 0x000fe20003f46270 */
[----:B------:R-:W0:Y:S01]  /*18270*/  @!P1 LDS.U16 R125, [R151+0x438a] ;  /* 0x00438a00977d9984 */ /* 0x000e220000000400 */
[----:B------:R-:W-:Y:S02]  /*18280*/  P2R R0, PR, RZ, 0x2 ;  /* 0x00000002ff007803 */ /* 0x000fe40000000000 */
[----:B------:R-:W-:Y:S01]  /*18290*/  @!P4 FFMA R9, R190, R139, R9 ;  /* 0x0000008bbe09c223 */ /* 0x000fe20000000009 */
[-C--:B------:R-:W-:Y:S01]  /*182a0*/  ISETP.GE.AND P4, PT, R136, R3.reuse, PT ;  /* 0x000000038800720c */ /* 0x080fe20003f86270 */
[----:B------:R-:W1:Y:S01]  /*182b0*/  @!P1 LDS R139, [R81+0x9c] ;  /* 0x00009c00518b9984 */ /* 0x000e620000000800 */
[----:B------:R-:W-:-:S02]  /*182c0*/  ISETP.GE.AND P1, PT, R140, R3, PT ;  /* 0x000000038c00720c */ /* 0x000fc40003f26270 */
[----:B------:R-:W-:Y:S01]  /*182d0*/  P2R R115, PR, RZ, 0x4 ;  /* 0x00000004ff737803 */ /* 0x000fe20000000000 */
[----:B------:R-:W1:Y:S01]  /*182e0*/  @!P3 S2R R192, SR_CgaCtaId ;  /* 0x0000000000c0b919 */ /* 0x000e620000008800 */
[-C--:B------:R-:W-:Y:S02]  /*182f0*/  ISETP.GE.AND P3, PT, R134, R3.reuse, PT ;  /* 0x000000038600720c */ /* 0x080fe40003f66270 */
[-C--:B------:R-:W-:Y:S01]  /*18300*/  ISETP.GE.AND P5, PT, R182, R3.reuse, PT ;  /* 0x00000003b600720c */ /* 0x080fe20003fa6270 */
[----:B------:R-:W5:Y:S01]  /*18310*/  @!P2 S2R R214, SR_CgaCtaId ;  /* 0x0000000000d6a919 */ /* 0x000f620000008800 */
[----:B------:R-:W-:-:S03]  /*18320*/  ISETP.GE.AND P2, PT, R104, R3, PT ;  /* 0x000000036800720c */ /* 0x000fc60003f46270 */
[----:B------:R-:W-:Y:S01]  /*18330*/  @!P4 MOV R117, 0x400 ;  /* 0x000004000075c802 */ /* 0x000fe20000000f00 */
[----:B------:R-:W0:Y:S03]  /*18340*/  @!P6 S2R R198, SR_CgaCtaId ;  /* 0x0000000000c6e919 */ /* 0x000e260000008800 */
[----:B---3--:R-:W-:Y:S01]  /*18350*/  @!P4 LEA R117, R200, R117, 0x18 ;  /* 0x00000075c875c211 */ /* 0x008fe200078ec0ff */
[----:B------:R-:W-:Y:S01]  /*18360*/  @!P1 LDS.U16 R127, [R206+0x440a] ;  /* 0x00440a00ce7f9984 */ /* 0x000fe20000000400 */
[----:B------:R-:W-:Y:S02]  /*18370*/  @!P3 MOV R23, 0x400 ;  /* 0x000004000017b802 */ /* 0x000fe40000000f00 */
[----:B------:R-:W-:Y:S01]  /*18380*/  ISETP.GE.AND P3, PT, R132, R3, PT ;  /* 0x000000038400720c */ /* 0x000fe20003f66270 */
[----:B------:R-:W-:Y:S01]  /*18390*/  @!P1 LDS R196, [R81+0xa0] ;  /* 0x0000a00051c49984 */ /* 0x000fe20000000800 */
[----:B------:R-:W-:-:S02]  /*183a0*/  ISETP.NE.AND P4, PT, R147, RZ, PT ;  /* 0x000000ff9300720c */ /* 0x000fc40003f85270 */
[----:B------:R-:W-:Y:S01]  /*183b0*/  ISETP.NE.AND P1, PT, R0, RZ, PT ;  /* 0x000000ff0000720c */ /* 0x000fe20003f25270 */
[----:B------:R-:W-:Y:S04]  /*183c0*/  @!P2 LDS.U16 R129, [R212+0x300c] ;  /* 0x00300c00d481a984 */ /* 0x000fe80000000400 */
[----:B------:R-:W-:Y:S01]  /*183d0*/  @!P2 LDS R0, [R81] ;  /* 0x000000005100a984 */ /* 0x000fe20000000800 */
[----:B------:R-:W-:-:S03]  /*183e0*/  ISETP.NE.AND P2, PT, R115, RZ, PT ;  /* 0x000000ff7300720c */ /* 0x000fc60003f45270 */
[----:B------:R-:W-:Y:S01]  /*183f0*/  @!P3 MOV R115, 0x400 ;  /* 0x000004000073b802 */ /* 0x000fe20000000f00 */
[----:B------:R3:W-:Y:S03]  /*18400*/  @!P0 LDS.U16 R111, [R29+0x4e86] ;  /* 0x004e86001d6f8984 */ /* 0x0007e60000000400 */
[----:B----4-:R-:W-:Y:S01]  /*18410*/  @!P3 LEA R115, R194, R115, 0x18 ;  /* 0x00000073c273b211 */ /* 0x010fe200078ec0ff */
[----:B------:R-:W-:Y:S01]  /*18420*/  @!P0 LDS R131, [R81+0xf4] ;  /* 0x0000f40051838984 */ /* 0x000fe20000000800 */
[----:B------:R-:W-:Y:S02]  /*18430*/  ISETP.NE.AND P3, PT, R153, RZ, PT ;  /* 0x000000ff9900720c */ /* 0x000fe40003f65270 */
[----:B---3--:R-:W-:Y:S01]  /*18440*/  @!P4 MOV R29, 0x400 ;  /* 0x00000400001dc802 */ /* 0x008fe20000000f00 */
[----:B------:R-:W3:Y:S01]  /*18450*/  @!P5 LDS.U16 R109, [R109+0x4c88] ;  /* 0x004c88006d6dd984 */ /* 0x000ee20000000400 */
[----:B------:R-:W-:-:S02]  /*18460*/  @!P2 MOV R151, 0x400 ;  /* 0x000004000097a802 */ /* 0x000fc40000000f00 */
[----:B--2---:R-:W-:Y:S01]  /*18470*/  @!P4 LEA R29, R208, R29, 0x18 ;  /* 0x0000001dd01dc211 */ /* 0x004fe200078ec0ff */
[----:B------:R-:W2:Y:S01]  /*18480*/  @!P5 LDS R137, [R81+0xe4] ;  /* 0x0000e4005189d984 */ /* 0x000ea20000000800 */
[----:B------:R-:W-:Y:S02]  /*18490*/  ISETP.NE.AND P4, PT, R157, RZ, PT ;  /* 0x000000ff9d00720c */ /* 0x000fe40003f85270 */
[----:B-----5:R-:W-:Y:S02]  /*184a0*/  @!P2 LEA R151, R214, R151, 0x18 ;  /* 0x00000097d697a211 */ /* 0x020fe400078ec0ff */
[----:B------:R-:W-:Y:S01]  /*184b0*/  ISETP.NE.AND P2, PT, R161, RZ, PT ;  /* 0x000000ffa100720c */ /* 0x000fe20003f45270 */
[----:B------:R-:W-:Y:S01]  /*184c0*/  @!P3 HADD2.F32 R190, -RZ, R123.H0_H0 ;  /* 0x2000007bffbeb230 */ /* 0x000fe20000004100 */
[----:B0-----:R-:W-:Y:S02]  /*184d0*/  @!P6 LEA R121, R198, R121, 0x18 ;  /* 0x00000079c679e211 */ /* 0x001fe400078ec0ff */
[----:B------:R-:W-:-:S02]  /*184e0*/  P2R R161, PR, RZ, 0x4 ;  /* 0x00000004ffa17803 */ /* 0x000fc40000000000 */
[----:B------:R-:W-:Y:S01]  /*184f0*/  @!P3 FFMA R9, R190, R141, R9 ;  /* 0x0000008dbe09b223 */ /* 0x000fe20000000009 */
[-C--:B------:R-:W-:Y:S01]  /*18500*/  ISETP.GE.AND P3, PT, R128, R3.reuse, PT ;  /* 0x000000038000720c */ /* 0x080fe20003f66270 */
[----:B------:R-:W-:Y:S01]  /*18510*/  @!P1 HADD2.F32 R190, -RZ, R125.H0_H0 ;  /* 0x2000007dffbe9230 */ /* 0x000fe20000004100 */
[----:B------:R-:W-:Y:S01]  /*18520*/  ISETP.GE.AND P6, PT, R134, R3, PT ;  /* 0x000000038600720c */ /* 0x000fe20003fc6270 */
[----:B------:R-:W-:Y:S01]  /*18530*/  @!P4 HADD2.F32 R119, -RZ, R119.H0_H0 ;  /* 0x20000077ff77c230 */ /* 0x000fe20000004100 */
[----:B------:R-:W-:Y:S02]  /*18540*/  P2R R157, PR, RZ, 0x8 ;  /* 0x00000008ff9d7803 */ /* 0x000fe40000000000 */
[----:B------:R-:W-:Y:S01]  /*18550*/  @!P2 LDS R141, [R81+0xa4] ;  /* 0x0000a400518da984 */ /* 0x000fe20000000800 */
[----:B------:R-:W-:Y:S01]  /*18560*/  P2R R165, PR, RZ, 0x10 ;  /* 0x00000010ffa57803 */ /* 0x000fe20000000000 */
[----:B------:R-:W-:Y:S01]  /*18570*/  @!P4 FFMA R188, R135, R119, R188 ;  /* 0x0000007787bcc223 */ /* 0x000fe200000000bc */
[-C--:B------:R-:W-:Y:S01]  /*18580*/  ISETP.GE.AND P4, PT, R16, R3.reuse, PT ;  /* 0x000000031000720c */ /* 0x080fe20003f86270 */
[----:B------:R-:W-:Y:S01]  /*18590*/  @!P2 LDS.U16 R119, [R202+0x448a] ;  /* 0x00448a00ca77a984 */ /* 0x000fe20000000400 */
[----:B------:R-:W-:Y:S01]  /*185a0*/  ISETP.GE.AND P2, PT, R126, R3, PT ;  /* 0x000000037e00720c */ /* 0x000fe20003f46270 */
[----:B-1----:R-:W-:Y:S01]  /*185b0*/  @!P1 FFMA R9, R190, R139, R9 ;  /* 0x0000008bbe099223 */ /* 0x002fe20000000009 */
[----:B------:R-:W-:Y:S01]  /*185c0*/  IMAD.MOV.U32 R190, RZ, RZ, RZ ;  /* 0x000000ffffbe7224 */ /* 0x000fe200078e00ff */
[----:B------:R-:W0:Y:S01]  /*185d0*/  @!P3 S2R R198, SR_CgaCtaId ;  /* 0x0000000000c6b919 */ /* 0x000e220000008800 */
[----:B------:R-:W-:-:S02]  /*185e0*/  LOP3.LUT P3, RZ, R113, 0x1000, RZ, 0xc0, !PT ;  /* 0x0000100071ff7812 */ /* 0x000fc4000786c0ff */
[----:B------:R-:W-:Y:S02]  /*185f0*/  @!P6 LEA R23, R204, R23, 0x18 ;  /* 0x00000017cc17e211 */ /* 0x000fe400078ec0ff */
[----:B------:R-:W-:Y:S02]  /*18600*/  P2R R153, PR, RZ, 0x8 ;  /* 0x00000008ff997803 */ /* 0x000fe40000000000 */
[-C--:B------:R-:W-:Y:S02]  /*18610*/  ISETP.GE.AND P3, PT, R140, R3.reuse, PT ;  /* 0x000000038c00720c */ /* 0x080fe40003f66270 */
[-C--:B------:R-:W-:Y:S01]  /*18620*/  ISETP.GE.AND P6, PT, R14, R3.reuse, PT ;  /* 0x000000030e00720c */ /* 0x080fe20003fc6270 */
[----:B------:R-:W1:Y:S01]  /*18630*/  @!P2 S2R R200, SR_CgaCtaId ;  /* 0x0000000000c8a919 */ /* 0x000e620000008800 */
[----:B------:R-:W-:Y:S01]  /*18640*/  ISETP.GE.AND P2, PT, R22, R3, PT ;  /* 0x000000031600720c */ /* 0x000fe20003f46270 */
[----:B---3--:R-:W-:Y:S01]  /*18650*/  @!P5 HADD2.F32 R109, -RZ, R109.H0_H0 ;  /* 0x2000006dff6dd230 */ /* 0x008fe20000004100 */
[----:B------:R-:W-:-:S04]  /*18660*/  @!P4 MOV R135, 0x400 ;  /* 0x000004000087c802 */ /* 0x000fc80000000f00 */
[----:B------:R-:W-:Y:S01]  /*18670*/  @!P4 LEA R159, R192, R135, 0x18 ;  /* 0x00000087c09fc211 */ /* 0x000fe200078ec0ff */
[----:B------:R-:W-:Y:S02]  /*18680*/  @!P0 HADD2.F32 R192, -RZ, R111.H0_H0 ;  /* 0x2000006fffc08230 */ /* 0x000fe40000004100 */
[----:B--2---:R-:W-:Y:S01]  /*18690*/  @!P5 FFMA R188, R109, R137, R188 ;  /* 0x000000896dbcd223 */ /* 0x004fe200000000bc */
[----:B------:R-:W-:Y:S01]  /*186a0*/  @!P3 HADD2.F32 R194, -RZ, R127.H0_H0 ;  /* 0x2000007fffc2b230 */ /* 0x000fe20000004100 */
[----:B------:R-:W-:Y:S01]  /*186b0*/  P2R R135, PR, RZ, 0x2 ;  /* 0x00000002ff877803 */ /* 0x000fe20000000000 */
[----:B------:R2:W-:Y:S01]  /*186c0*/  @!P4 LDS.U16 R111, [R159+0x318c] ;  /* 0x00318c009f6fc984 */ /* 0x0005e20000000400 */
[----:B------:R-:W-:Y:S01]  /*186d0*/  @!P6 MOV R147, 0x400 ;  /* 0x000004000093e802 */ /* 0x000fe20000000f00 */
[----:B------:R-:W-:Y:S01]  /*186e0*/  @!P0 FFMA R7, R192, R131, R7 ;  /* 0x00000083c0078223 */ /* 0x000fe20000000007 */
[----:B------:R-:W-:Y:S01]  /*186f0*/  @!P3 FFMA R9, R196, R194, R9 ;  /* 0x000000c2c409b223 */ /* 0x000fe20000000009 */
[----:B------:R3:W-:Y:S01]  /*18700*/  @!P2 LDS.U16 R125, [R151+0x310c] ;  /* 0x00310c00977da984 */ /* 0x0007e20000000400 */
[----:B------:R-:W-:-:S02]  /*18710*/  ISETP.GE.AND P2, PT, R104, R3, PT ;  /* 0x000000036800720c */ /* 0x000fc40003f46270 */
[----:B------:R-:W-:Y:S02]  /*18720*/  ISETP.NE.AND P3, PT, R153, RZ, PT ;  /* 0x000000ff9900720c */ /* 0x000fe40003f65270 */
[----:B------:R-:W-:Y:S02]  /*18730*/  @!P6 LEA R123, R210, R147, 0x18 ;  /* 0x00000093d27be211 */ /* 0x000fe400078ec0ff */
[----:B------:R-:W-:Y:S01]  /*18740*/  @!P6 LDS R147, [R81+0x4] ;  /* 0x000004005193e984 */ /* 0x000fe20000000800 */
[----:B--2---:R-:W-:Y:S02]  /*18750*/  P2R R159, PR, RZ, 0x10 ;  /* 0x00000010ff9f7803 */ /* 0x004fe40000000000 */
[----:B---3--:R-:W-:Y:S01]  /*18760*/  P2R R151, PR, RZ, 0x1 ;  /* 0x00000001ff977803 */ /* 0x008fe20000000000 */
[----:B------:R-:W2:Y:S01]  /*18770*/  @!P6 LDS.U16 R123, [R123+0x308c] ;  /* 0x00308c007b7be984 */ /* 0x000ea20000000400 */
[-C--:B------:R-:W-:Y:S02]  /*18780*/  ISETP.GE.AND P0, PT, R22, R3.reuse, PT ;  /* 0x000000031600720c */ /* 0x080fe40003f06270 */
[----:B------:R-:W-:Y:S01]  /*18790*/  @!P2 HADD2.F32 R129, -RZ, R129.H0_H0 ;  /* 0x20000081ff81a230 */ /* 0x000fe20000004100 */
[-C--:B------:R-:W-:Y:S01]  /*187a0*/  ISETP.GE.AND P6, PT, R12, R3.reuse, PT ;  /* 0x000000030c00720c */ /* 0x080fe20003fc6270 */
[----:B------:R-:W-:Y:S01]  /*187b0*/  @!P3 LDS R127, [R81+0xf8] ;  /* 0x0000f800517fb984 */ /* 0x000fe20000000800 */
[----:B------:R-:W-:-:S02]  /*187c0*/  ISETP.GE.AND P1, PT, R10, R3, PT ;  /* 0x000000030a00720c */ /* 0x000fc40003f26270 */
[----:B------:R-:W-:Y:S01]  /*187d0*/  @!P2 FFMA R190, R0, R129, RZ ;  /* 0x0000008100bea223 */ /* 0x000fe200000000ff */
[-C--:B------:R-:W-:Y:S01]  /*187e0*/  ISETP.GE.AND P5, PT, R6, R3.reuse, PT ;  /* 0x000000030600720c */ /* 0x080fe20003fa6270 */
[----:B------:R0:W-:Y:S01]  /*187f0*/  @!P3 LDS.U16 R0, [R25+0x4f06] ;  /* 0x004f06001900b984 */ /* 0x0001e20000000400 */
[----:B------:R-:W-:Y:S02]  /*18800*/  ISETP.NE.AND P3, PT, R157, RZ, PT ;  /* 0x000000ff9d00720c */ /* 0x000fe40003f65270 */
[-C--:B------:R-:W-:Y:S01]  /*18810*/  ISETP.GE.AND P2, PT, R180, R3.reuse, PT ;  /* 0x00000003b400720c */ /* 0x080fe20003f46270 */
[----:B------:R-:W-:Y:S01]  /*18820*/  @!P4 LDS R157, [R81+0xc] ;  /* 0x00000c00519dc984 */ /* 0x000fe20000000800 */
[----:B------:R-:W-:-:S03]  /*18830*/  ISETP.GE.AND P4, PT, R126, R3, PT ;  /* 0x000000037e00720c */ /* 0x000fc60003f86270 */
[----:B------:R-:W3:Y:S01]  /*18840*/  @!P0 LDS R153, [R81+0x8] ;  /* 0x0000080051998984 */ /* 0x000ee20000000800 */
[----:B------:R-:W-:Y:S01]  /*18850*/  ISETP.GE.AND P0, PT, R8, R3, PT ;  /* 0x000000030800720c */ /* 0x000fe20003f06270 */
[----:B------:R-:W4:Y:S04]  /*18860*/  @!P6 S2R R202, SR_CgaCtaId ;  /* 0x0000000000cae919 */ /* 0x000f280000008800 */
[----:B------:R-:W-:Y:S01]  /*18870*/  @!P3 MOV R109, 0x400 ;  /* 0x00000400006db802 */ /* 0x000fe20000000f00 */
[----:B------:R-:W5:Y:S03]  /*18880*/  @!P1 S2R R204, SR_CgaCtaId ;  /* 0x0000000000cc9919 */ /* 0x000f660000008800 */
[----:B------:R-:W-:-:S02]  /*18890*/  @!P4 MOV R137, 0x400 ;  /* 0x000004000089c802 */ /* 0x000fc40000000f00 */
[----:B0-----:R-:W-:Y:S01]  /*188a0*/  @!P3 LEA R25, R198, R109, 0x18 ;  /* 0x0000006dc619b211 */ /* 0x001fe200078ec0ff */
[----:B------:R-:W0:Y:S01]  /*188b0*/  @!P5 S2R R206, SR_CgaCtaId ;  /* 0x0000000000ced919 */ /* 0x000e220000008800 */
[----:B------:R-:W-:Y:S02]  /*188c0*/  ISETP.NE.AND P3, PT, R155, RZ, PT ;  /* 0x000000ff9b00720c */ /* 0x000fe40003f65270 */
[----:B-1----:R-:W-:Y:S01]  /*188d0*/  @!P4 LEA R109, R200, R137, 0x18 ;  /* 0x00000089c86dc211 */ /* 0x002fe200078ec0ff */
[----:B------:R-:W1:Y:S01]  /*188e0*/  @!P2 LDS.U16 R13, [R13+0x4d08] ;  /* 0x004d08000d0da984 */ /* 0x000e620000000400 */
[-C--:B------:R-:W-:Y:S02]  /*188f0*/  ISETP.GE.AND P4, PT, R14, R3.reuse, PT ;  /* 0x000000030e00720c */ /* 0x080fe40003f86270 */
[----:B------:R-:W-:Y:S01]  /*18900*/  ISETP.GE.AND P5, PT, R138, R3, PT ;  /* 0x000000038a00720c */ /* 0x000fe20003fa6270 */
[----:B------:R-:W1:Y:S01]  /*18910*/  @!P2 LDS R129, [R81+0xe8] ;  /* 0x0000e8005181a984 */ /* 0x000e620000000800 */
[----:B------:R-:W-:-:S02]  /*18920*/  P2R R167, PR, RZ, 0x8 ;  /* 0x00000008ffa77803 */ /* 0x000fc40000000000 */
[----:B------:R-:W-:Y:S01]  /*18930*/  ISETP.NE.AND P2, PT, R161, RZ, PT ;  /* 0x000000ffa100720c */ /* 0x000fe20003f45270 */
[----:B------:R-:W1:Y:S01]  /*18940*/  @!P0 S2R R208, SR_CgaCtaId ;  /* 0x0000000000d08919 */ /* 0x000e620000008800 */
[----:B------:R-:W-:Y:S01]  /*18950*/  @!P1 MOV R137, 0x400 ;  /* 0x0000040000899802 */ /* 0x000fe20000000f00 */
[----:B------:R-:W-:Y:S04]  /*18960*/  @!P3 LDS R139, [R81+0xac] ;  /* 0x0000ac00518bb984 */ /* 0x000fe80000000800 */
[----:B--2---:R-:W-:Y:S01]  /*18970*/  @!P4 HADD2.F32 R123, -RZ, R123.H0_H0 ;  /* 0x2000007bff7bc230 */ /* 0x004fe20000004100 */
[----:B------:R-:W-:Y:S01]  /*18980*/  @!P3 LDS.U16 R35, [R35+0x458a] ;  /* 0x00458a002323b984 */ /* 0x000fe20000000400 */
[----:B------:R-:W-:-:S03]  /*18990*/  ISETP.GE.AND P3, PT, R122, R3, PT ;  /* 0x000000037a00720c */ /* 0x000fc60003f66270 */
[----:B------:R-:W-:Y:S01]  /*189a0*/  @!P4 FFMA R190, R123, R147, R190 ;  /* 0x000000937bbec223 */ /* 0x000fe200000000be */
[----:B------:R-:W-:Y:S01]  /*189b0*/  ISETP.GE.AND P4, PT, R22, R3, PT ;  /* 0x000000031600720c */ /* 0x000fe20003f86270 */
[----:B------:R-:W-:Y:S01]  /*189c0*/  @!P5 LDS.U16 R107, [R107+0x450a] ;  /* 0x00450a006b6bd984 */ /* 0x000fe20000000400 */
[----:B------:R-:W-:Y:S01]  /*189d0*/  @!P2 HADD2.F32 R192, -RZ, R119.H0_H0 ;  /* 0x20000077ffc0a230 */ /* 0x000fe20000004100 */
[----:B------:R-:W-:Y:S02]  /*189e0*/  @!P6 MOV R119, 0x400 ;  /* 0x000004000077e802 */ /* 0x000fe40000000f00 */
[----:B------:R-:W-:Y:S01]  /*189f0*/  @!P5 LDS R131, [R81+0xa8] ;  /* 0x0000a8005183d984 */ /* 0x000fe20000000800 */
[----:B------:R-:W-:Y:S01]  /*18a00*/  ISETP.NE.AND P5, PT, R163, RZ, PT ;  /* 0x000000ffa300720c */ /* 0x000fe20003fa5270 */
[----:B------:R-:W-:Y:S01]  /*18a10*/  @!P2 FFMA R9, R192, R141, R9 ;  /* 0x0000008dc009a223 */ /* 0x000fe20000000009 */
[----:B------:R-:W-:Y:S01]  /*18a20*/  P2R R163, PR, RZ, 0x8 ;  /* 0x00000008ffa37803 */ /* 0x000fe20000000000 */
[----:B------:R-:W-:Y:S01]  /*18a30*/  @!P1 LDS R141, [R81+0x10] ;  /* 0x00001000518d9984 */ /* 0x000fe20000000800 */
[----:B----4-:R-:W-:-:S02]  /*18a40*/  @!P6 LEA R202, R202, R119, 0x18 ;  /* 0x00000077cacae211 */ /* 0x010fc400078ec0ff */
[----:B-----5:R-:W-:Y:S01]  /*18a50*/  @!P1 LEA R204, R204, R137, 0x18 ;  /* 0x00000089cccc9211 */ /* 0x020fe200078ec0ff */
[----:B------:R-:W2:Y:S01]  /*18a60*/  @!P3 S2R R196, SR_CgaCtaId ;  /* 0x0000000000c4b919 */ /* 0x000ea20000008800 */
[-C--:B------:R-:W-:Y:S01]  /*18a70*/  ISETP.GE.AND P3, PT, R6, R3.reuse, PT ;  /* 0x000000030600720c */ /* 0x080fe20003f66270 */
[----:B------:R-:W-:Y:S01]  /*18a80*/  @!P4 HADD2.F32 R125, -RZ, R125.H0_H0 ;  /* 0x2000007dff7dc230 */ /* 0x000fe20000004100 */
[----:B------:R-:W-:Y:S01]  /*18a90*/  P2R R137, PR, RZ, 0x4 ;  /* 0x00000004ff897803 */ /* 0x000fe20000000000 */
[----:B------:R-:W4:Y:S01]  /*18aa0*/  @!P1 LDS.U16 R123, [R204+0x320c] ;  /* 0x00320c00cc7b9984 */ /* 0x000f220000000400 */
[----:B------:R-:W-:Y:S02]  /*18ab0*/  ISETP.GE.AND P2, PT, R124, R3, PT ;  /* 0x000000037c00720c */ /* 0x000fe40003f46270 */
[----:B---3--:R-:W-:Y:S01]  /*18ac0*/  @!P4 FFMA R190, R125, R153, R190 ;  /* 0x000000997dbec223 */ /* 0x008fe200000000be */
[----:B------:R-:W-:Y:S01]  /*18ad0*/  ISETP.GE.AND P4, PT, R20, R3, PT ;  /* 0x000000031400720c */ /* 0x000fe20003f86270 */
[----:B------:R-:W3:Y:S01]  /*18ae0*/  @!P5 S2R R198, SR_CgaCtaId ;  /* 0x0000000000c6d919 */ /* 0x000ee20000008800 */
[----:B------:R-:W-:-:S02]  /*18af0*/  P2R R161, PR, RZ, 0x4 ;  /* 0x00000004ffa17803 */ /* 0x000fc40000000000 */
[----:B------:R-:W-:Y:S01]  /*18b00*/  P2R R155, PR, RZ, 0x20 ;  /* 0x00000020ff9b7803 */ /* 0x000fe20000000000 */
[----:B------:R5:W-:Y:S01]  /*18b10*/  @!P6 LDS.U16 R125, [R202+0x328c] ;  /* 0x00328c00ca7de984 */ /* 0x000be20000000400 */
[----:B------:R-:W-:Y:S02]  /*18b20*/  @!P3 MOV R119, 0x400 ;  /* 0x000004000077b802 */ /* 0x000fe40000000f00 */
[----:B------:R-:W-:Y:S02]  /*18b30*/  ISETP.GE.AND P5, PT, R180, R3, PT ;  /* 0x00000003b400720c */ /* 0x000fe40003fa6270 */
[----:B0-----:R-:W-:Y:S01]  /*18b40*/  @!P3 LEA R206, R206, R119, 0x18 ;  /* 0x00000077ceceb211 */ /* 0x001fe200078ec0ff */
[----:B------:R-:W0:Y:S01]  /*18b50*/  @!P2 S2R R194, SR_CgaCtaId ;  /* 0x0000000000c2a919 */ /* 0x000e220000008800 */
[----:B------:R-:W-:Y:S02]  /*18b60*/  P2R R119, PR, RZ, 0x8 ;  /* 0x00000008ff777803 */ /* 0x000fe40000000000 */
[----:B------:R-:W-:Y:S01]  /*18b70*/  LOP3.LUT P3, RZ, R113, 0x1000, RZ, 0xc0, !PT ;  /* 0x0000100071ff7812 */ /* 0x000fe2000786c0ff */
[----:B------:R-:W2:Y:S01]  /*18b80*/  @!P4 S2R R212, SR_CgaCtaId ;  /* 0x0000000000d4c919 */ /* 0x000ea20000008800 */
[----:B------:R-:W-:-:S02]  /*18b90*/  ISETP.NE.AND P4, PT, R159, RZ, PT ;  /* 0x000000ff9f00720c */ /* 0x000fc40003f85270 */
[----:B------:R-:W-:Y:S02]  /*18ba0*/  ISETP.GE.AND P2, PT, R18, R3, PT ;  /* 0x000000031200720c */ /* 0x000fe40003f46270 */
[----:B------:R-:W-:Y:S01]  /*18bb0*/  @!P0 MOV R147, 0x400 ;  /* 0x0000040000938802 */ /* 0x000fe20000000f00 */
[----:B-1----:R-:W-:-:S03]  /*18bc0*/  @!P5 HADD2.F32 R13, -RZ, R13.H0_H0 ;  /* 0x2000000dff0dd230 */ /* 0x002fc60000004100 */
[----:B------:R-:W-:Y:S02]  /*18bd0*/  @!P0 LEA R208, R208, R147, 0x18 ;  /* 0x00000093d0d08211 */ /* 0x000fe400078ec0ff */
[----:B------:R-:W-:Y:S01]  /*18be0*/  @!P5 FFMA R188, R13, R129, R188 ;  /* 0x000000810dbcd223 */ /* 0x000fe200000000bc */
[----:B------:R-:W-:Y:S01]  /*18bf0*/  @!P3 HADD2.F32 R0, -RZ, R0.H0_H0 ;  /* 0x20000000ff00b230 */ /* 0x000fe20000004100 */
[----:B------:R-:W-:Y:S01]  /*18c00*/  ISETP.NE.AND P5, PT, R155, RZ, PT ;  /* 0x000000ff9b00720c */ /* 0x000fe20003fa5270 */
[----:B------:R-:W-:Y:S01]  /*18c10*/  @!P4 HADD2.F32 R111, -RZ, R111.H0_H0 ;  /* 0x2000006fff6fc230 */ /* 0x000fe20000004100 */
[----:B------:R-:W-:Y:S02]  /*18c20*/  @!P0 LDS R155, [R81+0x1c] ;  /* 0x00001c00519b8984 */ /* 0x000fe40000000800 */
[----:B------:R-:W-:Y:S01]  /*18c30*/  @!P3 FFMA R7, R0, R127, R7 ;  /* 0x0000007f0007b223 */ /* 0x000fe20000000007 */
[----:B------:R-:W-:Y:S01]  /*18c40*/  ISETP.NE.AND P3, PT, R119, RZ, PT ;  /* 0x000000ff7700720c */ /* 0x000fe20003f65270 */
[----:B------:R-:W1:Y:S01]  /*18c50*/  @!P2 S2R R210, SR_CgaCtaId ;  /* 0x0000000000d2a919 */ /* 0x000e620000008800 */
[----:B------:R-:W-:Y:S01]  /*18c60*/  ISETP.GE.AND P2, PT, R138, R3, PT ;  /* 0x000000038a00720c */ /* 0x000fe20003f46270 */
[----:B------:R-:W-:Y:S01]  /*18c70*/  @!P4 FFMA R190, R111, R157, R190 ;  /* 0x0000009d6fbec223 */ /* 0x000fe200000000be */
[----:B------:R-:W-:Y:S01]  /*18c80*/  ISETP.NE.AND P4, PT, R165, RZ, PT ;  /* 0x000000ffa500720c */ /* 0x000fe20003f85270 */
[----:B------:R-:W-:Y:S01]  /*18c90*/  @!P0 LDS.U16 R127, [R208+0x338c] ;  /* 0x00338c00d07f8984 */ /* 0x000fe20000000400 */
[----:B----4-:R-:W-:-:S05]  /*18ca0*/  @!P1 HADD2.F32 R123, -RZ, R123.H0_H0 ;  /* 0x2000007bff7b9230 */ /* 0x010fca0000004100 */
[----:B------:R-:W-:Y:S01]  /*18cb0*/  @!P1 FFMA R190, R141, R123, R190 ;  /* 0x0000007b8dbe9223 */ /* 0x000fe200000000be */
[-C--:B------:R-:W-:Y:S01]  /*18cc0*/  ISETP.GE.AND P1, PT, R114, R3.reuse, PT ;  /* 0x000000037200720c */ /* 0x080fe20003f26270 */
[----:B------:R-:W-:Y:S02]  /*18cd0*/  @!P3 LDS.U16 R13, [R206+0x330c] ;  /* 0x00330c00ce0db984 */ /* 0x000fe40000000400 */
[----:B------:R-:W-:Y:S01]  /*18ce0*/  @!P2 HADD2.F32 R192, -RZ, R107.H0_H0 ;  /* 0x2000006bffc0a230 */ /* 0x000fe20000004100 */
[----:B------:R-:W-:Y:S01]  /*18cf0*/  @!P5 MOV R107, 0x400 ;  /* 0x00000400006bd802 */ /* 0x000fe20000000f00 */
[----:B------:R-:W-:Y:S01]  /*18d00*/  @!P3 LDS R147, [R81+0x18] ;  /* 0x000018005193b984 */ /* 0x000fe20000000800 */
[----:B------:R-:W-:Y:S02]  /*18d10*/  ISETP.GE.AND P3, PT, R32, R3, PT ;  /* 0x000000032000720c */ /* 0x000fe40003f66270 */
[----:B------:R-:W-:Y:S01]  /*18d20*/  @!P2 FFMA R9, R192, R131, R9 ;  /* 0x00000083c009a223 */ /* 0x000fe20000000009 */
[----:B------:R-:W4:Y:S01]  /*18d30*/  @!P4 S2R R200, SR_CgaCtaId ;  /* 0x0000000000c8c919 */ /* 0x000f220000008800 */
[----:B------:R-:W-:-:S02]  /*18d40*/  ISETP.NE.AND P4, PT, R145, RZ, PT ;  /* 0x000000ff9100720c */ /* 0x000fc40003f85270 */
[----:B------:R-:W-:Y:S01]  /*18d50*/  ISETP.NE.AND P2, PT, R161, RZ, PT ;  /* 0x000000ffa100720c */ /* 0x000fe20003f45270 */
[----:B------:R-:W-:Y:S01]  /*18d60*/  @!P6 LDS R145, [R81+0x14] ;  /* 0x000014005191e984 */ /* 0x000fe20000000800 */
[----:B------:R-:W-:Y:S02]  /*18d70*/  ISETP.GE.AND P6, PT, R26, R3, PT ;  /* 0x000000031a00720c */ /* 0x000fe40003fc6270 */
[----:B------:R-:W-:Y:S02]  /*18d80*/  P2R R153, PR, RZ, 0x4 ;  /* 0x00000004ff997803 */ /* 0x000fe40000000000 */
[----:B---3--:R-:W-:Y:S01]  /*18d90*/  @!P5 LEA R107, R198, R107, 0x18 ;  /* 0x0000006bc66bd211 */ /* 0x008fe200078ec0ff */
[----:B-----5:R-:W3:Y:S01]  /*18da0*/  @!P3 S2R R202, SR_CgaCtaId ;  /* 0x0000000000cab919 */ /* 0x020ee20000008800 */
[----:B------:R-:W-:Y:S02]  /*18db0*/  ISETP.NE.AND P3, PT, R163, RZ, PT ;  /* 0x000000ffa300720c */ /* 0x000fe40003f65270 */
[----:B------:R-:W-:Y:S01]  /*18dc0*/  P2R R163, PR, RZ, 0x1 ;  /* 0x00000001ffa37803 */ /* 0x000fe20000000000 */
[----:B------:R-:W5:Y:S01]  /*18dd0*/  @!P4 LDS.U16 R21, [R21+0x460a] ;  /* 0x00460a001515c984 */ /* 0x000f620000000400 */
[----:B------:R-:W-:-:S02]  /*18de0*/  ISETP.GE.AND P0, PT, R122, R3, PT ;  /* 0x000000037a00720c */ /* 0x000fc40003f06270 */
[----:B------:R-:W-:Y:S01]  /*18df0*/  @!P2 MOV R119, 0x400 ;  /* 0x000004000077a802 */ /* 0x000fe20000000f00 */
[----:B------:R-:W4:Y:S01]  /*18e00*/  @!P6 S2R R159, SR_CgaCtaId ;  /* 0x00000000009fe919 */ /* 0x000f220000008800 */
[----:B------:R-:W-:Y:S02]  /*18e10*/  ISETP.NE.AND P5, PT, R143, RZ, PT ;  /* 0x000000ff8f00720c */ /* 0x000fe40003fa5270 */
[----:B0-----:R-:W-:Y:S01]  /*18e20*/  @!P2 LEA R119, R194, R119, 0x18 ;  /* 0x00000077c277a211 */ /* 0x001fe200078ec0ff */
[----:B------:R-:W0:Y:S01]  /*18e30*/  @!P4 LDS R192, [R81+0xb0] ;  /* 0x0000b00051c0c984 */ /* 0x000e220000000800 */
[----:B------:R-:W-:Y:S02]  /*18e40*/  ISETP.GE.AND P2, PT, R18, R3, PT ;  /* 0x000000031200720c */ /* 0x000fe40003f46270 */
[----:B------:R-:W-:Y:S01]  /*18e50*/  @!P3 MOV R111, 0x400 ;  /* 0x00000400006fb802 */ /* 0x000fe20000000f00 */
[----:B------:R-:W3:Y:S01]  /*18e60*/  @!P1 S2R R198, SR_CgaCtaId ;  /* 0x0000000000c69919 */ /* 0x000ee20000008800 */
[----:B------:R-:W-:-:S02]  /*18e70*/  ISETP.NE.AND P3, PT, R167, RZ, PT ;  /* 0x000000ffa700720c */ /* 0x000fc40003f65270 */
[----:B--2---:R-:W-:Y:S02]  /*18e80*/  @!P0 LEA R111, R196, R111, 0x18 ;  /* 0x0000006fc46f8211 */ /* 0x004fe400078ec0ff */
[-C--:B------:R-:W-:Y:S01]  /*18e90*/  ISETP.GE.AND P0, PT, R20, R3.reuse, PT ;  /* 0x000000031400720c */ /* 0x080fe20003f06270 */
[----:B------:R-:W2:Y:S01]  /*18ea0*/  @!P5 LDS.U16 R17, [R17+0x468a] ;  /* 0x00468a001111d984 */ /* 0x000ea20000000400 */
[----:B------:R-:W-:Y:S02]  /*18eb0*/  P2R R167, PR, RZ, 0x20 ;  /* 0x00000020ffa77803 */ /* 0x000fe40000000000 */
[----:B------:R-:W-:Y:S01]  /*18ec0*/  P2R R165, PR, RZ, 0x4 ;  /* 0x00000004ffa57803 */ /* 0x000fe20000000000 */
[----:B------:R-:W2:Y:S01]  /*18ed0*/  @!P5 LDS R141, [R81+0xb4] ;  /* 0x0000b400518dd984 */ /* 0x000ea20000000800 */
[----:B------:R-:W-:Y:S02]  /*18ee0*/  @!P2 MOV R129, 0x400 ;  /* 0x000004000081a802 */ /* 0x000fe40000000f00 */
[----:B------:R-:W-:Y:S01]  /*18ef0*/  ISETP.GE.AND P5, PT, R182, R3, PT ;  /* 0x00000003b600720c */ /* 0x000fe20003fa6270 */
[----:B------:R-:W-:Y:S01]  /*18f00*/  @!P3 HADD2.F32 R0, -RZ, R35.H0_H0 ;  /* 0x20000023ff00b230 */ /* 0x000fe20000004100 */
[----:B-1----:R-:W-:Y:S01]  /*18f10*/  @!P2 LEA R210, R210, R129, 0x18 ;  /* 0x00000081d2d2a211 */ /* 0x002fe200078ec0ff */
[----:B------:R-:W-:Y:S02]  /*18f20*/  @!P2 LDS R157, [R81+0x20] ;  /* 0x00002000519da984 */ /* 0x000fe40000000800 */
[----:B------:R-:W-:Y:S01]  /*18f30*/  @!P0 MOV R35, 0x400 ;  /* 0x0000040000238802 */ /* 0x000fe20000000f00 */
[----:B------:R-:W-:Y:S01]  /*18f40*/  @!P3 FFMA R9, R0, R139, R9 ;  /* 0x0000008b0009b223 */ /* 0x000fe20000000009 */
[----:B------:R-:W-:Y:S01]  /*18f50*/  P2R R139, PR, RZ, 0x8 ;  /* 0x00000008ff8b7803 */ /* 0x000fe20000000000 */
[----:B------:R-:W1:Y:S01]  /*18f60*/  @!P2 LDS.U16 R123, [R210+0x340c] ;  /* 0x00340c00d27ba984 */ /* 0x000e620000000400 */
[----:B------:R-:W-:-:S02]  /*18f70*/  ISETP.GE.AND P3, PT, R118, R3, PT ;  /* 0x000000037600720c */ /* 0x000fc40003f66270 */
[----:B------:R-:W-:Y:S02]  /*18f80*/  @!P0 LEA R129, R212, R35, 0x18 ;  /* 0x00000023d4818211 */ /* 0x000fe400078ec0ff */
[----:B------:R-:W-:Y:S01]  /*18f90*/  @!P6 MOV R0, 0x400 ;  /* 0x000004000000e802 */ /* 0x000fe20000000f00 */
[----:B------:R-:W1:Y:S01]  /*18fa0*/  @!P5 S2R R131, SR_CgaCtaId ;  /* 0x000000000083d919 */ /* 0x000e620000008800 */
[-C--:B------:R-:W-:Y:S02]  /*18fb0*/  ISETP.GE.AND P2, PT, R108, R3.reuse, PT ;  /* 0x000000036c00720c */ /* 0x080fe40003f46270 */
[----:B----4-:R-:W-:Y:S01]  /*18fc0*/  @!P6 LEA R143, R159, R0, 0x18 ;  /* 0x000000009f8fe211 */ /* 0x010fe200078ec0ff */
[----:B------:R-:W4:Y:S01]  /*18fd0*/  @!P0 LDS.U16 R129, [R129+0x348c] ;  /* 0x00348c0081818984 */ /* 0x000f220000000400 */
[-C--:B------:R-:W-:Y:S01]  /*18fe0*/  ISETP.GE.AND P5, PT, R12, R3.reuse, PT ;  /* 0x000000030c00720c */ /* 0x080fe20003fa6270 */
[----:B-----5:R-:W-:Y:S02]  /*18ff0*/  @!P4 HADD2.F32 R0, -RZ, R21.H0_H0 ;  /* 0x20000015ff00c230 */ /* 0x020fe40000004100 */
[----:B------:R-:W5:Y:S01]  /*19000*/  @!P0 LDS R159, [R81+0x24] ;  /* 0x00002400519f8984 */ /* 0x000f620000000800 */
[----:B------:R-:W-:-:S02]  /*19010*/  ISETP.GE.AND P0, PT, R180, R3, PT ;  /* 0x00000003b400720c */ /* 0x000fc40003f06270 */
[----:B------:R-:W-:Y:S01]  /*19020*/  @!P3 MOV R35, 0x400 ;  /* 0x000004000023b802 */ /* 0x000fe20000000f00 */
[----:B0-----:R-:W-:-:S03]  /*19030*/  @!P4 FFMA R9, R192, R0, R9 ;  /* 0x00000000c009c223 */ /* 0x001fc60000000009 */
[----:B------:R-:W-:Y:S02]  /*19040*/  @!P3 LEA R35, R200, R35, 0x18 ;  /* 0x00000023c823b211 */ /* 0x000fe400078ec0ff */
[----:B------:R-:W0:Y:S01]  /*19050*/  @!P2 S2R R200, SR_CgaCtaId ;  /* 0x0000000000c8a919 */ /* 0x000e220000008800 */
[-C--:B------:R-:W-:Y:S01]  /*19060*/  ISETP.GE.AND P2, PT, R6, R3.reuse, PT ;  /* 0x000000030600720c */ /* 0x080fe20003f46270 */
[----:B------:R-:W-:Y:S01]  /*19070*/  @!P5 HADD2.F32 R125, -RZ, R125.H0_H0 ;  /* 0x2000007dff7dd230 */ /* 0x000fe20000004100 */
[----:B------:R-:W-:Y:S02]  /*19080*/  ISETP.GE.AND P3, PT, R32, R3, PT ;  /* 0x000000032000720c */ /* 0x000fe40003f66270 */
[----:B------:R-:W0:Y:S01]  /*19090*/  @!P0 S2R R194, SR_CgaCtaId ;  /* 0x0000000000c28919 */ /* 0x000e220000008800 */
[----:B------:R-:W-:Y:S01]  /*190a0*/  ISETP.NE.AND P0, PT, R163, RZ, PT ;  /* 0x000000ffa300720c */ /* 0x000fe20003f05270 */
[----:B------:R-:W-:Y:S01]  /*190b0*/  @!P5 FFMA R190, R125, R145, R190 ;  /* 0x000000917dbed223 */ /* 0x000fe200000000be */
[----:B------:R-:W-:Y:S01]  /*190c0*/  ISETP.GE.AND P5, PT, R174, R3, PT ;  /* 0x00000003ae00720c */ /* 0x000fe20003fa6270 */
[----:B------:R3:W-:Y:S05]  /*190d0*/  @!P6 LDS.U16 R125, [R143+0x350c] ;  /* 0x00350c008f7de984 */ /* 0x0007ea0000000400 */
[----:B------:R-:W-:-:S02]  /*190e0*/  @!P2 HADD2.F32 R13, -RZ, R13.H0_H0 ;  /* 0x2000000dff0da230 */ /* 0x000fc40000004100 */
[----:B------:R-:W-:Y:S02]  /*190f0*/  @!P3 MOV R161, 0x400 ;  /* 0x0000040000a1b802 */ /* 0x000fe40000000f00 */
[----:B---3--:R-:W-:Y:S01]  /*19100*/  P2R R143, PR, RZ, 0x10 ;  /* 0x00000010ff8f7803 */ /* 0x008fe20000000000 */
[----:B------:R-:W-:Y:S02]  /*19110*/  @!P0 HADD2.F32 R127, -RZ, R127.H0_H0 ;  /* 0x2000007fff7f8230 */ /* 0x000fe40000004100 */
[----:B------:R-:W-:Y:S01]  /*19120*/  @!P2 FFMA R190, R13, R147, R190 ;  /* 0x000000930dbea223 */ /* 0x000fe200000000be */
[----:B------:R-:W-:Y:S01]  /*19130*/  @!P3 LEA R202, R202, R161, 0x18 ;  /* 0x000000a1cacab211 */ /* 0x000fe200078ec0ff */
[----:B------:R-:W3:Y:S01]  /*19140*/  @!P5 S2R R196, SR_CgaCtaId ;  /* 0x0000000000c4d919 */ /* 0x000ee20000008800 */
[----:B------:R-:W-:Y:S01]  /*19150*/  ISETP.NE.AND P5, PT, R167, RZ, PT ;  /* 0x000000ffa700720c */ /* 0x000fe20003fa5270 */
[----:B------:R-:W-:Y:S01]  /*19160*/  @!P0 FFMA R190, R127, R155, R190 ;  /* 0x0000009b7fbe8223 */ /* 0x000fe200000000be */
[----:B------:R-:W-:Y:S01]  /*19170*/  ISETP.GE.AND P0, PT, R110, R3, PT ;  /* 0x000000036e00720c */ /* 0x000fe20003f06270 */
[----:B------:R4:W3:Y:S01]  /*19180*/  @!P3 LDS.U16 R127, [R202+0x358c] ;  /* 0x00358c00ca7fb984 */ /* 0x0008e20000000400 */
[----:B------:R-:W-:-:S02]  /*19190*/  P2R R147, PR, RZ, 0x8 ;  /* 0x00000008ff937803 */ /* 0x000fc40000000000 */
[-C--:B------:R-:W-:Y:S01]  /*191a0*/  ISETP.GE.AND P4, PT, R182, R3.reuse, PT ;  /* 0x00000003b600720c */ /* 0x080fe20003f86270 */
[----:B------:R-:W-:Y:S01]  /*191b0*/  @!P3 LDS R155, [R81+0x2c] ;  /* 0x00002c00519bb984 */ /* 0x000fe20000000800 */
[-C--:B------:R-:W-:Y:S02]  /*191c0*/  ISETP.GE.AND P3, PT, R180, R3.reuse, PT ;  /* 0x00000003b400720c */ /* 0x080fe40003f66270 */
[----:B------:R-:W-:Y:S01]  /*191d0*/  P2R R163, PR, RZ, 0x1 ;  /* 0x00000001ffa37803 */ /* 0x000fe20000000000 */
[----:B------:R-:W-:Y:S01]  /*191e0*/  @!P6 LDS R161, [R81+0x28] ;  /* 0x0000280051a1e984 */ /* 0x000fe20000000800 */
[----:B------:R-:W-:Y:S01]  /*191f0*/  ISETP.NE.AND P6, PT, R149, RZ, PT ;  /* 0x000000ff9500720c */ /* 0x000fe20003fc5270 */
[----:B--2---:R-:W-:Y:S01]  /*19200*/  @!P5 HADD2.F32 R192, -RZ, R17.H0_H0 ;  /* 0x20000011ffc0d230 */ /* 0x004fe20000004100 */
[----:B------:R-:W-:Y:S01]  /*19210*/  P2R R17, PR, RZ, 0x8 ;  /* 0x00000008ff117803 */ /* 0x000fe20000000000 */
[----:B------:R-:W2:Y:S01]  /*19220*/  @!P0 S2R R204, SR_CgaCtaId ;  /* 0x0000000000cc8919 */ /* 0x000ea20000008800 */
[----:B------:R-:W-:-:S02]  /*19230*/  ISETP.GE.AND P0, PT, R112, R3, PT ;  /* 0x000000037000720c */ /* 0x000fc40003f06270 */
[----:B------:R-:W-:Y:S01]  /*19240*/  ISETP.NE.AND P2, PT, R165, RZ, PT ;  /* 0x000000ffa500720c */ /* 0x000fe20003f45270 */
[----:B------:R-:W-:Y:S01]  /*19250*/  @!P5 FFMA R9, R192, R141, R9 ;  /* 0x0000008dc009d223 */ /* 0x000fe20000000009 */
[----:B------:R-:W-:Y:S02]  /*19260*/  P2R R165, PR, RZ, 0x40 ;  /* 0x00000040ffa57803 */ /* 0x000fe40000000000 */
[----:B------:R-:W-:Y:S02]  /*19270*/  @!P3 MOV R21, 0x400 ;  /* 0x000004000015b802 */ /* 0x000fe40000000f00 */
[-C--:B------:R-:W-:Y:S01]  /*19280*/  ISETP.GE.AND P3, PT, R34, R3.reuse, PT ;  /* 0x000000032200720c */ /* 0x080fe20003f66270 */
[----:B------:R-:W2:Y:S01]  /*19290*/  @!P6 LDS.U16 R121, [R121+0x470a] ;  /* 0x00470a007979e984 */ /* 0x000ea20000000400 */
[----:B------:R-:W-:Y:S02]  /*192a0*/  @!P4 MOV R0, 0x400 ;  /* 0x000004000000c802 */ /* 0x000fe40000000f00 */
[----:B------:R-:W-:Y:S01]  /*192b0*/  @!P1 MOV R13, 0x400 ;  /* 0x00000400000d9802 */ /* 0x000fe20000000f00 */
[----:B------:R-:W2:Y:S01]  /*192c0*/  @!P6 LDS R145, [R81+0xb8] ;  /* 0x0000b8005191e984 */ /* 0x000ea20000000800 */
[-C--:B------:R-:W-:Y:S01]  /*192d0*/  ISETP.GE.AND P6, PT, R20, R3.reuse, PT ;  /* 0x000000031400720c */ /* 0x080fe20003fc6270 */
[----:B-1----:R-:W-:Y:S01]  /*192e0*/  @!P2 HADD2.F32 R123, -RZ, R123.H0_H0 ;  /* 0x2000007bff7ba230 */ /* 0x002fe20000004100 */
[----:B------:R-:W-:Y:S01]  /*192f0*/  @!P4 LEA R0, R131, R0, 0x18 ;  /* 0x000000008300c211 */ /* 0x000fe200078ec0ff */
[----:B------:R-:W1:Y:S01]  /*19300*/  @!P0 S2R R206, SR_CgaCtaId ;  /* 0x0000000000ce8919 */ /* 0x000e620000008800 */
[----:B------:R-:W-:-:S02]  /*19310*/  ISETP.GE.AND P4, PT, R108, R3, PT ;  /* 0x000000036c00720c */ /* 0x000fc40003f86270 */
[----:B------:R-:W-:Y:S01]  /*19320*/  ISETP.GE.AND P0, PT, R136, R3, PT ;  /* 0x000000038800720c */ /* 0x000fe20003f06270 */
[----:B----4-:R-:W4:Y:S01]  /*19330*/  @!P3 S2R R202, SR_CgaCtaId ;  /* 0x0000000000cab919 */ /* 0x010f220000008800 */
[----:B------:R-:W-:Y:S01]  /*19340*/  ISETP.NE.AND P3, PT, R17, RZ, PT ;  /* 0x000000ff1100720c */ /* 0x000fe20003f65270 */
[----:B------:R-:W-:Y:S01]  /*19350*/  @!P2 FFMA R190, R157, R123, R190 ;  /* 0x0000007b9dbea223 */ /* 0x000fe200000000be */
[----:B------:R-:W-:Y:S01]  /*19360*/  @!P1 LEA R131, R198, R13, 0x18 ;  /* 0x0000000dc6839211 */ /* 0x000fe200078ec0ff */
[----:B------:R-:W-:Y:S01]  /*19370*/  @!P1 LDS R157, [R81+0x30] ;  /* 0x00003000519d9984 */ /* 0x000fe20000000800 */
[----:B------:R-:W-:Y:S01]  /*19380*/  P2R R149, PR, RZ, 0x20 ;  /* 0x00000020ff957803 */ /* 0x000fe20000000000 */
[----:B------:R-:W-:Y:S01]  /*19390*/  @!P6 HADD2.F32 R129, -RZ, R129.H0_H0 ;  /* 0x20000081ff81e230 */ /* 0x000fe20000004100 */
[----:B------:R-:W-:Y:S02]  /*193a0*/  ISETP.GE.AND P5, PT, R174, R3, PT ;  /* 0x00000003ae00720c */ /* 0x000fe40003fa6270 */
[----:B------:R-:W4:Y:S01]  /*193b0*/  @!P1 LDS.U16 R131, [R131+0x360c] ;  /* 0x00360c0083839984 */ /* 0x000f220000000400 */
[----:B------:R-:W-:Y:S01]  /*193c0*/  @!P4 MOV R13, 0x400 ;  /* 0x00000400000dc802 */ /* 0x000fe20000000f00 */
[----:B-----5:R-:W-:Y:S01]  /*193d0*/  @!P6 FFMA R190, R129, R159, R190 ;  /* 0x0000009f81bee223 */ /* 0x020fe200000000be */
[----:B------:R-:W-:Y:S01]  /*193e0*/  ISETP.GE.AND P6, PT, R112, R3, PT ;  /* 0x000000037000720c */ /* 0x000fe20003fc6270 */
[----:B------:R-:W5:Y:S01]  /*193f0*/  @!P0 LDS.U16 R117, [R117+0x478a] ;  /* 0x00478a0075758984 */ /* 0x000f620000000400 */
[----:B0-----:R-:W-:-:S02]  /*19400*/  @!P3 LEA R21, R194, R21, 0x18 ;  /* 0x00000015c215b211 */ /* 0x001fc400078ec0ff */
[----:B------:R-:W-:Y:S01]  /*19410*/  ISETP.NE.AND P3, PT, R147, RZ, PT ;  /* 0x000000ff9300720c */ /* 0x000fe20003f65270 */
[----:B------:R-:W-:Y:S01]  /*19420*/  @!P4 LDS R159, [R81+0x34] ;  /* 0x00003400519fc984 */ /* 0x000fe20000000800 */
[----:B------:R-:W-:Y:S02]  /*19430*/  @!P4 LEA R200, R200, R13, 0x18 ;  /* 0x0000000dc8c8c211 */ /* 0x000fe400078ec0ff */
[----:B------:R-:W-:Y:S01]  /*19440*/  @!P5 MOV R13, 0x400 ;  /* 0x00000400000dd802 */ /* 0x000fe20000000f00 */
[----:B------:R-:W0:Y:S01]  /*19450*/  @!P0 LDS R147, [R81+0xbc] ;  /* 0x0000bc0051938984 */ /* 0x000e220000000800 */
[----:B------:R-:W-:Y:S02]  /*19460*/  ISETP.NE.AND P0, PT, R163, RZ, PT ;  /* 0x000000ffa300720c */ /* 0x000fe40003f05270 */
[----:B---3--:R-:W-:Y:S01]  /*19470*/  @!P5 LEA R13, R196, R13, 0x18 ;  /* 0x0000000dc40dd211 */ /* 0x008fe200078ec0ff */
[----:B------:R3:W0:Y:S01]  /*19480*/  @!P4 LDS.U16 R123, [R200+0x368c] ;  /* 0x00368c00c87bc984 */ /* 0x0006220000000400 */
[----:B------:R-:W-:-:S02]  /*19490*/  ISETP.GE.AND P4, PT, R134, R3, PT ;  /* 0x000000038600720c */ /* 0x000fc40003f86270 */
[----:B------:R-:W-:Y:S01]  /*194a0*/  @!P6 MOV R129, 0x400 ;  /* 0x000004000081e802 */ /* 0x000fe20000000f00 */
[----:B------:R-:W-:Y:S01]  /*194b0*/  @!P3 HADD2.F32 R127, -RZ, R127.H0_H0 ;  /* 0x2000007fff7fb230 */ /* 0x000fe20000004100 */
[----:B------:R-:W-:Y:S02]  /*194c0*/  ISETP.GE.AND P5, PT, R26, R3, PT ;  /* 0x000000031a00720c */ /* 0x000fe40003fa6270 */
[----:B-1----:R-:W-:Y:S02]  /*194d0*/  @!P6 LEA R206, R206, R129, 0x18 ;  /* 0x00000081cecee211 */ /* 0x002fe400078ec0ff */
[----:B------:R-:W-:Y:S02]  /*194e0*/  ISETP.NE.AND P6, PT, R165, RZ, PT ;  /* 0x000000ffa500720c */ /* 0x000fe40003fc5270 */
[----:B------:R-:W-:Y:S02]  /*194f0*/  @!P0 MOV R17, 0x400 ;  /* 0x0000040000118802 */ /* 0x000fe40000000f00 */
[----:B------:R-:W-:Y:S01]  /*19500*/  ISETP.GE.AND P2, PT, R178, R3, PT ;  /* 0x00000003b200720c */ /* 0x000fe20003f46270 */
[----:B------:R-:W-:Y:S01]  /*19510*/  @!P4 LDS R194, [R81+0xc0] ;  /* 0x0000c00051c2c984 */ /* 0x000fe20000000800 */
[----:B--2---:R-:W-:-:S02]  /*19520*/  @!P0 LEA R204, R204, R17, 0x18 ;  /* 0x00000011cccc8211 */ /* 0x004fc400078ec0ff */
[----:B------:R-:W-:Y:S01]  /*19530*/  P2R R165, PR, RZ, 0x1 ;  /* 0x00000001ffa57803 */ /* 0x000fe20000000000 */
[----:B------:R1:W-:Y:S01]  /*19540*/  @!P4 LDS.U16 R17, [R23+0x480a] ;  /* 0x00480a001711c984 */ /* 0x0003e20000000400 */
[----:B------:R-:W-:Y:S01]  /*19550*/  ISETP.GE.AND P4, PT, R28, R3, PT ;  /* 0x000000031c00720c */ /* 0x000fe20003f86270 */
[----:B------:R-:W-:Y:S01]  /*19560*/  @!P5 HADD2.F32 R125, -RZ, R125.H0_H0 ;  /* 0x2000007dff7dd230 */ /* 0x000fe20000004100 */
[----:B------:R-:W-:Y:S01]  /*19570*/  P2R R141, PR, RZ, 0x40 ;  /* 0x00000040ff8d7803 */ /* 0x000fe20000000000 */
[----:B------:R-:W-:Y:S02]  /*19580*/  @!P6 HADD2.F32 R192, -RZ, R121.H0_H0 ;  /* 0x20000079ffc0e230 */ /* 0x000fe40000004100 */
[----:B------:R-:W2:Y:S01]  /*19590*/  @!P0 LDS.U16 R121, [R204+0x370c] ;  /* 0x00370c00cc798984 */ /* 0x000ea20000000400 */
[----:B------:R-:W-:Y:S01]  /*195a0*/  @!P5 FFMA R190, R125, R161, R190 ;  /* 0x000000a17dbed223 */ /* 0x000fe200000000be */
[----:B------:R-:W-:Y:S01]  /*195b0*/  ISETP.GE.AND P5, PT, R106, R3, PT ;  /* 0x000000036a00720c */ /* 0x000fe20003fa6270 */
[----:B------:R-:W-:Y:S01]  /*195c0*/  @!P6 FFMA R9, R192, R145, R9 ;  /* 0x00000091c009e223 */ /* 0x000fe20000000009 */
[----:B----4-:R-:W-:Y:S01]  /*195d0*/  @!P1 HADD2.F32 R131, -RZ, R131.H0_H0 ;  /* 0x20000083ff839230 */ /* 0x010fe20000004100 */
[----:B------:R-:W4:Y:S01]  /*195e0*/  @!P0 LDS R145, [R81+0x38] ;  /* 0x0000380051918984 */ /* 0x000f220000000800 */
[----:B------:R-:W-:Y:S01]  /*195f0*/  ISETP.GE.AND P0, PT, R130, R3, PT ;  /* 0x000000038200720c */ /* 0x000fe20003f06270 */
[----:B------:R-:W-:Y:S01]  /*19600*/  @!P3 FFMA R190, R127, R155, R190 ;  /* 0x0000009b7fbeb223 */ /* 0x000fe200000000be */
[----:B------:R-:W-:Y:S01]  /*19610*/  P2R R163, PR, RZ, 0x20 ;  /* 0x00000020ffa37803 */ /* 0x000fe20000000000 */
[----:B---3--:R-:W3:Y:S01]  /*19620*/  @!P4 S2R R200, SR_CgaCtaId ;  /* 0x0000000000c8c919 */ /* 0x008ee20000008800 */
[----:B------:R-:W-:Y:S01]  /*19630*/  ISETP.GE.AND P4, PT, R116, R3, PT ;  /* 0x000000037400720c */ /* 0x000fe20003f86270 */
[----:B------:R-:W-:Y:S01]  /*19640*/  @!P1 FFMA R190, R157, R131, R190 ;  /* 0x000000839dbe9223 */ /* 0x000fe200000000be */
[----:B------:R-:W-:Y:S01]  /*19650*/  ISETP.GE.AND P6, PT, R132, R3, PT ;  /* 0x000000038400720c */ /* 0x000fe20003fc6270 */
[----:B------:R-:W1:Y:S01]  /*19660*/  @!P2 S2R R198, SR_CgaCtaId ;  /* 0x0000000000c6a919 */ /* 0x000e620000008800 */
[----:B------:R-:W-:-:S02]  /*19670*/  LOP3.LUT P3, RZ, R113, 0x1000, RZ, 0xc0, !PT ;  /* 0x0000100071ff7812 */ /* 0x000fc4000786c0ff */
[----:B------:R-:W-:Y:S01]  /*19680*/  P2R R161, PR, RZ, 0x10 ;  /* 0x00000010ffa17803 */ /* 0x000fe20000000000 */
[----:B------:R-:W4:Y:S01]  /*19690*/  @!P5 S2R R196, SR_CgaCtaId ;  /* 0x0000000000c4d919 */ /* 0x000f220000008800 */
[-C--:B------:R-:W-:Y:S02]  /*196a0*/  ISETP.GE.AND P5, PT, R24, R3.reuse, PT ;  /* 0x000000031800720c */ /* 0x080fe40003fa6270 */
[----:B------:R-:W-:Y:S01]  /*196b0*/  P2R R169, PR, RZ, 0x8 ;  /* 0x00000008ffa97803 */ /* 0x000fe20000000000 */
[----:B------:R-:W-:Y:S01]  /*196c0*/  @!P0 LDS.U16 R29, [R29+0x490a] ;  /* 0x00490a001d1d8984 */ /* 0x000fe20000000400 */
[-C--:B------:R-:W-:Y:S02]  /*196d0*/  ISETP.GE.AND P3, PT, R34, R3.reuse, PT ;  /* 0x000000032200720c */ /* 0x080fe40003f66270 */
[----:B------:R-:W-:Y:S01]  /*196e0*/  P2R R167, PR, RZ, 0x40 ;  /* 0x00000040ffa77803 */ /* 0x000fe20000000000 */
[----:B------:R-:W-:Y:S01]  /*196f0*/  @!P0 LDS R131, [R81+0xc8] ;  /* 0x0000c80051838984 */ /* 0x000fe20000000800 */
[----:B------:R-:W-:-:S02]  /*19700*/  ISETP.GE.AND P0, PT, R28, R3, PT ;  /* 0x000000031c00720c */ /* 0x000fc40003f06270 */
[----:B------:R-:W-:Y:S01]  /*19710*/  @!P2 MOV R125, 0x400 ;  /* 0x00000400007da802 */ /* 0x000fe20000000f00 */
[----:B------:R-:W4:Y:S01]  /*19720*/  @!P4 S2R R208, SR_CgaCtaId ;  /* 0x0000000000d0c919 */ /* 0x000f220000008800 */
[-C--:B------:R-:W-:Y:S02]  /*19730*/  ISETP.GE.AND P4, PT, R136, R3.reuse, PT ;  /* 0x000000038800720c */ /* 0x080fe40003f86270 */
[----:B------:R-:W-:Y:S01]  /*19740*/  LOP3.LUT P1, RZ, R113, 0x800, RZ, 0xc0, !PT ;  /* 0x0000080071ff7812 */ /* 0x000fe2000782c0ff */
[----:B------:R-:W4:Y:S02]  /*19750*/  @!P6 LDS.U16 R115, [R115+0x488a] ;  /* 0x00488a007373e984 */ /* 0x000f240000000400 */
[----:B------:R-:W-:Y:S02]  /*19760*/  @!P3 MOV R127, 0x400 ;  /* 0x00000400007fb802 */ /* 0x000fe40000000f00 */
[----:B------:R-:W-:Y:S01]  /*19770*/  @!P6 LDS R129, [R81+0xc4] ;  /* 0x0000c4005181e984 */ /* 0x000fe20000000800 */
[----:B------:R-:W-:-:S02]  /*19780*/  ISETP.GE.AND P6, PT, R108, R3, PT ;  /* 0x000000036c00720c */ /* 0x000fc40003fc6270 */
[----:B------:R-:W-:Y:S01]  /*19790*/  @!P0 MOV R157, 0x400 ;  /* 0x00000400009d8802 */ /* 0x000fe20000000f00 */
[----:B------:R-:W4:Y:S01]  /*197a0*/  @!P5 S2R R210, SR_CgaCtaId ;  /* 0x0000000000d2d919 */ /* 0x000f220000008800 */
[----:B------:R-:W-:Y:S01]  /*197b0*/  ISETP.GE.AND P5, PT, R112, R3, PT ;  /* 0x000000037000720c */ /* 0x000fe20003fa6270 */
[----:B-----5:R-:W-:Y:S01]  /*197c0*/  @!P4 HADD2.F32 R192, -RZ, R117.H0_H0 ;  /* 0x20000075ffc0c230 */ /* 0x020fe20000004100 */
[----:B---3--:R-:W-:Y:S02]  /*197d0*/  @!P0 LEA R157, R200, R157, 0x18 ;  /* 0x0000009dc89d8211 */ /* 0x008fe400078ec0ff */
[----:B------:R-:W-:Y:S02]  /*197e0*/  ISETP.NE.AND P0, PT, R165, RZ, PT ;  /* 0x000000ffa500720c */ /* 0x000fe40003f05270 */
[----:B------:R-:W-:Y:S01]  /*197f0*/  @!P3 LEA R202, R202, R127, 0x18 ;  /* 0x0000007fcacab211 */ /* 0x000fe200078ec0ff */
[----:B0-----:R-:W-:Y:S01]  /*19800*/  @!P4 FFMA R9, R192, R147, R9 ;  /* 0x00000093c009c223 */ /* 0x001fe20000000009 */
[----:B-1----:R-:W-:Y:S01]  /*19810*/  @!P2 LEA R23, R198, R125, 0x18 ;  /* 0x0000007dc617a211 */ /* 0x002fe200078ec0ff */
[----:B------:R-:W-:Y:S01]  /*19820*/  @!P6 HADD2.F32 R123, -RZ, R123.H0_H0 ;  /* 0x2000007bff7be230 */ /* 0x000fe20000004100 */
[----:B------:R-:W-:Y:S01]  /*19830*/  @!P3 LDS R147, [R81+0x40] ;  /* 0x000040005193b984 */ /* 0x000fe20000000800 */
[----:B------:R-:W-:-:S02]  /*19840*/  ISETP.GE.AND P2, PT, R30, R3, PT ;  /* 0x000000031e00720c */ /* 0x000fc40003f46270 */
[----:B------:R-:W-:Y:S01]  /*19850*/  ISETP.NE.AND P4, PT, R161, RZ, PT ;  /* 0x000000ffa100720c */ /* 0x000fe20003f85270 */
[----:B------:R-:W0:Y:S01]  /*19860*/  @!P5 LDS.U16 R125, [R206+0x378c] ;  /* 0x00378c00ce7dd984 */ /* 0x000e220000000400 */
[----:B------:R-:W-:Y:S01]  /*19870*/  @!P6 FFMA R190, R123, R159, R190 ;  /* 0x0000009f7bbee223 */ /* 0x000fe200000000be */
[-C--:B------:R-:W-:Y:S01]  /*19880*/  ISETP.GE.AND P6, PT, R24, R3.reuse, PT ;  /* 0x000000031800720c */ /* 0x080fe20003fc6270 */
[----:B--2---:R-:W-:Y:S01]  /*19890*/  @!P0 HADD2.F32 R121, -RZ, R121.H0_H0 ;  /* 0x20000079ff798230 */ /* 0x004fe20000004100 */
[----:B------:R-:W1:Y:S01]  /*198a0*/  @!P5 LDS R155, [R81+0x3c] ;  /* 0x00003c00519bd984 */ /* 0x000e620000000800 */
[----:B------:R-:W-:-:S03]  /*198b0*/  ISETP.GE.AND P5, PT, R174, R3, PT ;  /* 0x00000003ae00720c */ /* 0x000fc60003fa6270 */
[----:B------:R2:W-:Y:S01]  /*198c0*/  @!P3 LDS.U16 R117, [R202+0x380c] ;  /* 0x00380c00ca75b984 */ /* 0x0005e20000000400 */
[----:B------:R-:W-:Y:S01]  /*198d0*/  ISETP.GE.AND P3, PT, R134, R3, PT ;  /* 0x000000038600720c */ /* 0x000fe20003f66270 */
[----:B----4-:R-:W-:Y:S01]  /*198e0*/  @!P0 FFMA R190, R121, R145, R190 ;  /* 0x0000009179be8223 */ /* 0x010fe200000000be */
[----:B------:R-:W-:Y:S01]  /*198f0*/  ISETP.NE.AND P0, PT, R151, RZ, PT ;  /* 0x000000ff9700720c */ /* 0x000fe20003f05270 */
[----:B------:R-:W3:Y:S01]  /*19900*/  @!P2 S2R R198, SR_CgaCtaId ;  /* 0x0000000000c6a919 */ /* 0x000ee20000008800 */
[----:B------:R-:W-:Y:S02]  /*19910*/  @!P2 MOV R121, 0x400 ;  /* 0x000004000079a802 */ /* 0x000fe40000000f00 */
[----:B------:R-:W-:-:S03]  /*19920*/  @!P4 MOV R159, 0x400 ;  /* 0x00000400009fc802 */ /* 0x000fc60000000f00 */
[----:B------:R-:W4:Y:S01]  /*19930*/  @!P5 LDS.U16 R11, [R11+0x4d88] ;  /* 0x004d88000b0bd984 */ /* 0x000f220000000400 */
[----:B------:R-:W-:-:S03]  /*19940*/  @!P4 LEA R159, R208, R159, 0x18 ;  /* 0x0000009fd09fc211 */ /* 0x000fc600078ec0ff */
[----:B------:R-:W5:Y:S01]  /*19950*/  @!P5 LDS R127, [R81+0xec] ;  /* 0x0000ec00517fd984 */ /* 0x000f620000000800 */
[----:B------:R-:W-:Y:S01]  /*19960*/  ISETP.NE.AND P5, PT, R163, RZ, PT ;  /* 0x000000ffa300720c */ /* 0x000fe20003fa5270 */
[----:B------:R-:W-:Y:S01]  /*19970*/  @!P3 HADD2.F32 R192, -RZ, R17.H0_H0 ;  /* 0x20000011ffc0b230 */ /* 0x000fe20000004100 */
[----:B------:R-:W-:Y:S02]  /*19980*/  @!P6 MOV R17, 0x400 ;  /* 0x000004000011e802 */ /* 0x000fe40000000f00 */
[----:B------:R-:W-:Y:S02]  /*19990*/  P2R R165, PR, RZ, 0x20 ;  /* 0x00000020ffa57803 */ /* 0x000fe40000000000 */
[----:B------:R-:W-:Y:S01]  /*199a0*/  @!P3 FFMA R9, R194, R192, R9 ;  /* 0x000000c0c209b223 */ /* 0x000fe20000000009 */
[----:B------:R-:W-:Y:S01]  /*199b0*/  ISETP.NE.AND P3, PT, R169, RZ, PT ;  /* 0x000000ffa900720c */ /* 0x000fe20003f65270 */
[----:B------:R-:W5:Y:S01]  /*199c0*/  @!P0 S2R R194, SR_CgaCtaId ;  /* 0x0000000000c28919 */ /* 0x000f620000008800 */
[----:B------:R-:W-:-:S02]  /*199d0*/  ISETP.NE.AND P0, PT, R133, RZ, PT ;  /* 0x000000ff8500720c */ /* 0x000fc40003f05270 */
[----:B------:R-:W-:Y:S02]  /*199e0*/  @!P6 LEA R210, R210, R17, 0x18 ;  /* 0x00000011d2d2e211 */ /* 0x000fe400078ec0ff */
[----:B------:R-:W-:Y:S01]  /*199f0*/  @!P5 MOV R123, 0x400 ;  /* 0x00000400007bd802 */ /* 0x000fe20000000f00 */
[----:B------:R-:W-:Y:S01]  /*19a00*/  @!P5 LDS R133, [R81+0x44] ;  /* 0x000044005185d984 */ /* 0x000fe20000000800 */
[----:B------:R-:W-:Y:S02]  /*19a10*/  P2R R163, PR, RZ, 0x1 ;  /* 0x00000001ffa37803 */ /* 0x000fe40000000000 */
[----:B------:R-:W-:Y:S02]  /*19a20*/  @!P5 LEA R123, R196, R123, 0x18 ;  /* 0x0000007bc47bd211 */ /* 0x000fe400078ec0ff */
[----:B------:R-:W-:Y:S01]  /*19a30*/  ISETP.NE.AND P6, PT, R167, RZ, PT ;  /* 0x000000ffa700720c */ /* 0x000fe20003fc5270 */
[----:B------:R-:W5:Y:S01]  /*19a40*/  @!P3 S2R R196, SR_CgaCtaId ;  /* 0x0000000000c4b919 */ /* 0x000f620000008800 */
[----:B------:R-:W-:-:S02]  /*19a50*/  P2R R151, PR, RZ, 0x8 ;  /* 0x00000008ff977803 */ /* 0x000fc40000000000 */
[-C--:B------:R-:W-:Y:S01]  /*19a60*/  ISETP.GE.AND P3, PT, R112, R3.reuse, PT ;  /* 0x000000037000720c */ /* 0x080fe20003f66270 */
[----:B------:R-:W5:Y:S01]  /*19a70*/  @!P0 S2R R200, SR_CgaCtaId ;  /* 0x0000000000c88919 */ /* 0x000f620000008800 */
[----:B------:R-:W-:Y:S02]  /*19a80*/  ISETP.GE.AND P0, PT, R172, R3, PT ;  /* 0x00000003ac00720c */ /* 0x000fe40003f06270 */
[----:B---3--:R-:W-:Y:S01]  /*19a90*/  @!P2 LEA R161, R198, R121, 0x18 ;  /* 0x00000079c6a1a211 */ /* 0x008fe200078ec0ff */
[----:B------:R-:W3:Y:S01]  /*19aa0*/  @!P5 LDS.U16 R17, [R123+0x388c] ;  /* 0x00388c007b11d984 */ /* 0x000ee20000000400 */
[----:B------:R-:W-:Y:S02]  /*19ab0*/  ISETP.GE.AND P5, PT, R28, R3, PT ;  /* 0x000000031c00720c */ /* 0x000fe40003fa6270 */
[----:B------:R-:W-:Y:S01]  /*19ac0*/  P2R R167, PR, RZ, 0x4 ;  /* 0x00000004ffa77803 */ /* 0x000fe20000000000 */
[----:B------:R-:W-:Y:S01]  /*19ad0*/  @!P6 HADD2.F32 R192, -RZ, R115.H0_H0 ;  /* 0x20000073ffc0e230 */ /* 0x000fe20000004100 */
[----:B------:R-:W3:Y:S03]  /*19ae0*/  @!P1 S2R R198, SR_CgaCtaId ;  /* 0x0000000000c69919 */ /* 0x000ee60000008800 */
[----:B0-----:R-:W-:-:S02]  /*19af0*/  @!P3 HADD2.F32 R125, -RZ, R125.H0_H0 ;  /* 0x2000007dff7db230 */ /* 0x001fc40000004100 */
[----:B------:R-:W-:Y:S01]  /*19b00*/  @!P6 FFMA R9, R192, R129, R9 ;  /* 0x00000081c009e223 */ /* 0x000fe20000000009 */
[----:B--2---:R-:W0:Y:S01]  /*19b10*/  @!P0 S2R R202, SR_CgaCtaId ;  /* 0x0000000000ca8919 */ /* 0x004e220000008800 */
[----:B------:R-:W-:Y:S01]  /*19b20*/  ISETP.GE.AND P0, PT, R130, R3, PT ;  /* 0x000000038200720c */ /* 0x000fe20003f06270 */
[----:B-1----:R-:W-:Y:S01]  /*19b30*/  @!P3 FFMA R190, R125, R155, R190 ;  /* 0x0000009b7dbeb223 */ /* 0x002fe200000000be */
[----:B------:R-:W1:Y:S01]  /*19b40*/  @!P5 LDS.U16 R121, [R157+0x390c] ;  /* 0x00390c009d79d984 */ /* 0x000e620000000400 */
[-C--:B------:R-:W-:Y:S02]  /*19b50*/  ISETP.GE.AND P3, PT, R174, R3.reuse, PT ;  /* 0x00000003ae00720c */ /* 0x080fe40003f66270 */
[-C--:B------:R-:W-:Y:S01]  /*19b60*/  ISETP.GE.AND P6, PT, R170, R3.reuse, PT ;  /* 0x00000003aa00720c */ /* 0x080fe20003fc6270 */
[----:B------:R-:W2:Y:S01]  /*19b70*/  @!P5 LDS R145, [R81+0x48] ;  /* 0x000048005191d984 */ /* 0x000ea20000000800 */
[----:B------:R-:W-:-:S03]  /*19b80*/  ISETP.GE.AND P5, PT, R34, R3, PT ;  /* 0x000000032200720c */ /* 0x000fc60003fa6270 */
[----:B------:R-:W-:Y:S03]  /*19b90*/  @!P4 LDS.U16 R123, [R159+0x398c] ;  /* 0x00398c009f7bc984 */ /* 0x000fe60000000400 */
[----:B------:R-:W-:Y:S01]  /*19ba0*/  @!P0 HADD2.F32 R192, -RZ, R29.H0_H0 ;  /* 0x2000001dffc08230 */ /* 0x000fe20000004100 */
[----:B------:R-:W-:Y:S02]  /*19bb0*/  @!P2 LDS.U16 R125, [R161+0x3a8c] ;  /* 0x003a8c00a17da984 */ /* 0x000fe40000000400 */
[----:B----4-:R-:W-:Y:S02]  /*19bc0*/  @!P3 HADD2.F32 R11, -RZ, R11.H0_H0 ;  /* 0x2000000bff0bb230 */ /* 0x010fe40000004100 */
[----:B------:R-:W-:Y:S01]  /*19bd0*/  @!P0 FFMA R9, R192, R131, R9 ;  /* 0x00000083c0098223 */ /* 0x000fe20000000009 */
[-C--:B------:R-:W-:Y:S01]  /*19be0*/  ISETP.GE.AND P0, PT, R24, R3.reuse, PT ;  /* 0x000000031800720c */ /* 0x080fe20003f06270 */
[----:B------:R-:W4:Y:S01]  /*19bf0*/  @!P6 S2R R204, SR_CgaCtaId ;  /* 0x0000000000cce919 */ /* 0x000f220000008800 */
[----:B------:R-:W-:Y:S01]  /*19c00*/  @!P5 HADD2.F32 R117, -RZ, R117.H0_H0 ;  /* 0x20000075ff75d230 */ /* 0x000fe20000004100 */
[----:B------:R-:W-:Y:S01]  /*19c10*/  ISETP.GE.AND P6, PT, R128, R3, PT ;  /* 0x000000038000720c */ /* 0x000fe20003fc6270 */
[----:B-----5:R-:W-:Y:S01]  /*19c20*/  @!P3 FFMA R188, R11, R127, R188 ;  /* 0x0000007f0bbcb223 */ /* 0x020fe200000000bc */
[----:B------:R-:W-:Y:S01]  /*19c30*/  ISETP.NE.AND P3, PT, R151, RZ, PT ;  /* 0x000000ff9700720c */ /* 0x000fe20003f65270 */
[----:B------:R-:W-:Y:S01]  /*19c40*/  @!P4 LDS R131, [R81+0x4c] ;  /* 0x00004c005183c984 */ /* 0x000fe20000000800 */
[----:B------:R-:W-:Y:S01]  /*19c50*/  @!P5 FFMA R190, R147, R117, R190 ;  /* 0x0000007593bed223 */ /* 0x000fe200000000be */
[----:B------:R-:W-:-:S02]  /*19c60*/  ISETP.GE.AND P5, PT, R176, R3, PT ;  /* 0x00000003b000720c */ /* 0x000fc40003fa6270 */
[----:B------:R-:W-:Y:S01]  /*19c70*/  @!P1 MOV R127, 0x400 ;  /* 0x00000400007f9802 */ /* 0x000fe20000000f00 */
[----:B------:R-:W-:Y:S01]  /*19c80*/  @!P2 LDS R151, [R81+0x54] ;  /* 0x000054005197a984 */ /* 0x000fe20000000800 */
[-C--:B------:R-:W-:Y:S02]  /*19c90*/  ISETP.GE.AND P2, PT, R170, R3.reuse, PT ;  /* 0x00000003aa00720c */ /* 0x080fe40003f46270 */
[----:B------:R-:W-:Y:S01]  /*19ca0*/  ISETP.GE.AND P4, PT, R166, R3, PT ;  /* 0x00000003a600720c */ /* 0x000fe20003f86270 */
[----:B------:R-:W-:Y:S04]  /*19cb0*/  @!P0 LDS.U16 R117, [R210+0x3a0c] ;  /* 0x003a0c00d2758984 */ /* 0x000fe80000000400 */
[----:B------:R-:W-:Y:S01]  /*19cc0*/  @!P0 LDS R147, [R81+0x50] ;  /* 0x0000500051938984 */ /* 0x000fe20000000800 */
[----:B------:R-:W-:-:S02]  /*19cd0*/  ISETP.NE.AND P0, PT, R163, RZ, PT ;  /* 0x000000ffa300720c */ /* 0x000fc40003f05270 */
[----:B------:R-:W-:Y:S01]  /*19ce0*/  @!P5 MOV R29, 0x400 ;  /* 0x00000400001dd802 */ /* 0x000fe20000000f00 */
[----:B------:R5:W2:Y:S01]  /*19cf0*/  @!P6 LDS.U16 R115, [R25+0x498a] ;  /* 0x00498a001973e984 */ /* 0x000aa20000000400 */
[----:B------:R-:W-:Y:S02]  /*19d00*/  P2R R163, PR, RZ, 0x8 ;  /* 0x00000008ffa37803 */ /* 0x000fe40000000000 */
[----:B------:R-:W-:Y:S01]  /*19d10*/  @!P5 LEA R29, R194, R29, 0x18 ;  /* 0x0000001dc21dd211 */ /* 0x000fe200078ec0ff */
[----:B------:R-:W2:Y:S01]  /*19d20*/  @!P6 LDS R129, [R81+0xcc] ;  /* 0x0000cc005181e984 */ /* 0x000ea20000000800 */
[----:B------:R-:W-:Y:S02]  /*19d30*/  ISETP.NE.AND P5, PT, R165, RZ, PT ;  /* 0x000000ffa500720c */ /* 0x000fe40003fa5270 */
[----:B------:R-:W-:Y:S01]  /*19d40*/  P2R R171, PR, RZ, 0x1 ;  /* 0x00000001ffab7803 */ /* 0x000fe20000000000 */
[----:B------:R-:W2:Y:S01]  /*19d50*/  @!P4 S2R R208, SR_CgaCtaId ;  /* 0x0000000000d0c919 */ /* 0x000ea20000008800 */
[----:B-----5:R-:W-:-:S02]  /*19d60*/  @!P3 MOV R25, 0x400 ;  /* 0x000004000019b802 */ /* 0x020fc40000000f00 */
[----:B------:R-:W-:Y:S02]  /*19d70*/  @!P0 MOV R11, 0x400 ;  /* 0x00000400000b8802 */ /* 0x000fe40000000f00 */
[----:B------:R-:W-:Y:S02]  /*19d80*/  @!P3 LEA R25, R196, R25, 0x18 ;  /* 0x00000019c419b211 */ /* 0x000fe400078ec0ff */
[----:B------:R-:W-:Y:S02]  /*19d90*/  @!P0 LEA R200, R200, R11, 0x18 ;  /* 0x0000000bc8c88211 */ /* 0x000fe400078ec0ff */
[----:B------:R-:W-:Y:S01]  /*19da0*/  ISETP.GE.AND P3, PT, R172, R3, PT ;  /* 0x00000003ac00720c */ /* 0x000fe20003f66270 */
[----:B---3--:R-:W-:Y:S01]  /*19db0*/  @!P5 HADD2.F32 R11, -RZ, R17.H0_H0 ;  /* 0x20000011ff0bd230 */ /* 0x008fe20000004100 */
[----:B------:R-:W-:Y:S02]  /*19dc0*/  @!P1 LEA R17, R198, R127, 0x18 ;  /* 0x0000007fc6119211 */ /* 0x000fe400078ec0ff */
[----:B------:R3:W5:Y:S01]  /*19dd0*/  @!P0 LDS.U16 R127, [R200+0x3b0c] ;  /* 0x003b0c00c87f8984 */ /* 0x0007620000000400 */
[----:B------:R-:W-:Y:S01]  /*19de0*/  P2R R165, PR, RZ, 0x2 ;  /* 0x00000002ffa57803 */ /* 0x000fe20000000000 */
[----:B------:R-:W-:Y:S01]  /*19df0*/  @!P5 FFMA R190, R11, R133, R190 ;  /* 0x000000850bbed223 */ /* 0x000fe200000000be */
[-C--:B------:R-:W-:Y:S01]  /*19e00*/  ISETP.GE.AND P1, PT, R164, R3.reuse, PT ;  /* 0x00000003a400720c */ /* 0x080fe20003f26270 */
[----:B------:R-:W5:Y:S01]  /*19e10*/  @!P0 LDS R133, [R81+0x58] ;  /* 0x0000580051858984 */ /* 0x000f620000000800 */
[----:B------:R-:W-:-:S02]  /*19e20*/  ISETP.GE.AND P0, PT, R28, R3, PT ;  /* 0x000000031c00720c */ /* 0x000fc40003f06270 */
[----:B------:R-:W-:Y:S02]  /*19e30*/  @!P2 MOV R157, 0x400 ;  /* 0x00000400009da802 */ /* 0x000fe40000000f00 */
[----:B------:R-:W-:Y:S02]  /*19e40*/  @!P3 MOV R155, 0x400 ;  /* 0x00000400009bb802 */ /* 0x000fe40000000f00 */
[----:B------:R-:W-:Y:S02]  /*19e50*/  P2R R169, PR, RZ, 0x2 ;  /* 0x00000002ffa97803 */ /* 0x000fe40000000000 */
[----:B0-----:R-:W-:Y:S02]  /*19e60*/  @!P3 LEA R155, R202, R155, 0x18 ;  /* 0x0000009bca9bb211 */ /* 0x001fe400078ec0ff */
[----:B----4-:R-:W-:Y:S01]  /*19e70*/  @!P2 LEA R157, R204, R157, 0x18 ;  /* 0x0000009dcc9da211 */ /* 0x010fe200078ec0ff */
[----:B------:R-:W0:Y:S01]  /*19e80*/  @!P1 S2R R196, SR_CgaCtaId ;  /* 0x0000000000c49919 */ /* 0x000e220000008800 */
[-C--:B------:R-:W-:Y:S01]  /*19e90*/  ISETP.GE.AND P1, PT, R160, R3.reuse, PT ;  /* 0x00000003a000720c */ /* 0x080fe20003f26270 */
[----:B-1----:R-:W-:Y:S01]  /*19ea0*/  @!P0 HADD2.F32 R121, -RZ, R121.H0_H0 ;  /* 0x20000079ff798230 */ /* 0x002fe20000004100 */
[-C--:B------:R-:W-:Y:S01]  /*19eb0*/  ISETP.GE.AND P5, PT, R162, R3.reuse, PT ;  /* 0x00000003a200720c */ /* 0x080fe20003fa6270 */
[----:B------:R-:W1:Y:S01]  /*19ec0*/  @!P3 LDS.U16 R11, [R155+0x3b8c] ;  /* 0x003b8c009b0bb984 */ /* 0x000e620000000400 */
[----:B------:R-:W-:-:S02]  /*19ed0*/  ISETP.GE.AND P6, PT, R168, R3, PT ;  /* 0x00000003a800720c */ /* 0x000fc40003fc6270 */
[----:B--2---:R-:W-:Y:S01]  /*19ee0*/  @!P0 FFMA R190, R121, R145, R190 ;  /* 0x0000009179be8223 */ /* 0x004fe200000000be */
[-C--:B------:R-:W-:Y:S01]  /*19ef0*/  ISETP.GE.AND P0, PT, R128, R3.reuse, PT ;  /* 0x000000038000720c */ /* 0x080fe20003f06270 */
[----:B------:R-:W2:Y:S01]  /*19f00*/  @!P3 LDS R145, [R81+0x5c] ;  /* 0x00005c005191b984 */ /* 0x000ea20000000800 */
[----:B------:R-:W-:Y:S02]  /*19f10*/  ISETP.GE.AND P3, PT, R116, R3, PT ;  /* 0x000000037400720c */ /* 0x000fe40003f66270 */
[----:B------:R-:W-:Y:S01]  /*19f20*/  @!P4 MOV R161, 0x400 ;  /* 0x0000040000a1c802 */ /* 0x000fe20000000f00 */
[----:B------:R4:W2:Y:S03]  /*19f30*/  @!P2 LDS.U16 R121, [R157+0x3c0c] ;  /* 0x003c0c009d79a984 */ /* 0x0008a60000000400 */
[----:B------:R-:W-:Y:S01]  /*19f40*/  @!P4 LEA R161, R208, R161, 0x18 ;  /* 0x000000a1d0a1c211 */ /* 0x000fe200078ec0ff */
[----:B------:R-:W2:Y:S01]  /*19f50*/  @!P2 LDS R155, [R81+0x60] ;  /* 0x00006000519ba984 */ /* 0x000ea20000000800 */
[----:B------:R-:W-:-:S02]  /*19f60*/  ISETP.GE.AND P2, PT, R158, R3, PT ;  /* 0x000000039e00720c */ /* 0x000fc40003f46270 */
[----:B------:R-:W-:Y:S01]  /*19f70*/  @!P6 MOV R159, 0x400 ;  /* 0x00000400009fe802 */ /* 0x000fe20000000f00 */
[----:B------:R-:W-:Y:S01]  /*19f80*/  @!P0 HADD2.F32 R192, -RZ, R115.H0_H0 ;  /* 0x20000073ffc08230 */ /* 0x000fe20000004100 */
[----:B---3--:R-:W3:Y:S01]  /*19f90*/  @!P1 S2R R200, SR_CgaCtaId ;  /* 0x0000000000c89919 */ /* 0x008ee20000008800 */
[----:B------:R-:W-:Y:S01]  /*19fa0*/  @!P3 HADD2.F32 R123, -RZ, R123.H0_H0 ;  /* 0x2000007bff7bb230 */ /* 0x000fe20000004100 */
[----:B------:R-:W-:Y:S01]  /*19fb0*/  ISETP.GE.AND P1, PT, R24, R3, PT ;  /* 0x000000031800720c */ /* 0x000fe20003f26270 */
[----:B------:R-:W5:Y:S01]  /*19fc0*/  @!P5 S2R R198, SR_CgaCtaId ;  /* 0x0000000000c6d919 */ /* 0x000f620000008800 */
[----:B------:R-:W-:Y:S02]  /*19fd0*/  @!P0 FFMA R9, R192, R129, R9 ;  /* 0x00000081c0098223 */ /* 0x000fe40000000009 */
[----:B------:R-:W-:Y:S01]  /*19fe0*/  @!P3 FFMA R190, R123, R131, R190 ;  /* 0x000000837bbeb223 */ /* 0x000fe200000000be */
[-C--:B------:R-:W-:Y:S01]  /*19ff0*/  ISETP.GE.AND P3, PT, R126, R3.reuse, PT ;  /* 0x000000037e00720c */ /* 0x080fe20003f66270 */
[----:B------:R-:W1:Y:S01]  /*1a000*/  @!P6 S2R R206, SR_CgaCtaId ;  /* 0x0000000000cee919 */ /* 0x000e620000008800 */
[----:B------:R-:W-:-:S02]  /*1a010*/  ISETP.GE.AND P0, PT, R178, R3, PT ;  /* 0x00000003b200720c */ /* 0x000fc40003f06270 */
[----:B----4-:R-:W-:Y:S01]  /*1a020*/  P2R R157, PR, RZ, 0x10 ;  /* 0x00000010ff9d7803 */ /* 0x010fe20000000000 */
[----:B------:R-:W4:Y:S01]  /*1a030*/  @!P2 S2R R192, SR_CgaCtaId ;  /* 0x0000000000c0a919 */ /* 0x000f220000008800 */
[----:B------:R-:W-:Y:S02]  /*1a040*/  ISETP.NE.AND P2, PT, R167, RZ, PT ;  /* 0x000000ffa700720c */ /* 0x000fe40003f45270 */
[----:B------:R-:W-:Y:S01]  /*1a050*/  @!P1 HADD2.F32 R117, -RZ, R117.H0_H0 ;  /* 0x20000075ff759230 */ /* 0x000fe20000004100 */
[----:B------:R-:W-:-:S04]  /*1a060*/  P2R R167, PR, RZ, 0x20 ;  /* 0x00000020ffa77803 */ /* 0x000fc80000000000 */
[----:B------:R-:W-:Y:S01]  /*1a070*/  @!P3 LDS.U16 R109, [R109+0x4a0a] ;  /* 0x004a0a006d6db984 */ /* 0x000fe20000000400 */
[----:B------:R-:W-:Y:S01]  /*1a080*/  @!P1 FFMA R190, R147, R117, R190 ;  /* 0x0000007593be9223 */ /* 0x000fe200000000be */
[----:B------:R-:W-:Y:S02]  /*1a090*/  ISETP.NE.AND P1, PT, R169, RZ, PT ;  /* 0x000000ffa900720c */ /* 0x000fe40003f25270 */
[----:B------:R-:W-:Y:S01]  /*1a0a0*/  @!P3 LDS R194, [R81+0xd0] ;  /* 0x0000d00051c2b984 */ /* 0x000fe20000000800 */
[----:B------:R-:W-:Y:S01]  /*1a0b0*/  ISETP.GE.AND P3, PT, R154, R3, PT ;  /* 0x000000039a00720c */ /* 0x000fe20003f66270 */
[----:B------:R-:W-:Y:S02]  /*1a0c0*/  @!P2 HADD2.F32 R125, -RZ, R125.H0_H0 ;  /* 0x2000007dff7da230 */ /* 0x000fe40000004100 */
[----:B------:R-:W3:Y:S03]  /*1a0d0*/  @!P0 LDS.U16 R33, [R33+0x4e08] ;  /* 0x004e080021218984 */ /* 0x000ee60000000400 */
[----:B------:R-:W-:Y:S01]  /*1a0e0*/  @!P2 FFMA R190, R125, R151, R190 ;  /* 0x000000977dbea223 */ /* 0x000fe200000000be */
[----:B------:R-:W-:Y:S01]  /*1a0f0*/  ISETP.GE.AND P2, PT, R156, R3, PT ;  /* 0x000000039c00720c */ /* 0x000fe20003f46270 */
[----:B------:R-:W3:Y:S01]  /*1a100*/  @!P0 LDS R129, [R81+0xf0] ;  /* 0x0000f00051818984 */ /* 0x000ee20000000800 */
[----:B------:R-:W-:-:S02]  /*1a110*/  @!P5 MOV R125, 0x400 ;  /* 0x00000400007dd802 */ /* 0x000fc40000000f00 */
[----:B------:R-:W-:Y:S01]  /*1a120*/  ISETP.NE.AND P0, PT, R171, RZ, PT ;  /* 0x000000ffab00720c */ /* 0x000fe20003f05270 */
[----:B------:R-:W-:Y:S01]  /*1a130*/  @!P6 LDS R147, [R81+0x64] ;  /* 0x000064005193e984 */ /* 0x000fe20000000800 */
[----:B------:R-:W-:Y:S02]  /*1a140*/  @!P1 MOV R117, 0x400 ;  /* 0x0000040000759802 */ /* 0x000fe40000000f00 */
[----:B-----5:R-:W-:Y:S01]  /*1a150*/  @!P5 LEA R198, R198, R125, 0x18 ;  /* 0x0000007dc6c6d211 */ /* 0x020fe200078ec0ff */
[----:B------:R-:W5:Y:S01]  /*1a160*/  @!P3 S2R R204, SR_CgaCtaId ;  /* 0x0000000000ccb919 */ /* 0x000f620000008800 */
[-C--:B------:R-:W-:Y:S02]  /*1a170*/  ISETP.GE.AND P3, PT, R176, R3.reuse, PT ;  /* 0x00000003b000720c */ /* 0x080fe40003f66270 */
[----:B------:R-:W-:Y:S01]  /*1a180*/  ISETP.GE.AND P5, PT, R172, R3, PT ;  /* 0x00000003ac00720c */ /* 0x000fe20003fa6270 */
[----:B------:R-:W5:Y:S01]  /*1a190*/  @!P2 S2R R202, SR_CgaCtaId ;  /* 0x0000000000caa919 */ /* 0x000f620000008800 */
[----:B0-----:R-:W-:-:S02]  /*1a1a0*/  @!P1 LEA R123, R196, R117, 0x18 ;  /* 0x00000075c47b9211 */ /* 0x001fc400078ec0ff */
[----:B------:R-:W-:Y:S01]  /*1a1b0*/  ISETP.NE.AND P2, PT, R153, RZ, PT ;  /* 0x000000ff9900720c */ /* 0x000fe20003f45270 */
[----:B------:R0:W-:Y:S01]  /*1a1c0*/  @!P4 LDS.U16 R117, [R161+0x3d0c] ;  /* 0x003d0c00a175c984 */ /* 0x0001e20000000400 */
[----:B------:R-:W-:Y:S01]  /*1a1d0*/  @!P0 HADD2.F32 R127, -RZ, R127.H0_H0 ;  /* 0x2000007fff7f8230 */ /* 0x000fe20000004100 */
[----:B-1----:R-:W-:Y:S02]  /*1a1e0*/  @!P6 LEA R115, R206, R159, 0x18 ;  /* 0x0000009fce73e211 */ /* 0x002fe400078ec0ff */
[----:B------:R-:W-:Y:S02]  /*1a1f0*/  P2R R159, PR, RZ, 0x4 ;  /* 0x00000004ff9f7803 */ /* 0x000fe40000000000 */
[----:B------:R-:W-:Y:S01]  /*1a200*/  @!P3 LDS.U16 R31, [R31+0x4e88] ;  /* 0x004e88001f1fb984 */ /* 0x000fe20000000400 */
[----:B------:R-:W-:Y:S01]  /*1a210*/  @!P0 FFMA R190, R127, R133, R190 ;  /* 0x000000857fbe8223 */ /* 0x000fe200000000be */
[----:B0-----:R-:W-:Y:S01]  /*1a220*/  P2R R161, PR, RZ, 0x8 ;  /* 0x00000008ffa17803 */ /* 0x001fe20000000000 */
[----:B------:R-:W-:Y:S01]  /*1a230*/  @!P5 HADD2.F32 R11, -RZ, R11.H0_H0 ;  /* 0x2000000bff0bd230 */ /* 0x000fe20000004100 */
[----:B------:R-:W-:Y:S01]  /*1a240*/  @!P3 LDS R125, [R81+0xf4] ;  /* 0x0000f400517db984 */ /* 0x000fe20000000800 */
[----:B------:R-:W-:-:S02]  /*1a250*/  ISETP.GE.AND P3, PT, R170, R3, PT ;  /* 0x00000003aa00720c */ /* 0x000fc40003f66270 */
[----:B------:R-:W-:Y:S01]  /*1a260*/  P2R R131, PR, RZ, 0x1 ;  /* 0x00000001ff837803 */ /* 0x000fe20000000000 */
[----:B------:R-:W-:Y:S01]  /*1a270*/  @!P2 LDS.U16 R119, [R119+0x4a8a] ;  /* 0x004a8a007777a984 */ /* 0x000fe20000000400 */
[----:B--2---:R-:W-:Y:S01]  /*1a280*/  @!P5 FFMA R190, R11, R145, R190 ;  /* 0x000000910bbed223 */ /* 0x004fe200000000be */
[-C--:B------:R-:W-:Y:S02]  /*1a290*/  ISETP.GE.AND P0, PT, R160, R3.reuse, PT ;  /* 0x00000003a000720c */ /* 0x080fe40003f06270 */
[----:B------:R-:W-:Y:S01]  /*1a2a0*/  @!P2 LDS R127, [R81+0xd4] ;  /* 0x0000d400517fa984 */ /* 0x000fe20000000800 */
[-C--:B------:R-:W-:Y:S02]  /*1a2b0*/  ISETP.GE.AND P2, PT, R158, R3.reuse, PT ;  /* 0x000000039e00720c */ /* 0x080fe40003f46270 */
[-C--:B------:R-:W-:Y:S01]  /*1a2c0*/  ISETP.GE.AND P1, PT, R150, R3.reuse, PT ;  /* 0x000000039600720c */ /* 0x080fe20003f26270 */
[----:B------:R-:W-:Y:S01]  /*1a2d0*/  @!P4 LDS R133, [R81+0x68] ;  /* 0x000068005185c984 */ /* 0x000fe20000000800 */
[-C--:B------:R-:W-:Y:S01]  /*1a2e0*/  ISETP.GE.AND P4, PT, R156, R3.reuse, PT ;  /* 0x000000039c00720c */ /* 0x080fe20003f86270 */
[----:B------:R-:W-:Y:S01]  /*1a2f0*/  @!P3 HADD2.F32 R121, -RZ, R121.H0_H0 ;  /* 0x20000079ff79b230 */ /* 0x000fe20000004100 */
[----:B------:R-:W-:Y:S01]  /*1a300*/  ISETP.GE.AND P5, PT, R164, R3, PT ;  /* 0x00000003a400720c */ /* 0x000fe20003fa6270 */
[----:B------:R-:W0:Y:S01]  /*1a310*/  @!P6 LDS.U16 R115, [R115+0x3c8c] ;  /* 0x003c8c007373e984 */ /* 0x000e220000000400 */
[----:B------:R-:W-:-:S02]  /*1a320*/  P2R R169, PR, RZ, 0x1 ;  /* 0x00000001ffa97803 */ /* 0x000fc40000000000 */
[----:B------:R-:W-:Y:S01]  /*1a330*/  @!P3 FFMA R190, R155, R121, R190 ;  /* 0x000000799bbeb223 */ /* 0x000fe200000000be */
[----:B------:R-:W-:Y:S02]  /*1a340*/  ISETP.GE.AND P3, PT, R154, R3, PT ;  /* 0x000000039a00720c */ /* 0x000fe40003f66270 */
[----:B------:R-:W-:Y:S02]  /*1a350*/  @!P2 MOV R11, 0x400 ;  /* 0x00000400000ba802 */ /* 0x000fe40000000f00 */
[----:B------:R-:W-:Y:S02]  /*1a360*/  @!P0 MOV R151, 0x400 ;  /* 0x0000040000978802 */ /* 0x000fe40000000f00 */
[----:B----4-:R-:W-:Y:S02]  /*1a370*/  @!P2 LEA R153, R192, R11, 0x18 ;  /* 0x0000000bc099a211 */ /* 0x010fe400078ec0ff */
[----:B------:R-:W-:Y:S01]  /*1a380*/  ISETP.GE.AND P2, PT, R178, R3, PT ;  /* 0x00000003b200720c */ /* 0x000fe20003f46270 */
[----:B------:R-:W-:Y:S01]  /*1a390*/  @!P5 LDS.U16 R123, [R123+0x3d8c] ;  /* 0x003d8c007b7bd984 */ /* 0x000fe20000000400 */
[----:B------:R-:W-:-:S02]  /*1a3a0*/  @!P4 MOV R11, 0x400 ;  /* 0x00000400000bc802 */ /* 0x000fc40000000f00 */
[----:B---3--:R-:W-:Y:S01]  /*1a3b0*/  @!P0 LEA R151, R200, R151, 0x18 ;  /* 0x00000097c8978211 */ /* 0x008fe200078ec0ff */
[----:B------:R-:W-:Y:S01]  /*1a3c0*/  @!P5 LDS R121, [R81+0x6c] ;  /* 0x00006c005179d984 */ /* 0x000fe20000000800 */
[----:B------:R-:W-:Y:S02]  /*1a3d0*/  @!P3 MOV R145, 0x400 ;  /* 0x000004000091b802 */ /* 0x000fe40000000f00 */
[----:B-----5:R-:W-:Y:S01]  /*1a3e0*/  @!P4 LEA R202, R202, R11, 0x18 ;  /* 0x0000000bcacac211 */ /* 0x020fe200078ec0ff */
[----:B------:R-:W1:Y:S01]  /*1a3f0*/  @!P1 S2R R200, SR_CgaCtaId ;  /* 0x0000000000c89919 */ /* 0x000e620000008800 */
[----:B------:R-:W-:Y:S02]  /*1a400*/  @!P3 LEA R11, R204, R145, 0x18 ;  /* 0x00000091cc0bb211 */ /* 0x000fe400078ec0ff */
[-C--:B------:R-:W-:Y:S01]  /*1a410*/  ISETP.GE.AND P3, PT, R122, R3.reuse, PT ;  /* 0x000000037a00720c */ /* 0x080fe20003f66270 */
[----:B------:R-:W-:Y:S01]  /*1a420*/  @!P2 HADD2.F32 R33, -RZ, R33.H0_H0 ;  /* 0x20000021ff21a230 */ /* 0x000fe20000004100 */
[----:B------:R-:W-:-:S02]  /*1a430*/  ISETP.GE.AND P5, PT, R126, R3, PT ;  /* 0x000000037e00720c */ /* 0x000fc40003fa6270 */
[----:B------:R-:W-:Y:S02]  /*1a440*/  ISETP.NE.AND P4, PT, R157, RZ, PT ;  /* 0x000000ff9d00720c */ /* 0x000fe40003f85270 */
[----:B------:R-:W-:Y:S01]  /*1a450*/  @!P2 FFMA R188, R129, R33, R188 ;  /* 0x0000002181bca223 */ /* 0x000fe200000000bc */
[----:B------:R-:W-:Y:S02]  /*1a460*/  ISETP.NE.AND P2, PT, R159, RZ, PT ;  /* 0x000000ff9f00720c */ /* 0x000fe40003f45270 */
[----:B------:R-:W-:-:S04]  /*1a470*/  ISETP.GE.AND P0, PT, R152, R3, PT ;  /* 0x000000039800720c */ /* 0x000fc80003f06270 */
[----:B------:R-:W-:Y:S02]  /*1a480*/  @!P3 LDS R129, [R81+0xd8] ;  /* 0x0000d8005181b984 */ /* 0x000fe40000000800 */
[----:B------:R-:W-:Y:S02]  /*1a490*/  @!P5 HADD2.F32 R192, -RZ, R109.H0_H0 ;  /* 0x2000006dffc0d230 */ /* 0x000fe40000004100 */
[----:B------:R-:W-:Y:S01]  /*1a4a0*/  @!P3 LDS.U16 R111, [R111+0x4b0a] ;  /* 0x004b0a006f6fb984 */ /* 0x000fe20000000400 */
[----:B------:R-:W-:Y:S01]  /*1a4b0*/  ISETP.GE.AND P3, PT, R146, R3, PT ;  /* 0x000000039200720c */ /* 0x000fe20003f66270 */
[----:B0-----:R-:W-:Y:S02]  /*1a4c0*/  @!P6 HADD2.F32 R115, -RZ, R115.H0_H0 ;  /* 0x20000073ff73e230 */ /* 0x001fe40000004100 */
[----:B------:R-:W-:Y:S01]  /*1a4d0*/  @!P5 FFMA R9, R194, R192, R9 ;  /* 0x000000c0c209d223 */ /* 0x000fe20000000009 */
[----:B------:R-:W-:Y:S01]  /*1a4e0*/  ISETP.NE.AND P5, PT, R167, RZ, PT ;  /* 0x000000ffa700720c */ /* 0x000fe20003fa5270 */
[----:B------:R-:W-:Y:S01]  /*1a4f0*/  @!P4 HADD2.F32 R117, -RZ, R117.H0_H0 ;  /* 0x20000075ff75c230 */ /* 0x000fe20000004100 */
[----:B------:R-:W0:Y:S01]  /*1a500*/  @!P0 S2R R196, SR_CgaCtaId ;  /* 0x0000000000c48919 */ /* 0x000e220000008800 */
[----:B------:R-:W-:Y:S01]  /*1a510*/  @!P6 FFMA R190, R115, R147, R190 ;  /* 0x0000009373bee223 */ /* 0x000fe200000000be */
[----:B------:R-:W-:Y:S01]  /*1a520*/  @!P1 MOV R115, 0x400 ;  /* 0x0000040000739802 */ /* 0x000fe20000000f00 */
[----:B------:R-:W-:Y:S01]  /*1a530*/  @!P2 HADD2.F32 R192, -RZ, R119.H0_H0 ;  /* 0x20000077ffc0a230 */ /* 0x000fe20000004100 */
[----:B------:R-:W-:Y:S01]  /*1a540*/  P2R R147, PR, RZ, 0x20 ;  /* 0x00000020ff937803 */ /* 0x000fe20000000000 */
[----:B------:R-:W-:Y:S01]  /*1a550*/  @!P4 FFMA R190, R117, R133, R190 ;  /* 0x0000008575bec223 */ /* 0x000fe200000000be */
[----:B-1----:R-:W-:Y:S01]  /*1a560*/  @!P1 LEA R200, R200, R115, 0x18 ;  /* 0x00000073c8c89211 */ /* 0x002fe200078ec0ff */
[----:B------:R-:W1:Y:S01]  /*1a570*/  @!P3 S2R R204, SR_CgaCtaId ;  /* 0x0000000000ccb919 */ /* 0x000e620000008800 */
[----:B------:R-:W-:Y:S01]  /*1a580*/  ISETP.NE.AND P3, PT, R161, RZ, PT ;  /* 0x000000ffa100720c */ /* 0x000fe20003f65270 */
[----:B------:R-:W-:Y:S01]  /*1a590*/  @!P2 FFMA R9, R192, R127, R9 ;  /* 0x0000007fc009a223 */ /* 0x000fe20000000009 */
[----:B------:R-:W-:Y:S01]  /*1a5a0*/  ISETP.NE.AND P1, PT, R165, RZ, PT ;  /* 0x000000ffa500720c */ /* 0x000fe20003f25270 */
[----:B------:R2:W3:Y:S01]  /*1a5b0*/  @!P5 LDS.U16 R33, [R198+0x3e0c] ;  /* 0x003e0c00c621d984 */ /* 0x0004e20000000400 */
[----:B------:R-:W-:-:S02]  /*1a5c0*/  ISETP.GE.AND P4, PT, R140, R3, PT ;  /* 0x000000038c00720c */ /* 0x000fc40003f86270 */
[-C--:B------:R-:W-:Y:S01]  /*1a5d0*/  ISETP.GE.AND P6, PT, R148, R3.reuse, PT ;  /* 0x000000039400720c */ /* 0x080fe20003fc6270 */
[----:B------:R-:W4:Y:S01]  /*1a5e0*/  @!P5 LDS R145, [R81+0x70] ;  /* 0x000070005191d984 */ /* 0x000f220000000800 */
[----:B------:R-:W-:Y:S02]  /*1a5f0*/  ISETP.GE.AND P5, PT, R144, R3, PT ;  /* 0x000000039000720c */ /* 0x000fe40003fa6270 */
[----:B------:R-:W-:Y:S02]  /*1a600*/  ISETP.NE.AND P2, PT, R137, RZ, PT ;  /* 0x000000ff8900720c */ /* 0x000fe40003f45270 */
[----:B------:R-:W-:Y:S01]  /*1a610*/  P2R R137, PR, RZ, 0x10 ;  /* 0x00000010ff897803 */ /* 0x000fe20000000000 */
[----:B------:R-:W-:Y:S01]  /*1a620*/  @!P3 HADD2.F32 R31, -RZ, R31.H0_H0 ;  /* 0x2000001fff1fb230 */ /* 0x000fe20000004100 */
[----:B------:R-:W-:Y:S02]  /*1a630*/  P2R R161, PR, RZ, 0x40 ;  /* 0x00000040ffa17803 */ /* 0x000fe40000000000 */
[----:B------:R-:W-:Y:S01]  /*1a640*/  @!P0 MOV R109, 0x400 ;  /* 0x00000400006d8802 */ /* 0x000fe20000000f00 */
[----:B------:R-:W5:Y:S01]  /*1a650*/  @!P4 S2R R210, SR_CgaCtaId ;  /* 0x0000000000d2c919 */ /* 0x000f620000008800 */
[----:B------:R-:W-:Y:S01]  /*1a660*/  @!P3 FFMA R188, R31, R125, R188 ;  /* 0x0000007d1fbcb223 */ /* 0x000fe200000000bc */
[----:B------:R-:W-:Y:S01]  /*1a670*/  ISETP.GE.AND P4, PT, R120, R3, PT ;  /* 0x000000037800720c */ /* 0x000fe20003f86270 */
[----:B------:R-:W-:Y:S01]  /*1a680*/  @!P1 LDS R125, [R81+0xfc] ;  /* 0x0000fc00517d9984 */ /* 0x000fe20000000800 */
[----:B------:R-:W-:-:S02]  /*1a690*/  ISETP.NE.AND P1, PT, R135, RZ, PT ;  /* 0x000000ff8700720c */ /* 0x000fc40003f25270 */
[----:B------:R-:W-:Y:S01]  /*1a6a0*/  ISETP.NE.AND P3, PT, R163, RZ, PT ;  /* 0x000000ffa300720c */ /* 0x000fe20003f65270 */
[----:B------:R-:W5:Y:S01]  /*1a6b0*/  @!P5 S2R R206, SR_CgaCtaId ;  /* 0x0000000000ced919 */ /* 0x000f620000008800 */
[-C--:B------:R-:W-:Y:S02]  /*1a6c0*/  ISETP.GE.AND P5, PT, R142, R3.reuse, PT ;  /* 0x000000038e00720c */ /* 0x080fe40003fa6270 */
[----:B------:R-:W-:Y:S01]  /*1a6d0*/  P2R R157, PR, RZ, 0x2 ;  /* 0x00000002ff9d7803 */ /* 0x000fe20000000000 */
[----:B------:R-:W4:Y:S04]  /*1a6e0*/  @!P6 S2R R194, SR_CgaCtaId ;  /* 0x0000000000c2e919 */ /* 0x000f280000008800 */
[----:B------:R0:W-:Y:S02]  /*1a6f0*/  @!P4 LDS.U16 R117, [R107+0x4b8a] ;  /* 0x004b8a006b75c984 */ /* 0x0001e40000000400 */
[----:B--2---:R-:W2:Y:S01]  /*1a700*/  @!P1 S2R R198, SR_CgaCtaId ;  /* 0x0000000000c69919 */ /* 0x004ea20000008800 */
[----:B------:R-:W-:Y:S01]  /*1a710*/  LOP3.LUT P1, RZ, R113, 0x800, RZ, 0xc0, !PT ;  /* 0x0000080071ff7812 */ /* 0x000fe2000782c0ff */
[----:B------:R-:W-:Y:S01]  /*1a720*/  @!P4 LDS R133, [R81+0xdc] ;  /* 0x0000dc005185c984 */ /* 0x000fe20000000800 */
[----:B------:R-:W-:-:S02]  /*1a730*/  ISETP.GE.AND P4, PT, R146, R3, PT ;  /* 0x000000039200720c */ /* 0x000fc40003f86270 */
[----:B0-----:R-:W-:Y:S01]  /*1a740*/  P2R R107, PR, RZ, 0x4 ;  /* 0x00000004ff6b7803 */ /* 0x001fe20000000000 */
[----:B------:R-:W0:Y:S01]  /*1a750*/  @!P5 S2R R208, SR_CgaCtaId ;  /* 0x0000000000d0d919 */ /* 0x000e220000008800 */
[----:B------:R-:W-:Y:S02]  /*1a760*/  ISETP.NE.AND P5, PT, R147, RZ, PT ;  /* 0x000000ff9300720c */ /* 0x000fe40003fa5270 */
[----:B------:R-:W-:Y:S01]  /*1a770*/  @!P0 LEA R147, R196, R109, 0x18 ;  /* 0x0000006dc4938211 */ /* 0x000fe200078ec0ff */
[----:B------:R-:W-:Y:S01]  /*1a780*/  @!P3 LDS.U16 R19, [R19+0x4f08] ;  /* 0x004f08001313b984 */ /* 0x000fe20000000400 */
[----:B------:R-:W-:-:S03]  /*1a790*/  ISETP.NE.AND P0, PT, R169, RZ, PT ;  /* 0x000000ffa900720c */ /* 0x000fc60003f05270 */
[----:B------:R5:W2:Y:S01]  /*1a7a0*/  @!P1 LDS.U16 R31, [R27+0x4f86] ;  /* 0x004f86001b1f9984 */ /* 0x000aa20000000400 */
[-C--:B------:R-:W-:Y:S02]  /*1a7b0*/  ISETP.GE.AND P1, PT, R164, R3.reuse, PT ;  /* 0x00000003a400720c */ /* 0x080fe40003f26270 */
[----:B------:R-:W-:Y:S01]  /*1a7c0*/  @!P4 MOV R115, 0x400 ;  /* 0x000004000073c802 */ /* 0x000fe20000000f00 */
[----:B------:R-:W2:Y:S01]  /*1a7d0*/  @!P2 S2R R212, SR_CgaCtaId ;  /* 0x0000000000d4a919 */ /* 0x000ea20000008800 */
[----:B------:R-:W-:Y:S01]  /*1a7e0*/  ISETP.GE.AND P2, PT, R144, R3, PT ;  /* 0x000000039000720c */ /* 0x000fe20003f46270 */
[----:B---3--:R-:W-:Y:S01]  /*1a7f0*/  @!P5 HADD2.F32 R33, -RZ, R33.H0_H0 ;  /* 0x20000021ff21d230 */ /* 0x008fe20000004100 */
[----:B-1----:R-:W-:Y:S01]  /*1a800*/  @!P4 LEA R115, R204, R115, 0x18 ;  /* 0x00000073cc73c211 */ /* 0x002fe200078ec0ff */
[----:B------:R-:W1:Y:S01]  /*1a810*/  @!P3 LDS R127, [R81+0xf8] ;  /* 0x0000f800517fb984 */ /* 0x000e620000000800 */
[----:B------:R-:W-:Y:S02]  /*1a820*/  ISETP.GE.AND P4, PT, R142, R3, PT ;  /* 0x000000038e00720c */ /* 0x000fe40003f86270 */
[----:B-----5:R-:W-:Y:S01]  /*1a830*/  @!P6 MOV R27, 0x400 ;  /* 0x00000400001be802 */ /* 0x020fe20000000f00 */
[----:B------:R3:W5:Y:S02]  /*1a840*/  @!P0 LDS.U16 R119, [R151+0x3e8c] ;  /* 0x003e8c0097778984 */ /* 0x0007640000000400 */
[----:B------:R-:W-:Y:S01]  /*1a850*/  @!P1 HADD2.F32 R123, -RZ, R123.H0_H0 ;  /* 0x2000007bff7b9230 */ /* 0x000fe20000004100 */
[----:B----4-:R-:W-:Y:S01]  /*1a860*/  @!P6 LEA R155, R194, R27, 0x18 ;  /* 0x0000001bc29be211 */ /* 0x010fe200078ec0ff */
[----:B------:R-:W-:Y:S01]  /*1a870*/  @!P0 LDS R135, [R81+0x74] ;  /* 0x0000740051878984 */ /* 0x000fe20000000800 */
[----:B------:R-:W-:-:S02]  /*1a880*/  ISETP.GE.AND P6, PT, R122, R3, PT ;  /* 0x000000037a00720c */ /* 0x000fc40003fc6270 */
[----:B------:R-:W-:Y:S01]  /*1a890*/  @!P1 FFMA R190, R123, R121, R190 ;  /* 0x000000797bbe9223 */ /* 0x000fe200000000be */
[----:B------:R-:W-:Y:S02]  /*1a8a0*/  ISETP.GE.AND P1, PT, R158, R3, PT ;  /* 0x000000039e00720c */ /* 0x000fe40003f26270 */
[----:B------:R-:W-:Y:S01]  /*1a8b0*/  @!P4 MOV R109, 0x400 ;  /* 0x00000400006dc802 */ /* 0x000fe20000000f00 */
[----:B------:R-:W-:Y:S01]  /*1a8c0*/  @!P5 FFMA R190, R145, R33, R190 ;  /* 0x0000002191bed223 */ /* 0x000fe200000000be */
[----:B------:R-:W-:Y:S02]  /*1a8d0*/  ISETP.GE.AND P0, PT, R138, R3, PT ;  /* 0x000000038a00720c */ /* 0x000fe40003f06270 */
[----:B0-----:R-:W-:Y:S02]  /*1a8e0*/  @!P4 LEA R109, R208, R109, 0x18 ;  /* 0x0000006dd06dc211 */ /* 0x001fe400078ec0ff */
[----:B------:R-:W-:Y:S02]  /*1a8f0*/  ISETP.NE.AND P4, PT, R137, RZ, PT ;  /* 0x000000ff8900720c */ /* 0x000fe40003f85270 */
[----:B------:R-:W-:Y:S01]  /*1a900*/  @!P6 HADD2.F32 R192, -RZ, R111.H0_H0 ;  /* 0x2000006fffc0e230 */ /* 0x000fe20000004100 */
[----:B------:R-:W-:-:S02]  /*1a910*/  @!P2 MOV R27, 0x400 ;  /* 0x00000400001ba802 */ /* 0x000fc40000000f00 */
[----:B------:R0:W4:Y:S01]  /*1a920*/  @!P1 LDS.U16 R121, [R153+0x3f0c] ;  /* 0x003f0c0099799984 */ /* 0x0001220000000400 */
[----:B------:R-:W-:Y:S01]  /*1a930*/  ISETP.GE.AND P5, PT, R104, R3, PT ;  /* 0x000000036800720c */ /* 0x000fe20003fa6270 */
[----:B------:R-:W-:Y:S01]  /*1a940*/  @!P6 FFMA R9, R192, R129, R9 ;  /* 0x00000081c009e223 */ /* 0x000fe20000000009 */
[-C--:B------:R-:W-:Y:S01]  /*1a950*/  ISETP.GE.AND P6, PT, R156, R3.reuse, PT ;  /* 0x000000039c00720c */ /* 0x080fe20003fc6270 */
[----:B------:R-:W4:Y:S01]  /*1a960*/  @!P1 LDS R137, [R81+0x78] ;  /* 0x0000780051899984 */ /* 0x000f220000000800 */
[----:B------:R-:W-:Y:S02]  /*1a970*/  ISETP.GE.AND P1, PT, R118, R3, PT ;  /* 0x000000037600720c */ /* 0x000fe40003f26270 */
[----:B------:R-:W-:Y:S01]  /*1a980*/  @!P2 LEA R111, R206, R27, 0x18 ;  /* 0x0000001bce6fa211 */ /* 0x000fe200078ec0ff */
[----:B------:R-:W1:Y:S01]  /*1a990*/  @!P0 S2R R214, SR_CgaCtaId ;  /* 0x0000000000d68919 */ /* 0x000e620000008800 */
[----:B------:R-:W-:Y:S02]  /*1a9a0*/  ISETP.NE.AND P2, PT, R107, RZ, PT ;  /* 0x000000ff6b00720c */ /* 0x000fe40003f45270 */
[----:B------:R-:W-:-:S02]  /*1a9b0*/  P2R R145, PR, RZ, 0x40 ;  /* 0x00000040ff917803 */ /* 0x000fc40000000000 */
[----:B---3--:R-:W-:Y:S01]  /*1a9c0*/  P2R R151, PR, RZ, 0x4 ;  /* 0x00000004ff977803 */ /* 0x008fe20000000000 */
[----:B------:R-:W3:Y:S01]  /*1a9d0*/  @!P5 S2R R204, SR_CgaCtaId ;  /* 0x0000000000ccd919 */ /* 0x000ee20000008800 */
[----:B------:R-:W-:Y:S02]  /*1a9e0*/  @!P4 MOV R33, 0x400 ;  /* 0x000004000021c802 */ /* 0x000fe40000000f00 */
[----:B------:R-:W-:Y:S01]  /*1a9f0*/  ISETP.NE.AND P5, PT, R149, RZ, PT ;  /* 0x000000ff9500720c */ /* 0x000fe20003fa5270 */
[----:B------:R-:W-:Y:S01]  /*1aa00*/  @!P1 LDS R196, [R81+0xe0] ;  /* 0x0000e00051c49984 */ /* 0x000fe20000000800 */
[----:B------:R-:W-:Y:S02]  /*1aa10*/  @!P4 LEA R33, R210, R33, 0x18 ;  /* 0x00000021d221c211 */ /* 0x000fe400078ec0ff */
[----:B------:R-:W-:Y:S01]  /*1aa20*/  ISETP.NE.AND P4, PT, R143, RZ, PT ;  /* 0x000000ff8f00720c */ /* 0x000fe20003f85270 */
[----:B------:R-:W3:Y:S01]  /*1aa30*/  @!P1 LDS.U16 R35, [R35+0x4c0a] ;  /* 0x004c0a0023239984 */ /* 0x000ee20000000400 */
[----:B------:R-:W-:-:S02]  /*1aa40*/  ISETP.NE.AND P1, PT, R157, RZ, PT ;  /* 0x000000ff9d00720c */ /* 0x000fc40003f25270 */
[----:B------:R-:W-:Y:S01]  /*1aa50*/  @!P2 MOV R27, 0x400 ;  /* 0x00000400001ba802 */ /* 0x000fe20000000f00 */
[----:B------:R3:W3:Y:S01]  /*1aa60*/  @!P6 LDS.U16 R123, [R202+0x3f8c] ;  /* 0x003f8c00ca7be984 */ /* 0x0006e20000000400 */
[----:B------:R-:W-:Y:S02]  /*1aa70*/  P2R R157, PR, RZ, 0x2 ;  /* 0x00000002ff9d7803 */ /* 0x000fe40000000000 */
[----:B--2---:R-:W-:Y:S01]  /*1aa80*/  @!P2 LEA R27, R212, R27, 0x18 ;  /* 0x0000001bd41ba211 */ /* 0x004fe200078ec0ff */
[----:B------:R-:W2:Y:S01]  /*1aa90*/  @!P6 LDS R129, [R81+0x7c] ;  /* 0x00007c005181e984 */ /* 0x000ea20000000800 */
[----:B------:R-:W-:Y:S02]  /*1aaa0*/  LOP3.LUT P6, RZ, R113, 0x800, RZ, 0xc0, !PT ;  /* 0x0000080071ff7812 */ /* 0x000fe400078cc0ff */
[----:B------:R-:W-:Y:S02]  /*1aab0*/  ISETP.GE.AND P2, PT, R120, R3, PT ;  /* 0x000000037800720c */ /* 0x000fe40003f46270 */
[----:B------:R-:W-:-:S02]  /*1aac0*/  @!P0 MOV R143, 0x400 ;  /* 0x00000400008f8802 */ /* 0x000fc40000000f00 */
[----:B------:R-:W-:Y:S02]  /*1aad0*/  @!P1 MOV R107, 0x400 ;  /* 0x00000400006b9802 */ /* 0x000fe40000000f00 */
[----:B------:R-:W-:Y:S02]  /*1aae0*/  P2R R149, PR, RZ, 0x1 ;  /* 0x00000001ff957803 */ /* 0x000fe40000000000 */
[----:B------:R-:W-:Y:S02]  /*1aaf0*/  @!P1 LEA R107, R198, R107, 0x18 ;  /* 0x0000006bc66b9211 */ /* 0x000fe400078ec0ff */
[----:B------:R-:W-:Y:S01]  /*1ab00*/  ISETP.GE.AND P1, PT, R14, R3, PT ;  /* 0x000000030e00720c */ /* 0x000fe20003f26270 */
[----:B------:R-:W-:Y:S01]  /*1ab10*/  @!P6 HADD2.F32 R192, -RZ, R31.H0_H0 ;  /* 0x2000001fffc0e230 */ /* 0x000fe20000004100 */
[----:B0-----:R-:W-:Y:S01]  /*1ab20*/  P2R R153, PR, RZ, 0x10 ;  /* 0x00000010ff997803 */ /* 0x001fe20000000000 */
[----:B------:R-:W-:Y:S01]  /*1ab30*/  @!P3 HADD2.F32 R31, -RZ, R19.H0_H0 ;  /* 0x20000013ff1fb230 */ /* 0x000fe20000004100 */
[----:B------:R-:W-:Y:S01]  /*1ab40*/  ISETP.NE.AND P3, PT, R139, RZ, PT ;  /* 0x000000ff8b00720c */ /* 0x000fe20003f65270 */
[----:B------:R-:W-:-:S02]  /*1ab50*/  @!P2 HADD2.F32 R194, -RZ, R117.H0_H0 ;  /* 0x20000075ffc2a230 */ /* 0x000fc40000004100 */
[----:B------:R-:W-:Y:S01]  /*1ab60*/  @!P6 FFMA R7, R192, R125, R7 ;  /* 0x0000007dc007e223 */ /* 0x000fe20000000007 */
[----:B-1----:R-:W-:Y:S01]  /*1ab70*/  @!P0 LEA R19, R214, R143, 0x18 ;  /* 0x0000008fd6138211 */ /* 0x002fe200078ec0ff */
[----:B------:R-:W-:Y:S01]  /*1ab80*/  @!P6 LDS.U16 R117, [R15+0x4f88] ;  /* 0x004f88000f75e984 */ /* 0x000fe20000000400 */
[----:B------:R-:W-:Y:S01]  /*1ab90*/  P2R R159, PR, RZ, 0x8 ;  /* 0x00000008ff9f7803 */ /* 0x000fe20000000000 */
[----:B------:R-:W-:Y:S01]  /*1aba0*/  @!P2 FFMA R9, R194, R133, R9 ;  /* 0x00000085c209a223 */ /* 0x000fe20000000009 */
[----:B------:R-:W-:Y:S01]  /*1abb0*/  LOP3.LUT P0, RZ, R113, 0x1000, RZ, 0xc0, !PT ;  /* 0x0000100071ff7812 */ /* 0x000fe2000780c0ff */
[----:B------:R-:W0:Y:S01]  /*1abc0*/  @!P4 S2R R194, SR_CgaCtaId ;  /* 0x0000000000c2c919 */ /* 0x000e220000008800 */
[-C--:B------:R-:W-:Y:S01]  /*1abd0*/  ISETP.GE.AND P4, PT, R154, R3.reuse, PT ;  /* 0x000000039a00720c */ /* 0x080fe20003f86270 */
[----:B------:R-:W-:Y:S01]  /*1abe0*/  FFMA R46, R7, R2, R46 ;  /* 0x00000002072e7223 */ /* 0x000fe2000000002e */
[-C--:B------:R-:W-:Y:S01]  /*1abf0*/  ISETP.GE.AND P2, PT, R22, R3.reuse, PT ;  /* 0x000000031600720c */ /* 0x080fe20003f46270 */
[----:B------:R-:W1:Y:S01]  /*1ac00*/  @!P1 S2R R206, SR_CgaCtaId ;  /* 0x0000000000ce9919 */ /* 0x000e620000008800 */
[-C--:B------:R-:W-:Y:S01]  /*1ac10*/  ISETP.GE.AND P1, PT, R160, R3.reuse, PT ;  /* 0x00000003a000720c */ /* 0x080fe20003f26270 */
[----:B------:R-:W-:Y:S01]  /*1ac20*/  IMAD.MOV.U32 R7, RZ, RZ, RZ ;  /* 0x000000ffff077224 */ /* 0x000fe200078e00ff */
[----:B------:R-:W-:Y:S01]  /*1ac30*/  P2R R143, PR, RZ, 0x20 ;  /* 0x00000020ff8f7803 */ /* 0x000fe20000000000 */
[----:B------:R-:W1:Y:S01]  /*1ac40*/  @!P3 S2R R192, SR_CgaCtaId ;  /* 0x0000000000c0b919 */ /* 0x000e620000008800 */
[----:B------:R-:W-:-:S02]  /*1ac50*/  ISETP.GE.AND P3, PT, R158, R3, PT ;  /* 0x000000039e00720c */ /* 0x000fc40003f66270 */
[----:B------:R-:W-:Y:S01]  /*1ac60*/  P2R R165, PR, RZ, 0x4 ;  /* 0x00000004ffa57803 */ /* 0x000fe20000000000 */
[----:B------:R-:W-:Y:S01]  /*1ac70*/  @!P6 LDS R133, [R81+0xfc] ;  /* 0x0000fc005185e984 */ /* 0x000fe20000000800 */
[----:B------:R-:W-:Y:S01]  /*1ac80*/  ISETP.GE.AND P6, PT, R152, R3, PT ;  /* 0x000000039800720c */ /* 0x000fe20003fc6270 */
[----:B------:R-:W-:Y:S01]  /*1ac90*/  @!P0 FFMA R188, R31, R127, R188 ;  /* 0x0000007f1fbc8223 */ /* 0x000fe200000000bc */
[-C--:B------:R-:W-:Y:S01]  /*1aca0*/  ISETP.GE.AND P0, PT, R182, R3.reuse, PT ;  /* 0x00000003b600720c */ /* 0x080fe20003f06270 */
[----:B------:R-:W1:Y:S02]  /*1acb0*/  @!P4 LDS.U16 R11, [R11+0x400c] ;  /* 0x00400c000b0bc984 */ /* 0x000e640000000400 */
[----:B-----5:R-:W-:Y:S02]  /*1acc0*/  @!P1 HADD2.F32 R119, -RZ, R119.H0_H0 ;  /* 0x20000077ff779230 */ /* 0x020fe40000004100 */
[----:B------:R-:W5:Y:S01]  /*1acd0*/  @!P4 LDS R139, [R81+0x80] ;  /* 0x00008000518bc984 */ /* 0x000f620000000800 */
[----:B------:R-:W-:Y:S01]  /*1ace0*/  ISETP.GE.AND P4, PT, R118, R3, PT ;  /* 0x000000037600720c */ /* 0x000fe20003f86270 */
[----:B----4-:R-:W-:-:S02]  /*1acf0*/  @!P3 HADD2.F32 R121, -RZ, R121.H0_H0 ;  /* 0x20000079ff79b230 */ /* 0x010fc40000004100 */
[----:B------:R-:W-:Y:S01]  /*1ad00*/  @!P1 FFMA R190, R119, R135, R190 ;  /* 0x0000008777be9223 */ /* 0x000fe200000000be */
[-C--:B------:R-:W-:Y:S01]  /*1ad10*/  ISETP.GE.AND P1, PT, R104, R3.reuse, PT ;  /* 0x000000036800720c */ /* 0x080fe20003f26270 */
[----:B------:R-:W4:Y:S01]  /*1ad20*/  @!P5 S2R R198, SR_CgaCtaId ;  /* 0x0000000000c6d919 */ /* 0x000f220000008800 */
[----:B------:R-:W-:Y:S01]  /*1ad30*/  ISETP.GE.AND P5, PT, R16, R3, PT ;  /* 0x000000031000720c */ /* 0x000fe20003fa6270 */
[----:B------:R-:W-:Y:S01]  /*1ad40*/  @!P3 FFMA R190, R121, R137, R190 ;  /* 0x0000008979beb223 */ /* 0x000fe200000000be */
[----:B------:R-:W-:Y:S01]  /*1ad50*/  ISETP.GE.AND P3, PT, R150, R3, PT ;  /* 0x000000039600720c */ /* 0x000fe20003f66270 */
[----:B------:R-:W-:Y:S01]  /*1ad60*/  @!P6 LDS.U16 R125, [R147+0x408c] ;  /* 0x00408c00937de984 */ /* 0x000fe20000000400 */
[----:B------:R-:W-:-:S03]  /*1ad70*/  P2R R167, PR, RZ, 0x2 ;  /* 0x00000002ffa77803 */ /* 0x000fc60000000000 */
[----:B------:R-:W-:Y:S01]  /*1ad80*/  @!P6 LDS R137, [R81+0x84] ;  /* 0x000084005189e984 */ /* 0x000fe20000000800 */
[----:B------:R-:W-:-:S03]  /*1ad90*/  ISETP.GE.AND P6, PT, R10, R3, PT ;  /* 0x000000030a00720c */ /* 0x000fc60003fc6270 */
[----:B------:R-:W-:Y:S01]  /*1ada0*/  @!P1 MOV R31, 0x400 ;  /* 0x00000400001f9802 */ /* 0x000fe20000000f00 */
[----:B------:R2:W4:Y:S03]  /*1adb0*/  @!P0 LDS.U16 R119, [R0+0x4c8a] ;  /* 0x004c8a0000778984 */ /* 0x0005260000000400 */
[----:B---3--:R-:W-:Y:S01]  /*1adc0*/  @!P1 LEA R127, R204, R31, 0x18 ;  /* 0x0000001fcc7f9211 */ /* 0x008fe200078ec0ff */
[----:B------:R-:W3:Y:S01]  /*1add0*/  @!P2 S2R R202, SR_CgaCtaId ;  /* 0x0000000000caa919 */ /* 0x000ee20000008800 */
[----:B--2---:R-:W-:-:S04]  /*1ade0*/  @!P4 HADD2.F32 R0, -RZ, R35.H0_H0 ;  /* 0x20000023ff00c230 */ /* 0x004fc80000004100 */
[----:B------:R-:W2:Y:S01]  /*1adf0*/  @!P6 S2R R204, SR_CgaCtaId ;  /* 0x0000000000cce919 */ /* 0x000ea20000008800 */
[----:B------:R-:W-:Y:S01]  /*1ae00*/  ISETP.NE.AND P6, PT, R145, RZ, PT ;  /* 0x000000ff9100720c */ /* 0x000fe20003fc5270 */
[----:B------:R-:W-:Y:S01]  /*1ae10*/  @!P4 FFMA R9, R196, R0, R9 ;  /* 0x00000000c409c223 */ /* 0x000fe20000000009 */
[----:B------:R-:W-:Y:S01]  /*1ae20*/  ISETP.NE.AND P4, PT, R153, RZ, PT ;  /* 0x000000ff9900720c */ /* 0x000fe20003f85270 */
[----:B------:R-:W2:Y:S01]  /*1ae30*/  @!P5 S2R R208, SR_CgaCtaId ;  /* 0x0000000000d0d919 */ /* 0x000ea20000008800 */
[----:B------:R-:W-:Y:S02]  /*1ae40*/  ISETP.GE.AND P5, PT, R14, R3, PT ;  /* 0x000000030e00720c */ /* 0x000fe40003fa6270 */
[----:B------:R-:W-:Y:S01]  /*1ae50*/  P2R R147, PR, RZ, 0x10 ;  /* 0x00000010ff937803 */ /* 0x000fe20000000000 */
[----:B------:R-:W2:Y:S06]  /*1ae60*/  @!P0 LDS R135, [R81+0xe4] ;  /* 0x0000e40051878984 */ /* 0x000eac0000000800 */
[----:B------:R-:W-:Y:S01]  /*1ae70*/  @!P6 HADD2.F32 R123, -RZ, R123.H0_H0 ;  /* 0x2000007bff7be230 */ /* 0x000fe20000004100 */
[----:B------:R-:W-:Y:S01]  /*1ae80*/  @!P1 LDS.U16 R127, [R127+0x300e] ;  /* 0x00300e007f7f9984 */ /* 0x000fe20000000400 */
[----:B------:R-:W-:-:S03]  /*1ae90*/  @!P4 MOV R31, 0x400 ;  /* 0x00000400001fc802 */ /* 0x000fc60000000f00 */
[----:B------:R-:W-:Y:S01]  /*1aea0*/  @!P6 FFMA R190, R123, R129, R190 ;  /* 0x000000817bbee223 */ /* 0x000fe200000000be */
[----:B------:R-:W-:Y:S01]  /*1aeb0*/  ISETP.NE.AND P6, PT, R161, RZ, PT ;  /* 0x000000ffa100720c */ /* 0x000fe20003fc5270 */
[----:B------:R-:W-:Y:S01]  /*1aec0*/  @!P1 LDS R0, [R81] ;  /* 0x0000000051009984 */ /* 0x000fe20000000800 */
[----:B0-----:R-:W-:Y:S02]  /*1aed0*/  @!P4 LEA R31, R194, R31, 0x18 ;  /* 0x0000001fc21fc211 */ /* 0x001fe400078ec0ff */
[-C--:B------:R-:W-:Y:S01]  /*1aee0*/  ISETP.GE.AND P4, PT, R148, R3.reuse, PT ;  /* 0x000000039400720c */ /* 0x080fe20003f86270 */
[----:B------:R-:W0:Y:S01]  /*1aef0*/  @!P3 LDS.U16 R121, [R200+0x410c] ;  /* 0x00410c00c879b984 */ /* 0x000e220000000400 */
[----:B------:R-:W-:Y:S02]  /*1af00*/  ISETP.GE.AND P1, PT, R14, R3, PT ;  /* 0x000000030e00720c */ /* 0x000fe40003f26270 */
[----:B------:R-:W-:Y:S02]  /*1af10*/  @!P5 MOV R15, 0x400 ;  /* 0x00000400000fd802 */ /* 0x000fe40000000f00 */
[----:B------:R-:W-:-:S02]  /*1af20*/  P2R R169, PR, RZ, 0x10 ;  /* 0x00000010ffa97803 */ /* 0x000fc40000000000 */
[----:B-1----:R-:W-:Y:S01]  /*1af30*/  @!P5 LEA R206, R206, R15, 0x18 ;  /* 0x0000000fceced211 */ /* 0x002fe200078ec0ff */
[----:B------:R1:W-:Y:S01]  /*1af40*/  @!P6 LDS.U16 R123, [R155+0x418c] ;  /* 0x00418c009b7be984 */ /* 0x0003e20000000400 */
[----:B------:R-:W-:Y:S02]  /*1af50*/  ISETP.NE.AND P6, PT, R141, RZ, PT ;  /* 0x000000ff8d00720c */ /* 0x000fe40003fc5270 */
[----:B------:R-:W-:Y:S01]  /*1af60*/  ISETP.NE.AND P5, PT, R143, RZ, PT ;  /* 0x000000ff8f00720c */ /* 0x000fe20003fa5270 */
[----:B------:R-:W-:Y:S01]  /*1af70*/  @!P4 LDS R141, [R81+0x8c] ;  /* 0x00008c00518dc984 */ /* 0x000fe20000000800 */
[----:B------:R-:W-:Y:S02]  /*1af80*/  ISETP.GE.AND P4, PT, R154, R3, PT ;  /* 0x000000039a00720c */ /* 0x000fe40003f86270 */
[----:B------:R-:W-:Y:S01]  /*1af90*/  @!P2 MOV R161, 0x400 ;  /* 0x0000040000a1a802 */ /* 0x000fe20000000f00 */
[----:B------:R-:W0:Y:S01]  /*1afa0*/  @!P3 LDS R143, [R81+0x88] ;  /* 0x00008800518fb984 */ /* 0x000e220000000800 */
[----:B------:R-:W-:-:S02]  /*1afb0*/  ISETP.NE.AND P3, PT, R159, RZ, PT ;  /* 0x000000ff9f00720c */ /* 0x000fc40003f65270 */
[----:B---3--:R-:W-:Y:S01]  /*1afc0*/  @!P2 LEA R161, R202, R161, 0x18 ;  /* 0x000000a1caa1a211 */ /* 0x008fe200078ec0ff */
[----:B------:R-:W3:Y:S01]  /*1afd0*/  @!P1 LDS.U16 R129, [R206+0x308e] ;  /* 0x00308e00ce819984 */ /* 0x000ee20000000400 */
[-C--:B------:R-:W-:Y:S02]  /*1afe0*/  ISETP.GE.AND P2, PT, R10, R3.reuse, PT ;  /* 0x000000030a00720c */ /* 0x080fe40003f46270 */
[----:B------:R-:W-:Y:S01]  /*1aff0*/  P2R R153, PR, RZ, 0x8 ;  /* 0x00000008ff997803 */ /* 0x000fe20000000000 */
[----:B------:R-:W3:Y:S01]  /*1b000*/  @!P1 LDS R159, [R81+0x4] ;  /* 0x00000400519f9984 */ /* 0x000ee20000000800 */
[----:B------:R-:W-:Y:S01]  /*1b010*/  ISETP.GE.AND P1, PT, R152, R3, PT ;  /* 0x000000039800720c */ /* 0x000fe20003f26270 */
[----:B------:R-:W-:Y:S01]  /*1b020*/  @!P4 HADD2.F32 R11, -RZ, R11.H0_H0 ;  /* 0x2000000bff0bc230 */ /* 0x000fe20000004100 */
[----:B------:R-:W-:Y:S02]  /*1b030*/  @!P5 MOV R15, 0x400 ;  /* 0x00000400000fd802 */ /* 0x000fe40000000f00 */
[----:B------:R-:W-:-:S02]  /*1b040*/  P2R R145, PR, RZ, 0x20 ;  /* 0x00000020ff917803 */ /* 0x000fc40000000000 */
[----:B-----5:R-:W-:Y:S01]  /*1b050*/  @!P4 FFMA R190, R139, R11, R190 ;  /* 0x0000000b8bbec223 */ /* 0x020fe200000000be */
[----:B------:R-:W-:Y:S01]  /*1b060*/  @!P3 MOV R35, 0x400 ;  /* 0x000004000023b802 */ /* 0x000fe20000000f00 */
[----:B------:R-:W-:Y:S01]  /*1b070*/  IMAD.MOV.U32 R11, RZ, RZ, RZ ;  /* 0x000000ffff0b7224 */ /* 0x000fe200078e00ff */
[----:B-1----:R-:W-:Y:S02]  /*1b080*/  @!P2 MOV R155, 0x400 ;  /* 0x00000400009ba802 */ /* 0x002fe40000000f00 */
[----:B------:R-:W-:Y:S01]  /*1b090*/  @!P3 LEA R35, R192, R35, 0x18 ;  /* 0x00000023c023b211 */ /* 0x000fe200078ec0ff */
[----:B----4-:R-:W-:Y:S01]  /*1b0a0*/  @!P0 HADD2.F32 R192, -RZ, R119.H0_H0 ;  /* 0x20000077ffc08230 */ /* 0x010fe20000004100 */
[----:B--2---:R-:W-:Y:S01]  /*1b0b0*/  @!P2 LEA R155, R204, R155, 0x18 ;  /* 0x0000009bcc9ba211 */ /* 0x004fe200078ec0ff */
[----:B------:R-:W-:Y:S01]  /*1b0c0*/  @!P1 HADD2.F32 R125, -RZ, R125.H0_H0 ;  /* 0x2000007dff7d9230 */ /* 0x000fe20000004100 */
[----:B------:R-:W-:Y:S02]  /*1b0d0*/  ISETP.GE.AND P2, PT, R6, R3, PT ;  /* 0x000000030600720c */ /* 0x000fe40003f46270 */
[----:B------:R-:W-:Y:S01]  /*1b0e0*/  @!P0 FFMA R9, R192, R135, R9 ;  /* 0x00000087c0098223 */ /* 0x000fe20000000009 */
[----:B------:R-:W-:Y:S01]  /*1b0f0*/  ISETP.GE.AND P0, PT, R136, R3, PT ;  /* 0x000000038800720c */ /* 0x000fe20003f06270 */
[----:B------:R-:W-:Y:S01]  /*1b100*/  @!P1 FFMA R190, R125, R137, R190 ;  /* 0x000000897dbe9223 */ /* 0x000fe200000000be */
[----:B------:R-:W-:Y:S01]  /*1b110*/  ISETP.GE.AND P1, PT, R8, R3, PT ;  /* 0x000000030800720c */ /* 0x000fe20003f26270 */
[----:B------:R-:W1:Y:S01]  /*1b120*/  @!P6 S2R R192, SR_CgaCtaId ;  /* 0x0000000000c0e919 */ /* 0x000e620000008800 */
[----:B------:R-:W-:-:S02]  /*1b130*/  @!P5 LEA R15, R198, R15, 0x18 ;  /* 0x0000000fc60fd211 */ /* 0x000fc400078ec0ff */
[----:B------:R-:W-:Y:S02]  /*1b140*/  LOP3.LUT P3, RZ, R113, 0x800, RZ, 0xc0, !PT ;  /* 0x0000080071ff7812 */ /* 0x000fe4000786c0ff */
[-C--:B------:R-:W-:Y:S02]  /*1b150*/  ISETP.GE.AND P4, PT, R150, R3.reuse, PT ;  /* 0x000000039600720c */ /* 0x080fe40003f86270 */
[----:B------:R-:W2:Y:S01]  /*1b160*/  @!P2 S2R R196, SR_CgaCtaId ;  /* 0x0000000000c4a919 */ /* 0x000ea20000008800 */
[----:B------:R-:W-:Y:S02]  /*1b170*/  ISETP.NE.AND P2, PT, R165, RZ, PT ;  /* 0x000000ffa500720c */ /* 0x000fe40003f45270 */
[-C--:B------:R-:W-:Y:S01]  /*1b180*/  ISETP.GE.AND P5, PT, R16, R3.reuse, PT ;  /* 0x000000031000720c */ /* 0x080fe20003fa6270 */
[----:B------:R-:W4:Y:S01]  /*1b190*/  @!P0 S2R R125, SR_CgaCtaId ;  /* 0x00000000007d8919 */ /* 0x000f220000008800 */
[----:B------:R-:W-:Y:S02]  /*1b1a0*/  ISETP.GE.AND P0, PT, R146, R3, PT ;  /* 0x000000039200720c */ /* 0x000fe40003f06270 */
[----:B------:R-:W-:Y:S01]  /*1b1b0*/  P2R R139, PR, RZ, 0x40 ;  /* 0x00000040ff8b7803 */ /* 0x000fe20000000000 */
[----:B------:R-:W5:Y:S01]  /*1b1c0*/  @!P1 S2R R198, SR_CgaCtaId ;  /* 0x0000000000c69919 */ /* 0x000f620000008800 */
[----:B------:R-:W-:Y:S01]  /*1b1d0*/  ISETP.NE.AND P1, PT, R167, RZ, PT ;  /* 0x000000ffa700720c */ /* 0x000fe20003f25270 */
[----:B------:R-:W-:-:S02]  /*1b1e0*/  @!P3 HADD2.F32 R117, -RZ, R117.H0_H0 ;  /* 0x20000075ff75b230 */ /* 0x000fc40000004100 */
[----:B0-----:R-:W-:Y:S02]  /*1b1f0*/  @!P4 HADD2.F32 R121, -RZ, R121.H0_H0 ;  /* 0x20000079ff79c230 */ /* 0x001fe40000004100 */
[----:B------:R0:W2:Y:S01]  /*1b200*/  @!P2 LDS.U16 R119, [R161+0x310e] ;  /* 0x00310e00a177a984 */ /* 0x0000a20000000400 */
[----:B------:R-:W-:Y:S01]  /*1b210*/  @!P3 FFMA R188, R117, R133, R188 ;  /* 0x0000008575bcb223 */ /* 0x000fe200000000bc */
[----:B------:R-:W-:Y:S01]  /*1b220*/  ISETP.GE.AND P3, PT, R12, R3, PT ;  /* 0x000000030c00720c */ /* 0x000fe20003f66270 */
[----:B------:R-:W-:Y:S01]  /*1b230*/  @!P4 FFMA R190, R121, R143, R190 ;  /* 0x0000008f79bec223 */ /* 0x000fe200000000be */
[----:B------:R-:W-:Y:S01]  /*1b240*/  @!P0 LDS.U16 R115, [R115+0x420c] ;  /* 0x00420c0073738984 */ /* 0x000fe20000000400 */
[----:B------:R-:W-:Y:S01]  /*1b250*/  ISETP.NE.AND P4, PT, R169, RZ, PT ;  /* 0x000000ffa900720c */ /* 0x000fe20003f85270 */
[----:B------:R-:W-:Y:S01]  /*1b260*/  FFMA R45, R188, R2, R45 ;  /* 0x00000002bc2d7223 */ /* 0x000fe2000000002d */
[----:B------:R-:W-:Y:S01]  /*1b270*/  @!P6 MOV R117, 0x400 ;  /* 0x000004000075e802 */ /* 0x000fe20000000f00 */
[----:B------:R-:W-:Y:S01]  /*1b280*/  @!P1 HADD2.F32 R127, -RZ, R127.H0_H0 ;  /* 0x2000007fff7f9230 */ /* 0x000fe20000004100 */
[-C--:B------:R-:W-:Y:S01]  /*1b290*/  ISETP.GE.AND P1, PT, R18, R3.reuse, PT ;  /* 0x000000031200720c */ /* 0x080fe20003f26270 */
[----:B------:R-:W-:Y:S01]  /*1b2a0*/  @!P0 LDS R133, [R81+0x90] ;  /* 0x0000900051858984 */ /* 0x000fe20000000800 */
[----:B0-----:R-:W-:Y:S01]  /*1b2b0*/  P2R R161, PR, RZ, 0x1 ;  /* 0x00000001ffa17803 */ /* 0x001fe20000000000 */
[----:B------:R-:W-:Y:S01]  /*1b2c0*/  IMAD.MOV.U32 R188, RZ, RZ, RZ ;  /* 0x000000ffffbc7224 */ /* 0x000fe200078e00ff */
[----:B------:R-:W-:Y:S01]  /*1b2d0*/  ISETP.GE.AND P0, PT, R104, R3, PT ;  /* 0x000000036800720c */ /* 0x000fe20003f06270 */
[----:B------:R-:W0:Y:S01]  /*1b2e0*/  @!P2 LDS R137, [R81+0x8] ;  /* 0x000008005189a984 */ /* 0x000e220000000800 */
[----:B------:R-:W-:-:S02]  /*1b2f0*/  P2R R143, PR, RZ, 0x2 ;  /* 0x00000002ff8f7803 */ /* 0x000fc40000000000 */
[----:B------:R-:W-:Y:S01]  /*1b300*/  ISETP.GE.AND P2, PT, R20, R3, PT ;  /* 0x000000031400720c */ /* 0x000fe20003f46270 */
[----:B------:R-:W4:Y:S01]  /*1b310*/  @!P3 S2R R194, SR_CgaCtaId ;  /* 0x0000000000c2b919 */ /* 0x000f220000008800 */
[----:B------:R-:W-:Y:S01]  /*1b320*/  @!P4 HADD2.F32 R123, -RZ, R123.H0_H0 ;  /* 0x2000007bff7bc230 */ /* 0x000fe20000004100 */
[----:B-1----:R-:W-:Y:S02]  /*1b330*/  @!P6 LEA R117, R192, R117, 0x18 ;  /* 0x00000075c075e211 */ /* 0x002fe400078ec0ff */
[----:B------:R-:W1:Y:S01]  /*1b340*/  @!P1 S2R R202, SR_CgaCtaId ;  /* 0x0000000000ca9919 */ /* 0x000e620000008800 */
[----:B------:R-:W-:Y:S01]  /*1b350*/  ISETP.GE.AND P1, PT, R14, R3, PT ;  /* 0x000000030e00720c */ /* 0x000fe20003f26270 */
[----:B------:R-:W-:Y:S01]  /*1b360*/  @!P4 FFMA R190, R123, R141, R190 ;  /* 0x0000008d7bbec223 */ /* 0x000fe200000000be */
[----:B------:R-:W-:Y:S01]  /*1b370*/  ISETP.GE.AND P6, PT, R10, R3, PT ;  /* 0x000000030a00720c */ /* 0x000fe20003fc6270 */
[----:B------:R-:W-:Y:S01]  /*1b380*/  @!P0 FFMA R11, R0, R127, RZ ;  /* 0x0000007f000b8223 */ /* 0x000fe200000000ff */
[----:B------:R-:W-:Y:S01]  /*1b390*/  ISETP.GE.AND P0, PT, R144, R3, PT ;  /* 0x000000039000720c */ /* 0x000fe20003f06270 */
[----:B------:R-:W-:Y:S01]  /*1b3a0*/  @!P5 LDS R141, [R81+0xc] ;  /* 0x00000c00518dd984 */ /* 0x000fe20000000800 */
[----:B------:R-:W-:-:S02]  /*1b3b0*/  @!P5 MOV R163, 0x400 ;  /* 0x0000040000a3d802 */ /* 0x000fc40000000f00 */
[----:B------:R-:W-:Y:S01]  /*1b3c0*/  @!P3 MOV R127, 0x400 ;  /* 0x00000400007fb802 */ /* 0x000fe20000000f00 */
[----:B------:R-:W0:Y:S01]  /*1b3d0*/  @!P2 S2R R204, SR_CgaCtaId ;  /* 0x0000000000cca919 */ /* 0x000e220000008800 */
[----:B------:R-:W-:Y:S02]  /*1b3e0*/  @!P5 LEA R163, R208, R163, 0x18 ;  /* 0x000000a3d0a3d211 */ /* 0x000fe400078ec0ff */
[----:B------:R-:W-:Y:S01]  /*1b3f0*/  P2R R165, PR, RZ, 0x8 ;  /* 0x00000008ffa57803 */ /* 0x000fe20000000000 */
[----:B---3--:R-:W-:Y:S01]  /*1b400*/  @!P1 HADD2.F32 R0, -RZ, R129.H0_H0 ;  /* 0x20000081ff009230 */ /* 0x008fe20000004100 */
[-C--:B------:R-:W-:Y:S01]  /*1b410*/  ISETP.GE.AND P4, PT, R142, R3.reuse, PT ;  /* 0x000000038e00720c */ /* 0x080fe20003f86270 */
[----:B------:R-:W-:Y:S01]  /*1b420*/  @!P6 LDS R200, [R81+0x10] ;  /* 0x0000100051c8e984 */ /* 0x000fe20000000800 */
[----:B------:R-:W-:Y:S02]  /*1b430*/  ISETP.GE.AND P6, PT, R8, R3, PT ;  /* 0x000000030800720c */ /* 0x000fe40003fc6270 */
[----:B------:R-:W-:Y:S01]  /*1b440*/  @!P1 FFMA R11, R0, R159, R11 ;  /* 0x0000009f000b9223 */ /* 0x000fe2000000000b */
[-C--:B------:R-:W-:Y:S01]  /*1b450*/  ISETP.GE.AND P1, PT, R136, R3.reuse, PT ;  /* 0x000000038800720c */ /* 0x080fe20003f26270 */
[----:B------:R-:W-:Y:S04]  /*1b460*/  @!P0 LDS.U16 R111, [R111+0x428c] ;  /* 0x00428c006f6f8984 */ /* 0x000fe80000000400 */
[----:B------:R-:W-:Y:S01]  /*1b470*/  @!P0 LDS R129, [R81+0x94] ;  /* 0x0000940051818984 */ /* 0x000fe20000000800 */
[----:B------:R-:W-:-:S02]  /*1b480*/  ISETP.GE.AND P0, PT, R10, R3, PT ;  /* 0x000000030a00720c */ /* 0x000fc40003f06270 */
[----:B----4-:R-:W-:Y:S01]  /*1b490*/  @!P3 LEA R194, R194, R127, 0x18 ;  /* 0x0000007fc2c2b211 */ /* 0x010fe200078ec0ff */
[----:B------:R3:W4:Y:S04]  /*1b4a0*/  @!P5 LDS.U16 R121, [R163+0x318e] ;  /* 0x00318e00a379d984 */ /* 0x0007280000000400 */
[----:B------:R-:W-:Y:S01]  /*1b4b0*/  @!P1 MOV R0, 0x400 ;  /* 0x0000040000009802 */ /* 0x000fe20000000f00 */
[----:B------:R-:W4:Y:S03]  /*1b4c0*/  @!P4 LDS.U16 R109, [R109+0x430c] ;  /* 0x00430c006d6dc984 */ /* 0x000f260000000400 */
[----:B------:R-:W-:Y:S01]  /*1b4d0*/  @!P1 LEA R0, R125, R0, 0x18 ;  /* 0x000000007d009211 */ /* 0x000fe200078ec0ff */
[----:B------:R-:W-:Y:S01]  /*1b4e0*/  @!P4 LDS R135, [R81+0x98] ;  /* 0x000098005187c984 */ /* 0x000fe20000000800 */
[----:B------:R-:W-:-:S02]  /*1b4f0*/  ISETP.NE.AND P1, PT, R143, RZ, PT ;  /* 0x000000ff8f00720c */ /* 0x000fc40003f25270 */
[----:B------:R-:W-:Y:S01]  /*1b500*/  @!P6 MOV R143, 0x400 ;  /* 0x00000400008fe802 */ /* 0x000fe20000000f00 */
[----:B------:R2:W4:Y:S01]  /*1b510*/  @!P0 LDS.U16 R123, [R155+0x320e] ;  /* 0x00320e009b7b8984 */ /* 0x0005220000000400 */
[----:B------:R-:W-:Y:S02]  /*1b520*/  ISETP.GE.AND P0, PT, R6, R3, PT ;  /* 0x000000030600720c */ /* 0x000fe40003f06270 */
[----:B---3--:R-:W-:Y:S01]  /*1b530*/  P2R R163, PR, RZ, 0x4 ;  /* 0x00000004ffa37803 */ /* 0x008fe20000000000 */
[----:B------:R-:W3:Y:S01]  /*1b540*/  @!P3 LDS.U16 R125, [R194+0x328e] ;  /* 0x00328e00c27db984 */ /* 0x000ee20000000400 */
[----:B-----5:R-:W-:Y:S02]  /*1b550*/  @!P6 LEA R159, R198, R143, 0x18 ;  /* 0x0000008fc69fe211 */ /* 0x020fe400078ec0ff */
[-C--:B------:R-:W-:Y:S01]  /*1b560*/  ISETP.GE.AND P6, PT, R22, R3.reuse, PT ;  /* 0x000000031600720c */ /* 0x080fe20003fc6270 */
[----:B------:R-:W5:Y:S01]  /*1b570*/  @!P3 LDS R143, [R81+0x14] ;  /* 0x00001400518fb984 */ /* 0x000f620000000800 */
[----:B------:R-:W-:-:S02]  /*1b580*/  ISETP.GE.AND P3, PT, R6, R3, PT ;  /* 0x000000030600720c */ /* 0x000fc40003f66270 */
[----:B--2---:R-:W-:Y:S02]  /*1b590*/  @!P1 MOV R155, 0x400 ;  /* 0x00000400009b9802 */ /* 0x004fe40000000f00 */
[----:B------:R-:W-:Y:S02]  /*1b5a0*/  ISETP.GE.AND P4, PT, R26, R3, PT ;  /* 0x000000031a00720c */ /* 0x000fe40003f86270 */
[----:B------:R-:W-:-:S04]  /*1b5b0*/  @!P0 MOV R127, 0x400 ;  /* 0x00000400007f8802 */ /* 0x000fc80000000f00 */
[----:B------:R-:W-:Y:S01]  /*1b5c0*/  @!P0 LEA R127, R196, R127, 0x18 ;  /* 0x0000007fc47f8211 */ /* 0x000fe200078ec0ff */
[----:B------:R-:W-:Y:S01]  /*1b5d0*/  @!P6 HADD2.F32 R192, -RZ, R119.H0_H0 ;  /* 0x20000077ffc0e230 */ /* 0x000fe20000004100 */
[----:B------:R-:W-:Y:S02]  /*1b5e0*/  ISETP.NE.AND P0, PT, R161, RZ, PT ;  /* 0x000000ffa100720c */ /* 0x000fe40003f05270 */
[----:B-1----:R-:W-:Y:S02]  /*1b5f0*/  @!P1 LEA R161, R202, R155, 0x18 ;  /* 0x0000009bcaa19211 */ /* 0x002fe400078ec0ff */
[----:B------:R-:W-:Y:S01]  /*1b600*/  @!P2 MOV R155, 0x400 ;  /* 0x00000400009ba802 */ /* 0x000fe20000000f00 */
[----:B------:R-:W1:Y:S01]  /*1b610*/  @!P3 LDS.U16 R127, [R127+0x330e] ;  /* 0x00330e007f7fb984 */ /* 0x000e620000000400 */
[----:B0-----:R-:W-:Y:S01]  /*1b620*/  @!P6 FFMA R11, R192, R137, R11 ;  /* 0x00000089c00be223 */ /* 0x001fe2000000000b */
[----:B------:R-:W-:Y:S01]  /*1b630*/  ISETP.GE.AND P6, PT, R144, R3, PT ;  /* 0x000000039000720c */ /* 0x000fe20003fc6270 */
[----:B----4-:R-:W-:Y:S01]  /*1b640*/  @!P5 HADD2.F32 R192, -RZ, R121.H0_H0 ;  /* 0x20000079ffc0d230 */ /* 0x010fe20000004100 */
[----:B------:R-:W-:Y:S01]  /*1b650*/  @!P2 LEA R204, R204, R155, 0x18 ;  /* 0x0000009bcccca211 */ /* 0x000fe200078ec0ff */
[----:B------:R-:W-:Y:S01]  /*1b660*/  @!P1 LDS R202, [R81+0x20] ;  /* 0x0000200051ca9984 */ /* 0x000fe20000000800 */
[----:B------:R-:W-:-:S02]  /*1b670*/  ISETP.GE.AND P2, PT, R146, R3, PT ;  /* 0x000000039200720c */ /* 0x000fc40003f46270 */
[----:B------:R-:W-:Y:S01]  /*1b680*/  @!P0 HADD2.F32 R115, -RZ, R115.H0_H0 ;  /* 0x20000073ff738230 */ /* 0x000fe20000004100 */
[----:B------:R-:W0:Y:S01]  /*1b690*/  @!P3 LDS R155, [R81+0x18] ;  /* 0x00001800519bb984 */ /* 0x000e220000000800 */
[----:B------:R-:W-:Y:S01]  /*1b6a0*/  ISETP.GE.AND P3, PT, R8, R3, PT ;  /* 0x000000030800720c */ /* 0x000fe20003f66270 */
[----:B------:R-:W-:Y:S01]  /*1b6b0*/  @!P5 FFMA R11, R192, R141, R11 ;  /* 0x0000008dc00bd223 */ /* 0x000fe2000000000b */
[-C--:B------:R-:W-:Y:S01]  /*1b6c0*/  ISETP.GE.AND P5, PT, R132, R3.reuse, PT ;  /* 0x000000038400720c */ /* 0x080fe20003fa6270 */
[----:B------:R-:W2:Y:S01]  /*1b6d0*/  @!P4 S2R R206, SR_CgaCtaId ;  /* 0x0000000000cec919 */ /* 0x000ea20000008800 */
[----:B------:R-:W-:Y:S01]  /*1b6e0*/  ISETP.GE.AND P0, PT, R134, R3, PT ;  /* 0x000000038600720c */ /* 0x000fe20003f06270 */
[----:B------:R-:W-:Y:S01]  /*1b6f0*/  @!P6 HADD2.F32 R111, -RZ, R111.H0_H0 ;  /* 0x2000006fff6fe230 */ /* 0x000fe20000004100 */
[----:B------:R-:W-:-:S03]  /*1b700*/  @!P4 MOV R119, 0x400 ;  /* 0x000004000077c802 */ /* 0x000fc60000000f00 */
[----:B------:R-:W-:Y:S01]  /*1b710*/  @!P2 FFMA R190, R133, R115, R190 ;  /* 0x0000007385bea223 */ /* 0x000fe200000000be */
[----:B------:R-:W-:-:S03]  /*1b720*/  ISETP.GE.AND P2, PT, R32, R3, PT ;  /* 0x000000032000720c */ /* 0x000fc60003f46270 */
[----:B------:R4:W0:Y:S01]  /*1b730*/  @!P3 LDS.U16 R115, [R159+0x338e] ;  /* 0x00338e009f73b984 */ /* 0x0008220000000400 */
[----:B------:R-:W-:Y:S01]  /*1b740*/  @!P6 FFMA R190, R111, R129, R190 ;  /* 0x000000816fbee223 */ /* 0x000fe200000000be */
[-C--:B------:R-:W-:Y:S02]  /*1b750*/  ISETP.GE.AND P6, PT, R142, R3.reuse, PT ;  /* 0x000000038e00720c */ /* 0x080fe40003fc6270 */
[----:B------:R-:W0:Y:S01]  /*1b760*/  @!P3 LDS R141, [R81+0x1c] ;  /* 0x00001c00518db984 */ /* 0x000e220000000800 */
[----:B------:R-:W-:-:S03]  /*1b770*/  ISETP.GE.AND P3, PT, R10, R3, PT ;  /* 0x000000030a00720c */ /* 0x000fc60003f66270 */
[----:B------:R3:W0:Y:S01]  /*1b780*/  @!P1 LDS.U16 R129, [R161+0x340e] ;  /* 0x00340e00a1819984 */ /* 0x0006220000000400 */
[-C--:B------:R-:W-:Y:S02]  /*1b790*/  ISETP.GE.AND P1, PT, R128, R3.reuse, PT ;  /* 0x000000038000720c */ /* 0x080fe40003f26270 */
[----:B----4-:R-:W-:Y:S01]  /*1b7a0*/  P2R R159, PR, RZ, 0x10 ;  /* 0x00000010ff9f7803 */ /* 0x010fe20000000000 */
[----:B------:R-:W4:Y:S01]  /*1b7b0*/  @!P2 S2R R208, SR_CgaCtaId ;  /* 0x0000000000d0a919 */ /* 0x000f220000008800 */
[-C--:B------:R-:W-:Y:S02]  /*1b7c0*/  ISETP.GE.AND P2, PT, R130, R3.reuse, PT ;  /* 0x000000038200720c */ /* 0x080fe40003f46270 */
[----:B------:R-:W-:Y:S01]  /*1b7d0*/  @!P6 HADD2.F32 R109, -RZ, R109.H0_H0 ;  /* 0x2000006dff6de230 */ /* 0x000fe20000004100 */
[----:B------:R-:W4:Y:S01]  /*1b7e0*/  @!P5 S2R R196, SR_CgaCtaId ;  /* 0x0000000000c4d919 */ /* 0x000f220000008800 */
[----:B------:R-:W-:Y:S01]  /*1b7f0*/  ISETP.GE.AND P5, PT, R114, R3, PT ;  /* 0x000000037200720c */ /* 0x000fe20003fa6270 */
[----:B------:R-:W-:-:S02]  /*1b800*/  @!P3 HADD2.F32 R192, -RZ, R123.H0_H0 ;  /* 0x2000007bffc0b230 */ /* 0x000fc40000004100 */
[----:B------:R-:W-:Y:S01]  /*1b810*/  @!P6 FFMA R190, R109, R135, R190 ;  /* 0x000000876dbee223 */ /* 0x000fe200000000be */
[----:B------:R-:W-:Y:S01]  /*1b820*/  ISETP.GE.AND P6, PT, R180, R3, PT ;  /* 0x00000003b400720c */ /* 0x000fe20003fc6270 */
[----:B------:R-:W5:Y:S01]  /*1b830*/  @!P0 S2R R194, SR_CgaCtaId ;  /* 0x0000000000c28919 */ /* 0x000f620000008800 */
[----:B------:R-:W-:Y:S01]  /*1b840*/  @!P3 FFMA R11, R200, R192, R11 ;  /* 0x000000c0c80bb223 */ /* 0x000fe2000000000b */
[----:B------:R-:W-:Y:S02]  /*1b850*/  ISETP.NE.AND P3, PT, R165, RZ, PT ;  /* 0x000000ffa500720c */ /* 0x000fe40003f65270 */
[----:B------:R-:W4:Y:S01]  /*1b860*/  @!P2 S2R R198, SR_CgaCtaId ;  /* 0x0000000000c6a919 */ /* 0x000f220000008800 */
[----:B------:R-:W-:Y:S02]  /*1b870*/  ISETP.NE.AND P2, PT, R163, RZ, PT ;  /* 0x000000ffa300720c */ /* 0x000fe40003f45270 */
[----:B------:R-:W-:Y:S01]  /*1b880*/  P2R R163, PR, RZ, 0x40 ;  /* 0x00000040ffa37803 */ /* 0x000fe20000000000 */
[----:B------:R-:W4:Y:S01]  /*1b890*/  @!P1 S2R R200, SR_CgaCtaId ;  /* 0x0000000000c89919 */ /* 0x000f220000008800 */
[----:B------:R-:W-:-:S02]  /*1b8a0*/  ISETP.NE.AND P1, PT, R157, RZ, PT ;  /* 0x000000ff9d00720c */ /* 0x000fc40003f25270 */
[----:B------:R-:W-:Y:S01]  /*1b8b0*/  P2R R165, PR, RZ, 0x4 ;  /* 0x00000004ffa57803 */ /* 0x000fe20000000000 */
[----:B------:R-:W4:Y:S01]  /*1b8c0*/  @!P5 S2R R210, SR_CgaCtaId ;  /* 0x0000000000d2d919 */ /* 0x000f220000008800 */
[----:B---3--:R-:W-:Y:S02]  /*1b8d0*/  P2R R161, PR, RZ, 0x2 ;  /* 0x00000002ffa17803 */ /* 0x008fe40000000000 */
[----:B------:R-:W-:Y:S01]  /*1b8e0*/  @!P3 HADD2.F32 R192, -RZ, R125.H0_H0 ;  /* 0x2000007dffc0b230 */ /* 0x000fe20000004100 */
[----:B------:R-:W-:Y:S01]  /*1b8f0*/  @!P6 LDS.U16 R21, [R21+0x4d0a] ;  /* 0x004d0a001515e984 */ /* 0x000fe20000000400 */
[----:B--2---:R-:W-:Y:S02]  /*1b900*/  @!P4 LEA R206, R206, R119, 0x18 ;  /* 0x00000077cecec211 */ /* 0x004fe400078ec0ff */
[----:B------:R-:W-:Y:S01]  /*1b910*/  ISETP.GE.AND P3, PT, R108, R3, PT ;  /* 0x000000036c00720c */ /* 0x000fe20003f66270 */
[----:B------:R-:W2:Y:S01]  /*1b920*/  @!P2 LDS.U16 R123, [R204+0x348e] ;  /* 0x00348e00cc7ba984 */ /* 0x000ea20000000400 */
[----:B------:R-:W-:-:S03]  /*1b930*/  @!P0 MOV R119, 0x400 ;  /* 0x0000040000778802 */ /* 0x000fc60000000f00 */
[----:B------:R-:W-:Y:S01]  /*1b940*/  @!P2 LDS R157, [R81+0x24] ;  /* 0x00002400519da984 */ /* 0x000fe20000000800 */
[----:B------:R-:W-:-:S03]  /*1b950*/  ISETP.GE.AND P2, PT, R12, R3, PT ;  /* 0x000000030c00720c */ /* 0x000fc60003f46270 */
[----:B------:R3:W2:Y:S04]  /*1b960*/  @!P1 LDS.U16 R111, [R107+0x438c] ;  /* 0x00438c006b6f9984 */ /* 0x0006a80000000400 */
[----:B------:R-:W2:Y:S01]  /*1b970*/  @!P1 LDS R135, [R81+0x9c] ;  /* 0x00009c0051879984 */ /* 0x000ea20000000800 */
[----:B------:R-:W-:Y:S02]  /*1b980*/  ISETP.GE.AND P1, PT, R6, R3, PT ;  /* 0x000000030600720c */ /* 0x000fe40003f26270 */
[----:B-----5:R-:W-:Y:S01]  /*1b990*/  @!P0 LEA R119, R194, R119, 0x18 ;  /* 0x00000077c2778211 */ /* 0x020fe200078ec0ff */
[----:B------:R-:W5:Y:S01]  /*1b9a0*/  @!P6 LDS R133, [R81+0xe8] ;  /* 0x0000e8005185e984 */ /* 0x000f620000000800 */
[----:B------:R-:W-:Y:S01]  /*1b9b0*/  ISETP.GE.AND P6, PT, R130, R3, PT ;  /* 0x000000038200720c */ /* 0x000fe20003fc6270 */
[----:B------:R-:W-:Y:S01]  /*1b9c0*/  @!P2 FFMA R11, R192, R143, R11 ;  /* 0x0000008fc00ba223 */ /* 0x000fe2000000000b */
[----:B------:R-:W-:Y:S01]  /*1b9d0*/  ISETP.GE.AND P2, PT, R32, R3, PT ;  /* 0x000000032000720c */ /* 0x000fe20003f46270 */
[----:B------:R2:W5:Y:S01]  /*1b9e0*/  @!P4 LDS.U16 R125, [R206+0x350e] ;  /* 0x00350e00ce7dc984 */ /* 0x0005620000000400 */
[----:B---3--:R-:W-:-:S02]  /*1b9f0*/  @!P5 MOV R107, 0x400 ;  /* 0x00000400006bd802 */ /* 0x008fc40000000f00 */
[-C--:B------:R-:W-:Y:S01]  /*1ba00*/  ISETP.GE.AND P0, PT, R140, R3.reuse, PT ;  /* 0x000000038c00720c */ /* 0x080fe20003f06270 */
[----:B------:R-:W-:Y:S01]  /*1ba10*/  @!P4 LDS R143, [R81+0x28] ;  /* 0x00002800518fc984 */ /* 0x000fe20000000800 */
[----:B------:R-:W-:Y:S01]  /*1ba20*/  ISETP.GE.AND P4, PT, R132, R3, PT ;  /* 0x000000038400720c */ /* 0x000fe20003f86270 */
[----:B-1----:R-:W-:Y:S01]  /*1ba30*/  @!P1 HADD2.F32 R192, -RZ, R127.H0_H0 ;  /* 0x2000007fffc09230 */ /* 0x002fe20000004100 */
[----:B------:R-:W1:Y:S04]  /*1ba40*/  @!P3 S2R R212, SR_CgaCtaId ;  /* 0x0000000000d4b919 */ /* 0x000e680000008800 */
[----:B0-----:R-:W-:Y:S01]  /*1ba50*/  @!P1 FFMA R11, R192, R155, R11 ;  /* 0x0000009bc00b9223 */ /* 0x001fe2000000000b */
[----:B------:R-:W-:Y:S01]  /*1ba60*/  @!P2 MOV R109, 0x400 ;  /* 0x00000400006da802 */ /* 0x000fe20000000f00 */
[----:B------:R-:W-:Y:S01]  /*1ba70*/  @!P2 LDS R155, [R81+0x2c] ;  /* 0x00002c00519ba984 */ /* 0x000fe20000000800 */
[----:B------:R-:W-:-:S02]  /*1ba80*/  ISETP.GE.AND P1, PT, R8, R3, PT ;  /* 0x000000030800720c */ /* 0x000fc40003f26270 */
[----:B----4-:R-:W-:Y:S01]  /*1ba90*/  @!P2 LEA R127, R208, R109, 0x18 ;  /* 0x0000006dd07fa211 */ /* 0x010fe200078ec0ff */
[----:B------:R-:W0:Y:S01]  /*1baa0*/  @!P0 LDS.U16 R33, [R33+0x440c] ;  /* 0x00440c0021218984 */ /* 0x000e220000000400 */
[----:B------:R-:W-:Y:S02]  /*1bab0*/  @!P6 MOV R109, 0x400 ;  /* 0x00000400006de802 */ /* 0x000fe40000000f00 */
[----:B------:R-:W-:Y:S01]  /*1bac0*/  @!P4 MOV R121, 0x400 ;  /* 0x000004000079c802 */ /* 0x000fe20000000f00 */
[----:B------:R-:W-:Y:S01]  /*1bad0*/  @!P5 LDS R204, [R81+0x30] ;  /* 0x0000300051ccd984 */ /* 0x000fe20000000800 */
[----:B------:R-:W-:Y:S02]  /*1bae0*/  @!P6 LEA R109, R198, R109, 0x18 ;  /* 0x0000006dc66de211 */ /* 0x000fe400078ec0ff */
[-C--:B------:R-:W-:Y:S01]  /*1baf0*/  ISETP.GE.AND P6, PT, R128, R3.reuse, PT ;  /* 0x000000038000720c */ /* 0x080fe20003fc6270 */
[----:B------:R-:W-:Y:S01]  /*1bb00*/  @!P2 LDS.U16 R127, [R127+0x358e] ;  /* 0x00358e007f7fa984 */ /* 0x000fe20000000400 */
[----:B------:R-:W-:Y:S01]  /*1bb10*/  ISETP.GE.AND P2, PT, R18, R3, PT ;  /* 0x000000031200720c */ /* 0x000fe20003f46270 */
[----:B------:R-:W-:Y:S01]  /*1bb20*/  @!P1 HADD2.F32 R192, -RZ, R115.H0_H0 ;  /* 0x20000073ffc09230 */ /* 0x000fe20000004100 */
[----:B------:R-:W-:Y:S01]  /*1bb30*/  @!P5 LEA R115, R210, R107, 0x18 ;  /* 0x0000006bd273d211 */ /* 0x000fe200078ec0ff */
[----:B------:R-:W3:Y:S01]  /*1bb40*/  @!P0 LDS R137, [R81+0xa0] ;  /* 0x0000a00051898984 */ /* 0x000ee20000000800 */
[----:B------:R-:W-:-:S02]  /*1bb50*/  @!P4 LEA R121, R196, R121, 0x18 ;  /* 0x00000079c479c211 */ /* 0x000fc400078ec0ff */
[----:B------:R-:W-:Y:S01]  /*1bb60*/  @!P1 FFMA R11, R192, R141, R11 ;  /* 0x0000008dc00b9223 */ /* 0x000fe2000000000b */
[-C--:B------:R-:W-:Y:S01]  /*1bb70*/  ISETP.GE.AND P1, PT, R112, R3.reuse, PT ;  /* 0x000000037000720c */ /* 0x080fe20003f26270 */
[----:B------:R-:W4:Y:S01]  /*1bb80*/  @!P5 LDS.U16 R115, [R115+0x360e] ;  /* 0x00360e007373d984 */ /* 0x000f220000000400 */
[-C--:B------:R-:W-:Y:S02]  /*1bb90*/  ISETP.GE.AND P4, PT, R110, R3.reuse, PT ;  /* 0x000000036e00720c */ /* 0x080fe40003f86270 */
[----:B------:R-:W-:Y:S02]  /*1bba0*/  @!P6 MOV R107, 0x400 ;  /* 0x00000400006be802 */ /* 0x000fe40000000f00 */
[----:B------:R-:W-:Y:S01]  /*1bbb0*/  @!P2 HADD2.F32 R192, -RZ, R129.H0_H0 ;  /* 0x20000081ffc0a230 */ /* 0x000fe20000004100 */
[----:B------:R-:W-:Y:S02]  /*1bbc0*/  ISETP.GE.AND P5, PT, R126, R3, PT ;  /* 0x000000037e00720c */ /* 0x000fe40003fa6270 */
[----:B------:R-:W-:-:S02]  /*1bbd0*/  @!P6 LEA R107, R200, R107, 0x18 ;  /* 0x0000006bc86be211 */ /* 0x000fc400078ec0ff */
[----:B------:R-:W-:Y:S01]  /*1bbe0*/  @!P2 FFMA R11, R202, R192, R11 ;  /* 0x000000c0ca0ba223 */ /* 0x000fe2000000000b */
[----:B------:R-:W-:Y:S01]  /*1bbf0*/  ISETP.NE.AND P2, PT, R165, RZ, PT ;  /* 0x000000ffa500720c */ /* 0x000fe20003f45270 */
[----:B--2---:R-:W2:Y:S01]  /*1bc00*/  @!P1 S2R R206, SR_CgaCtaId ;  /* 0x0000000000ce9919 */ /* 0x004ea20000008800 */
[----:B------:R-:W-:Y:S02]  /*1bc10*/  ISETP.NE.AND P1, PT, R161, RZ, PT ;  /* 0x000000ffa100720c */ /* 0x000fe40003f25270 */
[----:B------:R-:W-:Y:S01]  /*1bc20*/  ISETP.NE.AND P6, PT, R163, RZ, PT ;  /* 0x000000ffa300720c */ /* 0x000fe20003fc5270 */
[----:B------:R-:W4:Y:S01]  /*1bc30*/  @!P4 S2R R198, SR_CgaCtaId ;  /* 0x0000000000c6c919 */ /* 0x000f220000008800 */
[----:B------:R-:W-:Y:S02]  /*1bc40*/  ISETP.NE.AND P4, PT, R159, RZ, PT ;  /* 0x000000ff9f00720c */ /* 0x000fe40003f85270 */
[----:B------:R-:W-:Y:S02]  /*1bc50*/  P2R R141, PR, RZ, 0x2 ;  /* 0x00000002ff8d7803 */ /* 0x000fe40000000000 */
[----:B------:R-:W-:-:S02]  /*1bc60*/  @!P3 MOV R129, 0x400 ;  /* 0x000004000081b802 */ /* 0x000fc40000000f00 */
[----:B------:R-:W-:Y:S01]  /*1bc70*/  P2R R165, PR, RZ, 0x40 ;  /* 0x00000040ffa57803 */ /* 0x000fe20000000000 */
[----:B------:R-:W-:Y:S01]  /*1bc80*/  @!P2 HADD2.F32 R194, -RZ, R123.H0_H0 ;  /* 0x2000007bffc2a230 */ /* 0x000fe20000004100 */
[----:B-1----:R-:W-:Y:S01]  /*1bc90*/  @!P3 LEA R123, R212, R129, 0x18 ;  /* 0x00000081d47bb211 */ /* 0x002fe200078ec0ff */
[----:B------:R-:W-:Y:S02]  /*1bca0*/  @!P1 HADD2.F32 R111, -RZ, R111.H0_H0 ;  /* 0x2000006fff6f9230 */ /* 0x000fe40000004100 */
[----:B------:R-:W-:Y:S02]  /*1bcb0*/  @!P6 HADD2.F32 R192, -RZ, R21.H0_H0 ;  /* 0x20000015ffc0e230 */ /* 0x000fe40000004100 */
[----:B------:R-:W-:Y:S01]  /*1bcc0*/  @!P2 FFMA R11, R194, R157, R11 ;  /* 0x0000009dc20ba223 */ /* 0x000fe2000000000b */
[----:B------:R-:W-:Y:S01]  /*1bcd0*/  ISETP.NE.AND P2, PT, R151, RZ, PT ;  /* 0x000000ff9700720c */ /* 0x000fe20003f45270 */
[----:B------:R-:W-:Y:S01]  /*1bce0*/  @!P1 FFMA R190, R111, R135, R190 ;  /* 0x000000876fbe9223 */ /* 0x000fe200000000be */
[----:B------:R-:W-:Y:S01]  /*1bcf0*/  ISETP.GE.AND P1, PT, R174, R3, PT ;  /* 0x00000003ae00720c */ /* 0x000fe20003f26270 */
[----:B-----5:R-:W-:Y:S01]  /*1bd00*/  @!P6 FFMA R9, R192, R133, R9 ;  /* 0x00000085c009e223 */ /* 0x020fe20000000009 */
[----:B------:R-:W-:Y:S01]  /*1bd10*/  P2R R161, PR, RZ, 0x4 ;  /* 0x00000004ffa17803 */ /* 0x000fe20000000000 */
[----:B------:R-:W-:Y:S01]  /*1bd20*/  @!P4 HADD2.F32 R196, -RZ, R125.H0_H0 ;  /* 0x2000007dffc4c230 */ /* 0x000fe20000004100 */
[----:B------:R-:W-:Y:S01]  /*1bd30*/  P2R R163, PR, RZ, 0x2 ;  /* 0x00000002ffa37803 */ /* 0x000fe20000000000 */
[----:B------:R-:W1:Y:S01]  /*1bd40*/  @!P5 S2R R194, SR_CgaCtaId ;  /* 0x0000000000c2d919 */ /* 0x000e620000008800 */
[----:B------:R-:W-:Y:S01]  /*1bd50*/  ISETP.GE.AND P6, PT, R110, R3, PT ;  /* 0x000000036e00720c */ /* 0x000fe20003fc6270 */
[----:B0-----:R-:W-:-:S02]  /*1bd60*/  @!P0 HADD2.F32 R33, -RZ, R33.H0_H0 ;  /* 0x20000021ff218230 */ /* 0x001fc40000004100 */
[----:B------:R-:W-:Y:S01]  /*1bd70*/  @!P4 FFMA R11, R196, R143, R11 ;  /* 0x0000008fc40bc223 */ /* 0x000fe2000000000b */
[----:B------:R-:W0:Y:S01]  /*1bd80*/  @!P3 LDS.U16 R123, [R123+0x368e] ;  /* 0x00368e007b7bb984 */ /* 0x000e220000000400 */
[----:B------:R-:W-:Y:S01]  /*1bd90*/  P2R R151, PR, RZ, 0x8 ;  /* 0x00000008ff977803 */ /* 0x000fe20000000000 */
[----:B---3--:R-:W-:Y:S02]  /*1bda0*/  @!P0 FFMA R190, R137, R33, R190 ;  /* 0x0000002189be8223 */ /* 0x008fe400000000be */
[----:B------:R-:W-:Y:S01]  /*1bdb0*/  @!P2 LDS.U16 R27, [R27+0x448c] ;  /* 0x00448c001b1ba984 */ /* 0x000fe20000000400 */
[----:B------:R-:W-:Y:S02]  /*1bdc0*/  ISETP.NE.AND P0, PT, R149, RZ, PT ;  /* 0x000000ff9500720c */ /* 0x000fe40003f05270 */
[----:B------:R-:W-:Y:S01]  /*1bdd0*/  P2R R149, PR, RZ, 0x40 ;  /* 0x00000040ff957803 */ /* 0x000fe20000000000 */
[----:B------:R-:W-:Y:S01]  /*1bde0*/  @!P2 LDS R133, [R81+0xa4] ;  /* 0x0000a4005185a984 */ /* 0x000fe20000000800 */
[----:B------:R-:W-:-:S02]  /*1bdf0*/  ISETP.GE.AND P2, PT, R124, R3, PT ;  /* 0x000000037c00720c */ /* 0x000fc40003f46270 */
[----:B------:R-:W-:Y:S01]  /*1be00*/  @!P6 MOV R21, 0x400 ;  /* 0x000004000015e802 */ /* 0x000fe20000000f00 */
[----:B------:R-:W-:Y:S01]  /*1be10*/  @!P1 LDS.U16 R13, [R13+0x4d8a] ;  /* 0x004d8a000d0d9984 */ /* 0x000fe20000000400 */
[----:B------:R-:W-:Y:S02]  /*1be20*/  P2R R159, PR, RZ, 0x4 ;  /* 0x00000004ff9f7803 */ /* 0x000fe40000000000 */
[----:B----4-:R-:W-:Y:S01]  /*1be30*/  @!P6 LEA R125, R198, R21, 0x18 ;  /* 0x00000015c67de211 */ /* 0x010fe200078ec0ff */
[----:B------:R-:W-:Y:S01]  /*1be40*/  @!P1 LDS R129, [R81+0xec] ;  /* 0x0000ec0051819984 */ /* 0x000fe20000000800 */
[-C--:B------:R-:W-:Y:S02]  /*1be50*/  ISETP.GE.AND P1, PT, R122, R3.reuse, PT ;  /* 0x000000037a00720c */ /* 0x080fe40003f26270 */
[----:B------:R-:W-:Y:S01]  /*1be60*/  ISETP.GE.AND P4, PT, R120, R3, PT ;  /* 0x000000037800720c */ /* 0x000fe20003f86270 */
[----:B------:R-:W3:Y:S01]  /*1be70*/  @!P3 LDS R143, [R81+0x34] ;  /* 0x00003400518fb984 */ /* 0x000ee20000000800 */
[----:B------:R-:W-:-:S02]  /*1be80*/  P2R R157, PR, RZ, 0x2 ;  /* 0x00000002ff9d7803 */ /* 0x000fc40000000000 */
[-C--:B------:R-:W-:Y:S01]  /*1be90*/  ISETP.GE.AND P3, PT, R126, R3.reuse, PT ;  /* 0x000000037e00720c */ /* 0x080fe20003f66270 */
[----:B------:R-:W4:Y:S01]  /*1bea0*/  @!P2 S2R R196, SR_CgaCtaId ;  /* 0x0000000000c4a919 */ /* 0x000f220000008800 */
[-C--:B------:R-:W-:Y:S02]  /*1beb0*/  ISETP.GE.AND P2, PT, R32, R3.reuse, PT ;  /* 0x000000032000720c */ /* 0x080fe40003f46270 */
[-C--:B------:R-:W-:Y:S01]  /*1bec0*/  ISETP.GE.AND P5, PT, R34, R3.reuse, PT ;  /* 0x000000032200720c */ /* 0x080fe20003fa6270 */
[----:B------:R-:W-:Y:S02]  /*1bed0*/  @!P6 LDS.U16 R125, [R125+0x370e] ;  /* 0x00370e007d7de984 */ /* 0x000fe40000000400 */
[----:B------:R-:W5:Y:S01]  /*1bee0*/  @!P1 S2R R200, SR_CgaCtaId ;  /* 0x0000000000c89919 */ /* 0x000f620000008800 */
[----:B------:R-:W-:-:S05]  /*1bef0*/  ISETP.GE.AND P1, PT, R112, R3, PT ;  /* 0x000000037000720c */ /* 0x000fca0003f26270 */
[----:B------:R-:W-:Y:S01]  /*1bf00*/  @!P3 MOV R21, 0x400 ;  /* 0x000004000015b802 */ /* 0x000fe20000000f00 */
[----:B------:R-:W-:Y:S01]  /*1bf10*/  @!P6 LDS R137, [R81+0x38] ;  /* 0x000038005189e984 */ /* 0x000fe20000000800 */
[----:B------:R-:W-:Y:S01]  /*1bf20*/  @!P2 HADD2.F32 R192, -RZ, R127.H0_H0 ;  /* 0x2000007fffc0a230 */ /* 0x000fe20000004100 */
[-C--:B------:R-:W-:Y:S01]  /*1bf30*/  ISETP.GE.AND P6, PT, R106, R3.reuse, PT ;  /* 0x000000036a00720c */ /* 0x080fe20003fc6270 */
[----:B------:R-:W4:Y:S01]  /*1bf40*/  @!P4 S2R R202, SR_CgaCtaId ;  /* 0x0000000000cac919 */ /* 0x000f220000008800 */
[----:B------:R-:W-:Y:S02]  /*1bf50*/  ISETP.GE.AND P4, PT, R178, R3, PT ;  /* 0x00000003b200720c */ /* 0x000fe40003f86270 */
[----:B------:R-:W-:Y:S01]  /*1bf60*/  @!P2 FFMA R11, R192, R155, R11 ;  /* 0x0000009bc00ba223 */ /* 0x000fe2000000000b */
[----:B------:R-:W-:Y:S01]  /*1bf70*/  ISETP.GE.AND P2, PT, R114, R3, PT ;  /* 0x000000037200720c */ /* 0x000fe20003f46270 */
[----:B------:R-:W4:Y:S01]  /*1bf80*/  @!P5 S2R R208, SR_CgaCtaId ;  /* 0x0000000000d0d919 */ /* 0x000f220000008800 */
[----:B------:R-:W-:Y:S01]  /*1bf90*/  @!P1 MOV R111, 0x400 ;  /* 0x00000400006f9802 */ /* 0x000fe20000000f00 */
[----:B------:R4:W4:Y:S03]  /*1bfa0*/  @!P0 LDS.U16 R33, [R19+0x450c] ;  /* 0x00450c0013218984 */ /* 0x0009260000000400 */
[----:B--2---:R-:W-:-:S02]  /*1bfb0*/  @!P1 LEA R127, R206, R111, 0x18 ;  /* 0x0000006fce7f9211 */ /* 0x004fc400078ec0ff */
[----:B------:R-:W2:Y:S01]  /*1bfc0*/  @!P6 S2R R206, SR_CgaCtaId ;  /* 0x0000000000cee919 */ /* 0x000ea20000008800 */
[----:B------:R-:W-:-:S04]  /*1bfd0*/  ISETP.GE.AND P6, PT, R28, R3, PT ;  /* 0x000000031c00720c */ /* 0x000fc80003fc6270 */
[----:B------:R-:W-:Y:S01]  /*1bfe0*/  @!P2 HADD2.F32 R192, -RZ, R115.H0_H0 ;  /* 0x20000073ffc0a230 */ /* 0x000fe20000004100 */
[----:B-1----:R-:W-:Y:S01]  /*1bff0*/  @!P3 LEA R115, R194, R21, 0x18 ;  /* 0x00000015c273b211 */ /* 0x002fe200078ec0ff */
[----:B------:R-:W-:Y:S01]  /*1c000*/  @!P1 LDS.U16 R127, [R127+0x378e] ;  /* 0x00378e007f7f9984 */ /* 0x000fe20000000400 */
[----:B------:R-:W-:Y:S02]  /*1c010*/  ISETP.NE.AND P3, PT, R151, RZ, PT ;  /* 0x000000ff9700720c */ /* 0x000fe40003f65270 */
[----:B------:R-:W-:Y:S01]  /*1c020*/  @!P2 FFMA R11, R204, R192, R11 ;  /* 0x000000c0cc0ba223 */ /* 0x000fe2000000000b */
[----:B------:R-:W-:Y:S01]  /*1c030*/  @!P1 LDS R151, [R81+0x3c] ;  /* 0x00003c0051979984 */ /* 0x000fe20000000800 */
[----:B------:R-:W-:Y:S02]  /*1c040*/  ISETP.NE.AND P1, PT, R157, RZ, PT ;  /* 0x000000ff9d00720c */ /* 0x000fe40003f25270 */
[----:B------:R-:W-:Y:S01]  /*1c050*/  ISETP.NE.AND P2, PT, R159, RZ, PT ;  /* 0x000000ff9f00720c */ /* 0x000fe20003f45270 */
[----:B------:R-:W1:Y:S01]  /*1c060*/  @!P6 S2R R210, SR_CgaCtaId ;  /* 0x0000000000d2e919 */ /* 0x000e620000008800 */
[----:B------:R-:W-:Y:S01]  /*1c070*/  ISETP.GE.AND P6, PT, R120, R3, PT ;  /* 0x000000037800720c */ /* 0x000fe20003fc6270 */
[----:B------:R-:W2:Y:S04]  /*1c080*/  @!P0 LDS R135, [R81+0xa8] ;  /* 0x0000a80051878984 */ /* 0x000ea80000000800 */
[----:B0-----:R-:W-:Y:S01]  /*1c090*/  @!P3 HADD2.F32 R194, -RZ, R123.H0_H0 ;  /* 0x2000007bffc2b230 */ /* 0x001fe20000004100 */
[----:B------:R-:W0:Y:S03]  /*1c0a0*/  @!P4 LDS.U16 R23, [R23+0x4e0a] ;  /* 0x004e0a001717c984 */ /* 0x000e260000000400 */
[----:B------:R-:W-:Y:S01]  /*1c0b0*/  @!P1 MOV R21, 0x400 ;  /* 0x0000040000159802 */ /* 0x000fe20000000f00 */
[----:B---3--:R-:W-:Y:S01]  /*1c0c0*/  @!P3 FFMA R11, R194, R143, R11 ;  /* 0x0000008fc20bb223 */ /* 0x008fe2000000000b */
[----:B------:R-:W-:Y:S01]  /*1c0d0*/  @!P2 MOV R111, 0x400 ;  /* 0x00000400006fa802 */ /* 0x000fe20000000f00 */
[----:B------:R-:W3:Y:S01]  /*1c0e0*/  @!P4 LDS R198, [R81+0xf0] ;  /* 0x0000f00051c6c984 */ /* 0x000ee20000000800 */
[----:B-----5:R-:W-:-:S02]  /*1c0f0*/  @!P1 LEA R21, R200, R21, 0x18 ;  /* 0x00000015c8159211 */ /* 0x020fc400078ec0ff */
[----:B------:R-:W-:Y:S01]  /*1c100*/  ISETP.NE.AND P1, PT, R163, RZ, PT ;  /* 0x000000ffa300720c */ /* 0x000fe20003f25270 */
[----:B------:R-:W-:Y:S01]  /*1c110*/  @!P5 LDS R204, [R81+0x40] ;  /* 0x0000400051ccd984 */ /* 0x000fe20000000800 */
[----:B----4-:R-:W-:Y:S02]  /*1c120*/  @!P2 LEA R111, R196, R111, 0x18 ;  /* 0x0000006fc46fa211 */ /* 0x010fe400078ec0ff */
[----:B------:R-:W-:Y:S02]  /*1c130*/  ISETP.NE.AND P2, PT, R161, RZ, PT ;  /* 0x000000ffa100720c */ /* 0x000fe40003f45270 */
[----:B------:R-:W-:Y:S01]  /*1c140*/  @!P6 MOV R19, 0x400 ;  /* 0x000004000013e802 */ /* 0x000fe20000000f00 */
[----:B------:R-:W-:Y:S01]  /*1c150*/  @!P0 HADD2.F32 R33, -RZ, R33.H0_H0 ;  /* 0x20000021ff218230 */ /* 0x000fe20000004100 */
[----:B------:R-:W-:Y:S02]  /*1c160*/  ISETP.NE.AND P3, PT, R153, RZ, PT ;  /* 0x000000ff9900720c */ /* 0x000fe40003f65270 */
[----:B------:R-:W-:-:S02]  /*1c170*/  @!P6 LEA R19, R202, R19, 0x18 ;  /* 0x00000013ca13e211 */ /* 0x000fc400078ec0ff */
[----:B------:R-:W-:Y:S01]  /*1c180*/  ISETP.NE.AND P6, PT, R149, RZ, PT ;  /* 0x000000ff9500720c */ /* 0x000fe20003fc5270 */
[----:B------:R-:W-:Y:S01]  /*1c190*/  @!P1 HADD2.F32 R192, -RZ, R13.H0_H0 ;  /* 0x2000000dffc09230 */ /* 0x000fe20000004100 */
[----:B------:R-:W-:Y:S02]  /*1c1a0*/  P2R R149, PR, RZ, 0x4 ;  /* 0x00000004ff957803 */ /* 0x000fe40000000000 */
[----:B------:R-:W-:Y:S01]  /*1c1b0*/  @!P5 MOV R13, 0x400 ;  /* 0x00000400000dd802 */ /* 0x000fe20000000f00 */
[----:B------:R-:W-:Y:S02]  /*1c1c0*/  @!P2 HADD2.F32 R27, -RZ, R27.H0_H0 ;  /* 0x2000001bff1ba230 */ /* 0x000fe40000004100 */
[----:B------:R-:W-:Y:S01]  /*1c1d0*/  @!P1 FFMA R9, R192, R129, R9 ;  /* 0x00000081c0099223 */ /* 0x000fe20000000009 */
[----:B------:R-:W-:Y:S02]  /*1c1e0*/  ISETP.GE.AND P1, PT, R116, R3, PT ;  /* 0x000000037400720c */ /* 0x000fe40003f26270 */
[----:B------:R-:W-:Y:S01]  /*1c1f0*/  @!P5 LEA R208, R208, R13, 0x18 ;  /* 0x0000000dd0d0d211 */ /* 0x000fe200078ec0ff */
[----:B------:R-:W-:Y:S01]  /*1c200*/  @!P2 FFMA R190, R27, R133, R190 ;  /* 0x000000851bbea223 */ /* 0x000fe200000000be */
[-C--:B------:R-:W-:Y:S01]  /*1c210*/  ISETP.GE.AND P2, PT, R118, R3.reuse, PT ;  /* 0x000000037600720c */ /* 0x080fe20003f46270 */
[----:B------:R4:W-:Y:S01]  /*1c220*/  @!P3 LDS.U16 R13, [R35+0x458c] ;  /* 0x00458c00230db984 */ /* 0x0009e20000000400 */
[----:B------:R-:W-:Y:S01]  /*1c230*/  P2R R155, PR, RZ, 0x8 ;  /* 0x00000008ff9b7803 */ /* 0x000fe20000000000 */
[----:B------:R-:W-:Y:S01]  /*1c240*/  @!P6 HADD2.F32 R194, -RZ, R125.H0_H0 ;  /* 0x2000007dffc2e230 */ /* 0x000fe20000004100 */
[----:B------:R-:W-:Y:S01]  /*1c250*/  P2R R143, PR, RZ, 0x20 ;  /* 0x00000020ff8f7803 */ /* 0x000fe20000000000 */
[----:B------:R-:W-:Y:S01]  /*1c260*/  @!P3 LDS R129, [R81+0xac] ;  /* 0x0000ac005181b984 */ /* 0x000fe20000000800 */
[----:B------:R-:W-:Y:S01]  /*1c270*/  ISETP.GE.AND P3, PT, R30, R3, PT ;  /* 0x000000031e00720c */ /* 0x000fe20003f66270 */
[----:B--2---:R-:W-:Y:S01]  /*1c280*/  @!P0 FFMA R190, R33, R135, R190 ;  /* 0x0000008721be8223 */ /* 0x004fe200000000be */
[----:B------:R-:W-:Y:S01]  /*1c290*/  @!P6 FFMA R11, R194, R137, R11 ;  /* 0x00000089c20be223 */ /* 0x000fe2000000000b */
[----:B------:R-:W2:Y:S01]  /*1c2a0*/  @!P1 S2R R212, SR_CgaCtaId ;  /* 0x0000000000d49919 */ /* 0x000ea20000008800 */
[-C--:B------:R-:W-:Y:S01]  /*1c2b0*/  ISETP.GE.AND P1, PT, R24, R3.reuse, PT ;  /* 0x000000031800720c */ /* 0x080fe20003f26270 */
[----:B0-----:R-:W-:Y:S01]  /*1c2c0*/  @!P4 HADD2.F32 R192, -RZ, R23.H0_H0 ;  /* 0x20000017ffc0c230 */ /* 0x001fe20000004100 */
[----:B----4-:R-:W-:Y:S01]  /*1c2d0*/  P2R R35, PR, RZ, 0x8 ;  /* 0x00000008ff237803 */ /* 0x010fe20000000000 */
[----:B------:R-:W0:Y:S01]  /*1c2e0*/  @!P2 S2R R200, SR_CgaCtaId ;  /* 0x0000000000c8a919 */ /* 0x000e220000008800 */
[----:B------:R-:W-:-:S02]  /*1c2f0*/  ISETP.GE.AND P2, PT, R106, R3, PT ;  /* 0x000000036a00720c */ /* 0x000fc40003f46270 */
[----:B------:R-:W-:Y:S01]  /*1c300*/  P2R R153, PR, RZ, 0x2 ;  /* 0x00000002ff997803 */ /* 0x000fe20000000000 */
[----:B------:R-:W4:Y:S01]  /*1c310*/  @!P5 LDS.U16 R27, [R208+0x380e] ;  /* 0x00380e00d01bd984 */ /* 0x000f220000000400 */
[-C--:B------:R-:W-:Y:S01]  /*1c320*/  ISETP.GE.AND P5, PT, R112, R3.reuse, PT ;  /* 0x000000037000720c */ /* 0x080fe20003fa6270 */
[----:B---3--:R-:W-:Y:S01]  /*1c330*/  @!P4 FFMA R9, R198, R192, R9 ;  /* 0x000000c0c609c223 */ /* 0x008fe20000000009 */
[----:B------:R-:W-:Y:S01]  /*1c340*/  ISETP.NE.AND P6, PT, R165, RZ, PT ;  /* 0x000000ffa500720c */ /* 0x000fe20003fc5270 */
[----:B------:R-:W3:Y:S01]  /*1c350*/  @!P3 S2R R216, SR_CgaCtaId ;  /* 0x0000000000d8b919 */ /* 0x000ee20000008800 */
[-C--:B------:R-:W-:Y:S02]  /*1c360*/  ISETP.GE.AND P3, PT, R182, R3.reuse, PT ;  /* 0x00000003b600720c */ /* 0x080fe40003f66270 */
[----:B------:R-:W-:Y:S01]  /*1c370*/  ISETP.NE.AND P0, PT, R131, RZ, PT ;  /* 0x000000ff8300720c */ /* 0x000fe20003f05270 */
[----:B------:R-:W5:Y:S01]  /*1c380*/  @!P1 S2R R214, SR_CgaCtaId ;  /* 0x0000000000d69919 */ /* 0x000f620000008800 */
[----:B------:R-:W-:-:S02]  /*1c390*/  ISETP.GE.AND P1, PT, R28, R3, PT ;  /* 0x000000031c00720c */ /* 0x000fc40003f26270 */
[----:B------:R-:W-:Y:S01]  /*1c3a0*/  @!P2 MOV R123, 0x400 ;  /* 0x00000400007ba802 */ /* 0x000fe20000000f00 */
[----:B------:R-:W-:Y:S01]  /*1c3b0*/  @!P2 LDS R133, [R81+0x44] ;  /* 0x000044005185a984 */ /* 0x000fe20000000800 */
[----:B------:R-:W-:Y:S01]  /*1c3c0*/  ISETP.NE.AND P4, PT, R147, RZ, PT ;  /* 0x000000ff9300720c */ /* 0x000fe20003f85270 */
[----:B------:R-:W-:Y:S01]  /*1c3d0*/  @!P5 HADD2.F32 R196, -RZ, R127.H0_H0 ;  /* 0x2000007fffc4d230 */ /* 0x000fe20000004100 */
[----:B------:R-:W-:Y:S01]  /*1c3e0*/  @!P2 LEA R206, R206, R123, 0x18 ;  /* 0x0000007bcecea211 */ /* 0x000fe200078ec0ff */
[----:B------:R-:W2:Y:S01]  /*1c3f0*/  @!P6 S2R R194, SR_CgaCtaId ;  /* 0x0000000000c2e919 */ /* 0x000ea20000008800 */
[----:B------:R-:W-:Y:S02]  /*1c400*/  P2R R147, PR, RZ, 0x1 ;  /* 0x00000001ff937803 */ /* 0x000fe40000000000 */
[----:B------:R-:W-:Y:S01]  /*1c410*/  @!P5 FFMA R11, R196, R151, R11 ;  /* 0x00000097c40bd223 */ /* 0x000fe2000000000b */
[----:B------:R-:W-:Y:S01]  /*1c420*/  ISETP.GE.AND P5, PT, R170, R3, PT ;  /* 0x00000003aa00720c */ /* 0x000fe20003fa6270 */
[----:B------:R-:W2:Y:S01]  /*1c430*/  @!P3 S2R R202, SR_CgaCtaId ;  /* 0x0000000000cab919 */ /* 0x000ea20000008800 */
[----:B------:R-:W-:-:S02]  /*1c440*/  @!P1 MOV R123, 0x400 ;  /* 0x00000400007b9802 */ /* 0x000fc40000000f00 */
[----:B------:R-:W-:Y:S01]  /*1c450*/  P2R R151, PR, RZ, 0x4 ;  /* 0x00000004ff977803 */ /* 0x000fe20000000000 */
[----:B------:R-:W-:Y:S01]  /*1c460*/  @!P1 LDS R135, [R81+0x48] ;  /* 0x0000480051879984 */ /* 0x000fe20000000800 */
[----:B-1----:R-:W-:Y:S02]  /*1c470*/  @!P1 LEA R123, R210, R123, 0x18 ;  /* 0x0000007bd27b9211 */ /* 0x002fe400078ec0ff */
[----:B------:R-:W-:Y:S01]  /*1c480*/  ISETP.NE.AND P3, PT, R35, RZ, PT ;  /* 0x000000ff2300720c */ /* 0x000fe20003f65270 */
[----:B------:R1:W-:Y:S01]  /*1c490*/  @!P2 LDS.U16 R33, [R206+0x388e] ;  /* 0x00388e00ce21a984 */ /* 0x0003e20000000400 */
[-C--:B------:R-:W-:Y:S02]  /*1c4a0*/  ISETP.GE.AND P2, PT, R118, R3.reuse, PT ;  /* 0x000000037600720c */ /* 0x080fe40003f46270 */
[----:B------:R-:W-:Y:S01]  /*1c4b0*/  ISETP.GE.AND P6, PT, R172, R3, PT ;  /* 0x00000003ac00720c */ /* 0x000fe20003fc6270 */
[----:B------:R-:W-:Y:S01]  /*1c4c0*/  @!P1 LDS.U16 R123, [R123+0x390e] ;  /* 0x00390e007b7b9984 */ /* 0x000fe20000000400 */
[----:B------:R-:W-:Y:S01]  /*1c4d0*/  ISETP.NE.AND P1, PT, R153, RZ, PT ;  /* 0x000000ff9900720c */ /* 0x000fe20003f25270 */
[----:B-1----:R-:W1:Y:S01]  /*1c4e0*/  @!P5 S2R R206, SR_CgaCtaId ;  /* 0x0000000000ced919 */ /* 0x002e620000008800 */
[----:B------:R-:W-:-:S02]  /*1c4f0*/  ISETP.NE.AND P5, PT, R143, RZ, PT ;  /* 0x000000ff8f00720c */ /* 0x000fc40003fa5270 */
[----:B------:R-:W-:Y:S01]  /*1c500*/  P2R R153, PR, RZ, 0x2 ;  /* 0x00000002ff997803 */ /* 0x000fe20000000000 */
[----:B------:R-:W1:Y:S01]  /*1c510*/  @!P0 S2R R196, SR_CgaCtaId ;  /* 0x0000000000c48919 */ /* 0x000e620000008800 */
[----:B------:R-:W-:-:S03]  /*1c520*/  ISETP.GE.AND P0, PT, R116, R3, PT ;  /* 0x000000037400720c */ /* 0x000fc60003f06270 */
[----:B------:R-:W-:Y:S01]  /*1c530*/  @!P2 MOV R35, 0x400 ;  /* 0x000004000023a802 */ /* 0x000fe20000000f00 */
[----:B------:R2:W1:Y:S01]  /*1c540*/  @!P4 LDS.U16 R23, [R31+0x460c] ;  /* 0x00460c001f17c984 */ /* 0x0004620000000400 */
[----:B------:R-:W-:Y:S02]  /*1c550*/  @!P3 MOV R137, 0x400 ;  /* 0x000004000089b802 */ /* 0x000fe40000000f00 */
[----:B------:R-:W-:Y:S01]  /*1c560*/  @!P1 MOV R127, 0x400 ;  /* 0x00000400007f9802 */ /* 0x000fe20000000f00 */
[----:B------:R-:W1:Y:S01]  /*1c570*/  @!P4 LDS R131, [R81+0xb0] ;  /* 0x0000b0005183c984 */ /* 0x000e620000000800 */
[----:B0-----:R-:W-:Y:S01]  /*1c580*/  @!P2 LEA R35, R200, R35, 0x18 ;  /* 0x00000023c823a211 */ /* 0x001fe200078ec0ff */
[----:B----4-:R-:W-:Y:S01]  /*1c590*/  @!P5 HADD2.F32 R192, -RZ, R27.H0_H0 ;  /* 0x2000001bffc0d230 */ /* 0x010fe20000004100 */
[----:B-----5:R-:W-:Y:S01]  /*1c5a0*/  @!P1 LEA R214, R214, R127, 0x18 ;  /* 0x0000007fd6d69211 */ /* 0x020fe200078ec0ff */
[----:B------:R-:W-:Y:S01]  /*1c5b0*/  @!P1 LDS R200, [R81+0x50] ;  /* 0x0000500051c89984 */ /* 0x000fe20000000800 */
[----:B---3--:R-:W-:-:S02]  /*1c5c0*/  @!P3 LEA R127, R216, R137, 0x18 ;  /* 0x00000089d87fb211 */ /* 0x008fc400078ec0ff */
[-C--:B------:R-:W-:Y:S01]  /*1c5d0*/  ISETP.GE.AND P2, PT, R182, R3.reuse, PT ;  /* 0x00000003b600720c */ /* 0x080fe20003f46270 */
[----:B------:R-:W-:Y:S01]  /*1c5e0*/  @!P1 LDS.U16 R27, [R214+0x3a0e] ;  /* 0x003a0e00d61b9984 */ /* 0x000fe20000000400 */
[----:B------:R-:W-:Y:S01]  /*1c5f0*/  ISETP.NE.AND P3, PT, R155, RZ, PT ;  /* 0x000000ff9b00720c */ /* 0x000fe20003f65270 */
[----:B------:R-:W-:Y:S01]  /*1c600*/  @!P5 FFMA R11, R204, R192, R11 ;  /* 0x000000c0cc0bd223 */ /* 0x000fe2000000000b */
[----:B------:R-:W-:Y:S01]  /*1c610*/  @!P0 MOV R125, 0x400 ;  /* 0x00000400007d8802 */ /* 0x000fe20000000f00 */
[----:B------:R-:W0:Y:S01]  /*1c620*/  @!P6 S2R R198, SR_CgaCtaId ;  /* 0x0000000000c6e919 */ /* 0x000e220000008800 */
[----:B------:R-:W-:Y:S02]  /*1c630*/  ISETP.GE.AND P1, PT, R180, R3, PT ;  /* 0x00000003b400720c */ /* 0x000fe40003f26270 */
[----:B--2---:R-:W-:Y:S01]  /*1c640*/  @!P0 LEA R125, R212, R125, 0x18 ;  /* 0x0000007dd47d8211 */ /* 0x004fe200078ec0ff */
[----:B------:R-:W-:Y:S01]  /*1c650*/  @!P0 LDS R137, [R81+0x4c] ;  /* 0x00004c0051898984 */ /* 0x000fe20000000800 */
[----:B------:R-:W-:-:S02]  /*1c660*/  ISETP.GE.AND P5, PT, R168, R3, PT ;  /* 0x00000003a800720c */ /* 0x000fc40003fa6270 */
[----:B------:R-:W-:Y:S02]  /*1c670*/  @!P6 MOV R143, 0x400 ;  /* 0x00000400008fe802 */ /* 0x000fe40000000f00 */
[----:B------:R-:W-:Y:S01]  /*1c680*/  @!P2 MOV R31, 0x400 ;  /* 0x00000400001fa802 */ /* 0x000fe20000000f00 */
[----:B------:R-:W-:Y:S01]  /*1c690*/  @!P3 HADD2.F32 R13, -RZ, R13.H0_H0 ;  /* 0x2000000dff0db230 */ /* 0x000fe20000004100 */
[----:B------:R-:W2:Y:S01]  /*1c6a0*/  @!P0 LDS.U16 R125, [R125+0x398e] ;  /* 0x00398e007d7d8984 */ /* 0x000ea20000000400 */
[----:B------:R-:W-:Y:S02]  /*1c6b0*/  ISETP.NE.AND P0, PT, R147, RZ, PT ;  /* 0x000000ff9300720c */ /* 0x000fe40003f05270 */
[----:B------:R-:W-:Y:S01]  /*1c6c0*/  @!P2 LEA R31, R202, R31, 0x18 ;  /* 0x0000001fca1fa211 */ /* 0x000fe200078ec0ff */
[----:B------:R-:W-:Y:S01]  /*1c6d0*/  @!P3 FFMA R190, R13, R129, R190 ;  /* 0x000000810dbeb223 */ /* 0x000fe200000000be */
[----:B------:R-:W-:Y:S02]  /*1c6e0*/  ISETP.NE.AND P2, PT, R151, RZ, PT ;  /* 0x000000ff9700720c */ /* 0x000fe40003f45270 */
[----:B------:R-:W-:Y:S01]  /*1c6f0*/  P2R R147, PR, RZ, 0x8 ;  /* 0x00000008ff937803 */ /* 0x000fe20000000000 */
[----:B------:R-:W3:Y:S01]  /*1c700*/  @!P5 S2R R202, SR_CgaCtaId ;  /* 0x0000000000cad919 */ /* 0x000ee20000008800 */
[----:B------:R-:W-:-:S02]  /*1c710*/  ISETP.GE.AND P3, PT, R30, R3, PT ;  /* 0x000000031e00720c */ /* 0x000fc40003f66270 */
[----:B------:R-:W-:Y:S02]  /*1c720*/  @!P1 MOV R13, 0x400 ;  /* 0x00000400000d9802 */ /* 0x000fe40000000f00 */
[----:B------:R-:W-:Y:S01]  /*1c730*/  ISETP.NE.AND P5, PT, R145, RZ, PT ;  /* 0x000000ff9100720c */ /* 0x000fe20003fa5270 */
[----:B-1----:R-:W-:Y:S01]  /*1c740*/  @!P4 HADD2.F32 R23, -RZ, R23.H0_H0 ;  /* 0x20000017ff17c230 */ /* 0x002fe20000004100 */
[----:B------:R-:W-:Y:S02]  /*1c750*/  @!P1 LEA R13, R194, R13, 0x18 ;  /* 0x0000000dc20d9211 */ /* 0x000fe400078ec0ff */
[----:B------:R-:W-:Y:S01]  /*1c760*/  ISETP.GE.AND P1, PT, R28, R3, PT ;  /* 0x000000031c00720c */ /* 0x000fe20003f26270 */
[----:B------:R-:W-:Y:S01]  /*1c770*/  @!P2 HADD2.F32 R192, -RZ, R33.H0_H0 ;  /* 0x20000021ffc0a230 */ /* 0x000fe20000004100 */
[----:B------:R-:W-:Y:S01]  /*1c780*/  @!P0 MOV R129, 0x400 ;  /* 0x0000040000818802 */ /* 0x000fe20000000f00 */
[----:B------:R-:W-:Y:S01]  /*1c790*/  @!P4 FFMA R190, R131, R23, R190 ;  /* 0x0000001783bec223 */ /* 0x000fe200000000be */
[----:B------:R-:W-:Y:S01]  /*1c7a0*/  P2R R155, PR, RZ, 0x1 ;  /* 0x00000001ff9b7803 */ /* 0x000fe20000000000 */
[----:B------:R-:W1:Y:S01]  /*1c7b0*/  @!P3 LDS.U16 R127, [R127+0x3a8e] ;  /* 0x003a8e007f7fb984 */ /* 0x000e620000000400 */
[----:B------:R-:W-:Y:S01]  /*1c7c0*/  @!P0 LEA R129, R196, R129, 0x18 ;  /* 0x00000081c4818211 */ /* 0x000fe200078ec0ff */
[----:B------:R-:W-:Y:S01]  /*1c7d0*/  @!P2 FFMA R11, R192, R133, R11 ;  /* 0x00000085c00ba223 */ /* 0x000fe2000000000b */
[----:B0-----:R-:W-:Y:S01]  /*1c7e0*/  @!P6 LEA R33, R198, R143, 0x18 ;  /* 0x0000008fc621e211 */ /* 0x001fe200078ec0ff */
[----:B------:R-:W0:Y:S01]  /*1c7f0*/  @!P3 LDS R145, [R81+0x54] ;  /* 0x000054005191b984 */ /* 0x000e220000000800 */
[----:B------:R-:W-:-:S02]  /*1c800*/  ISETP.GE.AND P3, PT, R170, R3, PT ;  /* 0x00000003aa00720c */ /* 0x000fc40003f66270 */
[----:B------:R-:W-:Y:S01]  /*1c810*/  P2R R143, PR, RZ, 0x10 ;  /* 0x00000010ff8f7803 */ /* 0x000fe20000000000 */
[----:B------:R-:W-:Y:S01]  /*1c820*/  @!P1 HADD2.F32 R192, -RZ, R123.H0_H0 ;  /* 0x2000007bffc09230 */ /* 0x000fe20000004100 */
[----:B------:R-:W-:Y:S01]  /*1c830*/  @!P0 LDS.U16 R129, [R129+0x3b0e] ;  /* 0x003b0e0081818984 */ /* 0x000fe20000000400 */
[-C--:B------:R-:W-:Y:S02]  /*1c840*/  ISETP.GE.AND P4, PT, R168, R3.reuse, PT ;  /* 0x00000003a800720c */ /* 0x080fe40003f86270 */
[----:B------:R-:W-:Y:S01]  /*1c850*/  ISETP.GE.AND P2, PT, R166, R3, PT ;  /* 0x00000003a600720c */ /* 0x000fe20003f46270 */
[----:B------:R-:W-:Y:S01]  /*1c860*/  @!P0 LDS R133, [R81+0x58] ;  /* 0x0000580051858984 */ /* 0x000fe20000000800 */
[----:B------:R-:W-:Y:S01]  /*1c870*/  @!P1 FFMA R11, R192, R135, R11 ;  /* 0x00000087c00b9223 */ /* 0x000fe2000000000b */
[-C--:B------:R-:W-:Y:S02]  /*1c880*/  ISETP.GE.AND P0, PT, R116, R3.reuse, PT ;  /* 0x000000037400720c */ /* 0x080fe40003f06270 */
[----:B------:R-:W-:Y:S01]  /*1c890*/  ISETP.GE.AND P1, PT, R164, R3, PT ;  /* 0x00000003a400720c */ /* 0x000fe20003f26270 */
[----:B------:R-:W-:Y:S01]  /*1c8a0*/  @!P6 LDS.U16 R123, [R33+0x3b8e] ;  /* 0x003b8e00217be984 */ /* 0x000fe20000000400 */
[----:B------:R-:W-:-:S02]  /*1c8b0*/  @!P3 MOV R151, 0x400 ;  /* 0x000004000097b802 */ /* 0x000fc40000000f00 */
[----:B------:R-:W-:Y:S01]  /*1c8c0*/  P2R R157, PR, RZ, 0x20 ;  /* 0x00000020ff9d7803 */ /* 0x000fe20000000000 */
[----:B------:R-:W4:Y:S01]  /*1c8d0*/  @!P5 LDS.U16 R15, [R15+0x468c] ;  /* 0x00468c000f0fd984 */ /* 0x000f220000000400 */
[----:B------:R-:W-:Y:S02]  /*1c8e0*/  @!P3 LEA R206, R206, R151, 0x18 ;  /* 0x00000097ceceb211 */ /* 0x000fe400078ec0ff */
[----:B------:R-:W-:Y:S01]  /*1c8f0*/  P2R R151, PR, RZ, 0x8 ;  /* 0x00000008ff977803 */ /* 0x000fe20000000000 */
[----:B------:R-:W5:Y:S01]  /*1c900*/  @!P2 S2R R204, SR_CgaCtaId ;  /* 0x0000000000cca919 */ /* 0x000f620000008800 */
[----:B------:R-:W-:Y:S01]  /*1c910*/  ISETP.GE.AND P3, PT, R174, R3, PT ;  /* 0x00000003ae00720c */ /* 0x000fe20003f66270 */
[----:B--2---:R-:W-:Y:S01]  /*1c920*/  @!P0 HADD2.F32 R192, -RZ, R125.H0_H0 ;  /* 0x2000007dffc08230 */ /* 0x004fe20000004100 */
[----:B------:R-:W-:Y:S01]  /*1c930*/  @!P4 MOV R23, 0x400 ;  /* 0x000004000017c802 */ /* 0x000fe20000000f00 */
[----:B------:R-:W2:Y:S01]  /*1c940*/  @!P1 S2R R208, SR_CgaCtaId ;  /* 0x0000000000d09919 */ /* 0x000ea20000008800 */
[----:B------:R-:W-:-:S02]  /*1c950*/  ISETP.NE.AND P1, PT, R153, RZ, PT ;  /* 0x000000ff9900720c */ /* 0x000fc40003f25270 */
[----:B------:R-:W-:Y:S01]  /*1c960*/  @!P0 FFMA R11, R192, R137, R11 ;  /* 0x00000089c00b8223 */ /* 0x000fe2000000000b */
[----:B------:R-:W-:Y:S01]  /*1c970*/  ISETP.GE.AND P0, PT, R30, R3, PT ;  /* 0x000000031e00720c */ /* 0x000fe20003f06270 */
[----:B------:R-:W2:Y:S01]  /*1c980*/  @!P5 LDS R131, [R81+0xb4] ;  /* 0x0000b4005183d984 */ /* 0x000ea20000000800 */
[----:B---3--:R-:W-:Y:S02]  /*1c990*/  @!P4 LEA R125, R202, R23, 0x18 ;  /* 0x00000017ca7dc211 */ /* 0x008fe400078ec0ff */
[-C--:B------:R-:W-:Y:S02]  /*1c9a0*/  ISETP.GE.AND P4, PT, R162, R3.reuse, PT ;  /* 0x00000003a200720c */ /* 0x080fe40003f86270 */
[----:B------:R-:W3:Y:S01]  /*1c9b0*/  @!P3 S2R R196, SR_CgaCtaId ;  /* 0x0000000000c4b919 */ /* 0x000ee20000008800 */
[----:B------:R-:W-:Y:S02]  /*1c9c0*/  ISETP.GE.AND P3, PT, R178, R3, PT ;  /* 0x00000003b200720c */ /* 0x000fe40003f66270 */
[----:B------:R-:W-:Y:S01]  /*1c9d0*/  @!P2 MOV R23, 0x400 ;  /* 0x000004000017a802 */ /* 0x000fe20000000f00 */
[----:B------:R-:W-:-:S03]  /*1c9e0*/  @!P1 HADD2.F32 R192, -RZ, R27.H0_H0 ;  /* 0x2000001bffc09230 */ /* 0x000fc60000004100 */
[----:B-1----:R-:W-:Y:S02]  /*1c9f0*/  @!P0 HADD2.F32 R194, -RZ, R127.H0_H0 ;  /* 0x2000007fffc28230 */ /* 0x002fe40000004100 */
[----:B------:R-:W-:Y:S01]  /*1ca00*/  @!P1 FFMA R11, R200, R192, R11 ;  /* 0x000000c0c80b9223 */ /* 0x000fe2000000000b */
[----:B------:R-:W-:Y:S01]  /*1ca10*/  ISETP.GE.AND P1, PT, R160, R3, PT ;  /* 0x00000003a000720c */ /* 0x000fe20003f26270 */
[----:B------:R-:W1:Y:S01]  /*1ca20*/  @!P4 S2R R202, SR_CgaCtaId ;  /* 0x0000000000cac919 */ /* 0x000e620000008800 */
[----:B------:R-:W-:Y:S01]  /*1ca30*/  LOP3.LUT P4, RZ, R113, 0x1000, RZ, 0xc0, !PT ;  /* 0x0000100071ff7812 */ /* 0x000fe2000788c0ff */
[----:B0-----:R-:W-:Y:S01]  /*1ca40*/  @!P0 FFMA R11, R194, R145, R11 ;  /* 0x00000091c20b8223 */ /* 0x001fe2000000000b */
[-C--:B------:R-:W-:Y:S01]  /*1ca50*/  ISETP.GE.AND P0, PT, R174, R3.reuse, PT ;  /* 0x00000003ae00720c */ /* 0x080fe20003f06270 */
[----:B------:R-:W0:Y:S01]  /*1ca60*/  @!P3 S2R R198, SR_CgaCtaId ;  /* 0x0000000000c6b919 */ /* 0x000e220000008800 */
[----:B------:R-:W-:Y:S02]  /*1ca70*/  P2R R159, PR, RZ, 0x10 ;  /* 0x00000010ff9f7803 */ /* 0x000fe40000000000 */
[----:B------:R-:W-:Y:S01]  /*1ca80*/  ISETP.GE.AND P4, PT, R168, R3, PT ;  /* 0x00000003a800720c */ /* 0x000fe20003f86270 */
[----:B------:R-:W-:Y:S01]  /*1ca90*/  @!P2 LDS R145, [R81+0x68] ;  /* 0x000068005191a984 */ /* 0x000fe20000000800 */
[----:B------:R-:W-:-:S02]  /*1caa0*/  ISETP.NE.AND P3, PT, R151, RZ, PT ;  /* 0x000000ff9700720c */ /* 0x000fc40003f65270 */
[----:B-----5:R-:W-:Y:S01]  /*1cab0*/  @!P2 LEA R127, R204, R23, 0x18 ;  /* 0x00000017cc7fa211 */ /* 0x020fe200078ec0ff */
[----:B------:R-:W5:Y:S01]  /*1cac0*/  @!P6 LDS R151, [R81+0x5c] ;  /* 0x00005c005197e984 */ /* 0x000f620000000800 */
[----:B------:R-:W-:Y:S01]  /*1cad0*/  ISETP.NE.AND P6, PT, R139, RZ, PT ;  /* 0x000000ff8b00720c */ /* 0x000fe20003fc5270 */
[----:B----4-:R-:W-:Y:S01]  /*1cae0*/  @!P5 HADD2.F32 R15, -RZ, R15.H0_H0 ;  /* 0x2000000fff0fd230 */ /* 0x010fe20000004100 */
[----:B------:R-:W-:Y:S01]  /*1caf0*/  P2R R153, PR, RZ, 0x8 ;  /* 0x00000008ff997803 */ /* 0x000fe20000000000 */
[----:B------:R-:W4:Y:S01]  /*1cb00*/  @!P1 S2R R194, SR_CgaCtaId ;  /* 0x0000000000c29919 */ /* 0x000f220000008800 */
[----:B------:R-:W-:Y:S02]  /*1cb10*/  @!P0 MOV R33, 0x400 ;  /* 0x0000040000218802 */ /* 0x000fe40000000f00 */
[----:B------:R-:W-:Y:S01]  /*1cb20*/  P2R R161, PR, RZ, 0x2 ;  /* 0x00000002ffa17803 */ /* 0x000fe20000000000 */
[----:B------:R-:W1:Y:S01]  /*1cb30*/  @!P4 LDS.U16 R125, [R125+0x3c8e] ;  /* 0x003c8e007d7dc984 */ /* 0x000e620000000400 */
[----:B---3--:R-:W-:-:S02]  /*1cb40*/  @!P0 LEA R33, R196, R33, 0x18 ;  /* 0x00000021c4218211 */ /* 0x008fc400078ec0ff */
[----:B------:R-:W-:Y:S01]  /*1cb50*/  ISETP.NE.AND P0, PT, R155, RZ, PT ;  /* 0x000000ff9b00720c */ /* 0x000fe20003f05270 */
[----:B------:R-:W-:Y:S01]  /*1cb60*/  @!P4 LDS R139, [R81+0x64] ;  /* 0x00006400518bc984 */ /* 0x000fe20000000800 */
[C---:B------:R-:W-:Y:S01]  /*1cb70*/  ISETP.GE.AND P4, PT, R164.reuse, R3, PT ;  /* 0x00000003a400720c */ /* 0x040fe20003f86270 */
[----:B--2---:R-:W-:Y:S01]  /*1cb80*/  @!P5 FFMA R190, R15, R131, R190 ;  /* 0x000000830fbed223 */ /* 0x004fe200000000be */
[-C--:B------:R-:W-:Y:S01]  /*1cb90*/  ISETP.GE.AND P5, PT, R164, R3.reuse, PT ;  /* 0x00000003a400720c */ /* 0x080fe20003fa6270 */
[----:B------:R2:W-:Y:S01]  /*1cba0*/  @!P3 LDS.U16 R27, [R206+0x3c0e] ;  /* 0x003c0e00ce1bb984 */ /* 0x0005e20000000400 */
[----:B------:R-:W-:Y:S02]  /*1cbb0*/  @!P1 MOV R15, 0x400 ;  /* 0x00000400000f9802 */ /* 0x000fe40000000f00 */
[----:B------:R-:W-:Y:S01]  /*1cbc0*/  P2R R155, PR, RZ, 0x40 ;  /* 0x00000040ff9b7803 */ /* 0x000fe20000000000 */
[----:B------:R-:W-:Y:S01]  /*1cbd0*/  @!P3 LDS R200, [R81+0x60] ;  /* 0x0000600051c8b984 */ /* 0x000fe20000000800 */
[----:B------:R-:W-:-:S03]  /*1cbe0*/  ISETP.GE.AND P3, PT, R178, R3, PT ;  /* 0x00000003b200720c */ /* 0x000fc60003f66270 */
[----:B------:R-:W-:Y:S01]  /*1cbf0*/  @!P0 HADD2.F32 R192, -RZ, R129.H0_H0 ;  /* 0x20000081ffc08230 */ /* 0x000fe20000004100 */
[----:B------:R-:W3:Y:S01]  /*1cc00*/  @!P6 LDS.U16 R117, [R117+0x470c] ;  /* 0x00470c007575e984 */ /* 0x000ee20000000400 */
[----:B------:R-:W-:-:S03]  /*1cc10*/  @!P4 MOV R129, 0x400 ;  /* 0x000004000081c802 */ /* 0x000fc60000000f00 */
[----:B------:R-:W-:Y:S01]  /*1cc20*/  @!P0 FFMA R11, R192, R133, R11 ;  /* 0x00000085c00b8223 */ /* 0x000fe2000000000b */
[----:B------:R-:W-:Y:S01]  /*1cc30*/  @!P4 LEA R129, R208, R129, 0x18 ;  /* 0x00000081d081c211 */ /* 0x000fe200078ec0ff */
[----:B------:R-:W-:Y:S01]  /*1cc40*/  @!P2 LDS.U16 R127, [R127+0x3d0e] ;  /* 0x003d0e007f7fa984 */ /* 0x000fe20000000400 */
[----:B------:R-:W-:Y:S02]  /*1cc50*/  ISETP.GE.AND P4, PT, R172, R3, PT ;  /* 0x00000003ac00720c */ /* 0x000fe40003f86270 */
[----:B------:R-:W-:Y:S01]  /*1cc60*/  @!P3 MOV R23, 0x400 ;  /* 0x000004000017b802 */ /* 0x000fe20000000f00 */
[----:B------:R-:W3:Y:S01]  /*1cc70*/  @!P6 LDS R135, [R81+0xb8] ;  /* 0x0000b8005187e984 */ /* 0x000ee20000000800 */
[----:B------:R-:W-:Y:S02]  /*1cc80*/  P2R R133, PR, RZ, 0x1 ;  /* 0x00000001ff857803 */ /* 0x000fe40000000000 */
[----:B0-----:R-:W-:Y:S02]  /*1cc90*/  @!P3 LEA R23, R198, R23, 0x18 ;  /* 0x00000017c617b211 */ /* 0x001fe400078ec0ff */
[----:B------:R-:W-:-:S02]  /*1cca0*/  ISETP.GE.AND P3, PT, R158, R3, PT ;  /* 0x000000039e00720c */ /* 0x000fc40003f66270 */
[-C--:B------:R-:W-:Y:S02]  /*1ccb0*/  ISETP.GE.AND P0, PT, R162, R3.reuse, PT ;  /* 0x00000003a200720c */ /* 0x080fe40003f06270 */
[----:B------:R-:W-:Y:S01]  /*1ccc0*/  ISETP.GE.AND P2, PT, R156, R3, PT ;  /* 0x000000039c00720c */ /* 0x000fe20003f46270 */
[----:B------:R-:W-:Y:S01]  /*1ccd0*/  @!P4 HADD2.F32 R192, -RZ, R123.H0_H0 ;  /* 0x2000007bffc0c230 */ /* 0x000fe20000004100 */
[----:B----4-:R-:W-:Y:S01]  /*1cce0*/  @!P1 LEA R15, R194, R15, 0x18 ;  /* 0x0000000fc20f9211 */ /* 0x010fe200078ec0ff */
[----:B------:R-:W-:Y:S01]  /*1ccf0*/  @!P5 LDS.U16 R123, [R129+0x3d8e] ;  /* 0x003d8e00817bd984 */ /* 0x000fe20000000400 */
[----:B------:R-:W-:Y:S02]  /*1cd00*/  ISETP.GE.AND P5, PT, R168, R3, PT ;  /* 0x00000003a800720c */ /* 0x000fe40003fa6270 */
[----:B-----5:R-:W-:Y:S01]  /*1cd10*/  @!P4 FFMA R11, R192, R151, R11 ;  /* 0x00000097c00bc223 */ /* 0x020fe2000000000b */
[-C--:B------:R-:W-:Y:S01]  /*1cd20*/  ISETP.GE.AND P4, PT, R176, R3.reuse, PT ;  /* 0x00000003b000720c */ /* 0x080fe20003f86270 */
[----:B------:R0:W-:Y:S03]  /*1cd30*/  @!P1 LDS.U16 R129, [R15+0x3e8e] ;  /* 0x003e8e000f819984 */ /* 0x0001e60000000400 */
[----:B------:R-:W-:Y:S01]  /*1cd40*/  @!P0 MOV R137, 0x400 ;  /* 0x0000040000898802 */ /* 0x000fe20000000f00 */
[----:B------:R-:W4:Y:S01]  /*1cd50*/  @!P3 S2R R204, SR_CgaCtaId ;  /* 0x0000000000ccb919 */ /* 0x000f220000008800 */
[----:B------:R-:W-:-:S02]  /*1cd60*/  ISETP.GE.AND P3, PT, R136, R3, PT ;  /* 0x000000038800720c */ /* 0x000fc40003f66270 */
[----:B-1----:R-:W-:Y:S01]  /*1cd70*/  @!P0 LEA R202, R202, R137, 0x18 ;  /* 0x00000089caca8211 */ /* 0x002fe200078ec0ff */
[----:B--2---:R-:W1:Y:S01]  /*1cd80*/  @!P2 S2R R206, SR_CgaCtaId ;  /* 0x0000000000cea919 */ /* 0x004e620000008800 */
[----:B------:R-:W-:-:S03]  /*1cd90*/  @!P5 HADD2.F32 R194, -RZ, R125.H0_H0 ;  /* 0x2000007dffc2d230 */ /* 0x000fc60000004100 */
[----:B------:R-:W2:Y:S01]  /*1cda0*/  @!P4 S2R R196, SR_CgaCtaId ;  /* 0x0000000000c4c919 */ /* 0x000ea20000008800 */
[----:B------:R-:W-:Y:S01]  /*1cdb0*/  ISETP.NE.AND P4, PT, R159, RZ, PT ;  /* 0x000000ff9f00720c */ /* 0x000fe20003f85270 */
[----:B---3--:R-:W-:Y:S01]  /*1cdc0*/  @!P6 HADD2.F32 R117, -RZ, R117.H0_H0 ;  /* 0x20000075ff75e230 */ /* 0x008fe20000004100 */
[----:B------:R-:W-:Y:S02]  /*1cdd0*/  @!P0 LDS.U16 R125, [R202+0x3e0e] ;  /* 0x003e0e00ca7d8984 */ /* 0x000fe40000000400 */
[----:B------:R-:W-:Y:S02]  /*1cde0*/  P2R R159, PR, RZ, 0x10 ;  /* 0x00000010ff9f7803 */ /* 0x000fe40000000000 */
[----:B------:R-:W3:Y:S01]  /*1cdf0*/  @!P3 LDS.U16 R0, [R0+0x478c] ;  /* 0x00478c000000b984 */ /* 0x000ee20000000400 */
[----:B------:R-:W-:-:S03]  /*1ce00*/  @!P6 FFMA R190, R117, R135, R190 ;  /* 0x0000008775bee223 */ /* 0x000fc600000000be */
[----:B------:R-:W5:Y:S01]  /*1ce10*/  @!P3 LDS R137, [R81+0xbc] ;  /* 0x0000bc005189b984 */ /* 0x000f620000000800 */
[----:B------:R-:W-:Y:S02]  /*1ce20*/  ISETP.NE.AND P3, PT, R153, RZ, PT ;  /* 0x000000ff9900720c */ /* 0x000fe40003f65270 */
[-C--:B------:R-:W-:Y:S01]  /*1ce30*/  ISETP.GE.AND P6, PT, R158, R3.reuse, PT ;  /* 0x000000039e00720c */ /* 0x080fe20003fc6270 */
[----:B------:R-:W3:Y:S01]  /*1ce40*/  @!P4 S2R R198, SR_CgaCtaId ;  /* 0x0000000000c6c919 */ /* 0x000ee20000008800 */
[-C--:B------:R-:W-:Y:S02]  /*1ce50*/  ISETP.GE.AND P4, PT, R164, R3.reuse, PT ;  /* 0x00000003a400720c */ /* 0x080fe40003f86270 */
[----:B------:R-:W-:Y:S01]  /*1ce60*/  @!P2 MOV R117, 0x400 ;  /* 0x000004000075a802 */ /* 0x000fe20000000f00 */
[----:B------:R-:W-:Y:S01]  /*1ce70*/  @!P1 LDS R153, [R81+0x74] ;  /* 0x0000740051999984 */ /* 0x000fe20000000800 */
[----:B------:R-:W-:Y:S02]  /*1ce80*/  ISETP.GE.AND P1, PT, R156, R3, PT ;  /* 0x000000039c00720c */ /* 0x000fe40003f26270 */
[----:B------:R-:W-:-:S02]  /*1ce90*/  P2R R163, PR, RZ, 0x40 ;  /* 0x00000040ffa37803 */ /* 0x000fc40000000000 */
[-C--:B------:R-:W-:Y:S01]  /*1cea0*/  ISETP.GE.AND P2, PT, R132, R3.reuse, PT ;  /* 0x000000038400720c */ /* 0x080fe20003f46270 */
[----:B------:R-:W-:Y:S02]  /*1ceb0*/  @!P3 HADD2.F32 R192, -RZ, R27.H0_H0 ;  /* 0x2000001bffc0b230 */ /* 0x000fe40000004100 */
[----:B------:R-:W-:Y:S02]  /*1cec0*/  @!P6 MOV R27, 0x400 ;  /* 0x00000400001be802 */ /* 0x000fe40000000f00 */
[----:B------:R-:W5:Y:S01]  /*1ced0*/  @!P4 LDS R151, [R81+0x6c] ;  /* 0x00006c005197c984 */ /* 0x000f620000000800 */
[----:B------:R-:W-:Y:S01]  /*1cee0*/  ISETP.GE.AND P4, PT, R154, R3, PT ;  /* 0x000000039a00720c */ /* 0x000fe20003f86270 */
[----:B------:R-:W-:Y:S01]  /*1cef0*/  @!P3 FFMA R11, R200, R192, R11 ;  /* 0x000000c0c80bb223 */ /* 0x000fe2000000000b */
[----:B----4-:R-:W-:Y:S01]  /*1cf00*/  @!P6 LEA R204, R204, R27, 0x18 ;  /* 0x0000001bcccce211 */ /* 0x010fe200078ec0ff */
[----:B------:R-:W4:Y:S01]  /*1cf10*/  @!P0 LDS R200, [R81+0x70] ;  /* 0x0000700051c88984 */ /* 0x000f220000000800 */
[----:B-1----:R-:W-:Y:S01]  /*1cf20*/  @!P1 LEA R131, R206, R117, 0x18 ;  /* 0x00000075ce839211 */ /* 0x002fe200078ec0ff */
[----:B------:R-:W-:Y:S01]  /*1cf30*/  @!P5 FFMA R11, R194, R139, R11 ;  /* 0x0000008bc20bd223 */ /* 0x000fe2000000000b */
[-C--:B------:R-:W-:Y:S01]  /*1cf40*/  ISETP.GE.AND P1, PT, R176, R3.reuse, PT ;  /* 0x00000003b000720c */ /* 0x080fe20003f26270 */
[----:B------:R-:W-:Y:S01]  /*1cf50*/  @!P2 LDS.U16 R121, [R121+0x488c] ;  /* 0x00488c007979a984 */ /* 0x000fe20000000400 */
[----:B------:R-:W-:-:S02]  /*1cf60*/  ISETP.GE.AND P0, PT, R152, R3, PT ;  /* 0x000000039800720c */ /* 0x000fc40003f06270 */
[-C--:B------:R-:W-:Y:S01]  /*1cf70*/  ISETP.GE.AND P3, PT, R134, R3.reuse, PT ;  /* 0x000000038600720c */ /* 0x080fe20003f66270 */
[----:B------:R-:W-:Y:S01]  /*1cf80*/  @!P2 LDS R139, [R81+0xc4] ;  /* 0x0000c400518ba984 */ /* 0x000fe20000000800 */
[----:B------:R-:W-:Y:S02]  /*1cf90*/  P2R R165, PR, RZ, 0x4 ;  /* 0x00000004ffa57803 */ /* 0x000fe40000000000 */
[-C--:B------:R-:W-:Y:S01]  /*1cfa0*/  ISETP.GE.AND P2, PT, R154, R3.reuse, PT ;  /* 0x000000039a00720c */ /* 0x080fe20003f46270 */
[----:B------:R-:W1:Y:S01]  /*1cfb0*/  @!P4 S2R R208, SR_CgaCtaId ;  /* 0x0000000000d0c919 */ /* 0x000e620000008800 */
[-C--:B------:R-:W-:Y:S02]  /*1cfc0*/  ISETP.GE.AND P4, PT, R166, R3.reuse, PT ;  /* 0x00000003a600720c */ /* 0x080fe40003f86270 */
[----:B------:R-:W-:Y:S02]  /*1cfd0*/  ISETP.GE.AND P5, PT, R150, R3, PT ;  /* 0x000000039600720c */ /* 0x000fe40003fa6270 */
[----:B------:R-:W-:Y:S01]  /*1cfe0*/  @!P1 MOV R27, 0x400 ;  /* 0x00000400001b9802 */ /* 0x000fe20000000f00 */
[----:B------:R-:W4:Y:S03]  /*1cff0*/  @!P0 S2R R210, SR_CgaCtaId ;  /* 0x0000000000d28919 */ /* 0x000f260000008800 */
[----:B--2---:R-:W-:Y:S01]  /*1d000*/  @!P1 LEA R27, R196, R27, 0x18 ;  /* 0x0000001bc41b9211 */ /* 0x004fe200078ec0ff */
[----:B------:R-:W2:Y:S01]  /*1d010*/  @!P3 LDS.U16 R119, [R119+0x480c] ;  /* 0x00480c007777b984 */ /* 0x000ea20000000400 */
[----:B------:R-:W-:-:S03]  /*1d020*/  ISETP.GE.AND P1, PT, R164, R3, PT ;  /* 0x00000003a400720c */ /* 0x000fc60003f26270 */
[----:B------:R-:W-:Y:S01]  /*1d030*/  @!P4 HADD2.F32 R192, -RZ, R127.H0_H0 ;  /* 0x2000007fffc0c230 */ /* 0x000fe20000004100 */
[----:B------:R-:W2:Y:S01]  /*1d040*/  @!P3 LDS R135, [R81+0xc0] ;  /* 0x0000c0005187b984 */ /* 0x000ea20000000800 */
[----:B------:R-:W-:-:S03]  /*1d050*/  LOP3.LUT P3, RZ, R113, 0x800, RZ, 0xc0, !PT ;  /* 0x0000080071ff7812 */ /* 0x000fc6000786c0ff */
[----:B------:R-:W-:Y:S01]  /*1d060*/  @!P4 FFMA R11, R192, R145, R11 ;  /* 0x00000091c00bc223 */ /* 0x000fe2000000000b */
[----:B------:R-:W-:Y:S01]  /*1d070*/  ISETP.NE.AND P4, PT, R159, RZ, PT ;  /* 0x000000ff9f00720c */ /* 0x000fe20003f85270 */
[----:B------:R2:W2:Y:S01]  /*1d080*/  @!P6 LDS.U16 R127, [R204+0x3f0e] ;  /* 0x003f0e00cc7fe984 */ /* 0x0004a20000000400 */
[----:B------:R-:W-:Y:S02]  /*1d090*/  @!P2 MOV R159, 0x400 ;  /* 0x00000400009fa802 */ /* 0x000fe40000000f00 */
[----:B------:R-:W-:Y:S01]  /*1d0a0*/  P2R R167, PR, RZ, 0x10 ;  /* 0x00000010ffa77803 */ /* 0x000fe20000000000 */
[----:B------:R-:W2:Y:S01]  /*1d0b0*/  @!P6 LDS R145, [R81+0x78] ;  /* 0x000078005191e984 */ /* 0x000ea20000000800 */
[----:B------:R-:W-:Y:S01]  /*1d0c0*/  ISETP.GE.AND P6, PT, R156, R3, PT ;  /* 0x000000039c00720c */ /* 0x000fe20003fc6270 */
[----:B------:R-:W2:Y:S01]  /*1d0d0*/  @!P5 S2R R212, SR_CgaCtaId ;  /* 0x0000000000d4d919 */ /* 0x000ea20000008800 */
[----:B-1----:R-:W-:Y:S01]  /*1d0e0*/  @!P2 LEA R159, R208, R159, 0x18 ;  /* 0x0000009fd09fa211 */ /* 0x002fe200078ec0ff */
[----:B------:R-:W1:Y:S04]  /*1d0f0*/  @!P3 S2R R194, SR_CgaCtaId ;  /* 0x0000000000c2b919 */ /* 0x000e680000008800 */
[----:B0-----:R-:W-:-:S02]  /*1d100*/  @!P4 MOV R15, 0x400 ;  /* 0x00000400000fc802 */ /* 0x001fc40000000f00 */
[----:B------:R-:W-:Y:S01]  /*1d110*/  ISETP.GE.AND P3, PT, R148, R3, PT ;  /* 0x000000039400720c */ /* 0x000fe20003f66270 */
[----:B------:R-:W-:Y:S01]  /*1d120*/  @!P2 LDS R196, [R81+0x80] ;  /* 0x0000800051c4a984 */ /* 0x000fe20000000800 */
[----:B---3--:R-:W-:Y:S02]  /*1d130*/  @!P4 LEA R15, R198, R15, 0x18 ;  /* 0x0000000fc60fc211 */ /* 0x008fe400078ec0ff */
[-C--:B------:R-:W-:Y:S01]  /*1d140*/  ISETP.GE.AND P4, PT, R136, R3.reuse, PT ;  /* 0x000000038800720c */ /* 0x080fe20003f86270 */
[----:B------:R-:W0:Y:S08]  /*1d150*/  @!P6 LDS.U16 R131, [R131+0x3f8e] ;  /* 0x003f8e008383e984 */ /* 0x000e300000000400 */
[----:B------:R-:W3:Y:S01]  /*1d160*/  @!P3 S2R R198, SR_CgaCtaId ;  /* 0x0000000000c6b919 */ /* 0x000ee20000008800 */
[----:B------:R-:W-:-:S03]  /*1d170*/  ISETP.GE.AND P3, PT, R146, R3, PT ;  /* 0x000000039200720c */ /* 0x000fc60003f66270 */
[----:B------:R-:W-:Y:S02]  /*1d180*/  @!P4 HADD2.F32 R117, -RZ, R0.H0_H0 ;  /* 0x20000000ff75c230 */ /* 0x000fe40000004100 */
[----:B------:R-:W-:Y:S02]  /*1d190*/  @!P1 HADD2.F32 R0, -RZ, R123.H0_H0 ;  /* 0x2000007bff009230 */ /* 0x000fe40000004100 */
[----:B------:R-:W3:Y:S01]  /*1d1a0*/  @!P6 LDS R123, [R81+0x7c] ;  /* 0x00007c00517be984 */ /* 0x000ee20000000800 */
[----:B-----5:R-:W-:Y:S01]  /*1d1b0*/  @!P4 FFMA R190, R117, R137, R190 ;  /* 0x0000008975bec223 */ /* 0x020fe200000000be */
[----:B------:R-:W-:Y:S01]  /*1d1c0*/  @!P0 MOV R117, 0x400 ;  /* 0x0000040000758802 */ /* 0x000fe20000000f00 */
[----:B------:R-:W-:Y:S01]  /*1d1d0*/  @!P1 FFMA R11, R0, R151, R11 ;  /* 0x00000097000b9223 */ /* 0x000fe2000000000b */
[-C--:B------:R-:W-:Y:S02]  /*1d1e0*/  ISETP.GE.AND P1, PT, R162, R3.reuse, PT ;  /* 0x00000003a200720c */ /* 0x080fe40003f26270 */
[----:B------:R-:W-:-:S02]  /*1d1f0*/  ISETP.GE.AND P6, PT, R130, R3, PT ;  /* 0x000000038200720c */ /* 0x000fc40003fc6270 */
[----:B----4-:R-:W-:Y:S02]  /*1d200*/  @!P0 LEA R210, R210, R117, 0x18 ;  /* 0x00000075d2d28211 */ /* 0x010fe400078ec0ff */
[----:B------:R-:W-:Y:S01]  /*1d210*/  P2R R151, PR, RZ, 0x1 ;  /* 0x00000001ff977803 */ /* 0x000fe20000000000 */
[----:B------:R-:W-:Y:S01]  /*1d220*/  @!P2 LDS.U16 R117, [R159+0x400e] ;  /* 0x00400e009f75a984 */ /* 0x000fe20000000400 */
[-C--:B------:R-:W-:Y:S02]  /*1d230*/  ISETP.GE.AND P0, PT, R144, R3.reuse, PT ;  /* 0x000000039000720c */ /* 0x080fe40003f06270 */
[----:B------:R-:W-:Y:S02]  /*1d240*/  ISETP.GE.AND P4, PT, R134, R3, PT ;  /* 0x000000038600720c */ /* 0x000fe40003f86270 */
[----:B------:R-:W-:Y:S01]  /*1d250*/  ISETP.NE.AND P2, PT, R165, RZ, PT ;  /* 0x000000ffa500720c */ /* 0x000fe20003f45270 */
[----:B------:R-:W-:Y:S01]  /*1d260*/  @!P1 HADD2.F32 R0, -RZ, R125.H0_H0 ;  /* 0x2000007dff009230 */ /* 0x000fe20000004100 */
[----:B------:R-:W-:Y:S01]  /*1d270*/  @!P5 MOV R137, 0x400 ;  /* 0x000004000089d802 */ /* 0x000fe20000000f00 */
[----:B------:R-:W4:Y:S03]  /*1d280*/  @!P6 LDS.U16 R109, [R109+0x490c] ;  /* 0x00490c006d6de984 */ /* 0x000f260000000400 */
[----:B------:R-:W-:Y:S01]  /*1d290*/  @!P1 FFMA R11, R200, R0, R11 ;  /* 0x00000000c80b9223 */ /* 0x000fe2000000000b */
[----:B------:R-:W-:Y:S01]  /*1d2a0*/  ISETP.NE.AND P1, PT, R161, RZ, PT ;  /* 0x000000ffa100720c */ /* 0x000fe20003f25270 */
[----:B------:R-:W5:Y:S01]  /*1d2b0*/  @!P3 S2R R200, SR_CgaCtaId ;  /* 0x0000000000c8b919 */ /* 0x000f620000008800 */
[----:B--2---:R-:W-:-:S02]  /*1d2c0*/  @!P5 LEA R137, R212, R137, 0x18 ;  /* 0x00000089d489d211 */ /* 0x004fc400078ec0ff */
[----:B------:R-:W-:Y:S01]  /*1d2d0*/  @!P4 HADD2.F32 R119, -RZ, R119.H0_H0 ;  /* 0x20000077ff77c230 */ /* 0x000fe20000004100 */
[----:B------:R-:W2:Y:S01]  /*1d2e0*/  @!P0 S2R R202, SR_CgaCtaId ;  /* 0x0000000000ca8919 */ /* 0x000ea20000008800 */
[----:B------:R-:W-:Y:S01]  /*1d2f0*/  ISETP.NE.AND P0, PT, R151, RZ, PT ;  /* 0x000000ff9700720c */ /* 0x000fe20003f05270 */
[----:B------:R-:W-:Y:S02]  /*1d300*/  @!P2 HADD2.F32 R121, -RZ, R121.H0_H0 ;  /* 0x20000079ff79a230 */ /* 0x000fe40000004100 */
[----:B------:R-:W-:Y:S01]  /*1d310*/  @!P4 FFMA R190, R135, R119, R190 ;  /* 0x0000007787bec223 */ /* 0x000fe200000000be */
[----:B------:R-:W-:-:S03]  /*1d320*/  ISETP.GE.AND P4, PT, R142, R3, PT ;  /* 0x000000038e00720c */ /* 0x000fc60003f86270 */
[----:B------:R-:W-:Y:S02]  /*1d330*/  @!P1 HADD2.F32 R0, -RZ, R129.H0_H0 ;  /* 0x20000081ff009230 */ /* 0x000fe40000004100 */
[----:B------:R-:W-:Y:S01]  /*1d340*/  @!P2 FFMA R190, R121, R139, R190 ;  /* 0x0000008b79bea223 */ /* 0x000fe200000000be */
[----:B------:R-:W5:Y:S01]  /*1d350*/  @!P6 LDS R129, [R81+0xc8] ;  /* 0x0000c8005181e984 */ /* 0x000f620000000800 */
[----:B------:R-:W-:Y:S01]  /*1d360*/  ISETP.NE.AND P6, PT, R163, RZ, PT ;  /* 0x000000ffa300720c */ /* 0x000fe20003fc5270 */
[----:B------:R-:W-:Y:S01]  /*1d370*/  @!P1 FFMA R11, R0, R153, R11 ;  /* 0x00000099000b9223 */ /* 0x000fe2000000000b */
[----:B------:R-:W-:Y:S01]  /*1d380*/  ISETP.NE.AND P1, PT, R141, RZ, PT ;  /* 0x000000ff8d00720c */ /* 0x000fe20003f25270 */
[----:B------:R-:W-:Y:S01]  /*1d390*/  @!P0 LDS.U16 R119, [R210+0x408e] ;  /* 0x00408e00d2778984 */ /* 0x000fe20000000400 */
[----:B------:R-:W-:Y:S02]  /*1d3a0*/  ISETP.NE.AND P2, PT, R149, RZ, PT ;  /* 0x000000ff9500720c */ /* 0x000fe40003f45270 */
[----:B------:R-:W-:Y:S01]  /*1d3b0*/  P2R R151, PR, RZ, 0x2 ;  /* 0x00000002ff977803 */ /* 0x000fe20000000000 */
[----:B------:R-:W5:Y:S01]  /*1d3c0*/  @!P4 S2R R204, SR_CgaCtaId ;  /* 0x0000000000ccc919 */ /* 0x000f620000008800 */
[----:B------:R-:W-:-:S02]  /*1d3d0*/  ISETP.GE.AND P4, PT, R176, R3, PT ;  /* 0x00000003b000720c */ /* 0x000fc40003f86270 */
[----:B------:R-:W-:Y:S01]  /*1d3e0*/  P2R R149, PR, RZ, 0x1 ;  /* 0x00000001ff957803 */ /* 0x000fe20000000000 */
[----:B------:R-:W-:Y:S02]  /*1d3f0*/  @!P0 LDS R135, [R81+0x84] ;  /* 0x0000840051878984 */ /* 0x000fe40000000800 */
[----:B------:R-:W-:Y:S01]  /*1d400*/  @!P6 HADD2.F32 R192, -RZ, R127.H0_H0 ;  /* 0x2000007fffc0e230 */ /* 0x000fe20000004100 */
[-C--:B------:R-:W-:Y:S01]  /*1d410*/  ISETP.GE.AND P6, PT, R128, R3.reuse, PT ;  /* 0x000000038000720c */ /* 0x080fe20003fc6270 */
[----:B------:R-:W5:Y:S01]  /*1d420*/  @!P1 S2R R206, SR_CgaCtaId ;  /* 0x0000000000ce9919 */ /* 0x000f620000008800 */
[-C--:B------:R-:W-:Y:S02]  /*1d430*/  ISETP.GE.AND P1, PT, R158, R3.reuse, PT ;  /* 0x000000039e00720c */ /* 0x080fe40003f26270 */
[----:B------:R-:W-:Y:S01]  /*1d440*/  P2R R153, PR, RZ, 0x10 ;  /* 0x00000010ff997803 */ /* 0x000fe20000000000 */
[----:B------:R-:W5:Y:S01]  /*1d450*/  @!P2 S2R R212, SR_CgaCtaId ;  /* 0x0000000000d4a919 */ /* 0x000f620000008800 */
[----:B------:R-:W-:-:S02]  /*1d460*/  ISETP.GE.AND P0, PT, R148, R3, PT ;  /* 0x000000039400720c */ /* 0x000fc40003f06270 */
[----:B------:R-:W-:Y:S01]  /*1d470*/  P2R R161, PR, RZ, 0x4 ;  /* 0x00000004ffa17803 */ /* 0x000fe20000000000 */
[----:B------:R1:W5:Y:S04]  /*1d480*/  @!P4 LDS.U16 R0, [R29+0x4e8a] ;  /* 0x004e8a001d00c984 */ /* 0x0003680000000400 */
[----:B------:R-:W-:Y:S01]  /*1d490*/  @!P4 LDS R125, [R81+0xf4] ;  /* 0x0000f400517dc984 */ /* 0x000fe20000000800 */
[----:B------:R-:W-:Y:S01]  /*1d4a0*/  LOP3.LUT P4, RZ, R113, 0x800, RZ, 0xc0, !PT ;  /* 0x0000080071ff7812 */ /* 0x000fe2000788c0ff */
[----:B------:R-:W-:Y:S01]  /*1d4b0*/  @!P1 FFMA R11, R192, R145, R11 ;  /* 0x00000091c00b9223 */ /* 0x000fe2000000000b */
[----:B------:R-:W-:Y:S01]  /*1d4c0*/  ISETP.GE.AND P1, PT, R156, R3, PT ;  /* 0x000000039c00720c */ /* 0x000fe20003f26270 */
[----:B------:R-:W5:Y:S02]  /*1d4d0*/  @!P6 LDS.U16 R107, [R107+0x498c] ;  /* 0x00498c006b6be984 */ /* 0x000f640000000400 */
[----:B------:R-:W-:-:S02]  /*1d4e0*/  @!P0 MOV R139, 0x400 ;  /* 0x00000400008b8802 */ /* 0x000fc40000000f00 */
[----:B------:R-:W5:Y:S01]  /*1d4f0*/  @!P6 LDS R127, [R81+0xcc] ;  /* 0x0000cc00517fe984 */ /* 0x000f620000000800 */
[-C--:B------:R-:W-:Y:S02]  /*1d500*/  ISETP.GE.AND P6, PT, R140, R3.reuse, PT ;  /* 0x000000038c00720c */ /* 0x080fe40003fc6270 */
[----:B------:R-:W-:Y:S02]  /*1d510*/  ISETP.GE.AND P0, PT, R144, R3, PT ;  /* 0x000000039000720c */ /* 0x000fe40003f06270 */
[----:B------:R-:W-:Y:S02]  /*1d520*/  P2R R145, PR, RZ, 0x40 ;  /* 0x00000040ff917803 */ /* 0x000fe40000000000 */
[----:B------:R-:W-:Y:S01]  /*1d530*/  @!P4 MOV R121, 0x400 ;  /* 0x000004000079c802 */ /* 0x000fe20000000f00 */
[----:B0-----:R-:W-:Y:S02]  /*1d540*/  @!P1 HADD2.F32 R192, -RZ, R131.H0_H0 ;  /* 0x20000083ffc09230 */ /* 0x001fe40000004100 */
[----:B------:R-:W-:Y:S01]  /*1d550*/  @!P5 LDS R131, [R81+0x88] ;  /* 0x000088005183d984 */ /* 0x000fe20000000800 */
[----:B-1----:R-:W-:-:S02]  /*1d560*/  @!P4 LEA R29, R194, R121, 0x18 ;  /* 0x00000079c21dc211 */ /* 0x002fc400078ec0ff */
[----:B---3--:R-:W-:Y:S01]  /*1d570*/  @!P1 FFMA R11, R192, R123, R11 ;  /* 0x0000007bc00b9223 */ /* 0x008fe2000000000b */
[-C--:B------:R-:W-:Y:S01]  /*1d580*/  ISETP.GE.AND P1, PT, R130, R3.reuse, PT ;  /* 0x000000038200720c */ /* 0x080fe20003f26270 */
[----:B------:R0:W1:Y:S01]  /*1d590*/  @!P5 LDS.U16 R121, [R137+0x410e] ;  /* 0x00410e008979d984 */ /* 0x0000620000000400 */
[-C--:B------:R-:W-:Y:S02]  /*1d5a0*/  ISETP.GE.AND P4, PT, R154, R3.reuse, PT ;  /* 0x000000039a00720c */ /* 0x080fe40003f86270 */
[----:B------:R-:W-:Y:S01]  /*1d5b0*/  @!P0 MOV R141, 0x400 ;  /* 0x00000400008d8802 */ /* 0x000fe20000000f00 */
[----:B------:R-:W3:Y:S01]  /*1d5c0*/  @!P6 S2R R208, SR_CgaCtaId ;  /* 0x0000000000d0e919 */ /* 0x000ee20000008800 */
[----:B------:R-:W-:Y:S02]  /*1d5d0*/  ISETP.GE.AND P6, PT, R148, R3, PT ;  /* 0x000000039400720c */ /* 0x000fe40003fc6270 */
[----:B--2---:R-:W-:Y:S01]  /*1d5e0*/  @!P0 LEA R141, R202, R141, 0x18 ;  /* 0x0000008dca8d8211 */ /* 0x004fe200078ec0ff */
[----:B------:R-:W-:Y:S01]  /*1d5f0*/  @!P3 LDS R194, [R81+0x90] ;  /* 0x0000900051c2b984 */ /* 0x000fe20000000800 */
[----:B------:R-:W-:-:S03]  /*1d600*/  ISETP.GE.AND P0, PT, R142, R3, PT ;  /* 0x000000038e00720c */ /* 0x000fc60003f06270 */
[----:B----4-:R-:W-:Y:S01]  /*1d610*/  @!P1 HADD2.F32 R109, -RZ, R109.H0_H0 ;  /* 0x2000006dff6d9230 */ /* 0x010fe20000004100 */
[----:B------:R-:W-:Y:S01]  /*1d620*/  ISETP.NE.AND P1, PT, R151, RZ, PT ;  /* 0x000000ff9700720c */ /* 0x000fe20003f25270 */
[----:B------:R-:W-:-:S04]  /*1d630*/  @!P4 HADD2.F32 R192, -RZ, R117.H0_H0 ;  /* 0x20000075ffc0c230 */ /* 0x000fc80000004100 */
[----:B------:R-:W-:Y:S01]  /*1d640*/  @!P6 LEA R198, R198, R139, 0x18 ;  /* 0x0000008bc6c6e211 */ /* 0x000fe200078ec0ff */
[----:B------:R-:W-:Y:S01]  /*1d650*/  @!P4 FFMA R11, R196, R192, R11 ;  /* 0x000000c0c40bc223 */ /* 0x000fe2000000000b */
[----:B------:R-:W-:Y:S02]  /*1d660*/  @!P3 MOV R139, 0x400 ;  /* 0x00000400008bb802 */ /* 0x000fe40000000f00 */
[----:B------:R-:W-:Y:S01]  /*1d670*/  ISETP.GE.AND P4, PT, R138, R3, PT ;  /* 0x000000038a00720c */ /* 0x000fe20003f86270 */
[----:B------:R2:W4:Y:S01]  /*1d680*/  @!P6 LDS.U16 R123, [R198+0x418e] ;  /* 0x00418e00c67be984 */ /* 0x0005220000000400 */
[----:B-----5:R-:W-:Y:S02]  /*1d690*/  @!P3 LEA R200, R200, R139, 0x18 ;  /* 0x0000008bc8c8b211 */ /* 0x020fe400078ec0ff */
[----:B0-----:R-:W-:Y:S01]  /*1d6a0*/  @!P1 MOV R137, 0x400 ;  /* 0x0000040000899802 */ /* 0x001fe20000000f00 */
[----:B------:R-:W0:Y:S01]  /*1d6b0*/  @!P6 LDS R139, [R81+0x8c] ;  /* 0x00008c00518be984 */ /* 0x000e220000000800 */
[----:B------:R-:W-:-:S02]  /*1d6c0*/  ISETP.NE.AND P6, PT, R145, RZ, PT ;  /* 0x000000ff9100720c */ /* 0x000fc40003fc5270 */
[----:B------:R-:W-:Y:S02]  /*1d6d0*/  @!P1 LEA R206, R206, R137, 0x18 ;  /* 0x00000089cece9211 */ /* 0x000fe400078ec0ff */
[----:B------:R-:W-:Y:S02]  /*1d6e0*/  P2R R137, PR, RZ, 0x2 ;  /* 0x00000002ff897803 */ /* 0x000fe40000000000 */
[----:B------:R-:W-:Y:S01]  /*1d6f0*/  ISETP.GE.AND P1, PT, R130, R3, PT ;  /* 0x000000038200720c */ /* 0x000fe20003f26270 */
[----:B------:R-:W5:Y:S01]  /*1d700*/  @!P4 S2R R196, SR_CgaCtaId ;  /* 0x0000000000c4c919 */ /* 0x000f620000008800 */
[----:B------:R-:W-:Y:S02]  /*1d710*/  @!P0 MOV R117, 0x400 ;  /* 0x0000040000758802 */ /* 0x000fe40000000f00 */
[----:B------:R-:W-:Y:S02]  /*1d720*/  ISETP.NE.AND P4, PT, R153, RZ, PT ;  /* 0x000000ff9900720c */ /* 0x000fe40003f85270 */
[----:B------:R-:W-:-:S02]  /*1d730*/  @!P0 LEA R204, R204, R117, 0x18 ;  /* 0x00000075cccc8211 */ /* 0x000fc400078ec0ff */
[----:B------:R-:W5:Y:S01]  /*1d740*/  @!P3 LDS.U16 R117, [R200+0x420e] ;  /* 0x00420e00c875b984 */ /* 0x000f620000000400 */
[----:B------:R-:W-:Y:S02]  /*1d750*/  ISETP.GE.AND P3, PT, R104, R3, PT ;  /* 0x000000036800720c */ /* 0x000fe40003f66270 */
[----:B------:R-:W-:Y:S02]  /*1d760*/  ISETP.NE.AND P0, PT, R149, RZ, PT ;  /* 0x000000ff9500720c */ /* 0x000fe40003f05270 */
[----:B------:R-:W-:Y:S01]  /*1d770*/  @!P1 FFMA R190, R109, R129, R190 ;  /* 0x000000816dbe9223 */ /* 0x000fe200000000be */
[----:B------:R-:W-:Y:S02]  /*1d780*/  ISETP.GE.AND P1, PT, R128, R3, PT ;  /* 0x000000038000720c */ /* 0x000fe40003f26270 */
[----:B------:R-:W-:Y:S01]  /*1d790*/  @!P6 MOV R109, 0x400 ;  /* 0x00000400006de802 */ /* 0x000fe20000000f00 */
[----:B------:R-:W-:Y:S01]  /*1d7a0*/  @!P4 HADD2.F32 R0, -RZ, R0.H0_H0 ;  /* 0x20000000ff00c230 */ /* 0x000fe20000004100 */
[----:B------:R-:W-:-:S02]  /*1d7b0*/  P2R R153, PR, RZ, 0x40 ;  /* 0x00000040ff997803 */ /* 0x000fc40000000000 */
[----:B---3--:R-:W-:Y:S02]  /*1d7c0*/  @!P6 LEA R208, R208, R109, 0x18 ;  /* 0x0000006dd0d0e211 */ /* 0x008fe400078ec0ff */
[----:B------:R-:W-:Y:S01]  /*1d7d0*/  ISETP.GE.AND P6, PT, R176, R3, PT ;  /* 0x00000003b000720c */ /* 0x000fe20003fc6270 */
[----:B------:R-:W3:Y:S01]  /*1d7e0*/  @!P3 S2R R145, SR_CgaCtaId ;  /* 0x000000000091b919 */ /* 0x000ee20000008800 */
[----:B------:R-:W-:Y:S01]  /*1d7f0*/  ISETP.NE.AND P3, PT, R147, RZ, PT ;  /* 0x000000ff9300720c */ /* 0x000fe20003f65270 */
[----:B------:R-:W-:Y:S01]  /*1d800*/  @!P0 HADD2.F32 R192, -RZ, R119.H0_H0 ;  /* 0x20000077ffc08230 */ /* 0x000fe20000004100 */
[----:B------:R-:W-:Y:S01]  /*1d810*/  ISETP.NE.AND P4, PT, R167, RZ, PT ;  /* 0x000000ffa700720c */ /* 0x000fe20003f85270 */
[----:B------:R-:W-:Y:S01]  /*1d820*/  @!P1 HADD2.F32 R107, -RZ, R107.H0_H0 ;  /* 0x2000006bff6b9230 */ /* 0x000fe20000004100 */
[----:B------:R-:W-:Y:S02]  /*1d830*/  P2R R147, PR, RZ, 0x8 ;  /* 0x00000008ff937803 */ /* 0x000fe40000000000 */
[----:B------:R-:W-:Y:S01]  /*1d840*/  @!P0 FFMA R11, R192, R135, R11 ;  /* 0x00000087c00b8223 */ /* 0x000fe2000000000b */
[----:B------:R-:W-:Y:S01]  /*1d850*/  P2R R151, PR, RZ, 0x10 ;  /* 0x00000010ff977803 */ /* 0x000fe20000000000 */
[----:B------:R-:W-:Y:S01]  /*1d860*/  @!P1 FFMA R190, R107, R127, R190 ;  /* 0x0000007f6bbe9223 */ /* 0x000fe200000000be */
[----:B------:R-:W-:-:S02]  /*1d870*/  ISETP.GE.AND P1, PT, R126, R3, PT ;  /* 0x000000037e00720c */ /* 0x000fc40003f26270 */
[----:B------:R-:W-:Y:S01]  /*1d880*/  @!P6 FFMA R9, R0, R125, R9 ;  /* 0x0000007d0009e223 */ /* 0x000fe20000000009 */
[----:B-1----:R-:W-:Y:S01]  /*1d890*/  @!P5 HADD2.F32 R0, -RZ, R121.H0_H0 ;  /* 0x20000079ff00d230 */ /* 0x002fe20000004100 */
[----:B--2---:R-:W1:Y:S01]  /*1d8a0*/  @!P3 S2R R198, SR_CgaCtaId ;  /* 0x0000000000c6b919 */ /* 0x004e620000008800 */
[-C--:B------:R-:W-:Y:S02]  /*1d8b0*/  ISETP.GE.AND P3, PT, R124, R3.reuse, PT ;  /* 0x000000037c00720c */ /* 0x080fe40003f66270 */
[----:B------:R-:W-:Y:S01]  /*1d8c0*/  ISETP.GE.AND P0, PT, R14, R3, PT ;  /* 0x000000030e00720c */ /* 0x000fe20003f06270 */
[----:B------:R-:W-:Y:S01]  /*1d8d0*/  @!P5 FFMA R11, R0, R131, R11 ;  /* 0x00000083000bd223 */ /* 0x000fe2000000000b */
[----:B------:R2:W-:Y:S01]  /*1d8e0*/  @!P4 LDS.U16 R109, [R25+0x4f0a] ;  /* 0x004f0a00196dc984 */ /* 0x0005e20000000400 */
[----:B------:R-:W-:Y:S02]  /*1d8f0*/  @!P2 MOV R129, 0x400 ;  /* 0x000004000081a802 */ /* 0x000fe40000000f00 */
[----:B------:R-:W-:Y:S01]  /*1d900*/  ISETP.GE.AND P5, PT, R10, R3, PT ;  /* 0x000000030a00720c */ /* 0x000fe20003fa6270 */
[----:B------:R-:W-:Y:S01]  /*1d910*/  @!P1 LDS.U16 R115, [R115+0x4a0c] ;  /* 0x004a0c0073739984 */ /* 0x000fe20000000400 */
[----:B------:R-:W-:-:S02]  /*1d920*/  @!P2 LEA R212, R212, R129, 0x18 ;  /* 0x00000081d4d4a211 */ /* 0x000fc400078ec0ff */
[-C--:B------:R-:W-:Y:S01]  /*1d930*/  ISETP.GE.AND P2, PT, R144, R3.reuse, PT ;  /* 0x000000039000720c */ /* 0x080fe20003f46270 */
[----:B------:R-:W-:Y:S01]  /*1d940*/  @!P1 LDS R127, [R81+0xd0] ;  /* 0x0000d000517f9984 */ /* 0x000fe20000000800 */
[-C--:B------:R-:W-:Y:S02]  /*1d950*/  ISETP.GE.AND P1, PT, R148, R3.reuse, PT ;  /* 0x000000039400720c */ /* 0x080fe40003f26270 */
[----:B--2---:R-:W-:Y:S01]  /*1d960*/  P2R R25, PR, RZ, 0x1 ;  /* 0x00000001ff197803 */ /* 0x004fe20000000000 */
[----:B------:R-:W-:Y:S01]  /*1d970*/  @!P4 LDS R125, [R81+0xf8] ;  /* 0x0000f800517dc984 */ /* 0x000fe20000000800 */
[-C--:B------:R-:W-:Y:S02]  /*1d980*/  ISETP.GE.AND P4, PT, R138, R3.reuse, PT ;  /* 0x000000038a00720c */ /* 0x080fe40003f86270 */
[-C--:B------:R-:W-:Y:S01]  /*1d990*/  ISETP.GE.AND P6, PT, R22, R3.reuse, PT ;  /* 0x000000031600720c */ /* 0x080fe20003fc6270 */
[----:B------:R-:W-:Y:S04]  /*1d9a0*/  @!P3 LDS.U16 R111, [R111+0x4a8c] ;  /* 0x004a8c006f6fb984 */ /* 0x000fe80000000400 */
[----:B------:R-:W-:Y:S01]  /*1d9b0*/  @!P3 LDS R129, [R81+0xd4] ;  /* 0x0000d4005181b984 */ /* 0x000fe20000000800 */
[-C--:B------:R-:W-:Y:S01]  /*1d9c0*/  ISETP.GE.AND P3, PT, R104, R3.reuse, PT ;  /* 0x000000036800720c */ /* 0x080fe20003f66270 */
[----:B----4-:R-:W-:Y:S01]  /*1d9d0*/  @!P1 HADD2.F32 R0, -RZ, R123.H0_H0 ;  /* 0x2000007bff009230 */ /* 0x010fe20000004100 */
[----:B------:R-:W2:Y:S01]  /*1d9e0*/  @!P0 S2R R192, SR_CgaCtaId ;  /* 0x0000000000c08919 */ /* 0x000ea20000008800 */
[----:B------:R-:W-:-:S03]  /*1d9f0*/  ISETP.GE.AND P0, PT, R142, R3, PT ;  /* 0x000000038e00720c */ /* 0x000fc60003f06270 */
[----:B0-----:R-:W-:Y:S01]  /*1da00*/  @!P1 FFMA R11, R0, R139, R11 ;  /* 0x0000008b000b9223 */ /* 0x001fe2000000000b */
[----:B------:R-:W-:Y:S01]  /*1da10*/  ISETP.NE.AND P1, PT, R137, RZ, PT ;  /* 0x000000ff8900720c */ /* 0x000fe20003f25270 */
[----:B------:R-:W0:Y:S01]  /*1da20*/  @!P5 S2R R210, SR_CgaCtaId ;  /* 0x0000000000d2d919 */ /* 0x000e220000008800 */
[----:B------:R-:W-:Y:S02]  /*1da30*/  @!P4 MOV R107, 0x400 ;  /* 0x00000400006bc802 */ /* 0x000fe40000000f00 */
[----:B------:R-:W-:Y:S01]  /*1da40*/  P2R R159, PR, RZ, 0x2 ;  /* 0x00000002ff9f7803 */ /* 0x000fe20000000000 */
[----:B------:R-:W4:Y:S01]  /*1da50*/  @!P2 LDS.U16 R119, [R141+0x428e] ;  /* 0x00428e008d77a984 */ /* 0x000f220000000400 */
[----:B-----5:R-:W-:Y:S02]  /*1da60*/  @!P4 LEA R107, R196, R107, 0x18 ;  /* 0x0000006bc46bc211 */ /* 0x020fe400078ec0ff */
[----:B------:R-:W-:Y:S01]  /*1da70*/  ISETP.GE.AND P4, PT, R146, R3, PT ;  /* 0x000000039200720c */ /* 0x000fe20003f86270 */
[----:B------:R-:W5:Y:S01]  /*1da80*/  @!P2 LDS R135, [R81+0x94] ;  /* 0x000094005187a984 */ /* 0x000f620000000800 */
[----:B------:R-:W-:-:S02]  /*1da90*/  @!P3 MOV R0, 0x400 ;  /* 0x000004000000b802 */ /* 0x000fc40000000f00 */
[----:B------:R-:W-:Y:S01]  /*1daa0*/  ISETP.NE.AND P3, PT, R147, RZ, PT ;  /* 0x000000ff9300720c */ /* 0x000fe20003f65270 */
[----:B------:R-:W-:Y:S03]  /*1dab0*/  @!P1 LDS.U16 R123, [R206+0x438e] ;  /* 0x00438e00ce7b9984 */ /* 0x000fe60000000400 */
[----:B------:R-:W-:Y:S01]  /*1dac0*/  P2R R149, PR, RZ, 0x8 ;  /* 0x00000008ff957803 */ /* 0x000fe20000000000 */
[----:B------:R-:W-:Y:S01]  /*1dad0*/  @!P1 LDS R137, [R81+0x9c] ;  /* 0x00009c0051899984 */ /* 0x000fe20000000800 */
[----:B------:R-:W-:-:S03]  /*1dae0*/  ISETP.GE.AND P1, PT, R104, R3, PT ;  /* 0x000000036800720c */ /* 0x000fc60003f26270 */
[----:B------:R-:W0:Y:S04]  /*1daf0*/  @!P0 LDS.U16 R121, [R204+0x430e] ;  /* 0x00430e00cc798984 */ /* 0x000e280000000400 */
[----:B------:R-:W0:Y:S01]  /*1db00*/  @!P0 LDS R131, [R81+0x98] ;  /* 0x0000980051838984 */ /* 0x000e220000000800 */
[----:B------:R-:W-:Y:S02]  /*1db10*/  ISETP.NE.AND P0, PT, R25, RZ, PT ;  /* 0x000000ff1900720c */ /* 0x000fe40003f05270 */
[----:B------:R-:W-:Y:S01]  /*1db20*/  @!P3 MOV R25, 0x400 ;  /* 0x000004000019b802 */ /* 0x000fe20000000f00 */
[----:B------:R-:W0:Y:S01]  /*1db30*/  @!P6 S2R R200, SR_CgaCtaId ;  /* 0x0000000000c8e919 */ /* 0x000e220000008800 */
[----:B------:R-:W-:Y:S02]  /*1db40*/  ISETP.GE.AND P6, PT, R16, R3, PT ;  /* 0x000000031000720c */ /* 0x000fe40003fc6270 */
[----:B---3--:R-:W-:Y:S01]  /*1db50*/  @!P1 LEA R145, R145, R0, 0x18 ;  /* 0x0000000091919211 */ /* 0x008fe200078ec0ff */
[----:B------:R-:W-:Y:S01]  /*1db60*/  @!P4 HADD2.F32 R0, -RZ, R117.H0_H0 ;  /* 0x20000075ff00c230 */ /* 0x000fe20000004100 */
[----:B-1----:R-:W-:-:S02]  /*1db70*/  @!P3 LEA R25, R198, R25, 0x18 ;  /* 0x00000019c619b211 */ /* 0x002fc400078ec0ff */
[-C--:B------:R-:W-:Y:S01]  /*1db80*/  ISETP.GE.AND P3, PT, R22, R3.reuse, PT ;  /* 0x000000031600720c */ /* 0x080fe20003f66270 */
[----:B------:R1:W3:Y:S01]  /*1db90*/  @!P1 LDS.U16 R117, [R145+0x3010] ;  /* 0x0030100091759984 */ /* 0x0002e20000000400 */
[----:B------:R-:W-:Y:S01]  /*1dba0*/  @!P4 FFMA R11, R194, R0, R11 ;  /* 0x00000000c20bc223 */ /* 0x000fe2000000000b */
[----:B------:R-:W-:Y:S02]  /*1dbb0*/  ISETP.NE.AND P4, PT, R151, RZ, PT ;  /* 0x000000ff9700720c */ /* 0x000fe40003f85270 */
[----:B------:R-:W-:Y:S01]  /*1dbc0*/  @!P0 MOV R139, 0x400 ;  /* 0x00000400008b8802 */ /* 0x000fe20000000f00 */
[----:B------:R-:W3:Y:S01]  /*1dbd0*/  @!P1 LDS R0, [R81] ;  /* 0x0000000051009984 */ /* 0x000ee20000000800 */
[----:B------:R-:W-:Y:S02]  /*1dbe0*/  ISETP.GE.AND P1, PT, R126, R3, PT ;  /* 0x000000037e00720c */ /* 0x000fe40003f26270 */
[----:B--2---:R-:W-:Y:S01]  /*1dbf0*/  @!P0 LEA R139, R192, R139, 0x18 ;  /* 0x0000008bc08b8211 */ /* 0x004fe200078ec0ff */
[----:B------:R-:W2:Y:S01]  /*1dc00*/  @!P6 S2R R202, SR_CgaCtaId ;  /* 0x0000000000cae919 */ /* 0x000ea20000008800 */
[----:B----4-:R-:W-:Y:S01]  /*1dc10*/  @!P2 HADD2.F32 R194, -RZ, R119.H0_H0 ;  /* 0x20000077ffc2a230 */ /* 0x010fe20000004100 */
[----:B------:R-:W-:-:S02]  /*1dc20*/  @!P6 MOV R147, 0x400 ;  /* 0x000004000093e802 */ /* 0x000fc40000000f00 */
[----:B------:R-:W-:Y:S01]  /*1dc30*/  @!P3 MOV R141, 0x400 ;  /* 0x00000400008db802 */ /* 0x000fe20000000f00 */
[----:B------:R-:W-:Y:S01]  /*1dc40*/  @!P0 LDS.U16 R119, [R139+0x3090] ;  /* 0x003090008b778984 */ /* 0x000fe20000000400 */
[----:B------:R-:W-:Y:S01]  /*1dc50*/  @!P4 HADD2.F32 R192, -RZ, R109.H0_H0 ;  /* 0x2000006dffc0c230 */ /* 0x000fe20000004100 */
[----:B------:R-:W-:Y:S01]  /*1dc60*/  @!P5 MOV R109, 0x400 ;  /* 0x00000400006dd802 */ /* 0x000fe20000000f00 */
[----:B-----5:R-:W-:Y:S01]  /*1dc70*/  @!P2 FFMA R11, R194, R135, R11 ;  /* 0x00000087c20ba223 */ /* 0x020fe2000000000b */
[----:B------:R-:W-:Y:S01]  /*1dc80*/  ISETP.GE.AND P2, PT, R6, R3, PT ;  /* 0x000000030600720c */ /* 0x000fe20003f46270 */
[----:B------:R-:W-:Y:S02]  /*1dc90*/  @!P1 HADD2.F32 R115, -RZ, R115.H0_H0 ;  /* 0x20000073ff739230 */ /* 0x000fe40000004100 */
[----:B------:R-:W-:Y:S01]  /*1dca0*/  @!P4 FFMA R9, R192, R125, R9 ;  /* 0x0000007dc009c223 */ /* 0x000fe20000000009 */
[----:B------:R-:W-:Y:S01]  /*1dcb0*/  ISETP.NE.AND P4, PT, R143, RZ, PT ;  /* 0x000000ff8f00720c */ /* 0x000fe20003f85270 */
[----:B------:R-:W-:Y:S01]  /*1dcc0*/  @!P0 LDS R135, [R81+0x4] ;  /* 0x0000040051878984 */ /* 0x000fe20000000800 */
[----:B0-----:R-:W-:Y:S01]  /*1dcd0*/  @!P5 LEA R210, R210, R109, 0x18 ;  /* 0x0000006dd2d2d211 */ /* 0x001fe200078ec0ff */
[----:B------:R-:W-:Y:S01]  /*1dce0*/  @!P1 FFMA R190, R127, R115, R190 ;  /* 0x000000737fbe9223 */ /* 0x000fe200000000be */
[----:B------:R-:W-:-:S02]  /*1dcf0*/  P2R R143, PR, RZ, 0x10 ;  /* 0x00000010ff8f7803 */ /* 0x000fc40000000000 */
[----:B------:R-:W-:Y:S02]  /*1dd00*/  ISETP.NE.AND P5, PT, R157, RZ, PT ;  /* 0x000000ff9d00720c */ /* 0x000fe40003fa5270 */
[----:B------:R-:W-:Y:S02]  /*1dd10*/  ISETP.GE.AND P1, PT, R12, R3, PT ;  /* 0x000000030c00720c */ /* 0x000fe40003f26270 */
[----:B------:R-:W-:Y:S02]  /*1dd20*/  P2R R127, PR, RZ, 0x20 ;  /* 0x00000020ff7f7803 */ /* 0x000fe40000000000 */
[----:B------:R-:W-:Y:S01]  /*1dd30*/  @!P3 LEA R141, R200, R141, 0x18 ;  /* 0x0000008dc88db211 */ /* 0x000fe200078ec0ff */
[----:B------:R-:W0:Y:S01]  /*1dd40*/  @!P4 S2R R198, SR_CgaCtaId ;  /* 0x0000000000c6c919 */ /* 0x000e220000008800 */
[-C--:B------:R-:W-:Y:S02]  /*1dd50*/  ISETP.GE.AND P4, PT, R124, R3.reuse, PT ;  /* 0x000000037c00720c */ /* 0x080fe40003f86270 */
[----:B------:R-:W-:Y:S01]  /*1dd60*/  ISETP.GE.AND P0, PT, R122, R3, PT ;  /* 0x000000037a00720c */ /* 0x000fe20003f06270 */
[----:B------:R-:W4:Y:S01]  /*1dd70*/  @!P2 S2R R200, SR_CgaCtaId ;  /* 0x0000000000c8a919 */ /* 0x000f220000008800 */
[----:B------:R-:W-:-:S02]  /*1dd80*/  ISETP.NE.AND P2, PT, R161, RZ, PT ;  /* 0x000000ffa100720c */ /* 0x000fc40003f45270 */
[----:B--2---:R-:W-:Y:S01]  /*1dd90*/  @!P6 LEA R147, R202, R147, 0x18 ;  /* 0x00000093ca93e211 */ /* 0x004fe200078ec0ff */
[----:B------:R-:W2:Y:S01]  /*1dda0*/  @!P5 S2R R125, SR_CgaCtaId ;  /* 0x00000000007dd919 */ /* 0x000ea20000008800 */
[----:B------:R-:W-:Y:S02]  /*1ddb0*/  ISETP.GE.AND P5, PT, R142, R3, PT ;  /* 0x000000038e00720c */ /* 0x000fe40003fa6270 */
[----:B------:R-:W-:Y:S01]  /*1ddc0*/  ISETP.NE.AND P6, PT, R153, RZ, PT ;  /* 0x000000ff9900720c */ /* 0x000fe20003fc5270 */
[----:B-1----:R-:W1:Y:S01]  /*1ddd0*/  @!P1 S2R R145, SR_CgaCtaId ;  /* 0x0000000000919919 */ /* 0x002e620000008800 */
[----:B------:R-:W-:Y:S01]  /*1dde0*/  ISETP.NE.AND P1, PT, R159, RZ, PT ;  /* 0x000000ff9f00720c */ /* 0x000fe20003f25270 */
[----:B------:R-:W-:Y:S01]  /*1ddf0*/  @!P4 HADD2.F32 R111, -RZ, R111.H0_H0 ;  /* 0x2000006fff6fc230 */ /* 0x000fe20000004100 */
[----:B------:R-:W-:-:S04]  /*1de00*/  P2R R159, PR, RZ, 0x4 ;  /* 0x00000004ff9f7803 */ /* 0x000fc80000000000 */
[----:B------:R-:W-:Y:S01]  /*1de10*/  @!P4 FFMA R190, R111, R129, R190 ;  /* 0x000000816fbec223 */ /* 0x000fe200000000be */
[----:B------:R-:W-:Y:S01]  /*1de20*/  ISETP.GE.AND P4, PT, R8, R3, PT ;  /* 0x000000030800720c */ /* 0x000fe20003f86270 */
[----:B------:R-:W5:Y:S01]  /*1de30*/  @!P0 LDS.U16 R111, [R21+0x4b0c] ;  /* 0x004b0c00156f8984 */ /* 0x000f620000000400 */
[----:B------:R-:W-:Y:S01]  /*1de40*/  @!P5 HADD2.F32 R192, -RZ, R121.H0_H0 ;  /* 0x20000079ffc0d230 */ /* 0x000fe20000004100 */
[----:B------:R-:W-:Y:S02]  /*1de50*/  P2R R129, PR, RZ, 0x2 ;  /* 0x00000002ff817803 */ /* 0x000fe40000000000 */
[----:B------:R-:W-:Y:S01]  /*1de60*/  @!P3 LDS.U16 R121, [R141+0x3110] ;  /* 0x003110008d79b984 */ /* 0x000fe20000000400 */
[----:B------:R-:W-:Y:S02]  /*1de70*/  @!P1 HADD2.F32 R194, -RZ, R123.H0_H0 ;  /* 0x2000007bffc29230 */ /* 0x000fe40000004100 */
[----:B------:R-:W-:Y:S01]  /*1de80*/  @!P5 FFMA R11, R192, R131, R11 ;  /* 0x00000083c00bd223 */ /* 0x000fe2000000000b */
[----:B------:R-:W-:Y:S01]  /*1de90*/  ISETP.GE.AND P5, PT, R16, R3, PT ;  /* 0x000000031000720c */ /* 0x000fe20003fa6270 */
[----:B------:R-:W-:Y:S01]  /*1dea0*/  IMAD.MOV.U32 R192, RZ, RZ, RZ ;  /* 0x000000ffffc07224 */ /* 0x000fe200078e00ff */
[----:B------:R-:W-:Y:S01]  /*1deb0*/  @!P2 LDS R131, [R81+0xa4] ;  /* 0x0000a4005183a984 */ /* 0x000fe20000000800 */
[----:B------:R-:W-:Y:S01]  /*1dec0*/  @!P1 FFMA R11, R194, R137, R11 ;  /* 0x00000089c20b9223 */ /* 0x000fe2000000000b */
[-C--:B------:R-:W-:Y:S01]  /*1ded0*/  ISETP.GE.AND P1, PT, R20, R3.reuse, PT ;  /* 0x000000031400720c */ /* 0x080fe20003f26270 */
[----:B------:R-:W4:Y:S01]  /*1dee0*/  @!P4 S2R R151, SR_CgaCtaId ;  /* 0x000000000097c919 */ /* 0x000f220000008800 */
[----:B------:R-:W-:Y:S01]  /*1def0*/  ISETP.GE.AND P4, PT, R104, R3, PT ;  /* 0x000000036800720c */ /* 0x000fe20003f86270 */
[----:B------:R-:W-:Y:S06]  /*1df00*/  @!P3 LDS R137, [R81+0x8] ;  /* 0x000008005189b984 */ /* 0x000fec0000000800 */
[----:B------:R0:W-:Y:S01]  /*1df10*/  @!P5 LDS.U16 R123, [R147+0x3190] ;  /* 0x00319000937bd984 */ /* 0x0001e20000000400 */
[----:B------:R-:W-:-:S03]  /*1df20*/  ISETP.NE.AND P5, PT, R127, RZ, PT ;  /* 0x000000ff7f00720c */ /* 0x000fc60003fa5270 */
[----:B------:R-:W-:Y:S01]  /*1df30*/  @!P6 LDS.U16 R115, [R208+0x440e] ;  /* 0x00440e00d073e984 */ /* 0x000fe20000000400 */
[----:B------:R-:W-:Y:S01]  /*1df40*/  P2R R167, PR, RZ, 0x20 ;  /* 0x00000020ffa77803 */ /* 0x000fe20000000000 */
[----:B---3--:R-:W-:Y:S01]  /*1df50*/  @!P4 HADD2.F32 R109, -RZ, R117.H0_H0 ;  /* 0x20000075ff6dc230 */ /* 0x008fe20000004100 */
[----:B0-----:R-:W-:Y:S01]  /*1df60*/  P2R R147, PR, RZ, 0x8 ;  /* 0x00000008ff937803 */ /* 0x001fe20000000000 */
[----:B------:R-:W-:Y:S01]  /*1df70*/  @!P2 LDS.U16 R117, [R212+0x448e] ;  /* 0x00448e00d475a984 */ /* 0x000fe20000000400 */
[----:B------:R-:W-:Y:S02]  /*1df80*/  ISETP.GE.AND P3, PT, R16, R3, PT ;  /* 0x000000031000720c */ /* 0x000fe40003f66270 */
[----:B------:R-:W-:Y:S01]  /*1df90*/  @!P4 FFMA R192, R0, R109, RZ ;  /* 0x0000006d00c0c223 */ /* 0x000fe200000000ff */
[----:B------:R-:W-:Y:S01]  /*1dfa0*/  ISETP.NE.AND P4, PT, R143, RZ, PT ;  /* 0x000000ff8f00720c */ /* 0x000fe20003f85270 */
[----:B------:R-:W-:Y:S01]  /*1dfb0*/  @!P6 LDS R196, [R81+0xa0] ;  /* 0x0000a00051c4e984 */ /* 0x000fe20000000800 */
[----:B------:R-:W-:-:S02]  /*1dfc0*/  ISETP.GE.AND P2, PT, R12, R3, PT ;  /* 0x000000030c00720c */ /* 0x000fc40003f46270 */
[----:B------:R-:W-:Y:S01]  /*1dfd0*/  @!P5 MOV R0, 0x400 ;  /* 0x000004000000d802 */ /* 0x000fe20000000f00 */
[----:B------:R-:W0:Y:S01]  /*1dfe0*/  @!P0 LDS R127, [R81+0xd8] ;  /* 0x0000d800517f8984 */ /* 0x000e220000000800 */
[----:B------:R-:W-:Y:S01]  /*1dff0*/  P2R R169, PR, RZ, 0x10 ;  /* 0x00000010ffa97803 */ /* 0x000fe20000000000 */
[----:B-----5:R-:W-:Y:S01]  /*1e000*/  @!P0 HADD2.F32 R111, -RZ, R111.H0_H0 ;  /* 0x2000006fff6f8230 */ /* 0x020fe20000004100 */
[----:B--2---:R-:W-:Y:S01]  /*1e010*/  @!P5 LEA R21, R125, R0, 0x18 ;  /* 0x000000007d15d211 */ /* 0x004fe200078ec0ff */
[----:B------:R-:W2:Y:S01]  /*1e020*/  @!P1 S2R R202, SR_CgaCtaId ;  /* 0x0000000000ca9919 */ /* 0x000ea20000008800 */
[-C--:B------:R-:W-:Y:S02]  /*1e030*/  ISETP.GE.AND P6, PT, R18, R3.reuse, PT ;  /* 0x000000031200720c */ /* 0x080fe40003fc6270 */
[-C--:B------:R-:W-:Y:S01]  /*1e040*/  ISETP.GE.AND P5, PT, R6, R3.reuse, PT ;  /* 0x000000030600720c */ /* 0x080fe20003fa6270 */
[----:B------:R-:W3:Y:S01]  /*1e050*/  @!P3 LDS R143, [R81+0xc] ;  /* 0x00000c00518fb984 */ /* 0x000ee20000000800 */
[----:B------:R-:W-:-:S02]  /*1e060*/  ISETP.GE.AND P3, PT, R10, R3, PT ;  /* 0x000000030a00720c */ /* 0x000fc40003f66270 */
[----:B------:R-:W-:Y:S02]  /*1e070*/  @!P4 MOV R109, 0x400 ;  /* 0x00000400006dc802 */ /* 0x000fe40000000f00 */
[----:B------:R-:W-:Y:S02]  /*1e080*/  @!P2 MOV R0, 0x400 ;  /* 0x000004000000a802 */ /* 0x000fe40000000f00 */
[----:B------:R-:W-:Y:S02]  /*1e090*/  @!P4 LEA R109, R198, R109, 0x18 ;  /* 0x0000006dc66dc211 */ /* 0x000fe400078ec0ff */
[----:B------:R-:W-:Y:S01]  /*1e0a0*/  ISETP.GE.AND P4, PT, R8, R3, PT ;  /* 0x000000030800720c */ /* 0x000fe20003f86270 */
[----:B------:R-:W5:Y:S01]  /*1e0b0*/  @!P6 S2R R194, SR_CgaCtaId ;  /* 0x0000000000c2e919 */ /* 0x000f620000008800 */
[----:B-1----:R-:W-:Y:S02]  /*1e0c0*/  @!P2 LEA R141, R145, R0, 0x18 ;  /* 0x00000000918da211 */ /* 0x002fe400078ec0ff */
[----:B------:R-:W-:Y:S01]  /*1e0d0*/  @!P5 MOV R139, 0x400 ;  /* 0x00000400008bd802 */ /* 0x000fe20000000f00 */
[----:B------:R-:W1:Y:S01]  /*1e0e0*/  @!P3 LDS.U16 R125, [R210+0x3210] ;  /* 0x00321000d27db984 */ /* 0x000e620000000400 */
[----:B------:R-:W-:-:S02]  /*1e0f0*/  P2R R163, PR, RZ, 0x20 ;  /* 0x00000020ffa37803 */ /* 0x000fc40000000000 */
[----:B----4-:R-:W-:Y:S01]  /*1e100*/  @!P5 LEA R200, R200, R139, 0x18 ;  /* 0x0000008bc8c8d211 */ /* 0x010fe200078ec0ff */
[----:B------:R-:W4:Y:S01]  /*1e110*/  @!P3 LDS R145, [R81+0x10] ;  /* 0x000010005191b984 */ /* 0x000f220000000800 */
[----:B------:R-:W-:Y:S02]  /*1e120*/  ISETP.GE.AND P3, PT, R14, R3, PT ;  /* 0x000000030e00720c */ /* 0x000fe40003f66270 */
[----:B------:R-:W-:Y:S02]  /*1e130*/  @!P1 MOV R139, 0x400 ;  /* 0x00000400008b9802 */ /* 0x000fe40000000f00 */
[----:B------:R-:W-:-:S04]  /*1e140*/  @!P4 MOV R0, 0x400 ;  /* 0x000004000000c802 */ /* 0x000fc80000000f00 */
[----:B------:R-:W-:Y:S02]  /*1e150*/  @!P4 LEA R153, R151, R0, 0x18 ;  /* 0x000000009799c211 */ /* 0x000fe400078ec0ff */
[----:B------:R-:W-:Y:S02]  /*1e160*/  P2R R151, PR, RZ, 0x10 ;  /* 0x00000010ff977803 */ /* 0x000fe40000000000 */
[----:B------:R-:W-:Y:S01]  /*1e170*/  ISETP.GE.AND P4, PT, R140, R3, PT ;  /* 0x000000038c00720c */ /* 0x000fe20003f86270 */
[----:B------:R-:W-:Y:S02]  /*1e180*/  @!P3 HADD2.F32 R119, -RZ, R119.H0_H0 ;  /* 0x20000077ff77b230 */ /* 0x000fe40000004100 */
[----:B0-----:R-:W-:Y:S01]  /*1e190*/  @!P0 FFMA R190, R111, R127, R190 ;  /* 0x0000007f6fbe8223 */ /* 0x001fe200000000be */
[----:B------:R-:W-:Y:S02]  /*1e1a0*/  ISETP.GE.AND P0, PT, R120, R3, PT ;  /* 0x000000037800720c */ /* 0x000fe40003f06270 */
[----:B--2---:R-:W-:Y:S01]  /*1e1b0*/  @!P1 LEA R202, R202, R139, 0x18 ;  /* 0x0000008bcaca9211 */ /* 0x004fe200078ec0ff */
[----:B------:R-:W-:Y:S01]  /*1e1c0*/  @!P3 FFMA R192, R119, R135, R192 ;  /* 0x0000008777c0b223 */ /* 0x000fe200000000c0 */
[----:B------:R-:W-:Y:S01]  /*1e1d0*/  ISETP.GE.AND P3, PT, R26, R3, PT ;  /* 0x000000031a00720c */ /* 0x000fe20003f66270 */
[----:B------:R0:W2:Y:S01]  /*1e1e0*/  @!P2 LDS.U16 R119, [R141+0x3290] ;  /* 0x003290008d77a984 */ /* 0x0000a20000000400 */
[----:B------:R-:W-:-:S03]  /*1e1f0*/  P2R R165, PR, RZ, 0x1 ;  /* 0x00000001ffa57803 */ /* 0x000fc60000000000 */
[----:B------:R-:W-:Y:S01]  /*1e200*/  @!P4 HADD2.F32 R0, -RZ, R115.H0_H0 ;  /* 0x20000073ff00c230 */ /* 0x000fe20000004100 */
[----:B------:R-:W-:-:S03]  /*1e210*/  @!P6 MOV R115, 0x400 ;  /* 0x000004000073e802 */ /* 0x000fc60000000f00 */
[----:B------:R-:W-:Y:S01]  /*1e220*/  @!P0 LDS R135, [R81+0xdc] ;  /* 0x0000dc0051878984 */ /* 0x000fe20000000800 */
[----:B------:R-:W-:Y:S01]  /*1e230*/  @!P4 FFMA R11, R196, R0, R11 ;  /* 0x00000000c40bc223 */ /* 0x000fe2000000000b */
[----:B------:R-:W-:Y:S02]  /*1e240*/  ISETP.GE.AND P4, PT, R136, R3, PT ;  /* 0x000000038800720c */ /* 0x000fe40003f86270 */
[----:B------:R-:W2:Y:S01]  /*1e250*/  @!P3 S2R R196, SR_CgaCtaId ;  /* 0x0000000000c4b919 */ /* 0x000ea20000008800 */
[----:B------:R-:W-:Y:S02]  /*1e260*/  ISETP.NE.AND P3, PT, R147, RZ, PT ;  /* 0x000000ff9300720c */ /* 0x000fe40003f65270 */
[----:B-----5:R-:W-:Y:S01]  /*1e270*/  @!P6 LEA R157, R194, R115, 0x18 ;  /* 0x00000073c29de211 */ /* 0x020fe200078ec0ff */
[----:B------:R-:W5:Y:S01]  /*1e280*/  @!P2 LDS R147, [R81+0x14] ;  /* 0x000014005193a984 */ /* 0x000f620000000800 */
[----:B------:R-:W-:Y:S02]  /*1e290*/  ISETP.NE.AND P2, PT, R159, RZ, PT ;  /* 0x000000ff9f00720c */ /* 0x000fe40003f45270 */
[----:B------:R-:W-:Y:S01]  /*1e2a0*/  ISETP.NE.AND P6, PT, R155, RZ, PT ;  /* 0x000000ff9b00720c */ /* 0x000fe20003fc5270 */
[----:B------:R-:W-:Y:S01]  /*1e2b0*/  @!P0 LDS.U16 R111, [R19+0x4b8c] ;  /* 0x004b8c00136f8984 */ /* 0x000fe20000000400 */
[----:B------:R-:W-:-:S02]  /*1e2c0*/  ISETP.GE.AND P0, PT, R114, R3, PT ;  /* 0x000000037200720c */ /* 0x000fc40003f06270 */
[----:B------:R-:W-:Y:S01]  /*1e2d0*/  P2R R155, PR, RZ, 0x40 ;  /* 0x00000040ff9b7803 */ /* 0x000fe20000000000 */
[----:B------:R-:W5:Y:S01]  /*1e2e0*/  @!P4 S2R R194, SR_CgaCtaId ;  /* 0x0000000000c2c919 */ /* 0x000f620000008800 */
[----:B------:R-:W-:Y:S01]  /*1e2f0*/  ISETP.GE.AND P4, PT, R16, R3, PT ;  /* 0x000000031000720c */ /* 0x000fe20003f86270 */
[----:B------:R-:W-:Y:S01]  /*1e300*/  @!P3 HADD2.F32 R121, -RZ, R121.H0_H0 ;  /* 0x20000079ff79b230 */ /* 0x000fe20000004100 */
[----:B------:R-:W-:-:S03]  /*1e310*/  P2R R159, PR, RZ, 0x1 ;  /* 0x00000001ff9f7803 */ /* 0x000fc60000000000 */
[----:B------:R-:W-:Y:S02]  /*1e320*/  @!P2 HADD2.F32 R0, -RZ, R117.H0_H0 ;  /* 0x20000075ff00a230 */ /* 0x000fe40000004100 */
[----:B------:R-:W-:Y:S01]  /*1e330*/  @!P3 FFMA R192, R121, R137, R192 ;  /* 0x0000008979c0b223 */ /* 0x000fe200000000c0 */
[----:B------:R-:W-:Y:S01]  /*1e340*/  ISETP.GE.AND P3, PT, R32, R3, PT ;  /* 0x000000032000720c */ /* 0x000fe20003f66270 */
[----:B------:R-:W1:Y:S01]  /*1e350*/  @!P6 S2R R139, SR_CgaCtaId ;  /* 0x00000000008be919 */ /* 0x000e620000008800 */
[----:B------:R-:W-:Y:S01]  /*1e360*/  @!P2 FFMA R11, R0, R131, R11 ;  /* 0x00000083000ba223 */ /* 0x000fe2000000000b */
[----:B------:R-:W-:Y:S01]  /*1e370*/  P2R R131, PR, RZ, 0x4 ;  /* 0x00000004ff837803 */ /* 0x000fe20000000000 */
[----:B------:R4:W-:Y:S01]  /*1e380*/  @!P5 LDS.U16 R117, [R200+0x3310] ;  /* 0x00331000c875d984 */ /* 0x0009e20000000400 */
[----:B------:R-:W-:Y:S01]  /*1e390*/  ISETP.GE.AND P2, PT, R134, R3, PT ;  /* 0x000000038600720c */ /* 0x000fe20003f46270 */
[----:B------:R-:W-:Y:S01]  /*1e3a0*/  @!P4 HADD2.F32 R123, -RZ, R123.H0_H0 ;  /* 0x2000007bff7bc230 */ /* 0x000fe20000004100 */
[----:B------:R-:W-:-:S04]  /*1e3b0*/  @!P6 MOV R0, 0x400 ;  /* 0x000004000000e802 */ /* 0x000fc80000000f00 */
[----:B---3--:R-:W-:Y:S02]  /*1e3c0*/  @!P4 FFMA R192, R123, R143, R192 ;  /* 0x0000008f7bc0c223 */ /* 0x008fe400000000c0 */
[----:B------:R-:W3:Y:S01]  /*1e3d0*/  @!P3 S2R R198, SR_CgaCtaId ;  /* 0x0000000000c6b919 */ /* 0x000ee20000008800 */
[-C--:B------:R-:W-:Y:S02]  /*1e3e0*/  ISETP.GE.AND P3, PT, R138, R3.reuse, PT ;  /* 0x000000038a00720c */ /* 0x080fe40003f66270 */
[----:B------:R-:W-:Y:S01]  /*1e3f0*/  ISETP.NE.AND P4, PT, R151, RZ, PT ;  /* 0x000000ff9700720c */ /* 0x000fe20003f85270 */
[----:B------:R-:W-:Y:S01]  /*1e400*/  @!P5 LDS R143, [R81+0x18] ;  /* 0x00001800518fd984 */ /* 0x000fe20000000800 */
[----:B------:R-:W-:Y:S02]  /*1e410*/  P2R R161, PR, RZ, 0x8 ;  /* 0x00000008ffa17803 */ /* 0x000fe40000000000 */
[-C--:B------:R-:W-:Y:S01]  /*1e420*/  ISETP.GE.AND P5, PT, R108, R3.reuse, PT ;  /* 0x000000036c00720c */ /* 0x080fe20003fa6270 */
[----:B0-----:R-:W0:Y:S01]  /*1e430*/  @!P2 S2R R141, SR_CgaCtaId ;  /* 0x00000000008da919 */ /* 0x001e220000008800 */
[-C--:B------:R-:W-:Y:S01]  /*1e440*/  ISETP.GE.AND P2, PT, R18, R3.reuse, PT ;  /* 0x000000031200720c */ /* 0x080fe20003f46270 */
[----:B----4-:R-:W4:Y:S01]  /*1e450*/  @!P0 S2R R200, SR_CgaCtaId ;  /* 0x0000000000c88919 */ /* 0x010f220000008800 */
[----:B------:R-:W-:-:S03]  /*1e460*/  ISETP.GE.AND P0, PT, R134, R3, PT ;  /* 0x000000038600720c */ /* 0x000fc60003f06270 */
[----:B------:R1:W-:Y:S04]  /*1e470*/  @!P3 LDS.U16 R115, [R107+0x450e] ;  /* 0x00450e006b73b984 */ /* 0x0003e80000000400 */
[----:B------:R-:W-:Y:S01]  /*1e480*/  @!P3 LDS R137, [R81+0xa8] ;  /* 0x0000a8005189b984 */ /* 0x000fe20000000800 */
[-C--:B------:R-:W-:Y:S01]  /*1e490*/  ISETP.GE.AND P3, PT, R10, R3.reuse, PT ;  /* 0x000000030a00720c */ /* 0x080fe20003f66270 */
[----:B------:R-:W3:Y:S01]  /*1e4a0*/  @!P5 S2R R204, SR_CgaCtaId ;  /* 0x0000000000ccd919 */ /* 0x000ee20000008800 */
[----:B-1----:R-:W-:Y:S02]  /*1e4b0*/  @!P6 LEA R107, R139, R0, 0x18 ;  /* 0x000000008b6be211 */ /* 0x002fe400078ec0ff */
[-C--:B------:R-:W-:Y:S01]  /*1e4c0*/  ISETP.GE.AND P5, PT, R26, R3.reuse, PT ;  /* 0x000000031a00720c */ /* 0x080fe20003fa6270 */
[----:B------:R-:W1:Y:S01]  /*1e4d0*/  @!P4 LDS.U16 R121, [R153+0x3390] ;  /* 0x003390009979c984 */ /* 0x000e620000000400 */
[----:B------:R-:W-:-:S02]  /*1e4e0*/  ISETP.GE.AND P6, PT, R12, R3, PT ;  /* 0x000000030c00720c */ /* 0x000fc40003fc6270 */
[----:B------:R-:W-:Y:S01]  /*1e4f0*/  @!P0 MOV R0, 0x400 ;  /* 0x0000040000008802 */ /* 0x000fe20000000f00 */
[----:B------:R-:W3:Y:S04]  /*1e500*/  @!P2 LDS.U16 R123, [R157+0x3410] ;  /* 0x003410009d7ba984 */ /* 0x000ee80000000400 */
[----:B------:R-:W-:Y:S01]  /*1e510*/  @!P3 HADD2.F32 R125, -RZ, R125.H0_H0 ;  /* 0x2000007dff7db230 */ /* 0x000fe20000004100 */
[----:B------:R-:W-:Y:S04]  /*1e520*/  @!P4 LDS R151, [R81+0x1c] ;  /* 0x00001c005197c984 */ /* 0x000fe80000000800 */
[----:B------:R-:W-:Y:S01]  /*1e530*/  @!P3 FFMA R192, R145, R125, R192 ;  /* 0x0000007d91c0b223 */ /* 0x000fe200000000c0 */
[----:B------:R-:W-:Y:S01]  /*1e540*/  ISETP.GE.AND P3, PT, R136, R3, PT ;  /* 0x000000038800720c */ /* 0x000fe20003f66270 */
[----:B------:R-:W3:Y:S01]  /*1e550*/  @!P1 LDS.U16 R125, [R202+0x3490] ;  /* 0x00349000ca7d9984 */ /* 0x000ee20000000400 */
[----:B0-----:R-:W-:Y:S01]  /*1e560*/  @!P0 LEA R0, R141, R0, 0x18 ;  /* 0x000000008d008211 */ /* 0x001fe200078ec0ff */
[----:B--2---:R-:W-:Y:S01]  /*1e570*/  @!P6 HADD2.F32 R119, -RZ, R119.H0_H0 ;  /* 0x20000077ff77e230 */ /* 0x004fe20000004100 */
[----:B------:R-:W-:Y:S01]  /*1e580*/  ISETP.NE.AND P0, PT, R159, RZ, PT ;  /* 0x000000ff9f00720c */ /* 0x000fe20003f05270 */
[----:B------:R-:W0:Y:S01]  /*1e590*/  @!P2 LDS R145, [R81+0x20] ;  /* 0x000020005191a984 */ /* 0x000e220000000800 */
[----:B------:R-:W-:-:S02]  /*1e5a0*/  @!P5 MOV R19, 0x400 ;  /* 0x000004000013d802 */ /* 0x000fc40000000f00 */
[----:B-----5:R-:W-:Y:S01]  /*1e5b0*/  @!P6 FFMA R192, R119, R147, R192 ;  /* 0x0000009377c0e223 */ /* 0x020fe200000000c0 */
[----:B------:R-:W2:Y:S01]  /*1e5c0*/  @!P1 LDS R139, [R81+0x24] ;  /* 0x00002400518b9984 */ /* 0x000ea20000000800 */
[----:B------:R-:W-:Y:S02]  /*1e5d0*/  @!P5 LEA R127, R196, R19, 0x18 ;  /* 0x00000013c47fd211 */ /* 0x000fe400078ec0ff */
[----:B------:R-:W-:Y:S01]  /*1e5e0*/  ISETP.GE.AND P6, PT, R108, R3, PT ;  /* 0x000000036c00720c */ /* 0x000fe20003fc6270 */
[----:B------:R-:W-:Y:S01]  /*1e5f0*/  @!P5 LDS R141, [R81+0x28] ;  /* 0x00002800518dd984 */ /* 0x000fe20000000800 */
[----:B------:R-:W-:-:S03]  /*1e600*/  @!P3 MOV R19, 0x400 ;  /* 0x000004000013b802 */ /* 0x000fc60000000f00 */
[----:B------:R-:W-:Y:S01]  /*1e610*/  @!P0 MOV R119, 0x400 ;  /* 0x0000040000778802 */ /* 0x000fe20000000f00 */
[----:B------:R-:W5:Y:S01]  /*1e620*/  @!P5 LDS.U16 R127, [R127+0x3510] ;  /* 0x003510007f7fd984 */ /* 0x000f620000000400 */
[----:B------:R-:W-:Y:S02]  /*1e630*/  @!P3 LEA R19, R194, R19, 0x18 ;  /* 0x00000013c213b211 */ /* 0x000fe400078ec0ff */
[----:B------:R-:W-:Y:S02]  /*1e640*/  ISETP.GE.AND P3, PT, R32, R3, PT ;  /* 0x000000032000720c */ /* 0x000fe40003f66270 */
[----:B----4-:R-:W-:Y:S02]  /*1e650*/  @!P0 LEA R119, R200, R119, 0x18 ;  /* 0x00000077c8778211 */ /* 0x010fe400078ec0ff */
[----:B------:R-:W-:Y:S02]  /*1e660*/  ISETP.NE.AND P0, PT, R165, RZ, PT ;  /* 0x000000ffa500720c */ /* 0x000fe40003f05270 */
[----:B------:R-:W-:Y:S01]  /*1e670*/  ISETP.NE.AND P5, PT, R163, RZ, PT ;  /* 0x000000ffa300720c */ /* 0x000fe20003fa5270 */
[----:B-1----:R-:W-:Y:S01]  /*1e680*/  @!P4 HADD2.F32 R121, -RZ, R121.H0_H0 ;  /* 0x20000079ff79c230 */ /* 0x002fe20000004100 */
[----:B------:R-:W-:Y:S01]  /*1e690*/  @!P6 MOV R147, 0x400 ;  /* 0x000004000093e802 */ /* 0x000fe20000000f00 */
[----:B---3--:R-:W-:-:S03]  /*1e6a0*/  @!P2 HADD2.F32 R123, -RZ, R123.H0_H0 ;  /* 0x2000007bff7ba230 */ /* 0x008fc60000004100 */
[----:B------:R-:W-:Y:S02]  /*1e6b0*/  @!P6 LEA R204, R204, R147, 0x18 ;  /* 0x00000093cccce211 */ /* 0x000fe400078ec0ff */
[----:B------:R-:W-:Y:S02]  /*1e6c0*/  @!P3 MOV R153, 0x400 ;  /* 0x000004000099b802 */ /* 0x000fe40000000f00 */
[----:B------:R-:W-:Y:S01]  /*1e6d0*/  P2R R147, PR, RZ, 0x40 ;  /* 0x00000040ff937803 */ /* 0x000fe20000000000 */
[----:B------:R-:W-:Y:S01]  /*1e6e0*/  @!P0 HADD2.F32 R111, -RZ, R111.H0_H0 ;  /* 0x2000006fff6f8230 */ /* 0x000fe20000004100 */
[----:B------:R-:W-:Y:S01]  /*1e6f0*/  @!P3 LEA R153, R198, R153, 0x18 ;  /* 0x00000099c699b211 */ /* 0x000fe200078ec0ff */
[----:B------:R-:W-:Y:S01]  /*1e700*/  @!P5 HADD2.F32 R117, -RZ, R117.H0_H0 ;  /* 0x20000075ff75d230 */ /* 0x000fe20000004100 */
[----:B------:R-:W-:Y:S01]  /*1e710*/  ISETP.NE.AND P3, PT, R161, RZ, PT ;  /* 0x000000ffa100720c */ /* 0x000fe20003f65270 */
[----:B------:R-:W-:Y:S02]  /*1e720*/  @!P1 HADD2.F32 R125, -RZ, R125.H0_H0 ;  /* 0x2000007dff7d9230 */ /* 0x000fe40000004100 */
[----:B------:R-:W-:Y:S01]  /*1e730*/  @!P0 FFMA R190, R111, R135, R190 ;  /* 0x000000876fbe8223 */ /* 0x000fe200000000be */
[----:B------:R-:W-:Y:S01]  /*1e740*/  P2R R161, PR, RZ, 0x1 ;  /* 0x00000001ffa17803 */ /* 0x000fe20000000000 */
[----:B------:R-:W-:Y:S01]  /*1e750*/  @!P5 FFMA R192, R117, R143, R192 ;  /* 0x0000008f75c0d223 */ /* 0x000fe200000000c0 */
[----:B------:R-:W-:-:S02]  /*1e760*/  ISETP.GE.AND P0, PT, R112, R3, PT ;  /* 0x000000037000720c */ /* 0x000fc40003f06270 */
[----:B------:R-:W-:Y:S01]  /*1e770*/  P2R R135, PR, RZ, 0x2 ;  /* 0x00000002ff877803 */ /* 0x000fe20000000000 */
[----:B------:R-:W-:Y:S01]  /*1e780*/  @!P4 FFMA R192, R121, R151, R192 ;  /* 0x0000009779c0c223 */ /* 0x000fe200000000c0 */
[-C--:B------:R-:W-:Y:S02]  /*1e790*/  ISETP.GE.AND P5, PT, R132, R3.reuse, PT ;  /* 0x000000038400720c */ /* 0x080fe40003fa6270 */
[----:B------:R-:W-:Y:S01]  /*1e7a0*/  ISETP.GE.AND P6, PT, R110, R3, PT ;  /* 0x000000036e00720c */ /* 0x000fe20003fc6270 */
[----:B0-----:R-:W-:Y:S01]  /*1e7b0*/  @!P2 FFMA R192, R145, R123, R192 ;  /* 0x0000007b91c0a223 */ /* 0x001fe200000000c0 */
[----:B------:R-:W-:Y:S01]  /*1e7c0*/  @!P3 HADD2.F32 R194, -RZ, R115.H0_H0 ;  /* 0x20000073ffc2b230 */ /* 0x000fe20000004100 */
[----:B------:R-:W-:Y:S02]  /*1e7d0*/  ISETP.NE.AND P4, PT, R169, RZ, PT ;  /* 0x000000ffa900720c */ /* 0x000fe40003f85270 */
[----:B--2---:R-:W-:Y:S01]  /*1e7e0*/  @!P1 FFMA R192, R125, R139, R192 ;  /* 0x0000008b7dc09223 */ /* 0x004fe200000000c0 */
[CC--:B------:R-:W-:Y:S01]  /*1e7f0*/  ISETP.GE.AND P1, PT, R32.reuse, R3.reuse, PT ;  /* 0x000000032000720c */ /* 0x0c0fe20003f26270 */
[----:B------:R-:W0:Y:S01]  /*1e800*/  @!P0 S2R R202, SR_CgaCtaId ;  /* 0x0000000000ca8919 */ /* 0x000e220000008800 */
[----:B------:R-:W-:Y:S01]  /*1e810*/  ISETP.GE.AND P0, PT, R32, R3, PT ;  /* 0x000000032000720c */ /* 0x000fe20003f06270 */
[----:B------:R-:W-:Y:S01]  /*1e820*/  @!P3 FFMA R11, R194, R137, R11 ;  /* 0x00000089c20bb223 */ /* 0x000fe2000000000b */
[----:B------:R-:W-:Y:S01]  /*1e830*/  ISETP.GE.AND P3, PT, R130, R3, PT ;  /* 0x000000038200720c */ /* 0x000fe20003f66270 */
[----:B------:R-:W1:Y:S01]  /*1e840*/  @!P5 S2R R198, SR_CgaCtaId ;  /* 0x0000000000c6d919 */ /* 0x000e620000008800 */
[----:B------:R-:W-:-:S02]  /*1e850*/  ISETP.NE.AND P5, PT, R167, RZ, PT ;  /* 0x000000ffa700720c */ /* 0x000fc40003fa5270 */
[----:B------:R-:W-:Y:S01]  /*1e860*/  @!P6 MOV R123, 0x400 ;  /* 0x00000400007be802 */ /* 0x000fe20000000f00 */
[----:B------:R-:W2:Y:S01]  /*1e870*/  @!P6 S2R R200, SR_CgaCtaId ;  /* 0x0000000000c8e919 */ /* 0x000ea20000008800 */
[----:B------:R-:W-:Y:S02]  /*1e880*/  P2R R159, PR, RZ, 0x20 ;  /* 0x00000020ff9f7803 */ /* 0x000fe40000000000 */
[----:B------:R-:W-:Y:S01]  /*1e890*/  ISETP.NE.AND P6, PT, R147, RZ, PT ;  /* 0x000000ff9300720c */ /* 0x000fe20003fc5270 */
[----:B------:R-:W-:Y:S01]  /*1e8a0*/  @!P1 LDS R143, [R81+0x2c] ;  /* 0x00002c00518f9984 */ /* 0x000fe20000000800 */
[-C--:B------:R-:W-:Y:S02]  /*1e8b0*/  ISETP.GE.AND P1, PT, R26, R3.reuse, PT ;  /* 0x000000031a00720c */ /* 0x080fe40003f26270 */
[----:B------:R-:W-:Y:S01]  /*1e8c0*/  P2R R157, PR, RZ, 0x40 ;  /* 0x00000040ff9d7803 */ /* 0x000fe20000000000 */
[----:B------:R3:W-:Y:S01]  /*1e8d0*/  @!P0 LDS.U16 R117, [R153+0x3590] ;  /* 0x0035900099758984 */ /* 0x0007e20000000400 */
[----:B------:R-:W-:-:S02]  /*1e8e0*/  ISETP.GE.AND P0, PT, R106, R3, PT ;  /* 0x000000036a00720c */ /* 0x000fc40003f06270 */
[----:B------:R-:W-:Y:S01]  /*1e8f0*/  ISETP.GE.AND P2, PT, R34, R3, PT ;  /* 0x000000032200720c */ /* 0x000fe20003f46270 */
[----:B------:R-:W4:Y:S01]  /*1e900*/  @!P3 S2R R194, SR_CgaCtaId ;  /* 0x0000000000c2b919 */ /* 0x000f220000008800 */
[----:B------:R-:W-:Y:S01]  /*1e910*/  ISETP.NE.AND P3, PT, R149, RZ, PT ;  /* 0x000000ff9500720c */ /* 0x000fe20003f65270 */
[----:B------:R4:W-:Y:S03]  /*1e920*/  @!P5 LDS.U16 R115, [R21+0x468e] ;  /* 0x00468e001573d984 */ /* 0x0009e60000000400 */
[----:B------:R-:W-:Y:S01]  /*1e930*/  P2R R149, PR, RZ, 0x8 ;  /* 0x00000008ff957803 */ /* 0x000fe20000000000 */
[----:B-----5:R-:W-:Y:S01]  /*1e940*/  @!P1 HADD2.F32 R127, -RZ, R127.H0_H0 ;  /* 0x2000007fff7f9230 */ /* 0x020fe20000004100 */
[----:B------:R5:W-:Y:S04]  /*1e950*/  @!P4 LDS.U16 R111, [R109+0x460e] ;  /* 0x00460e006d6fc984 */ /* 0x000be80000000400 */
[----:B------:R-:W-:Y:S01]  /*1e960*/  @!P1 FFMA R192, R127, R141, R192 ;  /* 0x0000008d7fc09223 */ /* 0x000fe200000000c0 */
[----:B------:R-:W0:Y:S01]  /*1e970*/  @!P0 S2R R208, SR_CgaCtaId ;  /* 0x0000000000d08919 */ /* 0x000e220000008800 */
[----:B------:R-:W-:-:S02]  /*1e980*/  ISETP.GE.AND P0, PT, R118, R3, PT ;  /* 0x000000037600720c */ /* 0x000fc40003f06270 */
[----:B------:R-:W-:Y:S01]  /*1e990*/  ISETP.GE.AND P1, PT, R130, R3, PT ;  /* 0x000000038200720c */ /* 0x000fe20003f26270 */
[----:B------:R-:W1:Y:S01]  /*1e9a0*/  @!P3 LDS.U16 R25, [R25+0x458e] ;  /* 0x00458e001919b984 */ /* 0x000e620000000400 */
[----:B---3--:R-:W-:-:S03]  /*1e9b0*/  P2R R153, PR, RZ, 0x1 ;  /* 0x00000001ff997803 */ /* 0x008fc60000000000 */
[----:B------:R-:W3:Y:S01]  /*1e9c0*/  @!P3 LDS R137, [R81+0xac] ;  /* 0x0000ac005189b984 */ /* 0x000ee20000000800 */
[----:B------:R-:W-:-:S03]  /*1e9d0*/  ISETP.GE.AND P3, PT, R114, R3, PT ;  /* 0x000000037200720c */ /* 0x000fc60003f66270 */
[----:B------:R-:W-:Y:S01]  /*1e9e0*/  @!P5 LDS R127, [R81+0xb4] ;  /* 0x0000b400517fd984 */ /* 0x000fe20000000800 */
[----:B------:R-:W-:-:S03]  /*1e9f0*/  ISETP.GE.AND P5, PT, R110, R3, PT ;  /* 0x000000036e00720c */ /* 0x000fc60003fa6270 */
[----:B------:R-:W-:Y:S01]  /*1ea00*/  @!P0 LDS.U16 R35, [R35+0x4c0c] ;  /* 0x004c0c0023238984 */ /* 0x000fe20000000400 */
[----:B------:R-:W-:-:S03]  /*1ea10*/  @!P1 MOV R125, 0x400 ;  /* 0x00000400007d9802 */ /* 0x000fc60000000f00 */
[----:B------:R-:W-:Y:S01]  /*1ea20*/  @!P0 LDS R139, [R81+0xe0] ;  /* 0x0000e000518b8984 */ /* 0x000fe20000000800 */
[----:B------:R-:W-:Y:S02]  /*1ea30*/  ISETP.GE.AND P0, PT, R28, R3, PT ;  /* 0x000000031c00720c */ /* 0x000fe40003f06270 */
[----:B----4-:R-:W-:Y:S01]  /*1ea40*/  @!P1 LEA R21, R194, R125, 0x18 ;  /* 0x0000007dc2159211 */ /* 0x010fe200078ec0ff */
[----:B------:R-:W-:Y:S01]  /*1ea50*/  @!P3 LDS.U16 R119, [R119+0x3610] ;  /* 0x003610007777b984 */ /* 0x000fe20000000400 */
[----:B------:R-:W-:Y:S02]  /*1ea60*/  ISETP.GE.AND P1, PT, R106, R3, PT ;  /* 0x000000036a00720c */ /* 0x000fe40003f26270 */
[----:B--2---:R-:W-:Y:S01]  /*1ea70*/  @!P5 LEA R123, R200, R123, 0x18 ;  /* 0x0000007bc87bd211 */ /* 0x004fe200078ec0ff */
[----:B------:R-:W-:Y:S01]  /*1ea80*/  @!P3 LDS R145, [R81+0x30] ;  /* 0x000030005191b984 */ /* 0x000fe20000000800 */
[----:B------:R-:W-:-:S03]  /*1ea90*/  ISETP.GE.AND P3, PT, R132, R3, PT ;  /* 0x000000038400720c */ /* 0x000fc60003f66270 */
[----:B------:R-:W2:Y:S02]  /*1eaa0*/  @!P4 LDS R196, [R81+0xb0] ;  /* 0x0000b00051c4c984 */ /* 0x000ea40000000800 */
[----:B------:R-:W4:Y:S04]  /*1eab0*/  @!P0 S2R R210, SR_CgaCtaId ;  /* 0x0000000000d28919 */ /* 0x000f280000008800 */
[----:B------:R-:W-:Y:S01]  /*1eac0*/  @!P1 MOV R151, 0x400 ;  /* 0x0000040000979802 */ /* 0x000fe20000000f00 */
[----:B------:R-:W-:Y:S03]  /*1ead0*/  @!P5 LDS.U16 R123, [R123+0x3710] ;  /* 0x003710007b7bd984 */ /* 0x000fe60000000400 */
[----:B-----5:R-:W-:Y:S01]  /*1eae0*/  @!P3 MOV R109, 0x400 ;  /* 0x00000400006db802 */ /* 0x020fe20000000f00 */
[----:B------:R5:W5:Y:S01]  /*1eaf0*/  @!P6 LDS.U16 R121, [R204+0x3690] ;  /* 0x00369000cc79e984 */ /* 0x000b620000000400 */
[----:B0-----:R-:W-:-:S02]  /*1eb00*/  @!P1 LEA R208, R208, R151, 0x18 ;  /* 0x00000097d0d09211 */ /* 0x001fc400078ec0ff */
[----:B-1----:R-:W-:Y:S01]  /*1eb10*/  @!P3 LEA R109, R198, R109, 0x18 ;  /* 0x0000006dc66db211 */ /* 0x002fe200078ec0ff */
[----:B------:R-:W0:Y:S01]  /*1eb20*/  @!P6 LDS R147, [R81+0x34] ;  /* 0x000034005193e984 */ /* 0x000e220000000800 */
[----:B------:R-:W-:Y:S02]  /*1eb30*/  ISETP.NE.AND P3, PT, R149, RZ, PT ;  /* 0x000000ff9500720c */ /* 0x000fe40003f65270 */
[-C--:B------:R-:W-:Y:S01]  /*1eb40*/  ISETP.GE.AND P6, PT, R112, R3.reuse, PT ;  /* 0x000000037000720c */ /* 0x080fe20003fc6270 */
[----:B------:R-:W1:Y:S01]  /*1eb50*/  @!P5 LDS R149, [R81+0x38] ;  /* 0x000038005195d984 */ /* 0x000e620000000800 */
[----:B------:R-:W-:Y:S01]  /*1eb60*/  ISETP.GE.AND P5, PT, R32, R3, PT ;  /* 0x000000032000720c */ /* 0x000fe20003fa6270 */
[----:B------:R-:W5:Y:S08]  /*1eb70*/  @!P2 S2R R206, SR_CgaCtaId ;  /* 0x0000000000cea919 */ /* 0x000f700000008800 */
[----:B------:R-:W-:Y:S01]  /*1eb80*/  @!P3 HADD2.F32 R194, -RZ, R25.H0_H0 ;  /* 0x20000019ffc2b230 */ /* 0x000fe20000004100 */
[----:B------:R-:W-:Y:S01]  /*1eb90*/  @!P0 MOV R25, 0x400 ;  /* 0x0000040000198802 */ /* 0x000fe20000000f00 */
[----:B------:R-:W-:Y:S01]  /*1eba0*/  @!P6 LDS R151, [R81+0x3c] ;  /* 0x00003c005197e984 */ /* 0x000fe20000000800 */
[----:B------:R-:W-:Y:S01]  /*1ebb0*/  @!P6 MOV R141, 0x400 ;  /* 0x00000400008de802 */ /* 0x000fe20000000f00 */
[----:B------:R-:W-:-:S02]  /*1ebc0*/  @!P5 HADD2.F32 R117, -RZ, R117.H0_H0 ;  /* 0x20000075ff75d230 */ /* 0x000fc40000004100 */
[----:B---3--:R-:W-:Y:S01]  /*1ebd0*/  @!P3 FFMA R11, R194, R137, R11 ;  /* 0x00000089c20bb223 */ /* 0x008fe2000000000b */
[----:B----4-:R-:W-:Y:S01]  /*1ebe0*/  @!P0 LEA R210, R210, R25, 0x18 ;  /* 0x00000019d2d28211 */ /* 0x010fe200078ec0ff */
[----:B------:R-:W-:Y:S01]  /*1ebf0*/  @!P4 HADD2.F32 R194, -RZ, R111.H0_H0 ;  /* 0x2000006fffc2c230 */ /* 0x000fe20000004100 */
[----:B------:R-:W-:Y:S01]  /*1ec00*/  ISETP.NE.AND P0, PT, R153, RZ, PT ;  /* 0x000000ff9900720c */ /* 0x000fe20003f05270 */
[----:B------:R-:W-:Y:S01]  /*1ec10*/  @!P5 FFMA R192, R117, R143, R192 ;  /* 0x0000008f75c0d223 */ /* 0x000fe200000000c0 */
[----:B------:R-:W-:Y:S02]  /*1ec20*/  @!P6 LEA R125, R202, R141, 0x18 ;  /* 0x0000008dca7de211 */ /* 0x000fe400078ec0ff */
[-C--:B------:R-:W-:Y:S01]  /*1ec30*/  ISETP.GE.AND P5, PT, R126, R3.reuse, PT ;  /* 0x000000037e00720c */ /* 0x080fe20003fa6270 */
[----:B--2---:R-:W-:Y:S01]  /*1ec40*/  @!P4 FFMA R11, R196, R194, R11 ;  /* 0x000000c2c40bc223 */ /* 0x004fe2000000000b */
[----:B------:R-:W-:Y:S02]  /*1ec50*/  P2R R137, PR, RZ, 0x8 ;  /* 0x00000008ff897803 */ /* 0x000fe40000000000 */
[----:B------:R-:W2:Y:S01]  /*1ec60*/  @!P6 LDS.U16 R125, [R125+0x3790] ;  /* 0x003790007d7de984 */ /* 0x000ea20000000400 */
[----:B------:R-:W-:-:S02]  /*1ec70*/  ISETP.GE.AND P6, PT, R128, R3, PT ;  /* 0x000000038000720c */ /* 0x000fc40003fc6270 */
[----:B------:R-:W-:Y:S02]  /*1ec80*/  ISETP.GE.AND P3, PT, R114, R3, PT ;  /* 0x000000037200720c */ /* 0x000fe40003f66270 */
[----:B------:R-:W-:Y:S01]  /*1ec90*/  @!P0 HADD2.F32 R35, -RZ, R35.H0_H0 ;  /* 0x20000023ff238230 */ /* 0x000fe20000004100 */
[----:B------:R-:W-:-:S03]  /*1eca0*/  @!P2 MOV R141, 0x400 ;  /* 0x00000400008da802 */ /* 0x000fc60000000f00 */
[----:B------:R-:W3:Y:S01]  /*1ecb0*/  @!P5 S2R R200, SR_CgaCtaId ;  /* 0x0000000000c8d919 */ /* 0x000ee20000008800 */
[----:B------:R-:W-:Y:S01]  /*1ecc0*/  @!P0 FFMA R190, R139, R35, R190 ;  /* 0x000000238bbe8223 */ /* 0x000fe200000000be */
[-C--:B------:R-:W-:Y:S02]  /*1ecd0*/  ISETP.GE.AND P0, PT, R116, R3.reuse, PT ;  /* 0x000000037400720c */ /* 0x080fe40003f06270 */
[----:B------:R-:W-:Y:S01]  /*1ece0*/  ISETP.NE.AND P5, PT, R159, RZ, PT ;  /* 0x000000ff9f00720c */ /* 0x000fe20003fa5270 */
[----:B------:R-:W4:Y:S01]  /*1ecf0*/  @!P6 S2R R198, SR_CgaCtaId ;  /* 0x0000000000c6e919 */ /* 0x000f220000008800 */
[----:B------:R-:W-:Y:S01]  /*1ed00*/  P2R R139, PR, RZ, 0x10 ;  /* 0x00000010ff8b7803 */ /* 0x000fe20000000000 */
[----:B------:R-:W-:Y:S01]  /*1ed10*/  @!P3 HADD2.F32 R119, -RZ, R119.H0_H0 ;  /* 0x20000077ff77b230 */ /* 0x000fe20000004100 */
[----:B------:R-:W-:Y:S02]  /*1ed20*/  ISETP.GE.AND P4, PT, R34, R3, PT ;  /* 0x000000032200720c */ /* 0x000fe40003f86270 */
[----:B------:R-:W-:-:S02]  /*1ed30*/  ISETP.NE.AND P6, PT, R157, RZ, PT ;  /* 0x000000ff9d00720c */ /* 0x000fc40003fc5270 */
[----:B-----5:R-:W-:Y:S01]  /*1ed40*/  @!P2 LEA R141, R206, R141, 0x18 ;  /* 0x0000008dce8da211 */ /* 0x020fe200078ec0ff */
[----:B------:R-:W-:Y:S01]  /*1ed50*/  @!P3 FFMA R192, R145, R119, R192 ;  /* 0x0000007791c0b223 */ /* 0x000fe200000000c0 */
[----:B------:R-:W-:Y:S01]  /*1ed60*/  LOP3.LUT P2, RZ, R113, 0x800, RZ, 0xc0, !PT ;  /* 0x0000080071ff7812 */ /* 0x000fe2000784c0ff */
[----:B------:R-:W5:Y:S01]  /*1ed70*/  @!P0 S2R R204, SR_CgaCtaId ;  /* 0x0000000000cc8919 */ /* 0x000f620000008800 */
[-C--:B------:R-:W-:Y:S01]  /*1ed80*/  ISETP.GE.AND P0, PT, R124, R3.reuse, PT ;  /* 0x000000037c00720c */ /* 0x080fe20003f06270 */
[----:B------:R-:W-:Y:S01]  /*1ed90*/  @!P5 HADD2.F32 R194, -RZ, R115.H0_H0 ;  /* 0x20000073ffc2d230 */ /* 0x000fe20000004100 */
[----:B------:R-:W-:Y:S02]  /*1eda0*/  ISETP.GE.AND P3, PT, R122, R3, PT ;  /* 0x000000037a00720c */ /* 0x000fe40003f66270 */
[----:B------:R-:W-:Y:S01]  /*1edb0*/  P2R R163, PR, RZ, 0x4 ;  /* 0x00000004ffa37803 */ /* 0x000fe20000000000 */
[----:B------:R0:W5:Y:S01]  /*1edc0*/  @!P4 LDS.U16 R25, [R141+0x3810] ;  /* 0x003810008d19c984 */ /* 0x0001620000000400 */
[----:B------:R-:W-:Y:S01]  /*1edd0*/  @!P5 FFMA R11, R194, R127, R11 ;  /* 0x0000007fc20bd223 */ /* 0x000fe2000000000b */
[----:B------:R-:W-:Y:S01]  /*1ede0*/  P2R R127, PR, RZ, 0x10 ;  /* 0x00000010ff7f7803 */ /* 0x000fe20000000000 */
[----:B------:R-:W-:Y:S01]  /*1edf0*/  @!P6 HADD2.F32 R121, -RZ, R121.H0_H0 ;  /* 0x20000079ff79e230 */ /* 0x000fe20000004100 */
[----:B------:R-:W5:Y:S01]  /*1ee00*/  @!P4 LDS R153, [R81+0x40] ;  /* 0x000040005199c984 */ /* 0x000f620000000800 */
[----:B------:R-:W-:-:S02]  /*1ee10*/  ISETP.GE.AND P4, PT, R110, R3, PT ;  /* 0x000000036e00720c */ /* 0x000fc40003f86270 */
[----:B0-----:R-:W-:Y:S01]  /*1ee20*/  P2R R141, PR, RZ, 0x20 ;  /* 0x00000020ff8d7803 */ /* 0x001fe20000000000 */
[----:B------:R-:W0:Y:S01]  /*1ee30*/  @!P0 S2R R196, SR_CgaCtaId ;  /* 0x0000000000c48919 */ /* 0x000e220000008800 */
[----:B------:R-:W-:Y:S01]  /*1ee40*/  ISETP.GE.AND P5, PT, R24, R3, PT ;  /* 0x000000031800720c */ /* 0x000fe20003fa6270 */
[----:B------:R-:W-:Y:S01]  /*1ee50*/  @!P6 FFMA R192, R121, R147, R192 ;  /* 0x0000009379c0e223 */ /* 0x000fe200000000c0 */
[----:B------:R-:W-:Y:S01]  /*1ee60*/  ISETP.NE.AND P0, PT, R161, RZ, PT ;  /* 0x000000ffa100720c */ /* 0x000fe20003f05270 */
[----:B------:R-:W-:Y:S01]  /*1ee70*/  @!P2 LDS.U16 R17, [R17+0x4f8a] ;  /* 0x004f8a001111a984 */ /* 0x000fe20000000400 */
[----:B------:R-:W-:Y:S02]  /*1ee80*/  ISETP.NE.AND P6, PT, R155, RZ, PT ;  /* 0x000000ff9b00720c */ /* 0x000fe40003fc5270 */
[----:B------:R-:W-:Y:S01]  /*1ee90*/  @!P3 MOV R35, 0x400 ;  /* 0x000004000023b802 */ /* 0x000fe20000000f00 */
[----:B------:R-:W-:Y:S02]  /*1eea0*/  @!P2 LDS R143, [R81+0xfc] ;  /* 0x0000fc00518fa984 */ /* 0x000fe40000000800 */
[----:B------:R-:W-:Y:S01]  /*1eeb0*/  @!P4 HADD2.F32 R123, -RZ, R123.H0_H0 ;  /* 0x2000007bff7bc230 */ /* 0x000fe20000004100 */
[----:B------:R-:W-:-:S02]  /*1eec0*/  ISETP.GE.AND P2, PT, R112, R3, PT ;  /* 0x000000037000720c */ /* 0x000fc40003f46270 */
[----:B------:R-:W-:Y:S01]  /*1eed0*/  P2R R159, PR, RZ, 0x40 ;  /* 0x00000040ff9f7803 */ /* 0x000fe20000000000 */
[----:B------:R-:W3:Y:S01]  /*1eee0*/  @!P3 S2R R194, SR_CgaCtaId ;  /* 0x0000000000c2b919 */ /* 0x000ee20000008800 */
[----:B-1----:R-:W-:Y:S01]  /*1eef0*/  @!P4 FFMA R192, R123, R149, R192 ;  /* 0x000000957bc0c223 */ /* 0x002fe200000000c0 */
[-C--:B------:R-:W-:Y:S01]  /*1ef00*/  ISETP.GE.AND P4, PT, R128, R3.reuse, PT ;  /* 0x000000038000720c */ /* 0x080fe20003f86270 */
[----:B------:R-:W1:Y:S01]  /*1ef10*/  @!P5 S2R R206, SR_CgaCtaId ;  /* 0x0000000000ced919 */ /* 0x000e620000008800 */
[-C--:B------:R-:W-:Y:S02]  /*1ef20*/  ISETP.GE.AND P5, PT, R182, R3.reuse, PT ;  /* 0x00000003b600720c */ /* 0x080fe40003fa6270 */
[----:B------:R-:W-:Y:S01]  /*1ef30*/  P2R R147, PR, RZ, 0x8 ;  /* 0x00000008ff937803 */ /* 0x000fe20000000000 */
[----:B------:R-:W1:Y:S01]  /*1ef40*/  @!P0 S2R R202, SR_CgaCtaId ;  /* 0x0000000000ca8919 */ /* 0x000e620000008800 */
[----:B------:R-:W-:Y:S02]  /*1ef50*/  ISETP.GE.AND P0, PT, R30, R3, PT ;  /* 0x000000031e00720c */ /* 0x000fe40003f06270 */
[----:B--2---:R-:W-:Y:S01]  /*1ef60*/  @!P2 HADD2.F32 R125, -RZ, R125.H0_H0 ;  /* 0x2000007dff7da230 */ /* 0x004fe20000004100 */
[----:B------:R-:W-:Y:S01]  /*1ef70*/  P2R R161, PR, RZ, 0x20 ;  /* 0x00000020ffa17803 */ /* 0x000fe20000000000 */
[----:B------:R-:W-:Y:S03]  /*1ef80*/  @!P6 LDS.U16 R107, [R107+0x470e] ;  /* 0x00470e006b6be984 */ /* 0x000fe60000000400 */
[----:B------:R-:W-:Y:S01]  /*1ef90*/  @!P2 FFMA R192, R125, R151, R192 ;  /* 0x000000977dc0a223 */ /* 0x000fe200000000c0 */
[----:B------:R-:W-:Y:S01]  /*1efa0*/  @!P6 LDS R149, [R81+0xb8] ;  /* 0x0000b8005195e984 */ /* 0x000fe20000000800 */
[----:B------:R-:W-:-:S02]  /*1efb0*/  ISETP.GE.AND P6, PT, R126, R3, PT ;  /* 0x000000037e00720c */ /* 0x000fc40003fc6270 */
[----:B------:R-:W-:Y:S01]  /*1efc0*/  ISETP.GE.AND P2, PT, R24, R3, PT ;  /* 0x000000031800720c */ /* 0x000fe20003f46270 */
[----:B------:R2:W-:Y:S01]  /*1efd0*/  @!P5 LDS.U16 R117, [R31+0x4c8c] ;  /* 0x004c8c001f75d984 */ /* 0x0005e20000000400 */
[----:B------:R-:W-:-:S03]  /*1efe0*/  @!P4 MOV R115, 0x400 ;  /* 0x000004000073c802 */ /* 0x000fc60000000f00 */
[----:B------:R-:W-:Y:S01]  /*1eff0*/  @!P5 LDS R145, [R81+0xe4] ;  /* 0x0000e4005191d984 */ /* 0x000fe20000000800 */
[----:B------:R-:W-:Y:S02]  /*1f000*/  ISETP.GE.AND P5, PT, R116, R3, PT ;  /* 0x000000037400720c */ /* 0x000fe40003fa6270 */
[----:B----4-:R-:W-:Y:S01]  /*1f010*/  @!P4 LEA R115, R198, R115, 0x18 ;  /* 0x00000073c673c211 */ /* 0x010fe200078ec0ff */
[----:B------:R-:W4:Y:S01]  /*1f020*/  @!P0 S2R R212, SR_CgaCtaId ;  /* 0x0000000000d48919 */ /* 0x000f220000008800 */
[----:B------:R-:W-:Y:S02]  /*1f030*/  ISETP.GE.AND P4, PT, R28, R3, PT ;  /* 0x000000031c00720c */ /* 0x000fe40003f86270 */
[----:B------:R-:W-:Y:S01]  /*1f040*/  @!P6 MOV R111, 0x400 ;  /* 0x00000400006fe802 */ /* 0x000fe20000000f00 */
[----:B------:R-:W4:Y:S01]  /*1f050*/  @!P1 LDS.U16 R121, [R208+0x3890] ;  /* 0x00389000d0799984 */ /* 0x000f220000000400 */
[----:B---3--:R-:W-:Y:S02]  /*1f060*/  @!P3 LEA R35, R194, R35, 0x18 ;  /* 0x00000023c223b211 */ /* 0x008fe400078ec0ff */
[----:B------:R-:W-:Y:S01]  /*1f070*/  @!P6 LEA R111, R200, R111, 0x18 ;  /* 0x0000006fc86fe211 */ /* 0x000fe200078ec0ff */
[----:B------:R-:W3:Y:S01]  /*1f080*/  @!P1 LDS R155, [R81+0x44] ;  /* 0x00004400519b9984 */ /* 0x000ee20000000800 */
[----:B------:R-:W-:-:S02]  /*1f090*/  ISETP.GE.AND P6, PT, R124, R3, PT ;  /* 0x000000037c00720c */ /* 0x000fc40003fc6270 */
[----:B------:R-:W-:Y:S02]  /*1f0a0*/  @!P5 MOV R119, 0x400 ;  /* 0x000004000077d802 */ /* 0x000fe40000000f00 */
[----:B------:R-:W-:Y:S01]  /*1f0b0*/  ISETP.GE.AND P3, PT, R24, R3, PT ;  /* 0x000000031800720c */ /* 0x000fe20003f66270 */
[----:B------:R-:W3:Y:S01]  /*1f0c0*/  @!P4 LDS.U16 R123, [R210+0x3910] ;  /* 0x00391000d27bc984 */ /* 0x000ee20000000400 */
[----:B-----5:R-:W-:Y:S02]  /*1f0d0*/  @!P5 LEA R125, R204, R119, 0x18 ;  /* 0x00000077cc7dd211 */ /* 0x020fe400078ec0ff */
[----:B------:R-:W-:Y:S01]  /*1f0e0*/  @!P2 MOV R119, 0x400 ;  /* 0x000004000077a802 */ /* 0x000fe20000000f00 */
[----:B------:R-:W5:Y:S01]  /*1f0f0*/  @!P4 LDS R157, [R81+0x48] ;  /* 0x00004800519dc984 */ /* 0x000f620000000800 */
[----:B------:R-:W-:Y:S02]  /*1f100*/  ISETP.GE.AND P2, PT, R30, R3, PT ;  /* 0x000000031e00720c */ /* 0x000fe40003f46270 */
[----:B------:R-:W-:Y:S01]  /*1f110*/  ISETP.NE.AND P4, PT, R127, RZ, PT ;  /* 0x000000ff7f00720c */ /* 0x000fe20003f85270 */
[----:B------:R-:W5:Y:S01]  /*1f120*/  @!P5 LDS.U16 R125, [R125+0x3990] ;  /* 0x003990007d7dd984 */ /* 0x000f620000000400 */
[----:B--2---:R-:W-:-:S02]  /*1f130*/  @!P6 MOV R31, 0x400 ;  /* 0x00000400001fe802 */ /* 0x004fc40000000f00 */
[----:B------:R-:W-:Y:S02]  /*1f140*/  ISETP.NE.AND P0, PT, R133, RZ, PT ;  /* 0x000000ff8500720c */ /* 0x000fe40003f05270 */
[----:B0-----:R-:W-:Y:S02]  /*1f150*/  @!P6 LEA R31, R196, R31, 0x18 ;  /* 0x0000001fc41fe211 */ /* 0x001fe400078ec0ff */
[----:B------:R-:W-:Y:S02]  /*1f160*/  ISETP.GE.AND P6, PT, R120, R3, PT ;  /* 0x000000037800720c */ /* 0x000fe40003fc6270 */
[----:B-1----:R-:W-:Y:S02]  /*1f170*/  @!P3 LEA R206, R206, R119, 0x18 ;  /* 0x00000077ceceb211 */ /* 0x002fe400078ec0ff */
[----:B------:R-:W-:Y:S01]  /*1f180*/  @!P2 MOV R133, 0x400 ;  /* 0x000004000085a802 */ /* 0x000fe20000000f00 */
[----:B------:R-:W-:Y:S01]  /*1f190*/  @!P4 HADD2.F32 R119, -RZ, R25.H0_H0 ;  /* 0x20000019ff77c230 */ /* 0x000fe20000004100 */
[----:B------:R-:W-:-:S02]  /*1f1a0*/  P2R R173, PR, RZ, 0x1 ;  /* 0x00000001ffad7803 */ /* 0x000fc40000000000 */
[----:B----4-:R-:W-:Y:S01]  /*1f1b0*/  @!P2 LEA R212, R212, R133, 0x18 ;  /* 0x00000085d4d4a211 */ /* 0x010fe200078ec0ff */
[----:B------:R-:W0:Y:S01]  /*1f1c0*/  @!P0 S2R R214, SR_CgaCtaId ;  /* 0x0000000000d68919 */ /* 0x000e220000008800 */
[----:B------:R-:W-:Y:S01]  /*1f1d0*/  ISETP.GE.AND P2, PT, R172, R3, PT ;  /* 0x00000003ac00720c */ /* 0x000fe20003f46270 */
[----:B------:R-:W-:Y:S01]  /*1f1e0*/  @!P4 FFMA R192, R153, R119, R192 ;  /* 0x0000007799c0c223 */ /* 0x000fe200000000c0 */
[----:B------:R-:W-:Y:S01]  /*1f1f0*/  P2R R133, PR, RZ, 0x10 ;  /* 0x00000010ff857803 */ /* 0x000fe20000000000 */
[----:B------:R-:W-:Y:S01]  /*1f200*/  @!P3 LDS R153, [R81+0x50] ;  /* 0x000050005199b984 */ /* 0x000fe20000000800 */
[----:B------:R-:W-:Y:S01]  /*1f210*/  @!P6 MOV R127, 0x400 ;  /* 0x00000400007fe802 */ /* 0x000fe20000000f00 */
[----:B------:R-:W-:Y:S01]  /*1f220*/  @!P1 HADD2.F32 R121, -RZ, R121.H0_H0 ;  /* 0x20000079ff799230 */ /* 0x000fe20000004100 */
[----:B------:R-:W-:Y:S02]  /*1f230*/  ISETP.GE.AND P4, PT, R170, R3, PT ;  /* 0x00000003aa00720c */ /* 0x000fe40003f86270 */
[----:B------:R-:W-:-:S02]  /*1f240*/  @!P6 LEA R25, R202, R127, 0x18 ;  /* 0x0000007fca19e211 */ /* 0x000fc400078ec0ff */
[----:B------:R-:W-:Y:S01]  /*1f250*/  ISETP.NE.AND P6, PT, R159, RZ, PT ;  /* 0x000000ff9f00720c */ /* 0x000fe20003fc5270 */
[----:B------:R-:W-:Y:S01]  /*1f260*/  @!P3 LDS.U16 R127, [R206+0x3a10] ;  /* 0x003a1000ce7fb984 */ /* 0x000fe20000000400 */
[----:B---3--:R-:W-:Y:S01]  /*1f270*/  @!P1 FFMA R192, R121, R155, R192 ;  /* 0x0000009b79c09223 */ /* 0x008fe200000000c0 */
[-C--:B------:R-:W-:Y:S02]  /*1f280*/  ISETP.GE.AND P1, PT, R168, R3.reuse, PT ;  /* 0x00000003a800720c */ /* 0x080fe40003f26270 */
[----:B------:R-:W1:Y:S01]  /*1f290*/  @!P5 LDS R159, [R81+0x4c] ;  /* 0x00004c00519fd984 */ /* 0x000e620000000800 */
[----:B------:R-:W-:Y:S02]  /*1f2a0*/  ISETP.NE.AND P5, PT, R161, RZ, PT ;  /* 0x000000ffa100720c */ /* 0x000fe40003fa5270 */
[----:B------:R-:W-:Y:S01]  /*1f2b0*/  ISETP.GE.AND P3, PT, R180, R3, PT ;  /* 0x00000003b400720c */ /* 0x000fe20003f66270 */
[----:B------:R-:W2:Y:S01]  /*1f2c0*/  @!P2 S2R R198, SR_CgaCtaId ;  /* 0x0000000000c6a919 */ /* 0x000ea20000008800 */
[----:B------:R-:W-:-:S02]  /*1f2d0*/  ISETP.NE.AND P2, PT, R163, RZ, PT ;  /* 0x000000ffa300720c */ /* 0x000fc40003f45270 */
[----:B------:R-:W-:Y:S01]  /*1f2e0*/  P2R R169, PR, RZ, 0x8 ;  /* 0x00000008ffa97803 */ /* 0x000fe20000000000 */
[----:B------:R-:W-:Y:S01]  /*1f2f0*/  @!P6 HADD2.F32 R196, -RZ, R107.H0_H0 ;  /* 0x2000006bffc4e230 */ /* 0x000fe20000004100 */
[----:B------:R-:W3:Y:S01]  /*1f300*/  @!P4 S2R R200, SR_CgaCtaId ;  /* 0x0000000000c8c919 */ /* 0x000ee20000008800 */
[----:B------:R-:W-:Y:S02]  /*1f310*/  ISETP.GE.AND P4, PT, R28, R3, PT ;  /* 0x000000031c00720c */ /* 0x000fe40003f86270 */
[----:B------:R-:W-:Y:S01]  /*1f320*/  P2R R161, PR, RZ, 0x4 ;  /* 0x00000004ffa17803 */ /* 0x000fe20000000000 */
[----:B------:R-:W-:Y:S01]  /*1f330*/  @!P6 FFMA R11, R196, R149, R11 ;  /* 0x00000095c40be223 */ /* 0x000fe2000000000b */
[----:B------:R-:W-:Y:S01]  /*1f340*/  @!P5 HADD2.F32 R117, -RZ, R117.H0_H0 ;  /* 0x20000075ff75d230 */ /* 0x000fe20000004100 */
[-C--:B------:R-:W-:Y:S01]  /*1f350*/  ISETP.GE.AND P5, PT, R118, R3.reuse, PT ;  /* 0x000000037600720c */ /* 0x080fe20003fa6270 */
[----:B------:R-:W4:Y:S01]  /*1f360*/  @!P1 S2R R202, SR_CgaCtaId ;  /* 0x0000000000ca9919 */ /* 0x000f220000008800 */
[----:B------:R-:W-:Y:S01]  /*1f370*/  ISETP.GE.AND P1, PT, R166, R3, PT ;  /* 0x00000003a600720c */ /* 0x000fe20003f26270 */
[----:B------:R-:W-:Y:S01]  /*1f380*/  @!P2 HADD2.F32 R194, -RZ, R17.H0_H0 ;  /* 0x20000011ffc2a230 */ /* 0x000fe20000004100 */
[----:B------:R-:W-:Y:S01]  /*1f390*/  P2R R167, PR, RZ, 0x20 ;  /* 0x00000020ffa77803 */ /* 0x000fe20000000000 */
[----:B------:R-:W-:Y:S01]  /*1f3a0*/  @!P3 LDS.U16 R13, [R13+0x4d0c] ;  /* 0x004d0c000d0db984 */ /* 0x000fe20000000400 */
[----:B------:R-:W-:-:S02]  /*1f3b0*/  @!P0 MOV R17, 0x400 ;  /* 0x0000040000118802 */ /* 0x000fc40000000f00 */
[----:B------:R-:W-:Y:S01]  /*1f3c0*/  @!P2 FFMA R9, R194, R143, R9 ;  /* 0x0000008fc209a223 */ /* 0x000fe20000000009 */
[----:B------:R-:W-:Y:S01]  /*1f3d0*/  P2R R143, PR, RZ, 0x40 ;  /* 0x00000040ff8f7803 */ /* 0x000fe20000000000 */
[----:B------:R-:W-:Y:S01]  /*1f3e0*/  @!P4 HADD2.F32 R123, -RZ, R123.H0_H0 ;  /* 0x2000007bff7bc230 */ /* 0x000fe20000004100 */
[-C--:B------:R-:W-:Y:S01]  /*1f3f0*/  ISETP.GE.AND P6, PT, R164, R3.reuse, PT ;  /* 0x00000003a400720c */ /* 0x080fe20003fc6270 */
[----:B------:R-:W-:Y:S01]  /*1f400*/  FFMA R44, R9, R2, R44 ;  /* 0x00000002092c7223 */ /* 0x000fe2000000002c */
[----:B------:R-:W4:Y:S01]  /*1f410*/  @!P5 S2R R196, SR_CgaCtaId ;  /* 0x0000000000c4d919 */ /* 0x000f220000008800 */
[----:B------:R-:W-:Y:S01]  /*1f420*/  ISETP.GE.AND P5, PT, R136, R3, PT ;  /* 0x000000038800720c */ /* 0x000fe20003fa6270 */
[----:B-----5:R-:W-:Y:S01]  /*1f430*/  @!P4 FFMA R192, R123, R157, R192 ;  /* 0x0000009d7bc0c223 */ /* 0x020fe200000000c0 */
[----:B------:R-:W-:Y:S01]  /*1f440*/  P2R R149, PR, RZ, 0x40 ;  /* 0x00000040ff957803 */ /* 0x000fe20000000000 */
[----:B------:R-:W5:Y:S01]  /*1f450*/  @!P1 S2R R163, SR_CgaCtaId ;  /* 0x0000000000a39919 */ /* 0x000f620000008800 */
[----:B------:R-:W-:Y:S01]  /*1f460*/  ISETP.GE.AND P2, PT, R182, R3, PT ;  /* 0x00000003b600720c */ /* 0x000fe20003f46270 */
[----:B------:R-:W-:Y:S01]  /*1f470*/  IMAD.MOV.U32 R9, RZ, RZ, RZ ;  /* 0x000000ffff097224 */ /* 0x000fe200078e00ff */
[----:B0-----:R-:W-:Y:S01]  /*1f480*/  @!P0 LEA R17, R214, R17, 0x18 ;  /* 0x00000011d6118211 */ /* 0x001fe200078ec0ff */
[----:B------:R-:W-:Y:S01]  /*1f490*/  @!P0 LDS R157, [R81+0x58] ;  /* 0x00005800519d8984 */ /* 0x000fe20000000800 */
[----:B------:R-:W-:-:S02]  /*1f4a0*/  P2R R165, PR, RZ, 0x2 ;  /* 0x00000002ffa57803 */ /* 0x000fc40000000000 */
[-C--:B------:R-:W-:Y:S01]  /*1f4b0*/  ISETP.GE.AND P1, PT, R172, R3.reuse, PT ;  /* 0x00000003ac00720c */ /* 0x080fe20003f26270 */
[----:B------:R-:W0:Y:S01]  /*1f4c0*/  @!P6 S2R R204, SR_CgaCtaId ;  /* 0x0000000000cce919 */ /* 0x000e220000008800 */
[-C--:B------:R-:W-:Y:S02]  /*1f4d0*/  ISETP.GE.AND P6, PT, R116, R3.reuse, PT ;  /* 0x000000037400720c */ /* 0x080fe40003fc6270 */
[----:B------:R-:W-:Y:S01]  /*1f4e0*/  P2R R175, PR, RZ, 0x4 ;  /* 0x00000004ffaf7803 */ /* 0x000fe20000000000 */
[----:B------:R-:W-:Y:S01]  /*1f4f0*/  @!P5 LDS.U16 R19, [R19+0x478e] ;  /* 0x00478e001313d984 */ /* 0x000fe20000000400 */
[----:B------:R-:W-:Y:S01]  /*1f500*/  ISETP.GE.AND P4, PT, R134, R3, PT ;  /* 0x000000038600720c */ /* 0x000fe20003f86270 */
[----:B------:R-:W-:Y:S01]  /*1f510*/  @!P2 FFMA R190, R117, R145, R190 ;  /* 0x0000009175bea223 */ /* 0x000fe200000000be */
[-C--:B------:R-:W-:Y:S01]  /*1f520*/  ISETP.GE.AND P2, PT, R30, R3.reuse, PT ;  /* 0x000000031e00720c */ /* 0x080fe20003f46270 */
[----:B------:R-:W-:Y:S01]  /*1f530*/  @!P5 LDS R151, [R81+0xbc] ;  /* 0x0000bc005197d984 */ /* 0x000fe20000000800 */
[----:B------:R-:W-:-:S02]  /*1f540*/  ISETP.GE.AND P5, PT, R24, R3, PT ;  /* 0x000000031800720c */ /* 0x000fc40003fa6270 */
[----:B------:R-:W-:Y:S01]  /*1f550*/  P2R R171, PR, RZ, 0x4 ;  /* 0x00000004ffab7803 */ /* 0x000fe20000000000 */
[----:B------:R-:W-:Y:S01]  /*1f560*/  @!P0 LDS.U16 R119, [R17+0x3b10] ;  /* 0x003b100011778984 */ /* 0x000fe20000000400 */
[-C--:B------:R-:W-:Y:S01]  /*1f570*/  ISETP.GE.AND P0, PT, R162, R3.reuse, PT ;  /* 0x00000003a200720c */ /* 0x080fe20003f06270 */
[----:B------:R-:W-:Y:S01]  /*1f580*/  @!P6 HADD2.F32 R125, -RZ, R125.H0_H0 ;  /* 0x2000007dff7de230 */ /* 0x000fe20000004100 */
[----:B------:R-:W-:Y:S01]  /*1f590*/  @!P1 MOV R107, 0x400 ;  /* 0x00000400006b9802 */ /* 0x000fe20000000f00 */
[----:B------:R-:W-:Y:S01]  /*1f5a0*/  @!P3 LDS R145, [R81+0xe8] ;  /* 0x0000e8005191b984 */ /* 0x000fe20000000800 */
[----:B------:R-:W-:Y:S02]  /*1f5b0*/  ISETP.GE.AND P3, PT, R174, R3, PT ;  /* 0x00000003ae00720c */ /* 0x000fe40003f66270 */
[----:B-1----:R-:W-:Y:S01]  /*1f5c0*/  @!P6 FFMA R192, R125, R159, R192 ;  /* 0x0000009f7dc0e223 */ /* 0x002fe200000000c0 */
[----:B------:R-:W1:Y:S01]  /*1f5d0*/  @!P2 LDS.U16 R117, [R212+0x3a90] ;  /* 0x003a9000d475a984 */ /* 0x000e620000000400 */
[----:B--2---:R-:W-:Y:S01]  /*1f5e0*/  @!P1 LEA R121, R198, R107, 0x18 ;  /* 0x0000006bc6799211 */ /* 0x004fe200078ec0ff */
[----:B------:R-:W-:Y:S01]  /*1f5f0*/  @!P5 HADD2.F32 R127, -RZ, R127.H0_H0 ;  /* 0x2000007fff7fd230 */ /* 0x000fe20000004100 */
[----:B------:R-:W-:Y:S01]  /*1f600*/  ISETP.NE.AND P6, PT, R149, RZ, PT ;  /* 0x000000ff9500720c */ /* 0x000fe20003fc5270 */
[----:B------:R-:W2:Y:S01]  /*1f610*/  @!P2 LDS R155, [R81+0x54] ;  /* 0x00005400519ba984 */ /* 0x000ea20000000800 */
[----:B------:R-:W-:-:S02]  /*1f620*/  ISETP.GE.AND P2, PT, R170, R3, PT ;  /* 0x00000003aa00720c */ /* 0x000fc40003f46270 */
[----:B------:R-:W-:Y:S01]  /*1f630*/  @!P5 FFMA R192, R153, R127, R192 ;  /* 0x0000007f99c0d223 */ /* 0x000fe200000000c0 */
[----:B------:R-:W-:Y:S01]  /*1f640*/  ISETP.NE.AND P5, PT, R167, RZ, PT ;  /* 0x000000ffa700720c */ /* 0x000fe20003fa5270 */
[----:B------:R-:W5:Y:S03]  /*1f650*/  @!P0 S2R R206, SR_CgaCtaId ;  /* 0x0000000000ce8919 */ /* 0x000f660000008800 */
[----:B------:R-:W-:Y:S01]  /*1f660*/  P2R R149, PR, RZ, 0x20 ;  /* 0x00000020ff957803 */ /* 0x000fe20000000000 */
[----:B------:R-:W2:Y:S04]  /*1f670*/  @!P3 LDS.U16 R33, [R33+0x4d8c] ;  /* 0x004d8c002121b984 */ /* 0x000ea80000000400 */
[----:B------:R-:W-:Y:S01]  /*1f680*/  @!P3 LDS R125, [R81+0xec] ;  /* 0x0000ec00517db984 */ /* 0x000fe20000000800 */
[----:B------:R-:W-:-:S02]  /*1f690*/  ISETP.GE.AND P3, PT, R168, R3, PT ;  /* 0x00000003a800720c */ /* 0x000fc40003f66270 */
[----:B------:R-:W-:Y:S01]  /*1f6a0*/  @!P2 MOV R123, 0x400 ;  /* 0x00000400007ba802 */ /* 0x000fe20000000f00 */
[----:B------:R-:W-:Y:S01]  /*1f6b0*/  @!P1 LDS.U16 R121, [R121+0x3b90] ;  /* 0x003b900079799984 */ /* 0x000fe20000000400 */
[----:B------:R-:W-:Y:S02]  /*1f6c0*/  @!P5 MOV R107, 0x400 ;  /* 0x00000400006bd802 */ /* 0x000fe40000000f00 */
[----:B---3--:R-:W-:Y:S01]  /*1f6d0*/  @!P2 LEA R123, R200, R123, 0x18 ;  /* 0x0000007bc87ba211 */ /* 0x008fe200078ec0ff */
[----:B------:R-:W-:Y:S01]  /*1f6e0*/  @!P1 LDS R159, [R81+0x5c] ;  /* 0x00005c00519f9984 */ /* 0x000fe20000000800 */
[----:B----4-:R-:W-:Y:S02]  /*1f6f0*/  @!P5 LEA R107, R196, R107, 0x18 ;  /* 0x0000006bc46bd211 */ /* 0x010fe400078ec0ff */
[----:B------:R-:W-:Y:S01]  /*1f700*/  ISETP.GE.AND P5, PT, R168, R3, PT ;  /* 0x00000003a800720c */ /* 0x000fe20003fa6270 */
[----:B------:R-:W-:Y:S01]  /*1f710*/  @!P2 LDS R153, [R81+0x60] ;  /* 0x000060005199a984 */ /* 0x000fe20000000800 */
[----:B------:R-:W-:-:S02]  /*1f720*/  ISETP.NE.AND P1, PT, R165, RZ, PT ;  /* 0x000000ffa500720c */ /* 0x000fc40003f25270 */
[----:B------:R-:W-:Y:S01]  /*1f730*/  @!P3 MOV R127, 0x400 ;  /* 0x00000400007fb802 */ /* 0x000fe20000000f00 */
[----:B------:R-:W-:Y:S01]  /*1f740*/  @!P2 LDS.U16 R123, [R123+0x3c10] ;  /* 0x003c10007b7ba984 */ /* 0x000fe20000000400 */
[----:B------:R-:W-:Y:S02]  /*1f750*/  ISETP.NE.AND P2, PT, R171, RZ, PT ;  /* 0x000000ffab00720c */ /* 0x000fe40003f45270 */
[----:B------:R-:W-:Y:S01]  /*1f760*/  ISETP.NE.AND P3, PT, R169, RZ, PT ;  /* 0x000000ffa900720c */ /* 0x000fe20003f65270 */
[----:B------:R3:W4:Y:S01]  /*1f770*/  @!P4 LDS.U16 R17, [R0+0x480e] ;  /* 0x00480e000011c984 */ /* 0x0007220000000400 */
[----:B------:R-:W-:-:S03]  /*1f780*/  P2R R171, PR, RZ, 0x40 ;  /* 0x00000040ffab7803 */ /* 0x000fc60000000000 */
[----:B------:R-:W-:Y:S01]  /*1f790*/  @!P5 LEA R202, R202, R127, 0x18 ;  /* 0x0000007fcacad211 */ /* 0x000fe200078ec0ff */
[----:B------:R-:W4:Y:S01]  /*1f7a0*/  @!P4 LDS R194, [R81+0xc0] ;  /* 0x0000c00051c2c984 */ /* 0x000f220000000800 */
[----:B------:R-:W-:Y:S02]  /*1f7b0*/  @!P6 MOV R127, 0x400 ;  /* 0x00000400007fe802 */ /* 0x000fe40000000f00 */
[----:B------:R-:W-:Y:S02]  /*1f7c0*/  ISETP.GE.AND P5, PT, R136, R3, PT ;  /* 0x000000038800720c */ /* 0x000fe40003fa6270 */
[----:B0-----:R-:W-:Y:S01]  /*1f7d0*/  @!P6 LEA R204, R204, R127, 0x18 ;  /* 0x0000007fcccce211 */ /* 0x001fe200078ec0ff */
[----:B-1----:R-:W-:Y:S01]  /*1f7e0*/  @!P2 HADD2.F32 R117, -RZ, R117.H0_H0 ;  /* 0x20000075ff75a230 */ /* 0x002fe20000004100 */
[----:B------:R-:W-:Y:S01]  /*1f7f0*/  @!P0 MOV R127, 0x400 ;  /* 0x00000400007f8802 */ /* 0x000fe20000000f00 */
[----:B------:R-:W-:Y:S01]  /*1f800*/  @!P3 HADD2.F32 R13, -RZ, R13.H0_H0 ;  /* 0x2000000dff0db230 */ /* 0x000fe20000004100 */
[----:B---3--:R-:W-:-:S02]  /*1f810*/  @!P1 MOV R0, 0x400 ;  /* 0x0000040000009802 */ /* 0x008fc40000000f00 */
[----:B-----5:R-:W-:Y:S01]  /*1f820*/  @!P0 LEA R206, R206, R127, 0x18 ;  /* 0x0000007fcece8211 */ /* 0x020fe200078ec0ff */
[----:B--2---:R-:W-:Y:S01]  /*1f830*/  @!P2 FFMA R192, R117, R155, R192 ;  /* 0x0000009b75c0a223 */ /* 0x004fe200000000c0 */
[----:B------:R-:W-:Y:S01]  /*1f840*/  ISETP.NE.AND P0, PT, R173, RZ, PT ;  /* 0x000000ffad00720c */ /* 0x000fe20003f05270 */
[----:B------:R-:W-:Y:S01]  /*1f850*/  @!P3 FFMA R190, R13, R145, R190 ;  /* 0x000000910dbeb223 */ /* 0x000fe200000000be */
[----:B------:R-:W-:Y:S01]  /*1f860*/  @!P1 LEA R163, R163, R0, 0x18 ;  /* 0x00000000a3a39211 */ /* 0x000fe200078ec0ff */
[----:B------:R-:W-:Y:S01]  /*1f870*/  @!P5 HADD2.F32 R0, -RZ, R19.H0_H0 ;  /* 0x20000013ff00d230 */ /* 0x000fe20000004100 */
[----:B------:R-:W-:Y:S01]  /*1f880*/  ISETP.NE.AND P2, PT, R175, RZ, PT ;  /* 0x000000ffaf00720c */ /* 0x000fe20003f45270 */
[----:B------:R-:W0:Y:S01]  /*1f890*/  @!P3 S2R R19, SR_CgaCtaId ;  /* 0x000000000013b919 */ /* 0x000e220000008800 */
[----:B------:R-:W-:Y:S02]  /*1f8a0*/  P2R R145, PR, RZ, 0x1 ;  /* 0x00000001ff917803 */ /* 0x000fe40000000000 */
[----:B------:R-:W-:Y:S01]  /*1f8b0*/  @!P5 FFMA R11, R0, R151, R11 ;  /* 0x00000097000bd223 */ /* 0x000fe2000000000b */
[----:B------:R-:W-:-:S02]  /*1f8c0*/  ISETP.GE.AND P5, PT, R174, R3, PT ;  /* 0x00000003ae00720c */ /* 0x000fc40003fa6270 */
[----:B------:R-:W-:Y:S02]  /*1f8d0*/  ISETP.GE.AND P3, PT, R160, R3, PT ;  /* 0x00000003a000720c */ /* 0x000fe40003f66270 */
[----:B------:R-:W-:Y:S01]  /*1f8e0*/  @!P0 HADD2.F32 R119, -RZ, R119.H0_H0 ;  /* 0x20000077ff778230 */ /* 0x000fe20000004100 */
[----:B------:R-:W-:Y:S02]  /*1f8f0*/  P2R R173, PR, RZ, 0x2 ;  /* 0x00000002ffad7803 */ /* 0x000fe40000000000 */
[----:B------:R-:W-:Y:S01]  /*1f900*/  P2R R169, PR, RZ, 0x8 ;  /* 0x00000008ffa97803 */ /* 0x000fe20000000000 */
[----:B------:R-:W1:Y:S01]  /*1f910*/  @!P2 S2R R196, SR_CgaCtaId ;  /* 0x0000000000c4a919 */ /* 0x000e620000008800 */
[----:B------:R-:W-:Y:S01]  /*1f920*/  @!P0 FFMA R192, R119, R157, R192 ;  /* 0x0000009d77c08223 */ /* 0x000fe200000000c0 */
[-C--:B------:R-:W-:Y:S02]  /*1f930*/  ISETP.GE.AND P0, PT, R178, R3.reuse, PT ;  /* 0x00000003b200720c */ /* 0x080fe40003f06270 */
[----:B------:R-:W-:Y:S01]  /*1f940*/  ISETP.GE.AND P2, PT, R132, R3, PT ;  /* 0x000000038400720c */ /* 0x000fe20003f46270 */
[----:B------:R-:W-:Y:S01]  /*1f950*/  @!P5 HADD2.F32 R33, -RZ, R33.H0_H0 ;  /* 0x20000021ff21d230 */ /* 0x000fe20000004100 */
[----:B------:R-:W2:Y:S01]  /*1f960*/  @!P5 S2R R198, SR_CgaCtaId ;  /* 0x0000000000c6d919 */ /* 0x000ea20000008800 */
[----:B----4-:R-:W-:-:S03]  /*1f970*/  @!P4 HADD2.F32 R0, -RZ, R17.H0_H0 ;  /* 0x20000011ff00c230 */ /* 0x010fc60000004100 */
[----:B------:R-:W-:Y:S01]  /*1f980*/  @!P5 FFMA R190, R33, R125, R190 ;  /* 0x0000007d21bed223 */ /* 0x000fe200000000be */
[-C--:B------:R-:W-:Y:S01]  /*1f990*/  ISETP.GE.AND P5, PT, R156, R3.reuse, PT ;  /* 0x000000039c00720c */ /* 0x080fe20003fa6270 */
[----:B------:R-:W3:Y:S01]  /*1f9a0*/  @!P3 S2R R165, SR_CgaCtaId ;  /* 0x0000000000a5b919 */ /* 0x000ee20000008800 */
[-C--:B------:R-:W-:Y:S01]  /*1f9b0*/  ISETP.GE.AND P3, PT, R172, R3.reuse, PT ;  /* 0x00000003ac00720c */ /* 0x080fe20003f66270 */
[----:B------:R-:W-:Y:S01]  /*1f9c0*/  @!P4 FFMA R11, R194, R0, R11 ;  /* 0x00000000c20bc223 */ /* 0x000fe2000000000b */
[-C--:B------:R-:W-:Y:S01]  /*1f9d0*/  ISETP.GE.AND P4, PT, R154, R3.reuse, PT ;  /* 0x000000039a00720c */ /* 0x080fe20003f86270 */
[----:B------:R-:W4:Y:S01]  /*1f9e0*/  @!P0 S2R R200, SR_CgaCtaId ;  /* 0x0000000000c88919 */ /* 0x000f220000008800 */
[-C--:B------:R-:W-:Y:S02]  /*1f9f0*/  ISETP.GE.AND P0, PT, R168, R3.reuse, PT ;  /* 0x00000003a800720c */ /* 0x080fe40003f06270 */
[----:B------:R-:W-:Y:S01]  /*1fa00*/  P2R R175, PR, RZ, 0x10 ;  /* 0x00000010ffaf7803 */ /* 0x000fe20000000000 */
[----:B------:R-:W-:Y:S04]  /*1fa10*/  @!P2 LDS R127, [R81+0xc4] ;  /* 0x0000c400517fa984 */ /* 0x000fe80000000800 */
[----:B------:R5:W-:Y:S01]  /*1fa20*/  @!P2 LDS.U16 R13, [R109+0x488e] ;  /* 0x00488e006d0da984 */ /* 0x000be20000000400 */
[-C--:B------:R-:W-:Y:S01]  /*1fa30*/  ISETP.GE.AND P2, PT, R158, R3.reuse, PT ;  /* 0x000000039e00720c */ /* 0x080fe20003f46270 */
[----:B------:R-:W-:Y:S01]  /*1fa40*/  @!P3 HADD2.F32 R121, -RZ, R121.H0_H0 ;  /* 0x20000079ff79b230 */ /* 0x000fe20000004100 */
[----:B------:R-:W3:Y:S01]  /*1fa50*/  @!P5 S2R R194, SR_CgaCtaId ;  /* 0x0000000000c2d919 */ /* 0x000ee20000008800 */
[----:B------:R-:W-:-:S02]  /*1fa60*/  ISETP.GE.AND P5, PT, R130, R3, PT ;  /* 0x000000038200720c */ /* 0x000fc40003fa6270 */
[----:B------:R-:W-:Y:S01]  /*1fa70*/  P2R R17, PR, RZ, 0x4 ;  /* 0x00000004ff117803 */ /* 0x000fe20000000000 */
[----:B------:R0:W3:Y:S01]  /*1fa80*/  @!P0 LDS.U16 R117, [R202+0x3c90] ;  /* 0x003c9000ca758984 */ /* 0x0000e20000000400 */
[----:B------:R-:W-:Y:S01]  /*1fa90*/  @!P3 FFMA R192, R121, R159, R192 ;  /* 0x0000009f79c0b223 */ /* 0x000fe200000000c0 */
[-C--:B------:R-:W-:Y:S02]  /*1faa0*/  ISETP.GE.AND P3, PT, R180, R3.reuse, PT ;  /* 0x00000003b400720c */ /* 0x080fe40003f66270 */
[----:B------:R-:W3:Y:S01]  /*1fab0*/  @!P0 LDS R155, [R81+0x64] ;  /* 0x00006400519b8984 */ /* 0x000ee20000000800 */
[-C--:B------:R-:W-:Y:S02]  /*1fac0*/  ISETP.GE.AND P0, PT, R170, R3.reuse, PT ;  /* 0x00000003aa00720c */ /* 0x080fe40003f06270 */
[----:B------:R-:W3:Y:S01]  /*1fad0*/  @!P2 S2R R208, SR_CgaCtaId ;  /* 0x0000000000d0a919 */ /* 0x000ee20000008800 */
[-C--:B------:R-:W-:Y:S01]  /*1fae0*/  ISETP.GE.AND P2, PT, R182, R3.reuse, PT ;  /* 0x00000003b600720c */ /* 0x080fe20003f46270 */
[----:B------:R-:W3:Y:S06]  /*1faf0*/  @!P6 LDS.U16 R121, [R204+0x3d90] ;  /* 0x003d9000cc79e984 */ /* 0x000eec0000000400 */
[----:B------:R-:W-:Y:S01]  /*1fb00*/  @!P3 MOV R0, 0x400 ;  /* 0x000004000000b802 */ /* 0x000fe20000000f00 */
[----:B------:R-:W-:Y:S01]  /*1fb10*/  @!P6 LDS R157, [R81+0x6c] ;  /* 0x00006c00519de984 */ /* 0x000fe20000000800 */
[----:B------:R-:W-:Y:S01]  /*1fb20*/  ISETP.GE.AND P6, PT, R174, R3, PT ;  /* 0x00000003ae00720c */ /* 0x000fe20003fc6270 */
[----:B------:R-:W-:-:S02]  /*1fb30*/  @!P0 HADD2.F32 R123, -RZ, R123.H0_H0 ;  /* 0x2000007bff7b8230 */ /* 0x000fc40000004100 */
[----:B------:R-:W-:Y:S01]  /*1fb40*/  @!P1 LDS.U16 R119, [R163+0x3d10] ;  /* 0x003d1000a3779984 */ /* 0x000fe20000000400 */
[----:B-----5:R-:W-:Y:S02]  /*1fb50*/  @!P2 MOV R109, 0x400 ;  /* 0x00000400006da802 */ /* 0x020fe40000000f00 */
[----:B------:R-:W-:Y:S01]  /*1fb60*/  @!P0 FFMA R192, R153, R123, R192 ;  /* 0x0000007b99c08223 */ /* 0x000fe200000000c0 */
[----:B------:R-:W-:Y:S01]  /*1fb70*/  @!P5 LDS R125, [R81+0xc8] ;  /* 0x0000c800517dd984 */ /* 0x000fe20000000800 */
[----:B------:R-:W-:Y:S02]  /*1fb80*/  ISETP.GE.AND P0, PT, R150, R3, PT ;  /* 0x000000039600720c */ /* 0x000fe40003f06270 */
[----:B-1----:R-:W-:Y:S01]  /*1fb90*/  @!P2 LEA R109, R196, R109, 0x18 ;  /* 0x0000006dc46da211 */ /* 0x002fe200078ec0ff */
[----:B------:R1:W5:Y:S01]  /*1fba0*/  @!P5 LDS.U16 R33, [R21+0x490e] ;  /* 0x00490e001521d984 */ /* 0x0003620000000400 */
[-C--:B------:R-:W-:Y:S02]  /*1fbb0*/  ISETP.GE.AND P5, PT, R152, R3.reuse, PT ;  /* 0x000000039800720c */ /* 0x080fe40003fa6270 */
[----:B------:R-:W-:Y:S01]  /*1fbc0*/  ISETP.NE.AND P2, PT, R17, RZ, PT ;  /* 0x000000ff1100720c */ /* 0x000fe20003f45270 */
[----:B------:R-:W5:Y:S01]  /*1fbd0*/  @!P1 LDS R153, [R81+0x68] ;  /* 0x0000680051999984 */ /* 0x000f620000000800 */
[----:B------:R-:W-:-:S02]  /*1fbe0*/  ISETP.GE.AND P1, PT, R178, R3, PT ;  /* 0x00000003b200720c */ /* 0x000fc40003f26270 */
[----:B------:R-:W-:Y:S01]  /*1fbf0*/  @!P6 MOV R17, 0x400 ;  /* 0x000004000011e802 */ /* 0x000fe20000000f00 */
[----:B0-----:R-:W0:Y:S01]  /*1fc00*/  @!P4 S2R R202, SR_CgaCtaId ;  /* 0x0000000000cac919 */ /* 0x001e220000008800 */
[----:B-1----:R-:W-:Y:S02]  /*1fc10*/  @!P3 LEA R21, R19, R0, 0x18 ;  /* 0x000000001315b211 */ /* 0x002fe400078ec0ff */
[----:B------:R-:W-:Y:S01]  /*1fc20*/  P2R R163, PR, RZ, 0x20 ;  /* 0x00000020ffa37803 */ /* 0x000fe20000000000 */
[----:B------:R-:W1:Y:S01]  /*1fc30*/  @!P0 S2R R210, SR_CgaCtaId ;  /* 0x0000000000d28919 */ /* 0x000e620000008800 */
[----:B------:R-:W-:Y:S02]  /*1fc40*/  ISETP.NE.AND P3, PT, R169, RZ, PT ;  /* 0x000000ffa900720c */ /* 0x000fe40003f65270 */
[----:B--2---:R-:W-:Y:S01]  /*1fc50*/  @!P6 LEA R19, R198, R17, 0x18 ;  /* 0x00000011c613e211 */ /* 0x004fe200078ec0ff */
[----:B------:R-:W2:Y:S01]  /*1fc60*/  @!P5 S2R R167, SR_CgaCtaId ;  /* 0x0000000000a7d919 */ /* 0x000ea20000008800 */
[----:B------:R-:W-:-:S02]  /*1fc70*/  ISETP.GE.AND P5, PT, R162, R3, PT ;  /* 0x00000003a200720c */ /* 0x000fc40003fa6270 */
[----:B------:R-:W-:Y:S02]  /*1fc80*/  @!P1 MOV R151, 0x400 ;  /* 0x0000040000979802 */ /* 0x000fe40000000f00 */
[----:B------:R-:W-:Y:S02]  /*1fc90*/  ISETP.GE.AND P6, PT, R168, R3, PT ;  /* 0x00000003a800720c */ /* 0x000fe40003fc6270 */
[----:B----4-:R-:W-:Y:S02]  /*1fca0*/  @!P1 LEA R17, R200, R151, 0x18 ;  /* 0x00000097c8119211 */ /* 0x010fe400078ec0ff */
[----:B------:R-:W-:Y:S02]  /*1fcb0*/  ISETP.GE.AND P1, PT, R132, R3, PT ;  /* 0x000000038400720c */ /* 0x000fe40003f26270 */
[----:B------:R-:W-:Y:S02]  /*1fcc0*/  @!P3 MOV R0, 0x400 ;  /* 0x000004000000b802 */ /* 0x000fe40000000f00 */
[----:B------:R-:W-:Y:S01]  /*1fcd0*/  @!P2 MOV R151, 0x400 ;  /* 0x000004000097a802 */ /* 0x000fe20000000f00 */
[----:B------:R-:W4:Y:S01]  /*1fce0*/  @!P5 LDS.U16 R123, [R206+0x3e10] ;  /* 0x003e1000ce7bd984 */ /* 0x000f220000000400 */
[----:B---3--:R-:W-:-:S02]  /*1fcf0*/  @!P3 LEA R165, R165, R0, 0x18 ;  /* 0x00000000a5a5b211 */ /* 0x008fc400078ec0ff */
[----:B------:R-:W-:Y:S01]  /*1fd00*/  @!P2 LEA R208, R208, R151, 0x18 ;  /* 0x00000097d0d0a211 */ /* 0x000fe200078ec0ff */
[----:B------:R-:W3:Y:S01]  /*1fd10*/  @!P5 LDS R159, [R81+0x70] ;  /* 0x00007000519fd984 */ /* 0x000ee20000000800 */
[----:B------:R-:W-:Y:S01]  /*1fd20*/  ISETP.GE.AND P5, PT, R156, R3, PT ;  /* 0x000000039c00720c */ /* 0x000fe20003fa6270 */
[----:B------:R-:W-:Y:S02]  /*1fd30*/  @!P6 HADD2.F32 R117, -RZ, R117.H0_H0 ;  /* 0x20000075ff75e230 */ /* 0x000fe40000004100 */
[----:B------:R-:W-:Y:S01]  /*1fd40*/  @!P1 HADD2.F32 R0, -RZ, R13.H0_H0 ;  /* 0x2000000dff009230 */ /* 0x000fe20000004100 */
[----:B------:R-:W-:Y:S02]  /*1fd50*/  @!P4 MOV R13, 0x400 ;  /* 0x00000400000dc802 */ /* 0x000fe40000000f00 */
[----:B------:R-:W-:Y:S01]  /*1fd60*/  @!P6 FFMA R192, R117, R155, R192 ;  /* 0x0000009b75c0e223 */ /* 0x000fe200000000c0 */
[----:B------:R-:W-:Y:S01]  /*1fd70*/  @!P0 MOV R117, 0x400 ;  /* 0x0000040000758802 */ /* 0x000fe20000000f00 */
[----:B------:R-:W-:Y:S01]  /*1fd80*/  @!P1 FFMA R11, R0, R127, R11 ;  /* 0x0000007f000b9223 */ /* 0x000fe2000000000b */
[----:B0-----:R-:W-:Y:S01]  /*1fd90*/  @!P4 LEA R202, R202, R13, 0x18 ;  /* 0x0000000dcacac211 */ /* 0x001fe200078ec0ff */
[----:B------:R-:W-:Y:S01]  /*1fda0*/  @!P3 LDS R127, [R81+0x74] ;  /* 0x00007400517fb984 */ /* 0x000fe20000000800 */
[----:B------:R-:W-:-:S02]  /*1fdb0*/  ISETP.GE.AND P4, PT, R104, R3, PT ;  /* 0x000000036800720c */ /* 0x000fc40003f86270 */
[----:B------:R-:W-:Y:S01]  /*1fdc0*/  @!P5 MOV R151, 0x400 ;  /* 0x000004000097d802 */ /* 0x000fe20000000f00 */
[----:B------:R0:W3:Y:S01]  /*1fdd0*/  @!P3 LDS.U16 R13, [R165+0x3e90] ;  /* 0x003e9000a50db984 */ /* 0x0000e20000000400 */
[----:B------:R-:W-:Y:S02]  /*1fde0*/  ISETP.GE.AND P1, PT, R148, R3, PT ;  /* 0x000000039400720c */ /* 0x000fe40003f26270 */
[----:B------:R-:W-:Y:S02]  /*1fdf0*/  @!P5 LEA R194, R194, R151, 0x18 ;  /* 0x00000097c2c2d211 */ /* 0x000fe400078ec0ff */
[----:B------:R-:W-:Y:S02]  /*1fe00*/  ISETP.NE.AND P5, PT, R163, RZ, PT ;  /* 0x000000ffa300720c */ /* 0x000fe40003fa5270 */
[-C--:B------:R-:W-:Y:S02]  /*1fe10*/  ISETP.GE.AND P3, PT, R14, R3.reuse, PT ;  /* 0x000000030e00720c */ /* 0x080fe40003f66270 */
[----:B------:R-:W-:Y:S01]  /*1fe20*/  ISETP.NE.AND P6, PT, R171, RZ, PT ;  /* 0x000000ffab00720c */ /* 0x000fe20003fc5270 */
[----:B------:R-:W3:Y:S01]  /*1fe30*/  @!P4 S2R R198, SR_CgaCtaId ;  /* 0x0000000000c6c919 */ /* 0x000ee20000008800 */
[----:B------:R-:W-:-:S02]  /*1fe40*/  ISETP.GE.AND P4, PT, R130, R3, PT ;  /* 0x000000038200720c */ /* 0x000fc40003f86270 */
[----:B0-----:R-:W-:Y:S01]  /*1fe50*/  P2R R165, PR, RZ, 0x8 ;  /* 0x00000008ffa57803 */ /* 0x001fe20000000000 */
[----:B------:R-:W0:Y:S01]  /*1fe60*/  @!P1 S2R R163, SR_CgaCtaId ;  /* 0x0000000000a39919 */ /* 0x000e220000008800 */
[----:B------:R-:W-:Y:S02]  /*1fe70*/  ISETP.NE.AND P1, PT, R173, RZ, PT ;  /* 0x000000ffad00720c */ /* 0x000fe40003f25270 */
[----:B-1----:R-:W-:Y:S02]  /*1fe80*/  @!P0 LEA R210, R210, R117, 0x18 ;  /* 0x00000075d2d28211 */ /* 0x002fe400078ec0ff */
[----:B------:R-:W-:Y:S01]  /*1fe90*/  @!P5 MOV R0, 0x400 ;  /* 0x000004000000d802 */ /* 0x000fe20000000f00 */
[----:B------:R-:W1:Y:S01]  /*1fea0*/  @!P3 S2R R169, SR_CgaCtaId ;  /* 0x0000000000a9b919 */ /* 0x000e620000008800 */
[-C--:B------:R-:W-:Y:S01]  /*1feb0*/  ISETP.GE.AND P3, PT, R166, R3.reuse, PT ;  /* 0x00000003a600720c */ /* 0x080fe20003f66270 */
[----:B------:R-:W-:Y:S01]  /*1fec0*/  @!P6 HADD2.F32 R121, -RZ, R121.H0_H0 ;  /* 0x20000079ff79e230 */ /* 0x000fe20000004100 */
[----:B--2---:R-:W-:Y:S01]  /*1fed0*/  @!P5 LEA R167, R167, R0, 0x18 ;  /* 0x00000000a7a7d211 */ /* 0x004fe200078ec0ff */
[----:B-----5:R-:W-:Y:S01]  /*1fee0*/  @!P4 HADD2.F32 R0, -RZ, R33.H0_H0 ;  /* 0x20000021ff00c230 */ /* 0x020fe20000004100 */
[----:B------:R-:W-:Y:S01]  /*1fef0*/  P2R R151, PR, RZ, 0x1 ;  /* 0x00000001ff977803 */ /* 0x000fe20000000000 */
[----:B------:R-:W2:Y:S01]  /*1ff00*/  @!P2 LDS.U16 R33, [R208+0x3f10] ;  /* 0x003f1000d021a984 */ /* 0x000ea20000000400 */
[----:B------:R-:W-:Y:S01]  /*1ff10*/  ISETP.GE.AND P0, PT, R162, R3, PT ;  /* 0x00000003a200720c */ /* 0x000fe20003f06270 */
[----:B------:R-:W-:-:S02]  /*1ff20*/  @!P1 HADD2.F32 R119, -RZ, R119.H0_H0 ;  /* 0x20000077ff779230 */ /* 0x000fc40000004100 */
[----:B------:R-:W-:Y:S01]  /*1ff30*/  @!P4 FFMA R11, R0, R125, R11 ;  /* 0x0000007d000bc223 */ /* 0x000fe2000000000b */
[-C--:B------:R-:W-:Y:S02]  /*1ff40*/  ISETP.GE.AND P4, PT, R10, R3.reuse, PT ;  /* 0x000000030a00720c */ /* 0x080fe40003f86270 */
[----:B------:R-:W-:Y:S02]  /*1ff50*/  P2R R155, PR, RZ, 0x20 ;  /* 0x00000020ff9b7803 */ /* 0x000fe40000000000 */
[----:B------:R-:W-:Y:S01]  /*1ff60*/  ISETP.GE.AND P5, PT, R128, R3, PT ;  /* 0x000000038000720c */ /* 0x000fe20003fa6270 */
[----:B------:R-:W-:Y:S01]  /*1ff70*/  @!P3 FFMA R192, R119, R153, R192 ;  /* 0x0000009977c0b223 */ /* 0x000fe200000000c0 */
[-C--:B------:R-:W-:Y:S01]  /*1ff80*/  ISETP.GE.AND P3, PT, R156, R3.reuse, PT ;  /* 0x000000039c00720c */ /* 0x080fe20003f66270 */
[----:B------:R-:W5:Y:S01]  /*1ff90*/  @!P2 LDS R153, [R81+0x78] ;  /* 0x000078005199a984 */ /* 0x000f620000000800 */
[----:B------:R-:W-:Y:S01]  /*1ffa0*/  ISETP.GE.AND P1, PT, R22, R3, PT ;  /* 0x000000031600720c */ /* 0x000fe20003f26270 */
[----:B------:R-:W-:Y:S01]  /*1ffb0*/  @!P6 FFMA R192, R121, R157, R192 ;  /* 0x0000009d79c0e223 */ /* 0x000fe200000000c0 */
[----:B----4-:R-:W-:Y:S01]  /*1ffc0*/  @!P0 HADD2.F32 R123, -RZ, R123.H0_H0 ;  /* 0x2000007bff7b8230 */ /* 0x010fe20000004100 */
[----:B------:R-:W-:-:S02]  /*1ffd0*/  ISETP.GE.AND P6, PT, R16, R3, PT ;  /* 0x000000031000720c */ /* 0x000fc40003fc6270 */
[----:B------:R-:W4:Y:S01]  /*1ffe0*/  @!P4 S2R R204, SR_CgaCtaId ;  /* 0x0000000000ccc919 */ /* 0x000f220000008800 */
[----:B------:R-:W-:Y:S01]  /*1fff0*/  ISETP.NE.AND P4, PT, R175, RZ, PT ;  /* 0x000000ffaf00720c */ /* 0x000fe20003f85270 */
[----:B---3--:R-:W-:Y:S01]  /*20000*/  @!P0 FFMA R192, R159, R123, R192 ;  /* 0x0000007b9fc08223 */ /* 0x008fe200000000c0 */
[----:B------:R-:W-:Y:S01]  /*20010*/  ISETP.NE.AND P0, PT, R151, RZ, PT ;  /* 0x000000ff9700720c */ /* 0x000fe20003f05270 */
[----:B------:R-:W-:Y:S01]  /*20020*/  @!P5 LDS.U16 R115, [R115+0x498e] ;  /* 0x00498e007373d984 */ /* 0x000fe20000000400 */
[----:B------:R-:W-:Y:S02]  /*20030*/  P2R R185, PR, RZ, 0x10 ;  /* 0x00000010ffb97803 */ /* 0x000fe40000000000 */
[----:B------:R-:W-:Y:S01]  /*20040*/  ISETP.GE.AND P2, PT, R126, R3, PT ;  /* 0x000000037e00720c */ /* 0x000fe20003f46270 */
[----:B------:R-:W-:Y:S01]  /*20050*/  @!P5 LDS R151, [R81+0xcc] ;  /* 0x0000cc005197d984 */ /* 0x000fe20000000800 */
[----:B------:R-:W-:Y:S02]  /*20060*/  ISETP.NE.AND P5, PT, R155, RZ, PT ;  /* 0x000000ff9b00720c */ /* 0x000fe40003fa5270 */
[----:B------:R-:W-:Y:S01]  /*20070*/  P2R R181, PR, RZ, 0x4 ;  /* 0x00000004ffb57803 */ /* 0x000fe20000000000 */
[----:B------:R-:W3:Y:S01]  /*20080*/  @!P3 LDS.U16 R117, [R194+0x3f90] ;  /* 0x003f9000c275b984 */ /* 0x000ee20000000400 */
[----:B------:R-:W-:-:S02]  /*20090*/  P2R R187, PR, RZ, 0x20 ;  /* 0x00000020ffbb7803 */ /* 0x000fc40000000000 */
[----:B------:R-:W-:Y:S01]  /*200a0*/  P2R R179, PR, RZ, 0x2 ;  /* 0x00000002ffb37803 */ /* 0x000fe20000000000 */
[----:B------:R-:W3:Y:S01]  /*200b0*/  @!P3 LDS R155, [R81+0x7c] ;  /* 0x00007c00519bb984 */ /* 0x000ee20000000800 */
[----:B------:R-:W-:-:S03]  /*200c0*/  ISETP.GE.AND P3, PT, R148, R3, PT ;  /* 0x000000039400720c */ /* 0x000fc60003f66270 */
[----:B------:R-:W-:Y:S04]  /*200d0*/  @!P4 LDS.U16 R119, [R202+0x4010] ;  /* 0x00401000ca77c984 */ /* 0x000fe80000000400 */
[----:B------:R-:W-:Y:S01]  /*200e0*/  @!P4 LDS R157, [R81+0x80] ;  /* 0x00008000519dc984 */ /* 0x000fe20000000800 */
[----:B------:R-:W-:Y:S01]  /*200f0*/  ISETP.GE.AND P4, PT, R148, R3, PT ;  /* 0x000000039400720c */ /* 0x000fe20003f86270 */
[----:B------:R-:W2:Y:S04]  /*20100*/  @!P6 S2R R200, SR_CgaCtaId ;  /* 0x0000000000c8e919 */ /* 0x000ea80000008800 */
[----:B------:R-:W-:-:S02]  /*20110*/  @!P3 MOV R0, 0x400 ;  /* 0x000004000000b802 */ /* 0x000fc40000000f00 */
[----:B------:R-:W-:Y:S01]  /*20120*/  ISETP.NE.AND P3, PT, R165, RZ, PT ;  /* 0x000000ffa500720c */ /* 0x000fe20003f65270 */
[----:B------:R-:W4:Y:S01]  /*20130*/  @!P1 S2R R171, SR_CgaCtaId ;  /* 0x0000000000ab9919 */ /* 0x000f220000008800 */
[----:B------:R-:W-:Y:S04]  /*20140*/  @!P2 LDS.U16 R111, [R111+0x4a0e] ;  /* 0x004a0e006f6fa984 */ /* 0x000fe80000000400 */
[----:B0-----:R-:W-:Y:S02]  /*20150*/  @!P4 LEA R165, R163, R0, 0x18 ;  /* 0x00000000a3a5c211 */ /* 0x001fe400078ec0ff */
[-C--:B------:R-:W-:Y:S01]  /*20160*/  ISETP.GE.AND P4, PT, R160, R3.reuse, PT ;  /* 0x00000003a000720c */ /* 0x080fe20003f86270 */
[----:B------:R-:W-:Y:S01]  /*20170*/  @!P2 LDS R196, [R81+0xd0] ;  /* 0x0000d00051c4a984 */ /* 0x000fe20000000800 */
[----:B------:R-:W-:-:S03]  /*20180*/  ISETP.GE.AND P2, PT, R104, R3, PT ;  /* 0x000000036800720c */ /* 0x000fc60003f46270 */
[----:B------:R-:W-:Y:S01]  /*20190*/  @!P3 MOV R0, 0x400 ;  /* 0x000004000000b802 */ /* 0x000fe20000000f00 */
[----:B------:R-:W-:Y:S03]  /*201a0*/  @!P5 LDS.U16 R121, [R167+0x4090] ;  /* 0x00409000a779d984 */ /* 0x000fe60000000400 */
[----:B-1----:R-:W-:Y:S01]  /*201b0*/  @!P3 LEA R169, R169, R0, 0x18 ;  /* 0x00000000a9a9b211 */ /* 0x002fe200078ec0ff */
[----:B------:R-:W-:Y:S01]  /*201c0*/  @!P5 LDS R159, [R81+0x84] ;  /* 0x00008400519fd984 */ /* 0x000fe20000000800 */
[----:B------:R-:W-:Y:S02]  /*201d0*/  LOP3.LUT P5, RZ, R113, 0x1000, RZ, 0xc0, !PT ;  /* 0x0000100071ff7812 */ /* 0x000fe400078ac0ff */
[----:B------:R-:W-:Y:S01]  /*201e0*/  @!P4 HADD2.F32 R13, -RZ, R13.H0_H0 ;  /* 0x2000000dff0dc230 */ /* 0x000fe20000004100 */
[----:B------:R-:W-:Y:S01]  /*201f0*/  @!P1 MOV R0, 0x400 ;  /* 0x0000040000009802 */ /* 0x000fe20000000f00 */
[----:B------:R-:W-:Y:S01]  /*20200*/  @!P0 LDS R163, [R81+0x88] ;  /* 0x0000880051a38984 */ /* 0x000fe20000000800 */
[----:B------:R-:W-:-:S02]  /*20210*/  @!P2 MOV R123, 0x400 ;  /* 0x00000400007ba802 */ /* 0x000fc40000000f00 */
[----:B------:R-:W-:Y:S01]  /*20220*/  @!P4 FFMA R192, R13, R127, R192 ;  /* 0x0000007f0dc0c223 */ /* 0x000fe200000000c0 */
[----:B------:R-:W-:Y:S01]  /*20230*/  ISETP.GE.AND P4, PT, R10, R3, PT ;  /* 0x000000030a00720c */ /* 0x000fe20003f86270 */
[----:B------:R-:W-:Y:S01]  /*20240*/  @!P3 LDS.U16 R127, [R169+0x3092] ;  /* 0x00309200a97fb984 */ /* 0x000fe20000000400 */
[----:B------:R-:W-:Y:S02]  /*20250*/  @!P6 MOV R13, 0x400 ;  /* 0x00000400000de802 */ /* 0x000fe40000000f00 */
[----:B------:R-:W-:Y:S01]  /*20260*/  @!P2 LEA R125, R198, R123, 0x18 ;  /* 0x0000007bc67da211 */ /* 0x000fe200078ec0ff */
[----:B------:R-:W-:Y:S01]  /*20270*/  @!P3 LDS R167, [R81+0x4] ;  /* 0x0000040051a7b984 */ /* 0x000fe20000000800 */
[----:B--2---:R-:W-:Y:S02]  /*20280*/  @!P6 LEA R173, R200, R13, 0x18 ;  /* 0x0000000dc8ade211 */ /* 0x004fe400078ec0ff */
[----:B------:R-:W-:Y:S01]  /*20290*/  P2R R183, PR, RZ, 0x20 ;  /* 0x00000020ffb77803 */ /* 0x000fe20000000000 */
[----:B------:R-:W0:Y:S01]  /*202a0*/  @!P0 LDS.U16 R123, [R210+0x4110] ;  /* 0x00411000d27b8984 */ /* 0x000e220000000400 */
[----:B------:R-:W-:-:S02]  /*202b0*/  ISETP.GE.AND P5, PT, R158, R3, PT ;  /* 0x000000039e00720c */ /* 0x000fc40003fa6270 */
[----:B----4-:R-:W-:Y:S01]  /*202c0*/  @!P1 LEA R171, R171, R0, 0x18 ;  /* 0x00000000abab9211 */ /* 0x010fe200078ec0ff */
[----:B------:R-:W1:Y:S01]  /*202d0*/  @!P2 LDS.U16 R125, [R125+0x3012] ;  /* 0x003012007d7da984 */ /* 0x000e620000000400 */
[----:B------:R-:W-:Y:S02]  /*202e0*/  @!P4 MOV R13, 0x400 ;  /* 0x00000400000dc802 */ /* 0x000fe40000000f00 */
[----:B------:R-:W-:Y:S01]  /*202f0*/  ISETP.GE.AND P1, PT, R12, R3, PT ;  /* 0x000000030c00720c */ /* 0x000fe20003f26270 */
[----:B------:R-:W2:Y:S01]  /*20300*/  @!P2 LDS R0, [R81] ;  /* 0x000000005100a984 */ /* 0x000ea20000000800 */
[----:B------:R-:W-:Y:S01]  /*20310*/  @!P4 LEA R175, R204, R13, 0x18 ;  /* 0x0000000dccafc211 */ /* 0x000fe200078ec0ff */
[----:B------:R-:W-:Y:S01]  /*20320*/  IMAD.MOV.U32 R13, RZ, RZ, RZ ;  /* 0x000000ffff0d7224 */ /* 0x000fe200078e00ff */
[-C--:B------:R-:W-:Y:S02]  /*20330*/  ISETP.GE.AND P4, PT, R156, R3.reuse, PT ;  /* 0x000000039c00720c */ /* 0x080fe40003f86270 */
[----:B------:R-:W-:Y:S01]  /*20340*/  ISETP.GE.AND P2, PT, R128, R3, PT ;  /* 0x000000038000720c */ /* 0x000fe20003f46270 */
[----:B------:R-:W-:-:S05]  /*20350*/  @!P5 HADD2.F32 R33, -RZ, R33.H0_H0 ;  /* 0x20000021ff21d230 */ /* 0x000fca0000004100 */
[----:B-----5:R-:W-:Y:S01]  /*20360*/  @!P5 FFMA R192, R33, R153, R192 ;  /* 0x0000009921c0d223 */ /* 0x020fe200000000c0 */
[----:B------:R-:W-:Y:S01]  /*20370*/  ISETP.GE.AND P5, PT, R176, R3, PT ;  /* 0x00000003b000720c */ /* 0x000fe20003fa6270 */
[----:B------:R-:W4:Y:S01]  /*20380*/  @!P1 S2R R177, SR_CgaCtaId ;  /* 0x0000000000b19919 */ /* 0x000f220000008800 */
[----:B------:R-:W-:Y:S02]  /*20390*/  ISETP.NE.AND P1, PT, R179, RZ, PT ;  /* 0x000000ffb300720c */ /* 0x000fe40003f25270 */
[----:B---3--:R-:W-:Y:S02]  /*203a0*/  @!P4 HADD2.F32 R117, -RZ, R117.H0_H0 ;  /* 0x20000075ff75c230 */ /* 0x008fe40000004100 */
[----:B------:R-:W-:-:S03]  /*203b0*/  @!P2 HADD2.F32 R194, -RZ, R115.H0_H0 ;  /* 0x20000073ffc2a230 */ /* 0x000fc60000004100 */
[----:B------:R-:W-:Y:S01]  /*203c0*/  @!P4 FFMA R192, R117, R155, R192 ;  /* 0x0000009b75c0c223 */ /* 0x000fe200000000c0 */
[----:B------:R-:W-:Y:S01]  /*203d0*/  ISETP.NE.AND P4, PT, R185, RZ, PT ;  /* 0x000000ffb900720c */ /* 0x000fe20003f85270 */
[----:B------:R-:W-:Y:S01]  /*203e0*/  @!P2 FFMA R11, R194, R151, R11 ;  /* 0x00000097c20ba223 */ /* 0x000fe2000000000b */
[----:B------:R-:W-:Y:S01]  /*203f0*/  ISETP.NE.AND P2, PT, R181, RZ, PT ;  /* 0x000000ffb500720c */ /* 0x000fe20003f45270 */
[----:B------:R-:W3:Y:S01]  /*20400*/  @!P5 S2R R198, SR_CgaCtaId ;  /* 0x0000000000c6d919 */ /* 0x000ee20000008800 */
[----:B------:R-:W-:Y:S02]  /*20410*/  ISETP.NE.AND P5, PT, R183, RZ, PT ;  /* 0x000000ffb700720c */ /* 0x000fe40003fa5270 */
[----:B------:R-:W-:Y:S01]  /*20420*/  P2R R181, PR, RZ, 0x2 ;  /* 0x00000002ffb57803 */ /* 0x000fe20000000000 */
[----:B------:R5:W3:Y:S01]  /*20430*/  @!P1 LDS.U16 R117, [R171+0x3112] ;  /* 0x00311200ab759984 */ /* 0x000ae20000000400 */
[----:B0-----:R-:W-:-:S05]  /*20440*/  @!P0 HADD2.F32 R123, -RZ, R123.H0_H0 ;  /* 0x2000007bff7b8230 */ /* 0x001fca0000004100 */
[----:B------:R-:W-:Y:S02]  /*20450*/  @!P4 HADD2.F32 R119, -RZ, R119.H0_H0 ;  /* 0x20000077ff77c230 */ /* 0x000fe40000004100 */
[----:B------:R-:W-:Y:S02]  /*20460*/  @!P2 HADD2.F32 R194, -RZ, R111.H0_H0 ;  /* 0x2000006fffc2a230 */ /* 0x000fe40000004100 */
[----:B------:R-:W0:Y:S01]  /*20470*/  @!P5 S2R R200, SR_CgaCtaId ;  /* 0x0000000000c8d919 */ /* 0x000e220000008800 */
[----:B------:R-:W-:Y:S01]  /*20480*/  @!P4 FFMA R192, R157, R119, R192 ;  /* 0x000000779dc0c223 */ /* 0x000fe200000000c0 */
[----:B------:R-:W-:Y:S01]  /*20490*/  ISETP.GE.AND P4, PT, R6, R3, PT ;  /* 0x000000030600720c */ /* 0x000fe20003f86270 */
[----:B------:R-:W-:Y:S01]  /*204a0*/  @!P2 FFMA R11, R196, R194, R11 ;  /* 0x000000c2c40ba223 */ /* 0x000fe2000000000b */
[----:B------:R-:W-:Y:S01]  /*204b0*/  ISETP.NE.AND P2, PT, R161, RZ, PT ;  /* 0x000000ffa100720c */ /* 0x000fe20003f45270 */
[----:B------:R-:W3:Y:S01]  /*204c0*/  @!P1 LDS R157, [R81+0x8] ;  /* 0x00000800519d9984 */ /* 0x000ee20000000800 */
[----:B------:R-:W-:-:S02]  /*204d0*/  ISETP.NE.AND P5, PT, R187, RZ, PT ;  /* 0x000000ffbb00720c */ /* 0x000fc40003fa5270 */
[----:B------:R-:W-:Y:S01]  /*204e0*/  P2R R169, PR, RZ, 0x10 ;  /* 0x00000010ffa97803 */ /* 0x000fe20000000000 */
[----:B------:R-:W3:Y:S01]  /*204f0*/  @!P6 LDS.U16 R119, [R173+0x3192] ;  /* 0x00319200ad77e984 */ /* 0x000ee20000000400 */
[----:B------:R-:W-:-:S04]  /*20500*/  LOP3.LUT P1, RZ, R113, 0x800, RZ, 0xc0, !PT ;  /* 0x0000080071ff7812 */ /* 0x000fc8000782c0ff */
[----:B-----5:R-:W-:Y:S01]  /*20510*/  P2R R171, PR, RZ, 0x2 ;  /* 0x00000002ffab7803 */ /* 0x020fe20000000000 */
[----:B------:R-:W5:Y:S01]  /*20520*/  @!P4 S2R R194, SR_CgaCtaId ;  /* 0x0000000000c2c919 */ /* 0x000f620000008800 */
[-C--:B------:R-:W-:Y:S02]  /*20530*/  ISETP.GE.AND P4, PT, R124, R3.reuse, PT ;  /* 0x000000037c00720c */ /* 0x080fe40003f86270 */
[----:B------:R-:W-:Y:S01]  /*20540*/  LOP3.LUT P1, RZ, R113, 0x1000, RZ, 0xc0, !PT ;  /* 0x0000100071ff7812 */ /* 0x000fe2000782c0ff */
[----:B------:R-:W5:Y:S01]  /*20550*/  @!P2 S2R R153, SR_CgaCtaId ;  /* 0x000000000099a919 */ /* 0x000f620000008800 */
[----:B------:R-:W-:Y:S01]  /*20560*/  ISETP.GE.AND P2, PT, R146, R3, PT ;  /* 0x000000039200720c */ /* 0x000fe20003f46270 */
[----:B------:R-:W-:-:S03]  /*20570*/  @!P5 HADD2.F32 R121, -RZ, R121.H0_H0 ;  /* 0x20000079ff79d230 */ /* 0x000fc60000004100 */
[----:B------:R-:W-:Y:S02]  /*20580*/  P2R R179, PR, RZ, 0x4 ;  /* 0x00000004ffb37803 */ /* 0x000fe40000000000 */
[----:B------:R-:W-:Y:S01]  /*20590*/  @!P5 FFMA R192, R121, R159, R192 ;  /* 0x0000009f79c0d223 */ /* 0x000fe200000000c0 */
[----:B------:R-:W-:Y:S01]  /*205a0*/  ISETP.GE.AND P5, PT, R144, R3, PT ;  /* 0x000000039000720c */ /* 0x000fe20003fa6270 */
[----:B------:R-:W-:Y:S02]  /*205b0*/  @!P6 LDS R159, [R81+0xc] ;  /* 0x00000c00519fe984 */ /* 0x000fe40000000800 */
[----:B------:R-:W-:Y:S01]  /*205c0*/  @!P0 FFMA R192, R123, R163, R192 ;  /* 0x000000a37bc08223 */ /* 0x000fe200000000c0 */
[----:B------:R-:W-:Y:S01]  /*205d0*/  P2R R161, PR, RZ, 0x20 ;  /* 0x00000020ffa17803 */ /* 0x000fe20000000000 */
[----:B------:R1:W5:Y:S01]  /*205e0*/  @!P4 LDS.U16 R111, [R31+0x4a8e] ;  /* 0x004a8e001f6fc984 */ /* 0x0003620000000400 */
[-C--:B------:R-:W-:Y:S02]  /*205f0*/  ISETP.GE.AND P4, PT, R104, R3.reuse, PT ;  /* 0x000000036800720c */ /* 0x080fe40003f86270 */
[-C--:B------:R-:W-:Y:S01]  /*20600*/  ISETP.GE.AND P0, PT, R8, R3.reuse, PT ;  /* 0x000000030800720c */ /* 0x080fe20003f06270 */
[----:B------:R-:W5:Y:S01]  /*20610*/  @!P2 S2R R196, SR_CgaCtaId ;  /* 0x0000000000c4a919 */ /* 0x000f620000008800 */
[----:B------:R-:W-:-:S03]  /*20620*/  ISETP.GE.AND P2, PT, R148, R3, PT ;  /* 0x000000039400720c */ /* 0x000fc60003f46270 */
[----:B------:R-:W5:Y:S01]  /*20630*/  @!P5 S2R R202, SR_CgaCtaId ;  /* 0x0000000000cad919 */ /* 0x000f620000008800 */
[----:B------:R-:W-:Y:S02]  /*20640*/  ISETP.GE.AND P5, PT, R124, R3, PT ;  /* 0x000000037c00720c */ /* 0x000fe40003fa6270 */
[----:B-1----:R-:W-:-:S03]  /*20650*/  @!P1 MOV R31, 0x400 ;  /* 0x00000400001f9802 */ /* 0x002fc60000000f00 */
[----:B------:R-:W-:Y:S01]  /*20660*/  @!P4 HADD2.F32 R125, -RZ, R125.H0_H0 ;  /* 0x2000007dff7dc230 */ /* 0x000fe20000004100 */
[----:B0-----:R-:W-:Y:S01]  /*20670*/  @!P1 LEA R31, R200, R31, 0x18 ;  /* 0x0000001fc81f9211 */ /* 0x001fe200078ec0ff */
[----:B------:R-:W0:Y:S01]  /*20680*/  @!P0 S2R R206, SR_CgaCtaId ;  /* 0x0000000000ce8919 */ /* 0x000e220000008800 */
[----:B------:R-:W-:Y:S02]  /*20690*/  ISETP.NE.AND P1, PT, R171, RZ, PT ;  /* 0x000000ffab00720c */ /* 0x000fe40003f25270 */
[----:B--2---:R-:W-:Y:S01]  /*206a0*/  @!P4 FFMA R13, R0, R125, RZ ;  /* 0x0000007d000dc223 */ /* 0x004fe200000000ff */
[----:B------:R1:W-:Y:S01]  /*206b0*/  @!P2 LDS.U16 R115, [R165+0x4190] ;  /* 0x00419000a573a984 */ /* 0x0003e20000000400 */
[----:B------:R-:W-:-:S03]  /*206c0*/  ISETP.GE.AND P4, PT, R10, R3, PT ;  /* 0x000000030a00720c */ /* 0x000fc60003f86270 */
[----:B------:R-:W-:Y:S01]  /*206d0*/  @!P2 LDS R155, [R81+0x8c] ;  /* 0x00008c00519ba984 */ /* 0x000fe20000000800 */
[----:B------:R-:W-:-:S03]  /*206e0*/  ISETP.GE.AND P2, PT, R12, R3, PT ;  /* 0x000000030c00720c */ /* 0x000fc60003f46270 */
[----:B------:R-:W2:Y:S01]  /*206f0*/  @!P5 LDS R151, [R81+0xd4] ;  /* 0x0000d4005197d984 */ /* 0x000ea20000000800 */
[----:B------:R-:W-:-:S05]  /*20700*/  ISETP.GE.AND P5, PT, R176, R3, PT ;  /* 0x00000003b000720c */ /* 0x000fca0003fa6270 */
[----:B------:R-:W2:Y:S04]  /*20710*/  @!P4 LDS.U16 R121, [R175+0x3212] ;  /* 0x00321200af79c984 */ /* 0x000ea80000000400 */
[----:B------:R-:W-:Y:S01]  /*20720*/  @!P2 MOV R0, 0x400 ;  /* 0x000004000000a802 */ /* 0x000fe20000000f00 */
[----:B------:R-:W2:Y:S01]  /*20730*/  @!P4 LDS R204, [R81+0x10] ;  /* 0x0000100051ccc984 */ /* 0x000ea20000000800 */
[----:B------:R-:W-:Y:S02]  /*20740*/  ISETP.NE.AND P4, PT, R169, RZ, PT ;  /* 0x000000ffa900720c */ /* 0x000fe40003f85270 */
[----:B----4-:R-:W-:Y:S01]  /*20750*/  @!P2 LEA R123, R177, R0, 0x18 ;  /* 0x00000000b17ba211 */ /* 0x010fe200078ec0ff */
[----:B------:R-:W-:Y:S01]  /*20760*/  @!P3 HADD2.F32 R0, -RZ, R127.H0_H0 ;  /* 0x2000007fff00b230 */ /* 0x000fe20000004100 */
[----:B------:R-:W-:-:S04]  /*20770*/  @!P5 MOV R33, 0x400 ;  /* 0x000004000021d802 */ /* 0x000fc80000000f00 */
[----:B------:R-:W-:Y:S01]  /*20780*/  @!P3 FFMA R13, R0, R167, R13 ;  /* 0x000000a7000db223 */ /* 0x000fe2000000000d */
[----:B------:R-:W-:Y:S01]  /*20790*/  @!P1 MOV R0, 0x400 ;  /* 0x0000040000009802 */ /* 0x000fe20000000f00 */
[----:B------:R-:W4:Y:S01]  /*207a0*/  @!P2 LDS.U16 R123, [R123+0x3292] ;  /* 0x003292007b7ba984 */ /* 0x000f220000000400 */
[----:B---3--:R-:W-:Y:S02]  /*207b0*/  @!P5 LEA R33, R198, R33, 0x18 ;  /* 0x00000021c621d211 */ /* 0x008fe400078ec0ff */
[----:B------:R-:W-:Y:S02]  /*207c0*/  ISETP.NE.AND P5, PT, R161, RZ, PT ;  /* 0x000000ffa100720c */ /* 0x000fe40003fa5270 */
[----:B-----5:R-:W-:Y:S01]  /*207d0*/  @!P1 LEA R0, R153, R0, 0x18 ;  /* 0x0000000099009211 */ /* 0x020fe200078ec0ff */
[----:B------:R-:W3:Y:S01]  /*207e0*/  @!P2 LDS R161, [R81+0x14] ;  /* 0x0000140051a1a984 */ /* 0x000ee20000000800 */
[----:B------:R-:W-:Y:S02]  /*207f0*/  ISETP.NE.AND P1, PT, R181, RZ, PT ;  /* 0x000000ffb500720c */ /* 0x000fe40003f25270 */
[----:B------:R-:W-:-:S02]  /*20800*/  @!P4 MOV R125, 0x400 ;  /* 0x00000400007dc802 */ /* 0x000fc40000000f00 */
[----:B------:R-:W-:Y:S02]  /*20810*/  ISETP.NE.AND P2, PT, R179, RZ, PT ;  /* 0x000000ffb300720c */ /* 0x000fe40003f45270 */
[----:B------:R-:W-:Y:S02]  /*20820*/  @!P4 LEA R163, R194, R125, 0x18 ;  /* 0x0000007dc2a3c211 */ /* 0x000fe400078ec0ff */
[----:B------:R-:W-:Y:S02]  /*20830*/  ISETP.GE.AND P4, PT, R142, R3, PT ;  /* 0x000000038e00720c */ /* 0x000fe40003f86270 */
[----:B------:R-:W-:Y:S02]  /*20840*/  @!P5 MOV R127, 0x400 ;  /* 0x00000400007fd802 */ /* 0x000fe40000000f00 */
[----:B-1----:R-:W-:Y:S01]  /*20850*/  P2R R165, PR, RZ, 0x20 ;  /* 0x00000020ffa57803 */ /* 0x002fe20000000000 */
[----:B------:R-:W-:Y:S01]  /*20860*/  @!P1 HADD2.F32 R194, -RZ, R117.H0_H0 ;  /* 0x20000075ffc29230 */ /* 0x000fe20000004100 */
[----:B------:R-:W-:-:S02]  /*20870*/  @!P5 LEA R202, R202, R127, 0x18 ;  /* 0x0000007fcacad211 */ /* 0x000fc400078ec0ff */
[-C--:B------:R-:W-:Y:S02]  /*20880*/  ISETP.GE.AND P5, PT, R6, R3.reuse, PT ;  /* 0x000000030600720c */ /* 0x080fe40003fa6270 */
[----:B------:R-:W-:Y:S01]  /*20890*/  ISETP.GE.AND P3, PT, R18, R3, PT ;  /* 0x000000031200720c */ /* 0x000fe20003f66270 */
[----:B------:R-:W-:Y:S01]  /*208a0*/  @!P1 FFMA R13, R194, R157, R13 ;  /* 0x0000009dc20d9223 */ /* 0x000fe2000000000d */
[----:B------:R-:W-:Y:S01]  /*208b0*/  ISETP.NE.AND P1, PT, R135, RZ, PT ;  /* 0x000000ff8700720c */ /* 0x000fe20003f25270 */
[----:B------:R-:W1:Y:S01]  /*208c0*/  @!P4 S2R R198, SR_CgaCtaId ;  /* 0x0000000000c6c919 */ /* 0x000e620000008800 */
[----:B------:R-:W-:Y:S02]  /*208d0*/  P2R R135, PR, RZ, 0x10 ;  /* 0x00000010ff877803 */ /* 0x000fe40000000000 */
[----:B------:R-:W-:Y:S02]  /*208e0*/  ISETP.GE.AND P4, PT, R124, R3, PT ;  /* 0x000000037c00720c */ /* 0x000fe40003f86270 */
[----:B------:R-:W-:-:S02]  /*208f0*/  @!P2 MOV R125, 0x400 ;  /* 0x00000400007da802 */ /* 0x000fc40000000f00 */
[----:B------:R-:W-:Y:S01]  /*20900*/  @!P0 MOV R127, 0x400 ;  /* 0x00000400007f8802 */ /* 0x000fe20000000f00 */
[----:B------:R-:W5:Y:S01]  /*20910*/  @!P5 LDS.U16 R117, [R163+0x3312] ;  /* 0x00331200a375d984 */ /* 0x000f620000000400 */
[----:B------:R-:W-:Y:S01]  /*20920*/  @!P2 LEA R125, R196, R125, 0x18 ;  /* 0x0000007dc47da211 */ /* 0x000fe200078ec0ff */
[----:B------:R-:W-:Y:S01]  /*20930*/  @!P6 HADD2.F32 R196, -RZ, R119.H0_H0 ;  /* 0x20000077ffc4e230 */ /* 0x000fe20000004100 */
[----:B0-----:R-:W-:Y:S01]  /*20940*/  @!P0 LEA R119, R206, R127, 0x18 ;  /* 0x0000007fce778211 */ /* 0x001fe200078ec0ff */
[----:B------:R-:W0:Y:S01]  /*20950*/  @!P5 LDS R153, [R81+0x18] ;  /* 0x000018005199d984 */ /* 0x000e220000000800 */
[----:B------:R-:W-:Y:S02]  /*20960*/  ISETP.GE.AND P5, PT, R148, R3, PT ;  /* 0x000000039400720c */ /* 0x000fe40003fa6270 */
[----:B------:R-:W-:Y:S01]  /*20970*/  P2R R157, PR, RZ, 0x4 ;  /* 0x00000004ff9d7803 */ /* 0x000fe20000000000 */
[----:B------:R-:W3:Y:S01]  /*20980*/  @!P3 S2R R208, SR_CgaCtaId ;  /* 0x0000000000d0b919 */ /* 0x000ee20000008800 */
[----:B------:R-:W-:-:S02]  /*20990*/  @!P4 HADD2.F32 R194, -RZ, R111.H0_H0 ;  /* 0x2000006fffc2c230 */ /* 0x000fc40000004100 */
[----:B------:R-:W-:Y:S01]  /*209a0*/  @!P6 FFMA R13, R196, R159, R13 ;  /* 0x0000009fc40de223 */ /* 0x000fe2000000000d */
[----:B------:R-:W-:Y:S01]  /*209b0*/  ISETP.GE.AND P6, PT, R26, R3, PT ;  /* 0x000000031a00720c */ /* 0x000fe20003fc6270 */
[----:B------:R-:W-:Y:S01]  /*209c0*/  @!P2 LDS R127, [R81+0x90] ;  /* 0x00009000517fa984 */ /* 0x000fe20000000800 */
[----:B--2---:R-:W-:Y:S01]  /*209d0*/  @!P4 FFMA R11, R194, R151, R11 ;  /* 0x00000097c20bc223 */ /* 0x004fe2000000000b */
[-C--:B------:R-:W-:Y:S02]  /*209e0*/  ISETP.GE.AND P4, PT, R12, R3.reuse, PT ;  /* 0x000000030c00720c */ /* 0x080fe40003f86270 */
[----:B------:R-:W-:Y:S01]  /*209f0*/  @!P2 LDS.U16 R111, [R125+0x4210] ;  /* 0x004210007d6fa984 */ /* 0x000fe20000000400 */
[----:B------:R-:W-:Y:S01]  /*20a00*/  ISETP.GE.AND P2, PT, R140, R3, PT ;  /* 0x000000038c00720c */ /* 0x000fe20003f46270 */
[----:B------:R-:W-:Y:S01]  /*20a10*/  @!P5 HADD2.F32 R115, -RZ, R115.H0_H0 ;  /* 0x20000073ff73d230 */ /* 0x000fe20000004100 */
[----:B------:R-:W2:Y:S01]  /*20a20*/  @!P1 S2R R210, SR_CgaCtaId ;  /* 0x0000000000d29919 */ /* 0x000ea20000008800 */
[----:B------:R-:W-:-:S03]  /*20a30*/  ISETP.NE.AND P1, PT, R129, RZ, PT ;  /* 0x000000ff8100720c */ /* 0x000fc60003f25270 */
[----:B------:R-:W-:Y:S01]  /*20a40*/  @!P5 FFMA R192, R115, R155, R192 ;  /* 0x0000009b73c0d223 */ /* 0x000fe200000000c0 */
[-C--:B------:R-:W-:Y:S01]  /*20a50*/  ISETP.GE.AND P5, PT, R10, R3.reuse, PT ;  /* 0x000000030a00720c */ /* 0x080fe20003fa6270 */
[----:B------:R-:W2:Y:S01]  /*20a60*/  @!P0 LDS.U16 R119, [R119+0x3392] ;  /* 0x0033920077778984 */ /* 0x000ea20000000400 */
[----:B------:R-:W-:Y:S02]  /*20a70*/  P2R R155, PR, RZ, 0x4 ;  /* 0x00000004ff9b7803 */ /* 0x000fe40000000000 */
[----:B------:R-:W-:Y:S01]  /*20a80*/  @!P3 MOV R115, 0x400 ;  /* 0x000004000073b802 */ /* 0x000fe20000000f00 */
[----:B------:R-:W2:Y:S01]  /*20a90*/  @!P0 LDS R151, [R81+0x1c] ;  /* 0x00001c0051978984 */ /* 0x000ea20000000800 */
[-C--:B------:R-:W-:Y:S01]  /*20aa0*/  ISETP.GE.AND P3, PT, R32, R3.reuse, PT ;  /* 0x000000032000720c */ /* 0x080fe20003f66270 */
[----:B------:R-:W2:Y:S01]  /*20ab0*/  @!P2 S2R R196, SR_CgaCtaId ;  /* 0x0000000000c4a919 */ /* 0x000ea20000008800 */
[----:B------:R-:W-:-:S05]  /*20ac0*/  ISETP.GE.AND P2, PT, R18, R3, PT ;  /* 0x000000031200720c */ /* 0x000fca0003f46270 */
[----:B------:R-:W-:Y:S01]  /*20ad0*/  @!P5 HADD2.F32 R194, -RZ, R121.H0_H0 ;  /* 0x20000079ffc2d230 */ /* 0x000fe20000004100 */
[----:B------:R-:W2:Y:S04]  /*20ae0*/  @!P6 S2R R206, SR_CgaCtaId ;  /* 0x0000000000cee919 */ /* 0x000ea80000008800 */
[----:B------:R-:W-:Y:S01]  /*20af0*/  @!P5 FFMA R13, R204, R194, R13 ;  /* 0x000000c2cc0dd223 */ /* 0x000fe2000000000d */
[----:B----4-:R-:W-:Y:S01]  /*20b00*/  @!P4 HADD2.F32 R194, -RZ, R123.H0_H0 ;  /* 0x2000007bffc2c230 */ /* 0x010fe20000004100 */
[----:B------:R-:W-:Y:S01]  /*20b10*/  ISETP.NE.AND P5, PT, R165, RZ, PT ;  /* 0x000000ffa500720c */ /* 0x000fe20003fa5270 */
[----:B------:R-:W4:Y:S01]  /*20b20*/  @!P1 S2R R200, SR_CgaCtaId ;  /* 0x0000000000c89919 */ /* 0x000f220000008800 */
[----:B---3--:R-:W-:Y:S02]  /*20b30*/  @!P2 LEA R121, R208, R115, 0x18 ;  /* 0x00000073d079a211 */ /* 0x008fe400078ec0ff */
[----:B------:R-:W-:Y:S01]  /*20b40*/  @!P4 FFMA R13, R194, R161, R13 ;  /* 0x000000a1c20dc223 */ /* 0x000fe2000000000d */
[----:B------:R-:W-:Y:S01]  /*20b50*/  @!P2 LDS R204, [R81+0x20] ;  /* 0x0000200051cca984 */ /* 0x000fe20000000800 */
[----:B------:R-:W-:-:S03]  /*20b60*/  ISETP.NE.AND P4, PT, R135, RZ, PT ;  /* 0x000000ff8700720c */ /* 0x000fc60003f85270 */
[----:B------:R-:W-:Y:S01]  /*20b70*/  @!P2 LDS.U16 R121, [R121+0x3412] ;  /* 0x003412007979a984 */ /* 0x000fe20000000400 */
[----:B------:R-:W-:Y:S01]  /*20b80*/  ISETP.GE.AND P2, PT, R6, R3, PT ;  /* 0x000000030600720c */ /* 0x000fe20003f46270 */
[----:B------:R-:W3:Y:S01]  /*20b90*/  @!P3 S2R R208, SR_CgaCtaId ;  /* 0x0000000000d0b919 */ /* 0x000ee20000008800 */
[----:B------:R-:W-:Y:S01]  /*20ba0*/  ISETP.NE.AND P3, PT, R147, RZ, PT ;  /* 0x000000ff9300720c */ /* 0x000fe20003f65270 */
[----:B------:R-:W-:Y:S03]  /*20bb0*/  @!P5 LDS.U16 R115, [R202+0x4290] ;  /* 0x00429000ca73d984 */ /* 0x000fe60000000400 */
[----:B------:R-:W-:-:S03]  /*20bc0*/  P2R R159, PR, RZ, 0x8 ;  /* 0x00000008ff9f7803 */ /* 0x000fc60000000000 */
[----:B------:R-:W-:Y:S01]  /*20bd0*/  @!P4 MOV R123, 0x400 ;  /* 0x00000400007bc802 */ /* 0x000fe20000000f00 */
[----:B------:R-:W-:Y:S01]  /*20be0*/  @!P5 LDS R129, [R81+0x94] ;  /* 0x000094005181d984 */ /* 0x000fe20000000800 */
[----:B------:R-:W-:Y:S02]  /*20bf0*/  ISETP.GE.AND P5, PT, R114, R3, PT ;  /* 0x000000037200720c */ /* 0x000fe40003fa6270 */
[----:B-----5:R-:W-:Y:S01]  /*20c00*/  @!P2 HADD2.F32 R194, -RZ, R117.H0_H0 ;  /* 0x20000075ffc2a230 */ /* 0x020fe20000004100 */
[----:B-1----:R-:W-:Y:S01]  /*20c10*/  @!P4 LEA R198, R198, R123, 0x18 ;  /* 0x0000007bc6c6c211 */ /* 0x002fe200078ec0ff */
[----:B------:R-:W-:Y:S03]  /*20c20*/  @!P3 LDS.U16 R35, [R35+0x4b0e] ;  /* 0x004b0e002323b984 */ /* 0x000fe60000000400 */
[----:B0-----:R-:W-:Y:S01]  /*20c30*/  @!P2 FFMA R13, R194, R153, R13 ;  /* 0x00000099c20da223 */ /* 0x001fe2000000000d */
[----:B------:R-:W-:Y:S01]  /*20c40*/  ISETP.NE.AND P2, PT, R155, RZ, PT ;  /* 0x000000ff9b00720c */ /* 0x000fe20003f45270 */
[----:B--2---:R-:W-:Y:S01]  /*20c50*/  @!P0 HADD2.F32 R194, -RZ, R119.H0_H0 ;  /* 0x20000077ffc28230 */ /* 0x004fe20000004100 */
[----:B------:R-:W-:Y:S01]  /*20c60*/  @!P3 LDS R125, [R81+0xd8] ;  /* 0x0000d800517db984 */ /* 0x000fe20000000800 */
[----:B------:R-:W-:-:S02]  /*20c70*/  ISETP.GE.AND P3, PT, R20, R3, PT ;  /* 0x000000031400720c */ /* 0x000fc40003f66270 */
[----:B------:R-:W-:Y:S01]  /*20c80*/  @!P6 MOV R155, 0x400 ;  /* 0x00000400009be802 */ /* 0x000fe20000000f00 */
[----:B------:R-:W-:Y:S01]  /*20c90*/  @!P0 FFMA R13, R194, R151, R13 ;  /* 0x00000097c20d8223 */ /* 0x000fe2000000000d */
[----:B------:R-:W-:Y:S01]  /*20ca0*/  ISETP.GE.AND P0, PT, R108, R3, PT ;  /* 0x000000036c00720c */ /* 0x000fe20003f06270 */
[----:B------:R-:W0:Y:S01]  /*20cb0*/  @!P4 LDS.U16 R117, [R198+0x4310] ;  /* 0x00431000c675c984 */ /* 0x000e220000000400 */
[----:B------:R-:W-:Y:S02]  /*20cc0*/  @!P6 LEA R155, R206, R155, 0x18 ;  /* 0x0000009bce9be211 */ /* 0x000fe400078ec0ff */
[----:B------:R-:W-:Y:S02]  /*20cd0*/  P2R R151, PR, RZ, 0x40 ;  /* 0x00000040ff977803 */ /* 0x000fe40000000000 */
[----:B------:R-:W-:Y:S01]  /*20ce0*/  @!P2 MOV R147, 0x400 ;  /* 0x000004000093a802 */ /* 0x000fe20000000f00 */
[----:B------:R1:W-:Y:S02]  /*20cf0*/  @!P6 LDS.U16 R119, [R155+0x3512] ;  /* 0x003512009b77e984 */ /* 0x0003e40000000400 */
[----:B------:R-:W-:-:S02]  /*20d00*/  @!P3 MOV R135, 0x400 ;  /* 0x000004000087b802 */ /* 0x000fc40000000f00 */
[----:B------:R-:W-:Y:S01]  /*20d10*/  @!P2 LEA R147, R196, R147, 0x18 ;  /* 0x00000093c493a211 */ /* 0x000fe200078ec0ff */
[----:B------:R-:W-:Y:S01]  /*20d20*/  @!P3 LDS R153, [R81+0x24] ;  /* 0x000024005199b984 */ /* 0x000fe20000000800 */
[----:B------:R-:W-:Y:S02]  /*20d30*/  @!P3 LEA R123, R210, R135, 0x18 ;  /* 0x00000087d27bb211 */ /* 0x000fe400078ec0ff */
[----:B------:R-:W-:Y:S01]  /*20d40*/  ISETP.NE.AND P2, PT, R157, RZ, PT ;  /* 0x000000ff9d00720c */ /* 0x000fe20003f45270 */
[----:B------:R-:W2:Y:S01]  /*20d50*/  @!P5 S2R R210, SR_CgaCtaId ;  /* 0x0000000000d2d919 */ /* 0x000ea20000008800 */
[----:B------:R-:W-:Y:S02]  /*20d60*/  @!P1 MOV R135, 0x400 ;  /* 0x0000040000879802 */ /* 0x000fe40000000f00 */
[----:B------:R-:W-:Y:S01]  /*20d70*/  @!P3 LDS.U16 R123, [R123+0x3492] ;  /* 0x003492007b7bb984 */ /* 0x000fe20000000400 */
[----:B------:R-:W-:Y:S02]  /*20d80*/  ISETP.GE.AND P3, PT, R32, R3, PT ;  /* 0x000000032000720c */ /* 0x000fe40003f66270 */
[----:B----4-:R-:W-:Y:S01]  /*20d90*/  @!P1 LEA R200, R200, R135, 0x18 ;  /* 0x00000087c8c89211 */ /* 0x010fe200078ec0ff */
[----:B------:R-:W4:Y:S01]  /*20da0*/  @!P0 S2R R206, SR_CgaCtaId ;  /* 0x0000000000ce8919 */ /* 0x000f220000008800 */
[----:B------:R-:W-:-:S04]  /*20db0*/  ISETP.GE.AND P0, PT, R138, R3, PT ;  /* 0x000000038a00720c */ /* 0x000fc80003f06270 */
[----:B------:R-:W-:Y:S01]  /*20dc0*/  @!P2 HADD2.F32 R111, -RZ, R111.H0_H0 ;  /* 0x2000006fff6fa230 */ /* 0x000fe20000004100 */
[----:B------:R-:W5:Y:S04]  /*20dd0*/  @!P4 LDS R135, [R81+0x98] ;  /* 0x000098005187c984 */ /* 0x000f680000000800 */
[----:B------:R-:W-:Y:S01]  /*20de0*/  @!P2 FFMA R192, R127, R111, R192 ;  /* 0x0000006f7fc0a223 */ /* 0x000fe200000000c0 */
[----:B------:R-:W-:Y:S01]  /*20df0*/  @!P3 MOV R157, 0x400 ;  /* 0x00000400009db802 */ /* 0x000fe20000000f00 */
[----:B------:R-:W-:Y:S01]  /*20e00*/  @!P1 LDS R127, [R81+0x9c] ;  /* 0x00009c00517f9984 */ /* 0x000fe20000000800 */
[----:B------:R-:W-:Y:S02]  /*20e10*/  ISETP.NE.AND P2, PT, R131, RZ, PT ;  /* 0x000000ff8300720c */ /* 0x000fe40003f45270 */
[----:B---3--:R-:W-:Y:S01]  /*20e20*/  @!P3 LEA R157, R208, R157, 0x18 ;  /* 0x0000009dd09db211 */ /* 0x008fe200078ec0ff */
[----:B------:R-:W3:Y:S01]  /*20e30*/  @!P6 LDS R131, [R81+0x28] ;  /* 0x000028005183e984 */ /* 0x000ee20000000800 */
[----:B------:R-:W-:Y:S01]  /*20e40*/  ISETP.NE.AND P3, PT, R159, RZ, PT ;  /* 0x000000ff9f00720c */ /* 0x000fe20003f65270 */
[----:B0-----:R-:W-:Y:S01]  /*20e50*/  @!P4 HADD2.F32 R117, -RZ, R117.H0_H0 ;  /* 0x20000075ff75c230 */ /* 0x001fe20000004100 */
[----:B-1----:R-:W-:Y:S01]  /*20e60*/  P2R R155, PR, RZ, 0x4 ;  /* 0x00000004ff9b7803 */ /* 0x002fe20000000000 */
[----:B------:R-:W0:Y:S01]  /*20e70*/  @!P0 S2R R202, SR_CgaCtaId ;  /* 0x0000000000ca8919 */ /* 0x000e220000008800 */
[----:B------:R-:W-:-:S02]  /*20e80*/  ISETP.GE.AND P6, PT, R144, R3, PT ;  /* 0x000000039000720c */ /* 0x000fc40003fc6270 */
[----:B------:R-:W-:Y:S01]  /*20e90*/  P2R R159, PR, RZ, 0x2 ;  /* 0x00000002ff9f7803 */ /* 0x000fe20000000000 */
[----:B------:R-:W-:Y:S01]  /*20ea0*/  @!P5 LDS R208, [R81+0x30] ;  /* 0x0000300051d0d984 */ /* 0x000fe20000000800 */
[----:B------:R-:W-:Y:S02]  /*20eb0*/  @!P5 MOV R111, 0x400 ;  /* 0x00000400006fd802 */ /* 0x000fe40000000f00 */
[-C--:B------:R-:W-:Y:S01]  /*20ec0*/  ISETP.GE.AND P0, PT, R120, R3.reuse, PT ;  /* 0x000000037800720c */ /* 0x080fe20003f06270 */
[----:B------:R-:W1:Y:S01]  /*20ed0*/  @!P2 S2R R198, SR_CgaCtaId ;  /* 0x0000000000c6a919 */ /* 0x000e620000008800 */
[----:B------:R-:W-:Y:S01]  /*20ee0*/  ISETP.GE.AND P2, PT, R18, R3, PT ;  /* 0x000000031200720c */ /* 0x000fe20003f46270 */
[----:B------:R-:W-:Y:S01]  /*20ef0*/  @!P3 HADD2.F32 R194, -RZ, R35.H0_H0 ;  /* 0x20000023ffc2b230 */ /* 0x000fe20000004100 */
[----:B--2---:R-:W-:Y:S01]  /*20f00*/  @!P5 LEA R210, R210, R111, 0x18 ;  /* 0x0000006fd2d2d211 */ /* 0x004fe200078ec0ff */
[----:B------:R2:W4:Y:S01]  /*20f10*/  @!P1 LDS.U16 R35, [R200+0x4390] ;  /* 0x00439000c8239984 */ /* 0x0005220000000400 */
[----:B------:R-:W-:Y:S01]  /*20f20*/  ISETP.GE.AND P1, PT, R140, R3, PT ;  /* 0x000000038c00720c */ /* 0x000fe20003f26270 */
[----:B------:R-:W-:-:S02]  /*20f30*/  @!P6 HADD2.F32 R115, -RZ, R115.H0_H0 ;  /* 0x20000073ff73e230 */ /* 0x000fc40000004100 */
[----:B------:R-:W-:Y:S01]  /*20f40*/  @!P3 FFMA R11, R194, R125, R11 ;  /* 0x0000007dc20bb223 */ /* 0x000fe2000000000b */
[----:B------:R-:W-:Y:S02]  /*20f50*/  ISETP.NE.AND P3, PT, R137, RZ, PT ;  /* 0x000000ff8900720c */ /* 0x000fe40003f65270 */
[----:B------:R-:W-:Y:S02]  /*20f60*/  @!P6 FFMA R192, R115, R129, R192 ;  /* 0x0000008173c0e223 */ /* 0x000fe400000000c0 */
[----:B------:R-:W-:Y:S01]  /*20f70*/  P2R R161, PR, RZ, 0x8 ;  /* 0x00000008ffa17803 */ /* 0x000fe20000000000 */
[----:B------:R-:W4:Y:S01]  /*20f80*/  @!P0 LDS.U16 R25, [R25+0x4b8e] ;  /* 0x004b8e0019198984 */ /* 0x000f220000000400 */
[----:B------:R-:W-:Y:S01]  /*20f90*/  @!P2 HADD2.F32 R196, -RZ, R121.H0_H0 ;  /* 0x20000079ffc4a230 */ /* 0x000fe20000004100 */
[----:B------:R-:W-:Y:S02]  /*20fa0*/  ISETP.GE.AND P6, PT, R112, R3, PT ;  /* 0x000000037000720c */ /* 0x000fe40003fc6270 */
[----:B------:R-:W4:Y:S01]  /*20fb0*/  @!P0 LDS R125, [R81+0xdc] ;  /* 0x0000dc00517d8984 */ /* 0x000f220000000800 */
[----:B-----5:R-:W-:Y:S01]  /*20fc0*/  @!P4 FFMA R192, R117, R135, R192 ;  /* 0x0000008775c0c223 */ /* 0x020fe200000000c0 */
[----:B------:R-:W-:Y:S01]  /*20fd0*/  @!P2 FFMA R13, R204, R196, R13 ;  /* 0x000000c4cc0da223 */ /* 0x000fe2000000000d */
[-C--:B------:R-:W-:Y:S01]  /*20fe0*/  ISETP.GE.AND P2, PT, R32, R3.reuse, PT ;  /* 0x000000032000720c */ /* 0x080fe20003f46270 */
[----:B------:R-:W5:Y:S01]  /*20ff0*/  @!P3 S2R R196, SR_CgaCtaId ;  /* 0x0000000000c4b919 */ /* 0x000f620000008800 */
[----:B------:R-:W-:-:S02]  /*21000*/  ISETP.GE.AND P3, PT, R20, R3, PT ;  /* 0x000000031400720c */ /* 0x000fc40003f66270 */
[----:B------:R-:W-:Y:S01]  /*21010*/  ISETP.NE.AND P4, PT, R133, RZ, PT ;  /* 0x000000ff8500720c */ /* 0x000fe20003f85270 */
[----:B------:R-:W-:Y:S01]  /*21020*/  @!P1 LDS.U16 R111, [R147+0x4410] ;  /* 0x00441000936f9984 */ /* 0x000fe20000000400 */
[----:B------:R-:W-:Y:S02]  /*21030*/  ISETP.GE.AND P0, PT, R110, R3, PT ;  /* 0x000000036e00720c */ /* 0x000fe40003f06270 */
[----:B------:R-:W5:Y:S01]  /*21040*/  @!P6 S2R R212, SR_CgaCtaId ;  /* 0x0000000000d4e919 */ /* 0x000f620000008800 */
[----:B------:R-:W-:-:S04]  /*21050*/  ISETP.NE.AND P6, PT, R151, RZ, PT ;  /* 0x000000ff9700720c */ /* 0x000fc80003fc5270 */
[----:B------:R4:W5:Y:S02]  /*21060*/  @!P2 LDS.U16 R121, [R157+0x3592] ;  /* 0x003592009d79a984 */ /* 0x0009640000000400 */
[----:B------:R-:W-:Y:S02]  /*21070*/  @!P3 HADD2.F32 R194, -RZ, R123.H0_H0 ;  /* 0x2000007bffc2b230 */ /* 0x000fe40000004100 */
[----:B------:R-:W5:Y:S01]  /*21080*/  @!P2 LDS R137, [R81+0x2c] ;  /* 0x00002c005189a984 */ /* 0x000f620000000800 */
[----:B------:R-:W-:Y:S02]  /*21090*/  ISETP.NE.AND P2, PT, R155, RZ, PT ;  /* 0x000000ff9b00720c */ /* 0x000fe40003f45270 */
[----:B------:R-:W-:Y:S01]  /*210a0*/  @!P3 FFMA R13, R194, R153, R13 ;  /* 0x00000099c20db223 */ /* 0x000fe2000000000d */
[----:B------:R-:W-:Y:S01]  /*210b0*/  @!P1 LDS R123, [R81+0xa0] ;  /* 0x0000a000517b9984 */ /* 0x000fe20000000800 */
[-C--:B------:R-:W-:Y:S01]  /*210c0*/  ISETP.GE.AND P1, PT, R138, R3.reuse, PT ;  /* 0x000000038a00720c */ /* 0x080fe20003f26270 */
[----:B------:R-:W-:Y:S01]  /*210d0*/  @!P6 HADD2.F32 R194, -RZ, R119.H0_H0 ;  /* 0x20000077ffc2e230 */ /* 0x000fe20000004100 */
[----:B------:R-:W-:Y:S01]  /*210e0*/  ISETP.GE.AND P3, PT, R108, R3, PT ;  /* 0x000000036c00720c */ /* 0x000fe20003f66270 */
[----:B------:R-:W5:Y:S01]  /*210f0*/  @!P5 LDS.U16 R117, [R210+0x3612] ;  /* 0x00361200d275d984 */ /* 0x000f620000000400 */
[----:B------:R-:W-:-:S02]  /*21100*/  ISETP.NE.AND P5, PT, R149, RZ, PT ;  /* 0x000000ff9500720c */ /* 0x000fc40003fa5270 */
[----:B------:R-:W-:Y:S01]  /*21110*/  P2R R149, PR, RZ, 0x4 ;  /* 0x00000004ff957803 */ /* 0x000fe20000000000 */
[----:B--2---:R-:W2:Y:S01]  /*21120*/  @!P4 S2R R200, SR_CgaCtaId ;  /* 0x0000000000c8c919 */ /* 0x004ea20000008800 */
[----:B---3--:R-:W-:Y:S01]  /*21130*/  @!P6 FFMA R13, R194, R131, R13 ;  /* 0x00000083c20de223 */ /* 0x008fe2000000000d */
[----:B------:R-:W-:Y:S02]  /*21140*/  @!P2 MOV R115, 0x400 ;  /* 0x000004000073a802 */ /* 0x000fe40000000f00 */
[----:B------:R-:W-:Y:S01]  /*21150*/  ISETP.NE.AND P6, PT, R143, RZ, PT ;  /* 0x000000ff8f00720c */ /* 0x000fe20003fc5270 */
[----:B------:R-:W3:Y:S01]  /*21160*/  @!P0 S2R R204, SR_CgaCtaId ;  /* 0x0000000000cc8919 */ /* 0x000ee20000008800 */
[----:B-1----:R-:W-:Y:S02]  /*21170*/  @!P2 LEA R115, R198, R115, 0x18 ;  /* 0x00000073c673a211 */ /* 0x002fe400078ec0ff */
[----:B------:R-:W-:Y:S02]  /*21180*/  @!P1 MOV R129, 0x400 ;  /* 0x0000040000819802 */ /* 0x000fe40000000f00 */
[----:B------:R-:W-:Y:S01]  /*21190*/  @!P3 MOV R133, 0x400 ;  /* 0x000004000085b802 */ /* 0x000fe20000000f00 */
[----:B------:R-:W-:Y:S01]  /*211a0*/  @!P5 LDS.U16 R107, [R107+0x4c0e] ;  /* 0x004c0e006b6bd984 */ /* 0x000fe20000000400 */
[----:B0-----:R-:W-:-:S02]  /*211b0*/  @!P1 LEA R202, R202, R129, 0x18 ;  /* 0x00000081caca9211 */ /* 0x001fc400078ec0ff */
[----:B----4-:R-:W-:Y:S01]  /*211c0*/  @!P3 LEA R133, R206, R133, 0x18 ;  /* 0x00000085ce85b211 */ /* 0x010fe200078ec0ff */
[----:B------:R-:W0:Y:S01]  /*211d0*/  @!P2 LDS.U16 R115, [R115+0x4490] ;  /* 0x004490007373a984 */ /* 0x000e220000000400 */
[----:B------:R-:W-:Y:S02]  /*211e0*/  ISETP.NE.AND P1, PT, R159, RZ, PT ;  /* 0x000000ff9f00720c */ /* 0x000fe40003f25270 */
[----:B------:R-:W-:Y:S01]  /*211f0*/  @!P0 MOV R135, 0x400 ;  /* 0x0000040000878802 */ /* 0x000fe20000000f00 */
[----:B------:R-:W-:Y:S01]  /*21200*/  @!P2 LDS R129, [R81+0xa4] ;  /* 0x0000a4005181a984 */ /* 0x000fe20000000800 */
[----:B------:R-:W-:Y:S02]  /*21210*/  ISETP.GE.AND P2, PT, R108, R3, PT ;  /* 0x000000036c00720c */ /* 0x000fe40003f46270 */
[----:B------:R-:W-:Y:S01]  /*21220*/  P2R R157, PR, RZ, 0x40 ;  /* 0x00000040ff9d7803 */ /* 0x000fe20000000000 */
[----:B------:R-:W-:Y:S01]  /*21230*/  @!P5 LDS R198, [R81+0xe0] ;  /* 0x0000e00051c6d984 */ /* 0x000fe20000000800 */
[----:B------:R-:W-:-:S03]  /*21240*/  ISETP.NE.AND P5, PT, R141, RZ, PT ;  /* 0x000000ff8d00720c */ /* 0x000fc60003fa5270 */
[----:B------:R1:W4:Y:S01]  /*21250*/  @!P3 LDS.U16 R119, [R133+0x3692] ;  /* 0x003692008577b984 */ /* 0x0003220000000400 */
[----:B------:R-:W-:Y:S01]  /*21260*/  ISETP.NE.AND P3, PT, R161, RZ, PT ;  /* 0x000000ffa100720c */ /* 0x000fe20003f65270 */
[----:B------:R-:W-:Y:S01]  /*21270*/  @!P1 HADD2.F32 R35, -RZ, R35.H0_H0 ;  /* 0x20000023ff239230 */ /* 0x000fe20000004100 */
[----:B------:R-:W4:Y:S02]  /*21280*/  @!P6 S2R R206, SR_CgaCtaId ;  /* 0x0000000000cee919 */ /* 0x000f240000008800 */
[----:B------:R-:W-:Y:S02]  /*21290*/  P2R R151, PR, RZ, 0x8 ;  /* 0x00000008ff977803 */ /* 0x000fe40000000000 */
[----:B------:R-:W-:Y:S01]  /*212a0*/  @!P1 FFMA R192, R35, R127, R192 ;  /* 0x0000007f23c09223 */ /* 0x000fe200000000c0 */
[----:B------:R-:W4:Y:S01]  /*212b0*/  @!P2 LDS R141, [R81+0x34] ;  /* 0x00003400518da984 */ /* 0x000f220000000800 */
[----:B------:R-:W-:Y:S02]  /*212c0*/  ISETP.GE.AND P2, PT, R112, R3, PT ;  /* 0x000000037000720c */ /* 0x000fe40003f46270 */
[----:B---3--:R-:W-:-:S02]  /*212d0*/  @!P0 LEA R135, R204, R135, 0x18 ;  /* 0x00000087cc878211 */ /* 0x008fc400078ec0ff */
[----:B-1----:R-:W-:Y:S01]  /*212e0*/  P2R R133, PR, RZ, 0x2 ;  /* 0x00000002ff857803 */ /* 0x002fe20000000000 */
[----:B------:R-:W1:Y:S01]  /*212f0*/  @!P5 S2R R204, SR_CgaCtaId ;  /* 0x0000000000ccd919 */ /* 0x000e620000008800 */
[----:B------:R-:W-:Y:S02]  /*21300*/  @!P3 MOV R131, 0x400 ;  /* 0x000004000083b802 */ /* 0x000fe40000000f00 */
[----:B------:R-:W-:Y:S02]  /*21310*/  ISETP.GE.AND P1, PT, R136, R3, PT ;  /* 0x000000038800720c */ /* 0x000fe40003f26270 */
[----:B-----5:R-:W-:Y:S02]  /*21320*/  @!P3 LEA R131, R196, R131, 0x18 ;  /* 0x00000083c483b211 */ /* 0x020fe400078ec0ff */
[----:B------:R-:W-:Y:S02]  /*21330*/  ISETP.GE.AND P3, PT, R120, R3, PT ;  /* 0x000000037800720c */ /* 0x000fe40003f66270 */
[----:B------:R-:W-:-:S02]  /*21340*/  @!P2 MOV R143, 0x400 ;  /* 0x00000400008fa802 */ /* 0x000fc40000000f00 */
[----:B------:R-:W-:Y:S02]  /*21350*/  @!P5 MOV R127, 0x400 ;  /* 0x00000400007fd802 */ /* 0x000fe40000000f00 */
[----:B------:R-:W-:Y:S02]  /*21360*/  @!P2 LEA R143, R212, R143, 0x18 ;  /* 0x0000008fd48fa211 */ /* 0x000fe400078ec0ff */
[----:B------:R-:W-:-:S05]  /*21370*/  ISETP.GE.AND P2, PT, R32, R3, PT ;  /* 0x000000032000720c */ /* 0x000fca0003f46270 */
[----:B------:R-:W-:Y:S01]  /*21380*/  @!P3 HADD2.F32 R194, -RZ, R25.H0_H0 ;  /* 0x20000019ffc2b230 */ /* 0x000fe20000004100 */
[----:B------:R-:W-:-:S04]  /*21390*/  @!P4 MOV R25, 0x400 ;  /* 0x000004000019c802 */ /* 0x000fc80000000f00 */
[----:B--2---:R-:W-:Y:S01]  /*213a0*/  @!P4 LEA R147, R200, R25, 0x18 ;  /* 0x00000019c893c211 */ /* 0x004fe200078ec0ff */
[----:B------:R-:W-:Y:S01]  /*213b0*/  @!P3 FFMA R11, R194, R125, R11 ;  /* 0x0000007dc20bb223 */ /* 0x000fe2000000000b */
[----:B------:R-:W-:Y:S01]  /*213c0*/  ISETP.NE.AND P4, PT, R139, RZ, PT ;  /* 0x000000ff8b00720c */ /* 0x000fe20003f85270 */
[----:B------:R-:W-:Y:S01]  /*213d0*/  @!P2 HADD2.F32 R196, -RZ, R121.H0_H0 ;  /* 0x20000079ffc4a230 */ /* 0x000fe20000004100 */
[----:B------:R-:W-:Y:S02]  /*213e0*/  ISETP.GE.AND P3, PT, R140, R3, PT ;  /* 0x000000038c00720c */ /* 0x000fe40003f66270 */
[----:B------:R-:W-:Y:S02]  /*213f0*/  P2R R25, PR, RZ, 0x10 ;  /* 0x00000010ff197803 */ /* 0x000fe40000000000 */
[----:B------:R-:W-:Y:S01]  /*21400*/  @!P2 FFMA R13, R196, R137, R13 ;  /* 0x00000089c40da223 */ /* 0x000fe2000000000d */
[----:B------:R-:W-:Y:S01]  /*21410*/  ISETP.GE.AND P2, PT, R114, R3, PT ;  /* 0x000000037200720c */ /* 0x000fe20003f46270 */
[----:B------:R-:W-:Y:S01]  /*21420*/  @!P0 LDS R137, [R81+0x38] ;  /* 0x0000380051898984 */ /* 0x000fe20000000800 */
[----:B-1----:R-:W-:-:S04]  /*21430*/  @!P5 LEA R127, R204, R127, 0x18 ;  /* 0x0000007fcc7fd211 */ /* 0x002fc800078ec0ff */
[----:B------:R-:W1:Y:S01]  /*21440*/  @!P4 S2R R200, SR_CgaCtaId ;  /* 0x0000000000c8c919 */ /* 0x000e620000008800 */
[----:B------:R-:W-:Y:S01]  /*21450*/  ISETP.GE.AND P4, PT, R138, R3, PT ;  /* 0x000000038a00720c */ /* 0x000fe20003f86270 */
[----:B------:R-:W-:-:S05]  /*21460*/  @!P3 HADD2.F32 R111, -RZ, R111.H0_H0 ;  /* 0x2000006fff6fb230 */ /* 0x000fca0000004100 */
[----:B------:R-:W-:Y:S02]  /*21470*/  @!P2 HADD2.F32 R194, -RZ, R117.H0_H0 ;  /* 0x20000075ffc2a230 */ /* 0x000fe40000004100 */
[----:B------:R-:W-:Y:S01]  /*21480*/  @!P3 FFMA R192, R123, R111, R192 ;  /* 0x0000006f7bc0b223 */ /* 0x000fe200000000c0 */
[-C--:B------:R-:W-:Y:S01]  /*21490*/  ISETP.GE.AND P3, PT, R106, R3.reuse, PT ;  /* 0x000000036a00720c */ /* 0x080fe20003f66270 */
[----:B------:R2:W-:Y:S01]  /*214a0*/  @!P0 LDS.U16 R111, [R135+0x3712] ;  /* 0x00371200876f8984 */ /* 0x0005e20000000400 */
[----:B------:R-:W-:Y:S01]  /*214b0*/  @!P2 FFMA R13, R208, R194, R13 ;  /* 0x000000c2d00da223 */ /* 0x000fe2000000000d */
[----:B------:R-:W-:Y:S02]  /*214c0*/  ISETP.NE.AND P2, PT, R149, RZ, PT ;  /* 0x000000ff9500720c */ /* 0x000fe40003f45270 */
[----:B------:R-:W3:Y:S01]  /*214d0*/  @!P4 LDS.U16 R35, [R202+0x4510] ;  /* 0x00451000ca23c984 */ /* 0x000ee20000000400 */
[----:B------:R-:W-:Y:S02]  /*214e0*/  P2R R149, PR, RZ, 0x1 ;  /* 0x00000001ff957803 */ /* 0x000fe40000000000 */
[-C--:B------:R-:W-:Y:S01]  /*214f0*/  ISETP.GE.AND P0, PT, R108, R3.reuse, PT ;  /* 0x000000036c00720c */ /* 0x080fe20003f06270 */
[----:B------:R-:W5:Y:S01]  /*21500*/  @!P4 LDS R123, [R81+0xa8] ;  /* 0x0000a800517bc984 */ /* 0x000f620000000800 */
[----:B------:R-:W-:-:S02]  /*21510*/  ISETP.GE.AND P4, PT, R112, R3, PT ;  /* 0x000000037000720c */ /* 0x000fc40003f86270 */
[----:B--2---:R-:W-:Y:S01]  /*21520*/  P2R R135, PR, RZ, 0x4 ;  /* 0x00000004ff877803 */ /* 0x004fe20000000000 */
[----:B------:R-:W2:Y:S01]  /*21530*/  @!P1 S2R R208, SR_CgaCtaId ;  /* 0x0000000000d09919 */ /* 0x000ea20000008800 */
[-C--:B------:R-:W-:Y:S02]  /*21540*/  ISETP.GE.AND P1, PT, R28, R3.reuse, PT ;  /* 0x000000031c00720c */ /* 0x080fe40003f26270 */
[----:B0-----:R-:W-:Y:S01]  /*21550*/  @!P2 HADD2.F32 R115, -RZ, R115.H0_H0 ;  /* 0x20000073ff73a230 */ /* 0x001fe20000004100 */
[----:B------:R-:W0:Y:S01]  /*21560*/  @!P3 S2R R212, SR_CgaCtaId ;  /* 0x0000000000d4b919 */ /* 0x000e220000008800 */
[----:B------:R-:W-:-:S03]  /*21570*/  ISETP.GE.AND P3, PT, R118, R3, PT ;  /* 0x000000037600720c */ /* 0x000fc60003f66270 */
[----:B----4-:R-:W-:Y:S02]  /*21580*/  @!P0 HADD2.F32 R196, -RZ, R119.H0_H0 ;  /* 0x20000077ffc48230 */ /* 0x010fe40000004100 */
[----:B------:R-:W-:Y:S01]  /*21590*/  @!P2 FFMA R192, R115, R129, R192 ;  /* 0x0000008173c0a223 */ /* 0x000fe200000000c0 */
[----:B------:R4:W5:Y:S01]  /*215a0*/  @!P4 LDS.U16 R117, [R143+0x3792] ;  /* 0x003792008f75c984 */ /* 0x0009620000000400 */
[----:B------:R-:W-:Y:S01]  /*215b0*/  ISETP.GE.AND P2, PT, R182, R3, PT ;  /* 0x00000003b600720c */ /* 0x000fe20003f46270 */
[----:B------:R-:W-:Y:S02]  /*215c0*/  @!P0 FFMA R13, R196, R141, R13 ;  /* 0x0000008dc40d8223 */ /* 0x000fe4000000000d */
[----:B------:R-:W-:Y:S01]  /*215d0*/  @!P4 LDS R139, [R81+0x3c] ;  /* 0x00003c00518bc984 */ /* 0x000fe20000000800 */
[-C--:B------:R-:W-:Y:S02]  /*215e0*/  ISETP.GE.AND P0, PT, R34, R3.reuse, PT ;  /* 0x000000032200720c */ /* 0x080fe40003f06270 */
[-C--:B------:R-:W-:Y:S01]  /*215f0*/  ISETP.GE.AND P4, PT, R178, R3.reuse, PT ;  /* 0x00000003b200720c */ /* 0x080fe20003f86270 */
[----:B------:R-:W5:Y:S01]  /*21600*/  @!P1 S2R R214, SR_CgaCtaId ;  /* 0x0000000000d69919 */ /* 0x000f620000008800 */
[----:B------:R-:W-:Y:S01]  /*21610*/  @!P3 HADD2.F32 R194, -RZ, R107.H0_H0 ;  /* 0x2000006bffc2b230 */ /* 0x000fe20000004100 */
[----:B------:R-:W-:-:S02]  /*21620*/  ISETP.GE.AND P1, PT, R116, R3, PT ;  /* 0x000000037400720c */ /* 0x000fc40003f26270 */
[----:B------:R-:W-:Y:S02]  /*21630*/  @!P6 MOV R129, 0x400 ;  /* 0x000004000081e802 */ /* 0x000fe40000000f00 */
[----:B------:R-:W-:Y:S01]  /*21640*/  @!P3 FFMA R11, R198, R194, R11 ;  /* 0x000000c2c60bb223 */ /* 0x000fe2000000000b */
[----:B------:R-:W-:Y:S01]  /*21650*/  ISETP.NE.AND P3, PT, R151, RZ, PT ;  /* 0x000000ff9700720c */ /* 0x000fe20003f65270 */
[----:B------:R-:W-:Y:S01]  /*21660*/  @!P2 LDS.U16 R109, [R109+0x4c8e] ;  /* 0x004c8e006d6da984 */ /* 0x000fe20000000400 */
[----:B------:R-:W-:Y:S02]  /*21670*/  @!P6 LEA R129, R206, R129, 0x18 ;  /* 0x00000081ce81e211 */ /* 0x000fe400078ec0ff */
[-C--:B------:R-:W-:Y:S01]  /*21680*/  ISETP.GE.AND P6, PT, R106, R3.reuse, PT ;  /* 0x000000036a00720c */ /* 0x080fe20003fc6270 */
[----:B------:R1:W-:Y:S01]  /*21690*/  @!P0 LDS.U16 R115, [R147+0x3812] ;  /* 0x0038120093738984 */ /* 0x0003e20000000400 */
[----:B------:R-:W-:Y:S02]  /*216a0*/  P2R R151, PR, RZ, 0x20 ;  /* 0x00000020ff977803 */ /* 0x000fe40000000000 */
[-C--:B------:R-:W-:Y:S01]  /*216b0*/  ISETP.GE.AND P5, PT, R28, R3.reuse, PT ;  /* 0x000000031c00720c */ /* 0x080fe20003fa6270 */
[----:B------:R-:W-:Y:S01]  /*216c0*/  @!P0 LDS R210, [R81+0x40] ;  /* 0x0000400051d28984 */ /* 0x000fe20000000800 */
[----:B------:R-:W-:-:S02]  /*216d0*/  ISETP.GE.AND P0, PT, R24, R3, PT ;  /* 0x000000031800720c */ /* 0x000fc40003f06270 */
[----:B------:R-:W-:Y:S01]  /*216e0*/  @!P1 MOV R141, 0x400 ;  /* 0x00000400008d9802 */ /* 0x000fe20000000f00 */
[----:B------:R-:W-:Y:S01]  /*216f0*/  @!P4 LDS.U16 R23, [R23+0x4e0c] ;  /* 0x004e0c001717c984 */ /* 0x000fe20000000400 */
[----:B----4-:R-:W-:-:S03]  /*21700*/  P2R R143, PR, RZ, 0x2 ;  /* 0x00000002ff8f7803 */ /* 0x010fc60000000000 */
[----:B------:R-:W-:Y:S01]  /*21710*/  @!P4 LDS R119, [R81+0xf0] ;  /* 0x0000f0005177c984 */ /* 0x000fe20000000800 */
[----:B------:R-:W-:Y:S01]  /*21720*/  ISETP.NE.AND P4, PT, R25, RZ, PT ;  /* 0x000000ff1900720c */ /* 0x000fe20003f85270 */
[----:B------:R-:W4:Y:S03]  /*21730*/  @!P1 S2R R202, SR_CgaCtaId ;  /* 0x0000000000ca9919 */ /* 0x000f260000008800 */
[----:B-1----:R-:W-:Y:S01]  /*21740*/  P2R R147, PR, RZ, 0x10 ;  /* 0x00000010ff937803 */ /* 0x002fe20000000000 */
[----:B------:R-:W1:Y:S01]  /*21750*/  @!P0 S2R R216, SR_CgaCtaId ;  /* 0x0000000000d88919 */ /* 0x000e620000008800 */
[----:B------:R-:W-:Y:S01]  /*21760*/  ISETP.GE.AND P0, PT, R136, R3, PT ;  /* 0x000000038800720c */ /* 0x000fe20003f06270 */
[----:B------:R2:W1:Y:S06]  /*21770*/  @!P3 LDS.U16 R107, [R131+0x4590] ;  /* 0x00459000836bb984 */ /* 0x00046c0000000400 */
[----:B------:R-:W-:Y:S01]  /*21780*/  @!P4 MOV R25, 0x400 ;  /* 0x000004000019c802 */ /* 0x000fe20000000f00 */
[----:B------:R-:W1:Y:S03]  /*21790*/  @!P3 LDS R125, [R81+0xac] ;  /* 0x0000ac00517db984 */ /* 0x000e660000000800 */
[----:B------:R-:W-:-:S02]  /*217a0*/  @!P4 LEA R200, R200, R25, 0x18 ;  /* 0x00000019c8c8c211 */ /* 0x000fc400078ec0ff */
[----:B------:R-:W-:Y:S01]  /*217b0*/  ISETP.GE.AND P4, PT, R138, R3, PT ;  /* 0x000000038a00720c */ /* 0x000fe20003f86270 */
[----:B------:R-:W1:Y:S01]  /*217c0*/  @!P2 LDS R121, [R81+0xe4] ;  /* 0x0000e4005179a984 */ /* 0x000e620000000800 */
[----:B------:R-:W-:Y:S02]  /*217d0*/  @!P0 MOV R25, 0x400 ;  /* 0x0000040000198802 */ /* 0x000fe40000000f00 */
[----:B--2---:R-:W-:Y:S02]  /*217e0*/  @!P6 MOV R131, 0x400 ;  /* 0x000004000083e802 */ /* 0x004fe40000000f00 */
[----:B------:R-:W-:Y:S02]  /*217f0*/  @!P0 LEA R25, R208, R25, 0x18 ;  /* 0x00000019d0198211 */ /* 0x000fe400078ec0ff */
[----:B------:R-:W-:Y:S02]  /*21800*/  ISETP.NE.AND P0, PT, R149, RZ, PT ;  /* 0x000000ff9500720c */ /* 0x000fe40003f05270 */
[----:B0-----:R-:W-:-:S02]  /*21810*/  @!P6 LEA R212, R212, R131, 0x18 ;  /* 0x00000083d4d4e211 */ /* 0x001fc400078ec0ff */
[----:B------:R-:W-:Y:S01]  /*21820*/  @!P5 MOV R131, 0x400 ;  /* 0x000004000083d802 */ /* 0x000fe20000000f00 */
[----:B---3--:R-:W-:Y:S01]  /*21830*/  @!P4 HADD2.F32 R35, -RZ, R35.H0_H0 ;  /* 0x20000023ff23c230 */ /* 0x008fe20000004100 */
[----:B----4-:R-:W-:-:S04]  /*21840*/  @!P1 LEA R141, R202, R141, 0x18 ;  /* 0x0000008dca8d9211 */ /* 0x010fc800078ec0ff */
[----:B-----5:R-:W-:Y:S01]  /*21850*/  @!P4 FFMA R192, R35, R123, R192 ;  /* 0x0000007b23c0c223 */ /* 0x020fe200000000c0 */
[----:B------:R-:W-:Y:S01]  /*21860*/  ISETP.GE.AND P4, PT, R112, R3, PT ;  /* 0x000000037000720c */ /* 0x000fe20003f86270 */
[----:B------:R0:W2:Y:S01]  /*21870*/  @!P6 LDS.U16 R35, [R212+0x3892] ;  /* 0x00389200d423e984 */ /* 0x0000a20000000400 */
[----:B------:R-:W-:Y:S01]  /*21880*/  @!P0 HADD2.F32 R194, -RZ, R111.H0_H0 ;  /* 0x2000006fffc28230 */ /* 0x000fe20000004100 */
[----:B------:R-:W-:Y:S02]  /*21890*/  @!P5 LEA R111, R214, R131, 0x18 ;  /* 0x00000083d66fd211 */ /* 0x000fe400078ec0ff */
[----:B------:R-:W3:Y:S01]  /*218a0*/  @!P6 LDS R131, [R81+0x44] ;  /* 0x000044005183e984 */ /* 0x000ee20000000800 */
[----:B------:R-:W-:Y:S01]  /*218b0*/  ISETP.GE.AND P6, PT, R130, R3, PT ;  /* 0x000000038200720c */ /* 0x000fe20003fc6270 */
[----:B------:R-:W-:Y:S01]  /*218c0*/  @!P0 FFMA R13, R194, R137, R13 ;  /* 0x00000089c20d8223 */ /* 0x000fe2000000000d */
[-C--:B------:R-:W-:Y:S02]  /*218d0*/  ISETP.GE.AND P1, PT, R132, R3.reuse, PT ;  /* 0x000000038400720c */ /* 0x080fe40003f26270 */
[----:B------:R-:W-:-:S02]  /*218e0*/  ISETP.GE.AND P5, PT, R134, R3, PT ;  /* 0x000000038600720c */ /* 0x000fc40003fa6270 */
[----:B------:R-:W-:Y:S01]  /*218f0*/  ISETP.GE.AND P0, PT, R30, R3, PT ;  /* 0x000000031e00720c */ /* 0x000fe20003f06270 */
[----:B------:R-:W-:Y:S01]  /*21900*/  @!P4 HADD2.F32 R194, -RZ, R117.H0_H0 ;  /* 0x20000075ffc2c230 */ /* 0x000fe20000004100 */
[----:B------:R-:W-:Y:S01]  /*21910*/  P2R R137, PR, RZ, 0x8 ;  /* 0x00000008ff897803 */ /* 0x000fe20000000000 */
[----:B-1----:R-:W-:-:S03]  /*21920*/  @!P3 HADD2.F32 R107, -RZ, R107.H0_H0 ;  /* 0x2000006bff6bb230 */ /* 0x002fc60000004100 */
[----:B------:R-:W-:Y:S01]  /*21930*/  @!P4 FFMA R13, R194, R139, R13 ;  /* 0x0000008bc20dc223 */ /* 0x000fe2000000000d */
[-C--:B------:R-:W-:Y:S01]  /*21940*/  ISETP.GE.AND P4, PT, R178, R3.reuse, PT ;  /* 0x00000003b200720c */ /* 0x080fe20003f86270 */
[----:B------:R-:W1:Y:S01]  /*21950*/  @!P6 S2R R204, SR_CgaCtaId ;  /* 0x0000000000cce919 */ /* 0x000e620000008800 */
[----:B------:R-:W-:Y:S01]  /*21960*/  ISETP.GE.AND P6, PT, R34, R3, PT ;  /* 0x000000032200720c */ /* 0x000fe20003fc6270 */
[----:B------:R-:W-:Y:S01]  /*21970*/  @!P3 FFMA R192, R107, R125, R192 ;  /* 0x0000007d6bc0b223 */ /* 0x000fe200000000c0 */
[----:B------:R-:W-:Y:S01]  /*21980*/  @!P2 HADD2.F32 R194, -RZ, R109.H0_H0 ;  /* 0x2000006dffc2a230 */ /* 0x000fe20000004100 */
[----:B------:R-:W4:Y:S01]  /*21990*/  @!P1 S2R R202, SR_CgaCtaId ;  /* 0x0000000000ca9919 */ /* 0x000f220000008800 */
[-C--:B------:R-:W-:Y:S02]  /*219a0*/  ISETP.GE.AND P1, PT, R24, R3.reuse, PT ;  /* 0x000000031800720c */ /* 0x080fe40003f26270 */
[----:B------:R-:W-:Y:S01]  /*219b0*/  ISETP.GE.AND P3, PT, R28, R3, PT ;  /* 0x000000031c00720c */ /* 0x000fe20003f66270 */
[----:B------:R-:W5:Y:S01]  /*219c0*/  @!P5 S2R R198, SR_CgaCtaId ;  /* 0x0000000000c6d919 */ /* 0x000f620000008800 */
[----:B------:R-:W-:Y:S01]  /*219d0*/  @!P2 FFMA R11, R194, R121, R11 ;  /* 0x00000079c20ba223 */ /* 0x000fe2000000000b */
[----:B------:R-:W-:-:S02]  /*219e0*/  ISETP.GE.AND P2, PT, R172, R3, PT ;  /* 0x00000003ac00720c */ /* 0x000fc40003f46270 */
[----:B------:R-:W-:Y:S01]  /*219f0*/  @!P4 HADD2.F32 R23, -RZ, R23.H0_H0 ;  /* 0x20000017ff17c230 */ /* 0x000fe20000004100 */
[----:B------:R-:W0:Y:S01]  /*21a00*/  @!P0 S2R R206, SR_CgaCtaId ;  /* 0x0000000000ce8919 */ /* 0x000e220000008800 */
[----:B------:R-:W-:Y:S01]  /*21a10*/  ISETP.NE.AND P0, PT, R145, RZ, PT ;  /* 0x000000ff9100720c */ /* 0x000fe20003f05270 */
[----:B------:R-:W-:Y:S02]  /*21a20*/  @!P6 HADD2.F32 R196, -RZ, R115.H0_H0 ;  /* 0x20000073ffc4e230 */ /* 0x000fe40000004100 */
[----:B------:R-:W-:Y:S01]  /*21a30*/  @!P4 FFMA R190, R119, R23, R190 ;  /* 0x0000001777bec223 */ /* 0x000fe200000000be */
[----:B------:R-:W-:Y:S02]  /*21a40*/  ISETP.NE.AND P4, PT, R147, RZ, PT ;  /* 0x000000ff9300720c */ /* 0x000fe40003f85270 */
[----:B------:R-:W-:Y:S01]  /*21a50*/  @!P1 MOV R117, 0x400 ;  /* 0x0000040000759802 */ /* 0x000fe20000000f00 */
[----:B------:R-:W-:Y:S01]  /*21a60*/  @!P6 FFMA R13, R210, R196, R13 ;  /* 0x000000c4d20de223 */ /* 0x000fe2000000000d */
[----:B------:R-:W-:Y:S01]  /*21a70*/  P2R R153, PR, RZ, 0x10 ;  /* 0x00000010ff997803 */ /* 0x000fe20000000000 */
[----:B------:R-:W3:Y:S01]  /*21a80*/  @!P2 S2R R196, SR_CgaCtaId ;  /* 0x0000000000c4a919 */ /* 0x000ee20000008800 */
[----:B------:R-:W-:-:S02]  /*21a90*/  @!P1 LEA R117, R216, R117, 0x18 ;  /* 0x00000075d8759211 */ /* 0x000fc400078ec0ff */
[----:B------:R-:W-:Y:S01]  /*21aa0*/  ISETP.NE.AND P1, PT, R143, RZ, PT ;  /* 0x000000ff8f00720c */ /* 0x000fe20003f25270 */
[----:B------:R-:W2:Y:S01]  /*21ab0*/  @!P0 S2R R208, SR_CgaCtaId ;  /* 0x0000000000d08919 */ /* 0x000ea20000008800 */
[-C--:B------:R-:W-:Y:S02]  /*21ac0*/  ISETP.GE.AND P6, PT, R168, R3.reuse, PT ;  /* 0x00000003a800720c */ /* 0x080fe40003fc6270 */
[----:B------:R-:W-:Y:S01]  /*21ad0*/  P2R R147, PR, RZ, 0x4 ;  /* 0x00000004ff937803 */ /* 0x000fe20000000000 */
[----:B------:R-:W-:Y:S01]  /*21ae0*/  @!P4 LDS R123, [R81+0xb0] ;  /* 0x0000b000517bc984 */ /* 0x000fe20000000800 */
[-C--:B------:R-:W-:Y:S02]  /*21af0*/  ISETP.GE.AND P2, PT, R30, R3.reuse, PT ;  /* 0x000000031e00720c */ /* 0x080fe40003f46270 */
[----:B------:R-:W-:Y:S01]  /*21b00*/  @!P5 MOV R23, 0x400 ;  /* 0x000004000017d802 */ /* 0x000fe20000000f00 */
[----:B------:R-:W-:Y:S01]  /*21b10*/  @!P4 LDS.U16 R107, [R200+0x4610] ;  /* 0x00461000c86bc984 */ /* 0x000fe20000000400 */
[----:B------:R-:W-:-:S02]  /*21b20*/  ISETP.GE.AND P4, PT, R170, R3, PT ;  /* 0x00000003aa00720c */ /* 0x000fc40003f86270 */
[----:B------:R-:W-:Y:S01]  /*21b30*/  P2R R155, PR, RZ, 0x2 ;  /* 0x00000002ff9b7803 */ /* 0x000fe20000000000 */
[----:B------:R-:W3:Y:S01]  /*21b40*/  @!P3 LDS.U16 R111, [R111+0x3912] ;  /* 0x003912006f6fb984 */ /* 0x000ee20000000400 */
[----:B------:R-:W-:Y:S02]  /*21b50*/  P2R R125, PR, RZ, 0x10 ;  /* 0x00000010ff7d7803 */ /* 0x000fe40000000000 */
[----:B-----5:R-:W-:Y:S01]  /*21b60*/  @!P5 LEA R198, R198, R23, 0x18 ;  /* 0x00000017c6c6d211 */ /* 0x020fe200078ec0ff */
[----:B------:R-:W5:Y:S01]  /*21b70*/  @!P3 LDS R139, [R81+0x48] ;  /* 0x00004800518bb984 */ /* 0x000f620000000800 */
[----:B------:R-:W-:Y:S02]  /*21b80*/  ISETP.GE.AND P3, PT, R24, R3, PT ;  /* 0x000000031800720c */ /* 0x000fe40003f66270 */
[----:B------:R-:W-:Y:S01]  /*21b90*/  ISETP.NE.AND P5, PT, R151, RZ, PT ;  /* 0x000000ff9700720c */ /* 0x000fe20003fa5270 */
[----:B------:R3:W-:Y:S01]  /*21ba0*/  @!P1 LDS.U16 R115, [R141+0x3992] ;  /* 0x003992008d739984 */ /* 0x0007e20000000400 */
[----:B------:R-:W-:-:S02]  /*21bb0*/  @!P2 MOV R119, 0x400 ;  /* 0x000004000077a802 */ /* 0x000fc40000000f00 */
[----:B------:R-:W-:Y:S01]  /*21bc0*/  P2R R151, PR, RZ, 0x8 ;  /* 0x00000008ff977803 */ /* 0x000fe20000000000 */
[----:B------:R-:W5:Y:S01]  /*21bd0*/  @!P4 S2R R210, SR_CgaCtaId ;  /* 0x0000000000d2c919 */ /* 0x000f620000008800 */
[----:B------:R-:W-:Y:S02]  /*21be0*/  ISETP.GE.AND P4, PT, R132, R3, PT ;  /* 0x000000038400720c */ /* 0x000fe40003f86270 */
[----:B0-----:R-:W-:Y:S01]  /*21bf0*/  @!P2 LEA R119, R206, R119, 0x18 ;  /* 0x00000077ce77a211 */ /* 0x001fe200078ec0ff */
[----:B------:R-:W-:Y:S01]  /*21c00*/  @!P1 LDS R143, [R81+0x4c] ;  /* 0x00004c00518f9984 */ /* 0x000fe20000000800 */
[----:B------:R-:W-:Y:S02]  /*21c10*/  ISETP.GE.AND P1, PT, R166, R3, PT ;  /* 0x00000003a600720c */ /* 0x000fe40003f26270 */
[----:B------:R-:W-:Y:S01]  /*21c20*/  @!P0 MOV R121, 0x400 ;  /* 0x0000040000798802 */ /* 0x000fe20000000f00 */
[----:B------:R-:W0:Y:S01]  /*21c30*/  @!P6 S2R R212, SR_CgaCtaId ;  /* 0x0000000000d4e919 */ /* 0x000e220000008800 */
[----:B------:R-:W-:-:S02]  /*21c40*/  @!P6 MOV R149, 0x400 ;  /* 0x000004000095e802 */ /* 0x000fc40000000f00 */
[----:B--2---:R-:W-:Y:S01]  /*21c50*/  @!P0 LEA R208, R208, R121, 0x18 ;  /* 0x00000079d0d08211 */ /* 0x004fe200078ec0ff */
[----:B------:R-:W-:Y:S02]  /*21c60*/  @!P3 LDS.U16 R117, [R117+0x3a12] ;  /* 0x003a12007575b984 */ /* 0x000fe40000000400 */
[----:B------:R-:W-:Y:S02]  /*21c70*/  @!P4 MOV R109, 0x400 ;  /* 0x00000400006dc802 */ /* 0x000fe40000000f00 */
[----:B------:R-:W-:Y:S02]  /*21c80*/  @!P2 LDS.U16 R119, [R119+0x3a92] ;  /* 0x003a92007777a984 */ /* 0x000fe40000000400 */
[----:B----4-:R-:W-:Y:S02]  /*21c90*/  @!P4 LEA R23, R202, R109, 0x18 ;  /* 0x0000006dca17c211 */ /* 0x010fe400078ec0ff */
[-C--:B------:R-:W-:Y:S01]  /*21ca0*/  ISETP.GE.AND P4, PT, R130, R3.reuse, PT ;  /* 0x000000038200720c */ /* 0x080fe20003f86270 */
[----:B------:R-:W-:Y:S01]  /*21cb0*/  @!P3 LDS R202, [R81+0x50] ;  /* 0x0000500051cab984 */ /* 0x000fe20000000800 */
[----:B------:R-:W-:Y:S01]  /*21cc0*/  ISETP.GE.AND P3, PT, R106, R3, PT ;  /* 0x000000036a00720c */ /* 0x000fe20003f66270 */
[----:B------:R-:W2:Y:S02]  /*21cd0*/  @!P1 S2R R214, SR_CgaCtaId ;  /* 0x0000000000d69919 */ /* 0x000ea40000008800 */
[----:B------:R-:W-:Y:S01]  /*21ce0*/  @!P2 LDS R145, [R81+0x54] ;  /* 0x000054005191a984 */ /* 0x000fe20000000800 */
[----:B------:R-:W-:-:S07]  /*21cf0*/  ISETP.NE.AND P2, PT, R147, RZ, PT ;  /* 0x000000ff9300720c */ /* 0x000fce0003f45270 */
[----:B------:R-:W-:Y:S01]  /*21d00*/  @!P4 MOV R121, 0x400 ;  /* 0x000004000079c802 */ /* 0x000fe20000000f00 */
[----:B------:R4:W2:Y:S01]  /*21d10*/  @!P5 LDS.U16 R109, [R127+0x4690] ;  /* 0x004690007f6dd984 */ /* 0x0008a20000000400 */
[----:B------:R-:W-:Y:S02]  /*21d20*/  @!P3 HADD2.F32 R194, -RZ, R35.H0_H0 ;  /* 0x20000023ffc2b230 */ /* 0x000fe40000004100 */
[----:B-1----:R-:W-:Y:S02]  /*21d30*/  @!P4 LEA R35, R204, R121, 0x18 ;  /* 0x00000079cc23c211 */ /* 0x002fe400078ec0ff */
[----:B------:R-:W-:Y:S01]  /*21d40*/  ISETP.NE.AND P4, PT, R125, RZ, PT ;  /* 0x000000ff7d00720c */ /* 0x000fe20003f85270 */
[----:B---3--:R-:W-:Y:S01]  /*21d50*/  @!P3 FFMA R13, R194, R131, R13 ;  /* 0x00000083c20db223 */ /* 0x008fe2000000000d */
[----:B0-----:R-:W-:Y:S01]  /*21d60*/  @!P6 LEA R149, R212, R149, 0x18 ;  /* 0x00000095d495e211 */ /* 0x001fe200078ec0ff */
[----:B------:R-:W-:Y:S01]  /*21d70*/  @!P0 LDS.U16 R121, [R208+0x3b12] ;  /* 0x003b1200d0798984 */ /* 0x000fe20000000400 */
[----:B------:R-:W-:-:S02]  /*21d80*/  @!P2 MOV R141, 0x400 ;  /* 0x00000400008da802 */ /* 0x000fc40000000f00 */
[----:B------:R-:W-:Y:S01]  /*21d90*/  ISETP.GE.AND P6, PT, R128, R3, PT ;  /* 0x000000038000720c */ /* 0x000fe20003fc6270 */
[----:B------:R-:W0:Y:S01]  /*21da0*/  @!P5 LDS R125, [R81+0xb4] ;  /* 0x0000b400517dd984 */ /* 0x000e220000000800 */
[----:B------:R-:W-:Y:S02]  /*21db0*/  @!P2 LEA R147, R196, R141, 0x18 ;  /* 0x0000008dc493a211 */ /* 0x000fe400078ec0ff */
[----:B------:R-:W-:Y:S01]  /*21dc0*/  ISETP.GE.AND P3, PT, R28, R3, PT ;  /* 0x000000031c00720c */ /* 0x000fe20003f66270 */
[----:B------:R-:W1:Y:S01]  /*21dd0*/  @!P0 LDS R131, [R81+0x58] ;  /* 0x0000580051838984 */ /* 0x000e620000000800 */
[----:B----4-:R-:W-:Y:S02]  /*21de0*/  @!P1 MOV R127, 0x400 ;  /* 0x00000400007f9802 */ /* 0x010fe40000000f00 */
[----:B------:R-:W-:-:S04]  /*21df0*/  @!P4 MOV R141, 0x400 ;  /* 0x00000400008dc802 */ /* 0x000fc80000000f00 */
[----:B-----5:R-:W-:Y:S01]  /*21e00*/  @!P4 LEA R210, R210, R141, 0x18 ;  /* 0x0000008dd2d2c211 */ /* 0x020fe200078ec0ff */
[----:B------:R-:W3:Y:S01]  /*21e10*/  @!P6 S2R R200, SR_CgaCtaId ;  /* 0x0000000000c8e919 */ /* 0x000ee20000008800 */
[----:B------:R-:W-:Y:S02]  /*21e20*/  ISETP.NE.AND P4, PT, R153, RZ, PT ;  /* 0x000000ff9900720c */ /* 0x000fe40003f85270 */
[----:B--2---:R-:W-:Y:S01]  /*21e30*/  @!P1 LEA R214, R214, R127, 0x18 ;  /* 0x0000007fd6d69211 */ /* 0x004fe200078ec0ff */
[----:B------:R-:W-:Y:S01]  /*21e40*/  @!P3 HADD2.F32 R194, -RZ, R111.H0_H0 ;  /* 0x2000006fffc2b230 */ /* 0x000fe20000004100 */
[----:B------:R-:W-:Y:S02]  /*21e50*/  ISETP.NE.AND P1, PT, R155, RZ, PT ;  /* 0x000000ff9b00720c */ /* 0x000fe40003f25270 */
[----:B------:R-:W-:Y:S02]  /*21e60*/  ISETP.NE.AND P6, PT, R157, RZ, PT ;  /* 0x000000ff9d00720c */ /* 0x000fe40003fc5270 */
[----:B------:R-:W-:Y:S01]  /*21e70*/  @!P3 FFMA R13, R194, R139, R13 ;  /* 0x0000008bc20db223 */ /* 0x000fe2000000000d */
[----:B------:R-:W-:Y:S01]  /*21e80*/  ISETP.NE.AND P3, PT, R151, RZ, PT ;  /* 0x000000ff9700720c */ /* 0x000fe20003f65270 */
[----:B------:R-:W-:Y:S01]  /*21e90*/  @!P2 LDS R139, [R81+0x5c] ;  /* 0x00005c00518ba984 */ /* 0x000fe20000000800 */
[----:B------:R-:W-:-:S02]  /*21ea0*/  P2R R141, PR, RZ, 0x10 ;  /* 0x00000010ff8d7803 */ /* 0x000fc40000000000 */
[----:B------:R-:W-:Y:S01]  /*21eb0*/  @!P4 HADD2.F32 R107, -RZ, R107.H0_H0 ;  /* 0x2000006bff6bc230 */ /* 0x000fe20000004100 */
[----:B------:R-:W-:Y:S01]  /*21ec0*/  P2R R159, PR, RZ, 0x40 ;  /* 0x00000040ff9f7803 */ /* 0x000fe20000000000 */
[----:B------:R-:W-:Y:S01]  /*21ed0*/  @!P5 HADD2.F32 R109, -RZ, R109.H0_H0 ;  /* 0x2000006dff6dd230 */ /* 0x000fe20000004100 */
[----:B------:R-:W-:Y:S01]  /*21ee0*/  P2R R157, PR, RZ, 0x4 ;  /* 0x00000004ff9d7803 */ /* 0x000fe20000000000 */
[----:B------:R-:W-:Y:S02]  /*21ef0*/  @!P1 HADD2.F32 R196, -RZ, R115.H0_H0 ;  /* 0x20000073ffc49230 */ /* 0x000fe40000004100 */
[----:B------:R-:W-:Y:S01]  /*21f00*/  @!P4 FFMA R192, R123, R107, R192 ;  /* 0x0000006b7bc0c223 */ /* 0x000fe200000000c0 */
[----:B------:R-:W-:Y:S01]  /*21f10*/  ISETP.GE.AND P4, PT, R164, R3, PT ;  /* 0x00000003a400720c */ /* 0x000fe20003f86270 */
[----:B------:R-:W2:Y:S01]  /*21f20*/  @!P6 LDS.U16 R107, [R129+0x4710] ;  /* 0x00471000816be984 */ /* 0x000ea20000000400 */
[----:B------:R-:W-:Y:S01]  /*21f30*/  @!P1 FFMA R13, R196, R143, R13 ;  /* 0x0000008fc40d9223 */ /* 0x000fe2000000000d */
[----:B------:R-:W-:-:S02]  /*21f40*/  ISETP.GE.AND P1, PT, R160, R3, PT ;  /* 0x00000003a000720c */ /* 0x000fc40003f26270 */
[----:B------:R-:W-:Y:S01]  /*21f50*/  @!P6 LDS R127, [R81+0xb8] ;  /* 0x0000b800517fe984 */ /* 0x000fe20000000800 */
[----:B------:R-:W-:Y:S01]  /*21f60*/  ISETP.GE.AND P6, PT, R30, R3, PT ;  /* 0x000000031e00720c */ /* 0x000fe20003fc6270 */
[----:B------:R-:W-:Y:S02]  /*21f70*/  @!P3 HADD2.F32 R194, -RZ, R117.H0_H0 ;  /* 0x20000075ffc2b230 */ /* 0x000fe40000004100 */
[----:B0-----:R-:W-:Y:S01]  /*21f80*/  @!P5 FFMA R192, R109, R125, R192 ;  /* 0x0000007d6dc0d223 */ /* 0x001fe200000000c0 */
[----:B------:R0:W4:Y:S01]  /*21f90*/  @!P2 LDS.U16 R115, [R147+0x3b92] ;  /* 0x003b92009373a984 */ /* 0x0001220000000400 */
[-C--:B------:R-:W-:Y:S01]  /*21fa0*/  ISETP.GE.AND P2, PT, R128, R3.reuse, PT ;  /* 0x000000038000720c */ /* 0x080fe20003f46270 */
[----:B------:R-:W-:Y:S02]  /*21fb0*/  @!P0 HADD2.F32 R196, -RZ, R121.H0_H0 ;  /* 0x20000079ffc48230 */ /* 0x000fe40000004100 */
[----:B------:R-:W-:Y:S01]  /*21fc0*/  @!P3 FFMA R13, R202, R194, R13 ;  /* 0x000000c2ca0db223 */ /* 0x000fe2000000000d */
[----:B------:R-:W5:Y:S01]  /*21fd0*/  @!P4 S2R R204, SR_CgaCtaId ;  /* 0x0000000000ccc919 */ /* 0x000f620000008800 */
[----:B------:R-:W-:-:S02]  /*21fe0*/  ISETP.GE.AND P4, PT, R162, R3, PT ;  /* 0x00000003a200720c */ /* 0x000fc40003f86270 */
[-C--:B------:R-:W-:Y:S01]  /*21ff0*/  ISETP.GE.AND P3, PT, R136, R3.reuse, PT ;  /* 0x000000038800720c */ /* 0x080fe20003f66270 */
[----:B------:R-:W2:Y:S01]  /*22000*/  @!P1 S2R R208, SR_CgaCtaId ;  /* 0x0000000000d09919 */ /* 0x000ea20000008800 */
[----:B------:R-:W-:Y:S01]  /*22010*/  ISETP.GE.AND P1, PT, R156, R3, PT ;  /* 0x000000039c00720c */ /* 0x000fe20003f26270 */
[----:B------:R-:W-:Y:S01]  /*22020*/  @!P6 HADD2.F32 R194, -RZ, R119.H0_H0 ;  /* 0x20000077ffc2e230 */ /* 0x000fe20000004100 */
[----:B0-----:R-:W-:Y:S02]  /*22030*/  P2R R147, PR, RZ, 0x20 ;  /* 0x00000020ff937803 */ /* 0x001fe40000000000 */
[----:B------:R-:W-:Y:S02]  /*22040*/  P2R R155, PR, RZ, 0x2 ;  /* 0x00000002ff9b7803 */ /* 0x000fe40000000000 */
[----:B------:R-:W-:Y:S01]  /*22050*/  @!P6 FFMA R13, R194, R145, R13 ;  /* 0x00000091c20de223 */ /* 0x000fe2000000000d */
[-C--:B------:R-:W-:Y:S02]  /*22060*/  ISETP.GE.AND P6, PT, R154, R3.reuse, PT ;  /* 0x000000039a00720c */ /* 0x080fe40003fc6270 */
[----:B------:R-:W0:Y:S01]  /*22070*/  @!P4 S2R R206, SR_CgaCtaId ;  /* 0x0000000000cec919 */ /* 0x000e220000008800 */
[----:B------:R-:W-:Y:S01]  /*22080*/  ISETP.GE.AND P4, PT, R158, R3, PT ;  /* 0x000000039e00720c */ /* 0x000fe20003f86270 */
[----:B-1----:R-:W-:Y:S01]  /*22090*/  @!P0 FFMA R13, R196, R131, R13 ;  /* 0x00000083c40d8223 */ /* 0x002fe2000000000d */
[-C--:B------:R-:W-:Y:S01]  /*220a0*/  ISETP.GE.AND P5, PT, R168, R3.reuse, PT ;  /* 0x00000003a800720c */ /* 0x080fe20003fa6270 */
[----:B------:R-:W1:Y:S01]  /*220b0*/  @!P1 S2R R216, SR_CgaCtaId ;  /* 0x0000000000d89919 */ /* 0x000e620000008800 */
[----:B------:R-:W-:-:S02]  /*220c0*/  ISETP.GE.AND P1, PT, R134, R3, PT ;  /* 0x000000038600720c */ /* 0x000fc40003f26270 */
[----:B------:R-:W-:Y:S01]  /*220d0*/  P2R R125, PR, RZ, 0x1 ;  /* 0x00000001ff7d7803 */ /* 0x000fe20000000000 */
[----:B------:R3:W-:Y:S01]  /*220e0*/  @!P3 LDS.U16 R111, [R25+0x4790] ;  /* 0x00479000196fb984 */ /* 0x0007e20000000400 */
[-C--:B------:R-:W-:Y:S02]  /*220f0*/  ISETP.GE.AND P0, PT, R162, R3.reuse, PT ;  /* 0x00000003a200720c */ /* 0x080fe40003f06270 */
[----:B------:R-:W-:Y:S01]  /*22100*/  P2R R153, PR, RZ, 0x8 ;  /* 0x00000008ff997803 */ /* 0x000fe20000000000 */
[----:B------:R-:W4:Y:S01]  /*22110*/  @!P6 S2R R218, SR_CgaCtaId ;  /* 0x0000000000dae919 */ /* 0x000f220000008800 */
[-C--:B------:R-:W-:Y:S01]  /*22120*/  ISETP.GE.AND P6, PT, R164, R3.reuse, PT ;  /* 0x00000003a400720c */ /* 0x080fe20003fc6270 */
[----:B------:R-:W2:Y:S01]  /*22130*/  @!P4 S2R R212, SR_CgaCtaId ;  /* 0x0000000000d4c919 */ /* 0x000ea20000008800 */
[----:B---3--:R-:W-:Y:S02]  /*22140*/  @!P2 MOV R25, 0x400 ;  /* 0x000004000019a802 */ /* 0x008fe40000000f00 */
[----:B------:R-:W-:Y:S01]  /*22150*/  ISETP.GE.AND P4, PT, R170, R3, PT ;  /* 0x00000003aa00720c */ /* 0x000fe20003f86270 */
[----:B------:R-:W-:Y:S01]  /*22160*/  @!P1 LDS.U16 R109, [R198+0x4810] ;  /* 0x00481000c66d9984 */ /* 0x000fe20000000400 */
[----:B------:R-:W-:-:S02]  /*22170*/  @!P2 LEA R25, R200, R25, 0x18 ;  /* 0x00000019c819a211 */ /* 0x000fc400078ec0ff */
[-C--:B------:R-:W-:Y:S01]  /*22180*/  ISETP.GE.AND P2, PT, R158, R3.reuse, PT ;  /* 0x000000039e00720c */ /* 0x080fe20003f46270 */
[----:B------:R-:W-:Y:S01]  /*22190*/  @!P1 LDS R131, [R81+0xc0] ;  /* 0x0000c00051839984 */ /* 0x000fe20000000800 */
[----:B------:R-:W-:-:S03]  /*221a0*/  ISETP.GE.AND P1, PT, R166, R3, PT ;  /* 0x00000003a600720c */ /* 0x000fc60003f26270 */
[----:B------:R-:W-:Y:S01]  /*221b0*/  @!P6 MOV R121, 0x400 ;  /* 0x000004000079e802 */ /* 0x000fe20000000f00 */
[----:B------:R-:W-:Y:S01]  /*221c0*/  @!P5 LDS.U16 R119, [R149+0x3c92] ;  /* 0x003c92009577d984 */ /* 0x000fe20000000400 */
[----:B------:R-:W-:Y:S02]  /*221d0*/  @!P0 MOV R145, 0x400 ;  /* 0x0000040000918802 */ /* 0x000fe40000000f00 */
[----:B-----5:R-:W-:Y:S01]  /*221e0*/  @!P6 LEA R123, R204, R121, 0x18 ;  /* 0x00000079cc7be211 */ /* 0x020fe200078ec0ff */
[----:B------:R-:W-:Y:S01]  /*221f0*/  @!P3 LDS R129, [R81+0xbc] ;  /* 0x0000bc005181b984 */ /* 0x000fe20000000800 */
[----:B0-----:R-:W-:Y:S02]  /*22200*/  @!P0 LEA R206, R206, R145, 0x18 ;  /* 0x00000091cece8211 */ /* 0x001fe400078ec0ff */
[----:B------:R-:W-:Y:S01]  /*22210*/  ISETP.GE.AND P3, PT, R160, R3, PT ;  /* 0x00000003a000720c */ /* 0x000fe20003f66270 */
[----:B------:R-:W0:Y:S01]  /*22220*/  @!P4 LDS.U16 R117, [R210+0x3c12] ;  /* 0x003c1200d275c984 */ /* 0x000e220000000400 */
[----:B------:R-:W-:-:S03]  /*22230*/  @!P2 MOV R145, 0x400 ;  /* 0x000004000091a802 */ /* 0x000fc60000000f00 */
[----:B------:R-:W-:Y:S04]  /*22240*/  @!P1 LDS.U16 R121, [R214+0x3d12] ;  /* 0x003d1200d6799984 */ /* 0x000fe80000000400 */
[----:B------:R-:W-:Y:S01]  /*22250*/  @!P1 LDS R149, [R81+0x68] ;  /* 0x0000680051959984 */ /* 0x000fe20000000800 */
[----:B------:R-:W-:-:S03]  /*22260*/  ISETP.NE.AND P1, PT, R155, RZ, PT ;  /* 0x000000ff9b00720c */ /* 0x000fc60003f25270 */
[----:B------:R-:W-:Y:S01]  /*22270*/  @!P6 LDS.U16 R123, [R123+0x3d92] ;  /* 0x003d92007b7be984 */ /* 0x000fe20000000400 */
[----:B------:R-:W-:Y:S02]  /*22280*/  ISETP.NE.AND P6, PT, R159, RZ, PT ;  /* 0x000000ff9f00720c */ /* 0x000fe40003fc5270 */
[----:B--2---:R-:W-:Y:S01]  /*22290*/  @!P2 LEA R212, R212, R145, 0x18 ;  /* 0x00000091d4d4a211 */ /* 0x004fe200078ec0ff */
[----:B------:R-:W2:Y:S01]  /*222a0*/  @!P4 LDS R202, [R81+0x60] ;  /* 0x0000600051cac984 */ /* 0x000ea20000000800 */
[----:B------:R-:W-:Y:S02]  /*222b0*/  ISETP.NE.AND P2, PT, R157, RZ, PT ;  /* 0x000000ff9d00720c */ /* 0x000fe40003f45270 */
[----:B------:R-:W-:Y:S01]  /*222c0*/  @!P3 MOV R151, 0x400 ;  /* 0x000004000097b802 */ /* 0x000fe20000000f00 */
[----:B------:R-:W3:Y:S02]  /*222d0*/  @!P5 LDS R143, [R81+0x64] ;  /* 0x00006400518fd984 */ /* 0x000ee40000000800 */
[----:B------:R-:W-:-:S02]  /*222e0*/  @!P1 MOV R145, 0x400 ;  /* 0x0000040000919802 */ /* 0x000fc40000000f00 */
[----:B------:R-:W-:Y:S01]  /*222f0*/  @!P3 LEA R208, R208, R151, 0x18 ;  /* 0x00000097d0d0b211 */ /* 0x000fe200078ec0ff */
[----:B------:R-:W-:Y:S01]  /*22300*/  @!P0 LDS R204, [R81+0x70] ;  /* 0x0000700051cc8984 */ /* 0x000fe20000000800 */
[----:B------:R-:W-:Y:S01]  /*22310*/  @!P6 HADD2.F32 R107, -RZ, R107.H0_H0 ;  /* 0x2000006bff6be230 */ /* 0x000fe20000004100 */
[----:B-1----:R-:W-:Y:S02]  /*22320*/  @!P1 LEA R216, R216, R145, 0x18 ;  /* 0x00000091d8d89211 */ /* 0x002fe400078ec0ff */
[----:B------:R-:W-:Y:S01]  /*22330*/  P2R R145, PR, RZ, 0x40 ;  /* 0x00000040ff917803 */ /* 0x000fe20000000000 */
[----:B----4-:R-:W-:Y:S02]  /*22340*/  @!P2 HADD2.F32 R194, -RZ, R115.H0_H0 ;  /* 0x20000073ffc2a230 */ /* 0x010fe40000004100 */
[----:B------:R-:W-:Y:S01]  /*22350*/  @!P6 FFMA R192, R107, R127, R192 ;  /* 0x0000007f6bc0e223 */ /* 0x000fe200000000c0 */
[----:B------:R-:W-:Y:S01]  /*22360*/  ISETP.GE.AND P6, PT, R164, R3, PT ;  /* 0x00000003a400720c */ /* 0x000fe20003fc6270 */
[----:B------:R1:W-:Y:S01]  /*22370*/  @!P0 LDS.U16 R107, [R206+0x3e12] ;  /* 0x003e1200ce6b8984 */ /* 0x0003e20000000400 */
[----:B------:R-:W-:Y:S01]  /*22380*/  ISETP.NE.AND P3, PT, R153, RZ, PT ;  /* 0x000000ff9900720c */ /* 0x000fe20003f65270 */
[----:B------:R-:W-:Y:S01]  /*22390*/  @!P2 FFMA R13, R194, R139, R13 ;  /* 0x0000008bc20da223 */ /* 0x000fe2000000000d */
[----:B------:R-:W-:-:S02]  /*223a0*/  P2R R153, PR, RZ, 0x2 ;  /* 0x00000002ff997803 */ /* 0x000fc40000000000 */
[-C--:B------:R-:W-:Y:S02]  /*223b0*/  ISETP.GE.AND P1, PT, R154, R3.reuse, PT ;  /* 0x000000039a00720c */ /* 0x080fe40003f26270 */
[-C--:B------:R-:W-:Y:S01]  /*223c0*/  ISETP.GE.AND P2, PT, R124, R3.reuse, PT ;  /* 0x000000037c00720c */ /* 0x080fe20003f46270 */
[----:B0-----:R-:W-:Y:S01]  /*223d0*/  @!P4 HADD2.F32 R194, -RZ, R117.H0_H0 ;  /* 0x20000075ffc2c230 */ /* 0x001fe20000004100 */
[-C--:B------:R-:W-:Y:S02]  /*223e0*/  ISETP.GE.AND P0, PT, R132, R3.reuse, PT ;  /* 0x000000038400720c */ /* 0x080fe40003f06270 */
[----:B------:R-:W-:Y:S01]  /*223f0*/  P2R R155, PR, RZ, 0x4 ;  /* 0x00000004ff9b7803 */ /* 0x000fe20000000000 */
[----:B------:R-:W0:Y:S01]  /*22400*/  @!P6 LDS R151, [R81+0x6c] ;  /* 0x00006c005197e984 */ /* 0x000e220000000800 */
[----:B------:R-:W-:Y:S01]  /*22410*/  ISETP.GE.AND P6, PT, R126, R3, PT ;  /* 0x000000037e00720c */ /* 0x000fe20003fc6270 */
[----:B------:R-:W-:Y:S01]  /*22420*/  @!P3 HADD2.F32 R111, -RZ, R111.H0_H0 ;  /* 0x2000006fff6fb230 */ /* 0x000fe20000004100 */
[----:B------:R-:W-:-:S03]  /*22430*/  P2R R157, PR, RZ, 0x1 ;  /* 0x00000001ff9d7803 */ /* 0x000fc60000000000 */
[----:B------:R-:W-:Y:S01]  /*22440*/  @!P1 MOV R115, 0x400 ;  /* 0x0000040000739802 */ /* 0x000fe20000000f00 */
[----:B------:R-:W-:Y:S01]  /*22450*/  @!P3 FFMA R192, R111, R129, R192 ;  /* 0x000000816fc0b223 */ /* 0x000fe200000000c0 */
[----:B------:R-:W4:Y:S01]  /*22460*/  @!P2 S2R R198, SR_CgaCtaId ;  /* 0x0000000000c6a919 */ /* 0x000f220000008800 */
[----:B------:R-:W-:Y:S02]  /*22470*/  ISETP.GE.AND P2, PT, R166, R3, PT ;  /* 0x00000003a600720c */ /* 0x000fe40003f46270 */
[----:B------:R-:W-:Y:S01]  /*22480*/  @!P1 LEA R218, R218, R115, 0x18 ;  /* 0x00000073dada9211 */ /* 0x000fe200078ec0ff */
[----:B--2---:R-:W-:Y:S01]  /*22490*/  @!P4 FFMA R13, R202, R194, R13 ;  /* 0x000000c2ca0dc223 */ /* 0x004fe2000000000d */
[-C--:B------:R-:W-:Y:S01]  /*224a0*/  ISETP.GE.AND P1, PT, R160, R3.reuse, PT ;  /* 0x00000003a000720c */ /* 0x080fe20003f26270 */
[----:B------:R-:W2:Y:S01]  /*224b0*/  @!P6 S2R R196, SR_CgaCtaId ;  /* 0x0000000000c4e919 */ /* 0x000ea20000008800 */
[-C--:B------:R-:W-:Y:S01]  /*224c0*/  ISETP.GE.AND P6, PT, R134, R3.reuse, PT ;  /* 0x000000038600720c */ /* 0x080fe20003fc6270 */
[----:B------:R-:W-:Y:S01]  /*224d0*/  @!P5 HADD2.F32 R194, -RZ, R119.H0_H0 ;  /* 0x20000077ffc2d230 */ /* 0x000fe20000004100 */
[-C--:B------:R-:W-:Y:S01]  /*224e0*/  ISETP.GE.AND P3, PT, R122, R3.reuse, PT ;  /* 0x000000037a00720c */ /* 0x080fe20003f66270 */
[----:B------:R-:W-:Y:S01]  /*224f0*/  @!P0 LDS R127, [R81+0xc4] ;  /* 0x0000c400517f8984 */ /* 0x000fe20000000800 */
[----:B------:R-:W-:-:S02]  /*22500*/  ISETP.GE.AND P4, PT, R152, R3, PT ;  /* 0x000000039800720c */ /* 0x000fc40003f86270 */
[----:B---3--:R-:W-:Y:S01]  /*22510*/  @!P5 FFMA R13, R194, R143, R13 ;  /* 0x0000008fc20dd223 */ /* 0x008fe2000000000d */
[----:B------:R-:W-:Y:S01]  /*22520*/  @!P2 HADD2.F32 R194, -RZ, R121.H0_H0 ;  /* 0x20000079ffc2a230 */ /* 0x000fe20000004100 */
[----:B------:R-:W-:-:S03]  /*22530*/  ISETP.GE.AND P5, PT, R150, R3, PT ;  /* 0x000000039600720c */ /* 0x000fc60003fa6270 */
[----:B------:R-:W3:Y:S01]  /*22540*/  @!P1 LDS.U16 R111, [R208+0x3e92] ;  /* 0x003e9200d06f9984 */ /* 0x000ee20000000400 */
[----:B------:R-:W-:Y:S01]  /*22550*/  @!P2 FFMA R13, R194, R149, R13 ;  /* 0x00000095c20da223 */ /* 0x000fe2000000000d */
[----:B------:R-:W-:Y:S01]  /*22560*/  @!P6 HADD2.F32 R109, -RZ, R109.H0_H0 ;  /* 0x2000006dff6de230 */ /* 0x000fe20000004100 */
[----:B------:R-:W-:Y:S01]  /*22570*/  ISETP.NE.AND P2, PT, R155, RZ, PT ;  /* 0x000000ff9b00720c */ /* 0x000fe20003f45270 */
[----:B------:R-:W5:Y:S01]  /*22580*/  @!P3 S2R R200, SR_CgaCtaId ;  /* 0x0000000000c8b919 */ /* 0x000f620000008800 */
[----:B------:R-:W-:Y:S02]  /*22590*/  ISETP.GE.AND P3, PT, R120, R3, PT ;  /* 0x000000037800720c */ /* 0x000fe40003f66270 */
[----:B------:R-:W-:Y:S01]  /*225a0*/  @!P6 FFMA R192, R131, R109, R192 ;  /* 0x0000006d83c0e223 */ /* 0x000fe200000000c0 */
[-C--:B------:R-:W-:Y:S01]  /*225b0*/  ISETP.GE.AND P6, PT, R130, R3.reuse, PT ;  /* 0x000000038200720c */ /* 0x080fe20003fc6270 */
[----:B------:R-:W-:Y:S01]  /*225c0*/  @!P1 LDS R131, [R81+0x74] ;  /* 0x0000740051839984 */ /* 0x000fe20000000800 */
[----:B------:R-:W-:-:S02]  /*225d0*/  ISETP.GE.AND P1, PT, R158, R3, PT ;  /* 0x000000039e00720c */ /* 0x000fc40003f26270 */
[----:B------:R-:W-:Y:S01]  /*225e0*/  P2R R161, PR, RZ, 0x4 ;  /* 0x00000004ffa17803 */ /* 0x000fe20000000000 */
[----:B------:R0:W3:Y:S01]  /*225f0*/  @!P0 LDS.U16 R109, [R23+0x4890] ;  /* 0x00489000176d8984 */ /* 0x0000e20000000400 */
[----:B------:R-:W-:Y:S02]  /*22600*/  ISETP.GE.AND P0, PT, R148, R3, PT ;  /* 0x000000039400720c */ /* 0x000fe40003f06270 */
[----:B------:R-:W-:Y:S01]  /*22610*/  P2R R155, PR, RZ, 0x8 ;  /* 0x00000008ff9b7803 */ /* 0x000fe20000000000 */
[----:B-1----:R-:W1:Y:S01]  /*22620*/  @!P4 S2R R206, SR_CgaCtaId ;  /* 0x0000000000cec919 */ /* 0x002e620000008800 */
[----:B------:R-:W-:-:S03]  /*22630*/  @!P3 MOV R121, 0x400 ;  /* 0x000004000079b802 */ /* 0x000fc60000000f00 */
[----:B------:R-:W-:Y:S01]  /*22640*/  @!P6 LDS.U16 R35, [R35+0x4910] ;  /* 0x004910002323e984 */ /* 0x000fe20000000400 */
[----:B0-----:R-:W-:-:S03]  /*22650*/  @!P2 MOV R23, 0x400 ;  /* 0x000004000017a802 */ /* 0x001fc60000000f00 */
[----:B------:R0:W3:Y:S01]  /*22660*/  @!P1 LDS.U16 R115, [R212+0x3f12] ;  /* 0x003f1200d4739984 */ /* 0x0000e20000000400 */
[----:B----4-:R-:W-:Y:S02]  /*22670*/  @!P2 LEA R198, R198, R23, 0x18 ;  /* 0x00000017c6c6a211 */ /* 0x010fe400078ec0ff */
[CC--:B------:R-:W-:Y:S01]  /*22680*/  ISETP.GE.AND P2, PT, R164.reuse, R3.reuse, PT ;  /* 0x00000003a400720c */ /* 0x0c0fe20003f46270 */
[----:B------:R-:W4:Y:S01]  /*22690*/  @!P1 LDS R139, [R81+0x78] ;  /* 0x00007800518b9984 */ /* 0x000f220000000800 */
[----:B------:R-:W-:Y:S02]  /*226a0*/  ISETP.NE.AND P1, PT, R153, RZ, PT ;  /* 0x000000ff9900720c */ /* 0x000fe40003f25270 */
[----:B------:R-:W-:Y:S01]  /*226b0*/  P2R R153, PR, RZ, 0x40 ;  /* 0x00000040ff997803 */ /* 0x000fe20000000000 */
[----:B------:R-:W-:Y:S01]  /*226c0*/  @!P6 LDS R129, [R81+0xc8] ;  /* 0x0000c8005181e984 */ /* 0x000fe20000000800 */
[-C--:B------:R-:W-:Y:S01]  /*226d0*/  ISETP.GE.AND P6, PT, R164, R3.reuse, PT ;  /* 0x00000003a400720c */ /* 0x080fe20003fc6270 */
[----:B------:R-:W4:Y:S01]  /*226e0*/  @!P0 S2R R214, SR_CgaCtaId ;  /* 0x0000000000d68919 */ /* 0x000f220000008800 */
[-C--:B------:R-:W-:Y:S01]  /*226f0*/  ISETP.GE.AND P0, PT, R126, R3.reuse, PT ;  /* 0x000000037e00720c */ /* 0x080fe20003f06270 */
[----:B------:R-:W0:Y:S06]  /*22700*/  @!P3 S2R R202, SR_CgaCtaId ;  /* 0x0000000000cab919 */ /* 0x000e2c0000008800 */
[----:B------:R-:W4:Y:S04]  /*22710*/  @!P1 LDS.U16 R117, [R216+0x3f92] ;  /* 0x003f9200d8759984 */ /* 0x000f280000000400 */
[----:B------:R-:W-:Y:S01]  /*22720*/  @!P6 HADD2.F32 R194, -RZ, R123.H0_H0 ;  /* 0x2000007bffc2e230 */ /* 0x000fe20000004100 */
[----:B------:R-:W-:Y:S01]  /*22730*/  ISETP.GE.AND P6, PT, R154, R3, PT ;  /* 0x000000039a00720c */ /* 0x000fe20003fc6270 */
[----:B------:R-:W4:Y:S01]  /*22740*/  @!P1 LDS R143, [R81+0x7c] ;  /* 0x00007c00518f9984 */ /* 0x000f220000000800 */
[----:B------:R-:W-:-:S02]  /*22750*/  @!P4 MOV R123, 0x400 ;  /* 0x00000400007bc802 */ /* 0x000fc40000000f00 */
[----:B------:R-:W-:Y:S01]  /*22760*/  @!P0 MOV R119, 0x400 ;  /* 0x0000040000778802 */ /* 0x000fe20000000f00 */
[----:B------:R-:W-:Y:S01]  /*22770*/  @!P2 FFMA R13, R194, R151, R13 ;  /* 0x00000097c20da223 */ /* 0x000fe2000000000d */
[----:B------:R-:W-:Y:S01]  /*22780*/  ISETP.GE.AND P2, PT, R162, R3, PT ;  /* 0x00000003a200720c */ /* 0x000fe20003f46270 */
[----:B------:R-:W4:Y:S01]  /*22790*/  @!P5 S2R R210, SR_CgaCtaId ;  /* 0x0000000000d2d919 */ /* 0x000f220000008800 */
[----:B--2---:R-:W-:Y:S02]  /*227a0*/  @!P0 LEA R196, R196, R119, 0x18 ;  /* 0x00000077c4c48211 */ /* 0x004fe400078ec0ff */
[-C--:B------:R-:W-:Y:S01]  /*227b0*/  ISETP.GE.AND P0, PT, R122, R3.reuse, PT ;  /* 0x000000037a00720c */ /* 0x080fe20003f06270 */
[----:B------:R-:W-:Y:S04]  /*227c0*/  @!P4 LDS R149, [R81+0x84] ;  /* 0x000084005195c984 */ /* 0x000fe80000000800 */
[----:B------:R-:W2:Y:S04]  /*227d0*/  @!P6 LDS.U16 R119, [R218+0x4012] ;  /* 0x00401200da77e984 */ /* 0x000ea80000000400 */
[----:B------:R-:W2:Y:S01]  /*227e0*/  @!P6 LDS R208, [R81+0x80] ;  /* 0x0000800051d0e984 */ /* 0x000ea20000000800 */
[----:B------:R-:W-:Y:S01]  /*227f0*/  ISETP.GE.AND P6, PT, R118, R3, PT ;  /* 0x000000037600720c */ /* 0x000fe20003fc6270 */
[----:B------:R-:W-:-:S02]  /*22800*/  @!P2 HADD2.F32 R194, -RZ, R107.H0_H0 ;  /* 0x2000006bffc2a230 */ /* 0x000fc40000004100 */
[----:B------:R-:W-:-:S03]  /*22810*/  @!P0 MOV R23, 0x400 ;  /* 0x0000040000178802 */ /* 0x000fc60000000f00 */
[----:B------:R-:W-:Y:S01]  /*22820*/  @!P2 FFMA R13, R204, R194, R13 ;  /* 0x000000c2cc0da223 */ /* 0x000fe2000000000d */
[----:B-----5:R-:W-:Y:S02]  /*22830*/  @!P0 LEA R107, R200, R23, 0x18 ;  /* 0x00000017c86b8211 */ /* 0x020fe400078ec0ff */
[----:B0-----:R-:W-:Y:S02]  /*22840*/  @!P3 LEA R23, R202, R121, 0x18 ;  /* 0x00000079ca17b211 */ /* 0x001fe400078ec0ff */
[-C--:B------:R-:W-:Y:S02]  /*22850*/  ISETP.GE.AND P3, PT, R146, R3.reuse, PT ;  /* 0x000000039200720c */ /* 0x080fe40003f66270 */
[----:B------:R-:W0:Y:S01]  /*22860*/  @!P6 S2R R200, SR_CgaCtaId ;  /* 0x0000000000c8e919 */ /* 0x000e220000008800 */
[----:B------:R-:W-:Y:S02]  /*22870*/  ISETP.GE.AND P6, PT, R160, R3, PT ;  /* 0x00000003a000720c */ /* 0x000fe40003fc6270 */
[----:B------:R-:W-:-:S02]  /*22880*/  ISETP.NE.AND P0, PT, R157, RZ, PT ;  /* 0x000000ff9d00720c */ /* 0x000fc40003f05270 */
[----:B------:R-:W-:Y:S02]  /*22890*/  ISETP.GE.AND P2, PT, R148, R3, PT ;  /* 0x000000039400720c */ /* 0x000fe40003f46270 */
[----:B-1----:R-:W-:Y:S02]  /*228a0*/  @!P4 LEA R121, R206, R123, 0x18 ;  /* 0x0000007bce79c211 */ /* 0x002fe400078ec0ff */
[----:B------:R-:W-:Y:S02]  /*228b0*/  @!P5 MOV R123, 0x400 ;  /* 0x00000400007bd802 */ /* 0x000fe40000000f00 */
[----:B------:R-:W1:Y:S01]  /*228c0*/  @!P3 S2R R212, SR_CgaCtaId ;  /* 0x0000000000d4b919 */ /* 0x000e620000008800 */
[----:B------:R-:W-:Y:S02]  /*228d0*/  ISETP.GE.AND P3, PT, R158, R3, PT ;  /* 0x000000039e00720c */ /* 0x000fe40003f66270 */
[----:B---3--:R-:W-:Y:S01]  /*228e0*/  @!P6 HADD2.F32 R194, -RZ, R111.H0_H0 ;  /* 0x2000006fffc2e230 */ /* 0x008fe20000004100 */
[----:B------:R-:W3:Y:S01]  /*228f0*/  @!P4 LDS.U16 R121, [R121+0x4092] ;  /* 0x004092007979c984 */ /* 0x000ee20000000400 */
[----:B------:R-:W-:Y:S01]  /*22900*/  @!P0 HADD2.F32 R109, -RZ, R109.H0_H0 ;  /* 0x2000006dff6d8230 */ /* 0x000fe20000004100 */
[----:B----4-:R-:W-:-:S02]  /*22910*/  @!P5 LEA R123, R210, R123, 0x18 ;  /* 0x0000007bd27bd211 */ /* 0x010fc400078ec0ff */
[----:B------:R-:W-:Y:S01]  /*22920*/  @!P6 FFMA R13, R194, R131, R13 ;  /* 0x00000083c20de223 */ /* 0x000fe2000000000d */
[----:B------:R-:W-:Y:S01]  /*22930*/  ISETP.GE.AND P6, PT, R182, R3, PT ;  /* 0x00000003b600720c */ /* 0x000fe20003fc6270 */
[----:B------:R-:W-:Y:S01]  /*22940*/  @!P0 FFMA R192, R109, R127, R192 ;  /* 0x0000007f6dc08223 */ /* 0x000fe200000000c0 */
[----:B------:R-:W-:Y:S01]  /*22950*/  @!P2 MOV R111, 0x400 ;  /* 0x00000400006fa802 */ /* 0x000fe20000000f00 */
[----:B------:R-:W4:Y:S01]  /*22960*/  @!P5 LDS.U16 R123, [R123+0x4112] ;  /* 0x004112007b7bd984 */ /* 0x000f220000000400 */
[----:B------:R-:W-:Y:S01]  /*22970*/  P2R R131, PR, RZ, 0x20 ;  /* 0x00000020ff837803 */ /* 0x000fe20000000000 */
[----:B------:R-:W-:Y:S01]  /*22980*/  @!P3 HADD2.F32 R194, -RZ, R115.H0_H0 ;  /* 0x20000073ffc2b230 */ /* 0x000fe20000004100 */
[----:B------:R-:W-:Y:S02]  /*22990*/  @!P2 LEA R111, R214, R111, 0x18 ;  /* 0x0000006fd66fa211 */ /* 0x000fe400078ec0ff */
[----:B------:R-:W-:Y:S02]  /*229a0*/  ISETP.GE.AND P2, PT, R144, R3, PT ;  /* 0x000000039000720c */ /* 0x000fe40003f46270 */
[----:B------:R-:W-:Y:S01]  /*229b0*/  @!P3 FFMA R13, R194, R139, R13 ;  /* 0x0000008bc20db223 */ /* 0x000fe2000000000d */
[----:B------:R-:W-:Y:S01]  /*229c0*/  @!P1 HADD2.F32 R194, -RZ, R117.H0_H0 ;  /* 0x20000075ffc29230 */ /* 0x000fe20000004100 */
[----:B------:R-:W-:Y:S01]  /*229d0*/  ISETP.GE.AND P3, PT, R180, R3, PT ;  /* 0x00000003b400720c */ /* 0x000fe20003f66270 */
[----:B------:R-:W5:Y:S01]  /*229e0*/  @!P6 S2R R202, SR_CgaCtaId ;  /* 0x0000000000cae919 */ /* 0x000f620000008800 */
[----:B------:R-:W-:-:S02]  /*229f0*/  ISETP.NE.AND P6, PT, R153, RZ, PT ;  /* 0x000000ff9900720c */ /* 0x000fc40003fc5270 */
[----:B------:R-:W-:Y:S01]  /*22a00*/  P2R R153, PR, RZ, 0x1 ;  /* 0x00000001ff997803 */ /* 0x000fe20000000000 */
[----:B------:R-:W-:Y:S01]  /*22a10*/  @!P1 FFMA R13, R194, R143, R13 ;  /* 0x0000008fc20d9223 */ /* 0x000fe2000000000d */
[-C--:B------:R-:W-:Y:S01]  /*22a20*/  ISETP.GE.AND P0, PT, R128, R3.reuse, PT ;  /* 0x000000038000720c */ /* 0x080fe20003f06270 */
[----:B------:R-:W5:Y:S01]  /*22a30*/  @!P5 LDS R143, [R81+0x88] ;  /* 0x00008800518fd984 */ /* 0x000f620000000800 */
[-C--:B------:R-:W-:Y:S02]  /*22a40*/  ISETP.GE.AND P5, PT, R118, R3.reuse, PT ;  /* 0x000000037600720c */ /* 0x080fe40003fa6270 */
[----:B------:R-:W-:Y:S01]  /*22a50*/  ISETP.NE.AND P1, PT, R133, RZ, PT ;  /* 0x000000ff8500720c */ /* 0x000fe20003f25270 */
[----:B------:R-:W1:Y:S04]  /*22a60*/  @!P2 S2R R210, SR_CgaCtaId ;  /* 0x0000000000d2a919 */ /* 0x000e680000008800 */
[----:B------:R-:W-:Y:S01]  /*22a70*/  @!P6 HADD2.F32 R35, -RZ, R35.H0_H0 ;  /* 0x20000023ff23e230 */ /* 0x000fe20000004100 */
[----:B------:R-:W4:Y:S01]  /*22a80*/  @!P3 S2R R204, SR_CgaCtaId ;  /* 0x0000000000ccb919 */ /* 0x000f220000008800 */
[----:B------:R-:W-:-:S02]  /*22a90*/  ISETP.GE.AND P3, PT, R142, R3, PT ;  /* 0x000000038e00720c */ /* 0x000fc40003f66270 */
[----:B------:R1:W5:Y:S01]  /*22aa0*/  @!P0 LDS.U16 R115, [R25+0x4990] ;  /* 0x0049900019738984 */ /* 0x0003620000000400 */
[----:B------:R-:W-:Y:S01]  /*22ab0*/  @!P6 FFMA R192, R35, R129, R192 ;  /* 0x0000008123c0e223 */ /* 0x000fe200000000c0 */
[-C--:B------:R-:W-:Y:S02]  /*22ac0*/  ISETP.GE.AND P6, PT, R174, R3.reuse, PT ;  /* 0x00000003ae00720c */ /* 0x080fe40003fc6270 */
[----:B------:R-:W5:Y:S01]  /*22ad0*/  @!P0 LDS R139, [R81+0xcc] ;  /* 0x0000cc00518b8984 */ /* 0x000f620000000800 */
[----:B------:R-:W-:Y:S02]  /*22ae0*/  ISETP.GE.AND P0, PT, R154, R3, PT ;  /* 0x000000039a00720c */ /* 0x000fe40003f06270 */
[----:B------:R-:W-:Y:S01]  /*22af0*/  @!P5 MOV R109, 0x400 ;  /* 0x00000400006dd802 */ /* 0x000fe20000000f00 */
[----:B------:R-:W5:Y:S01]  /*22b00*/  @!P1 S2R R216, SR_CgaCtaId ;  /* 0x0000000000d89919 */ /* 0x000f620000008800 */
[----:B------:R-:W-:Y:S02]  /*22b10*/  P2R R159, PR, RZ, 0x40 ;  /* 0x00000040ff9f7803 */ /* 0x000fe40000000000 */
[----:B0-----:R-:W-:Y:S01]  /*22b20*/  @!P5 LEA R109, R200, R109, 0x18 ;  /* 0x0000006dc86dd211 */ /* 0x001fe200078ec0ff */
[----:B------:R-:W0:Y:S01]  /*22b30*/  @!P3 S2R R214, SR_CgaCtaId ;  /* 0x0000000000d6b919 */ /* 0x000e220000008800 */
[----:B------:R-:W-:-:S02]  /*22b40*/  ISETP.GE.AND P5, PT, R126, R3, PT ;  /* 0x000000037e00720c */ /* 0x000fc40003fa6270 */
[----:B------:R-:W-:Y:S01]  /*22b50*/  @!P2 MOV R35, 0x400 ;  /* 0x000004000023a802 */ /* 0x000fe20000000f00 */
[----:B------:R-:W0:Y:S01]  /*22b60*/  @!P6 S2R R206, SR_CgaCtaId ;  /* 0x0000000000cee919 */ /* 0x000e220000008800 */
[-C--:B------:R-:W-:Y:S01]  /*22b70*/  ISETP.GE.AND P6, PT, R148, R3.reuse, PT ;  /* 0x000000039400720c */ /* 0x080fe20003fc6270 */
[----:B--2---:R-:W-:Y:S01]  /*22b80*/  @!P0 HADD2.F32 R194, -RZ, R119.H0_H0 ;  /* 0x20000077ffc28230 */ /* 0x004fe20000004100 */
[----:B------:R-:W-:Y:S02]  /*22b90*/  P2R R157, PR, RZ, 0x8 ;  /* 0x00000008ff9d7803 */ /* 0x000fe40000000000 */
[----:B------:R-:W-:Y:S02]  /*22ba0*/  ISETP.GE.AND P3, PT, R146, R3, PT ;  /* 0x000000039200720c */ /* 0x000fe40003f66270 */
[----:B------:R-:W-:Y:S01]  /*22bb0*/  @!P0 FFMA R13, R208, R194, R13 ;  /* 0x000000c2d00d8223 */ /* 0x000fe2000000000d */
[----:B------:R-:W-:Y:S01]  /*22bc0*/  LOP3.LUT P0, RZ, R113, 0x1000, RZ, 0xc0, !PT ;  /* 0x0000100071ff7812 */ /* 0x000fe2000780c0ff */
[----:B---3--:R-:W-:Y:S01]  /*22bd0*/  @!P4 HADD2.F32 R194, -RZ, R121.H0_H0 ;  /* 0x20000079ffc2c230 */ /* 0x008fe20000004100 */
[----:B------:R-:W-:Y:S02]  /*22be0*/  @!P5 LDS.U16 R117, [R196+0x4a10] ;  /* 0x004a1000c475d984 */ /* 0x000fe40000000400 */
[----:B------:R-:W-:-:S02]  /*22bf0*/  P2R R163, PR, RZ, 0x1 ;  /* 0x00000001ffa37803 */ /* 0x000fc40000000000 */
[----:B------:R-:W-:Y:S01]  /*22c00*/  ISETP.GE.AND P0, PT, R180, R3, PT ;  /* 0x00000003b400720c */ /* 0x000fe20003f06270 */
[----:B------:R2:W3:Y:S01]  /*22c10*/  @!P6 LDS.U16 R127, [R111+0x4192] ;  /* 0x004192006f7fe984 */ /* 0x0004e20000000400 */
[----:B------:R-:W-:Y:S01]  /*22c20*/  @!P4 FFMA R13, R194, R149, R13 ;  /* 0x00000095c20dc223 */ /* 0x000fe2000000000d */
[----:B------:R-:W-:Y:S02]  /*22c30*/  LOP3.LUT P4, RZ, R113, 0x800, RZ, 0xc0, !PT ;  /* 0x0000080071ff7812 */ /* 0x000fe4000788c0ff */
[----:B------:R-:W-:Y:S01]  /*22c40*/  @!P5 LDS R121, [R81+0xd0] ;  /* 0x0000d0005179d984 */ /* 0x000fe20000000800 */
[----:B------:R-:W-:Y:S02]  /*22c50*/  ISETP.NE.AND P5, PT, R131, RZ, PT ;  /* 0x000000ff8300720c */ /* 0x000fe40003fa5270 */
[----:B-1----:R-:W-:Y:S01]  /*22c60*/  @!P2 LEA R131, R210, R35, 0x18 ;  /* 0x00000023d283a211 */ /* 0x002fe200078ec0ff */
[----:B------:R-:W1:Y:S01]  /*22c70*/  @!P6 LDS R151, [R81+0x8c] ;  /* 0x00008c005197e984 */ /* 0x000e620000000800 */
[----:B------:R-:W-:-:S02]  /*22c80*/  ISETP.GE.AND P6, PT, R182, R3, PT ;  /* 0x00000003b600720c */ /* 0x000fc40003fc6270 */
[----:B------:R-:W-:Y:S01]  /*22c90*/  @!P3 MOV R25, 0x400 ;  /* 0x000004000019b802 */ /* 0x000fe20000000f00 */
[----:B------:R-:W-:Y:S01]  /*22ca0*/  @!P0 LDS.U16 R21, [R21+0x4d0e] ;  /* 0x004d0e0015158984 */ /* 0x000fe20000000400 */
[----:B------:R-:W-:Y:S02]  /*22cb0*/  @!P0 MOV R35, 0x400 ;  /* 0x0000040000238802 */ /* 0x000fe40000000f00 */
[----:B------:R-:W-:Y:S01]  /*22cc0*/  @!P3 LEA R25, R212, R25, 0x18 ;  /* 0x00000019d419b211 */ /* 0x000fe200078ec0ff */
[----:B------:R-:W-:Y:S01]  /*22cd0*/  @!P0 LDS R133, [R81+0xe8] ;  /* 0x0000e80051858984 */ /* 0x000fe20000000800 */
[----:B----4-:R-:W-:Y:S01]  /*22ce0*/  @!P0 LEA R35, R204, R35, 0x18 ;  /* 0x00000023cc238211 */ /* 0x010fe200078ec0ff */
[----:B------:R-:W-:Y:S01]  /*22cf0*/  @!P5 HADD2.F32 R194, -RZ, R123.H0_H0 ;  /* 0x2000007bffc2d230 */ /* 0x000fe20000004100 */
[----:B------:R-:W-:Y:S01]  /*22d00*/  ISETP.GE.AND P0, PT, R128, R3, PT ;  /* 0x000000038000720c */ /* 0x000fe20003f06270 */
[----:B------:R4:W1:Y:S02]  /*22d10*/  @!P3 LDS.U16 R129, [R25+0x4212] ;  /* 0x004212001981b984 */ /* 0x0008640000000400 */
[----:B--2---:R-:W-:Y:S01]  /*22d20*/  @!P6 MOV R111, 0x400 ;  /* 0x00000400006fe802 */ /* 0x004fe20000000f00 */
[----:B-----5:R-:W-:Y:S01]  /*22d30*/  @!P5 FFMA R13, R194, R143, R13 ;  /* 0x0000008fc20dd223 */ /* 0x020fe2000000000d */
[----:B------:R-:W-:Y:S01]  /*22d40*/  ISETP.GE.AND P5, PT, R178, R3, PT ;  /* 0x00000003b200720c */ /* 0x000fe20003fa6270 */
[----:B------:R-:W2:Y:S01]  /*22d50*/  @!P3 LDS R208, [R81+0x90] ;  /* 0x0000900051d0b984 */ /* 0x000ea20000000800 */
[----:B------:R-:W-:-:S02]  /*22d60*/  @!P6 LEA R111, R202, R111, 0x18 ;  /* 0x0000006fca6fe211 */ /* 0x000fc400078ec0ff */
[----:B------:R-:W-:Y:S01]  /*22d70*/  ISETP.NE.AND P6, PT, R159, RZ, PT ;  /* 0x000000ff9f00720c */ /* 0x000fe20003fc5270 */
[----:B------:R-:W5:Y:S01]  /*22d80*/  @!P2 LDS.U16 R131, [R131+0x4292] ;  /* 0x004292008383a984 */ /* 0x000f620000000400 */
[----:B------:R-:W-:Y:S02]  /*22d90*/  P2R R159, PR, RZ, 0x10 ;  /* 0x00000010ff9f7803 */ /* 0x000fe40000000000 */
[----:B------:R-:W-:Y:S01]  /*22da0*/  @!P0 HADD2.F32 R115, -RZ, R115.H0_H0 ;  /* 0x20000073ff738230 */ /* 0x000fe20000004100 */
[----:B------:R-:W-:Y:S01]  /*22db0*/  ISETP.GE.AND P4, PT, R140, R3, PT ;  /* 0x000000038c00720c */ /* 0x000fe20003f86270 */
[----:B------:R-:W5:Y:S01]  /*22dc0*/  @!P2 LDS R149, [R81+0x94] ;  /* 0x000094005195a984 */ /* 0x000f620000000800 */
[----:B------:R-:W-:Y:S02]  /*22dd0*/  ISETP.NE.AND P3, PT, R157, RZ, PT ;  /* 0x000000ff9d00720c */ /* 0x000fe40003f65270 */
[----:B------:R-:W-:Y:S01]  /*22de0*/  @!P0 FFMA R192, R115, R139, R192 ;  /* 0x0000008b73c08223 */ /* 0x000fe200000000c0 */
[----:B------:R-:W-:Y:S01]  /*22df0*/  ISETP.GE.AND P0, PT, R148, R3, PT ;  /* 0x000000039400720c */ /* 0x000fe20003f06270 */
[----:B------:R-:W5:Y:S01]  /*22e00*/  @!P5 S2R R200, SR_CgaCtaId ;  /* 0x0000000000c8d919 */ /* 0x000f620000008800 */
[----:B------:R-:W-:-:S02]  /*22e10*/  ISETP.NE.AND P2, PT, R161, RZ, PT ;  /* 0x000000ffa100720c */ /* 0x000fc40003f45270 */
[----:B------:R-:W-:Y:S02]  /*22e20*/  P2R R165, PR, RZ, 0x8 ;  /* 0x00000008ffa57803 */ /* 0x000fe40000000000 */
[----:B----4-:R-:W-:Y:S02]  /*22e30*/  @!P6 MOV R25, 0x400 ;  /* 0x000004000019e802 */ /* 0x010fe40000000f00 */
[----:B------:R-:W4:Y:S01]  /*22e40*/  @!P4 S2R R210, SR_CgaCtaId ;  /* 0x0000000000d2c919 */ /* 0x000f220000008800 */
[----:B------:R-:W-:Y:S02]  /*22e50*/  @!P4 MOV R115, 0x400 ;  /* 0x000004000073c802 */ /* 0x000fe40000000f00 */
[----:B------:R-:W-:Y:S01]  /*22e60*/  @!P3 MOV R119, 0x400 ;  /* 0x000004000077b802 */ /* 0x000fe20000000f00 */
[----:B------:R-:W-:Y:S01]  /*22e70*/  @!P3 LDS R157, [R81+0x98] ;  /* 0x00009800519db984 */ /* 0x000fe20000000800 */
[----:B---3--:R-:W-:Y:S01]  /*22e80*/  @!P0 HADD2.F32 R194, -RZ, R127.H0_H0 ;  /* 0x2000007fffc28230 */ /* 0x008fe20000004100 */
[----:B------:R-:W-:-:S02]  /*22e90*/  ISETP.NE.AND P0, PT, R163, RZ, PT ;  /* 0x000000ffa300720c */ /* 0x000fc40003f05270 */
[----:B------:R-:W-:Y:S01]  /*22ea0*/  P2R R163, PR, RZ, 0x20 ;  /* 0x00000020ffa37803 */ /* 0x000fe20000000000 */
[----:B------:R-:W-:Y:S01]  /*22eb0*/  @!P2 LDS R139, [R81+0xd4] ;  /* 0x0000d400518ba984 */ /* 0x000fe20000000800 */
[----:B------:R-:W-:Y:S02]  /*22ec0*/  ISETP.GE.AND P5, PT, R148, R3, PT ;  /* 0x000000039400720c */ /* 0x000fe40003fa6270 */
[----:B0-----:R-:W-:Y:S02]  /*22ed0*/  @!P3 LEA R214, R214, R119, 0x18 ;  /* 0x00000077d6d6b211 */ /* 0x001fe400078ec0ff */
[----:B------:R-:W-:Y:S02]  /*22ee0*/  @!P1 MOV R119, 0x400 ;  /* 0x0000040000779802 */ /* 0x000fe40000000f00 */
[----:B------:R-:W-:Y:S01]  /*22ef0*/  P2R R161, PR, RZ, 0x1 ;  /* 0x00000001ffa17803 */ /* 0x000fe20000000000 */
[----:B------:R-:W-:Y:S01]  /*22f00*/  @!P3 LDS.U16 R123, [R214+0x4312] ;  /* 0x00431200d67bb984 */ /* 0x000fe20000000400 */
[----:B------:R-:W-:-:S02]  /*22f10*/  @!P1 LEA R216, R216, R119, 0x18 ;  /* 0x00000077d8d89211 */ /* 0x000fc400078ec0ff */
[-C--:B------:R-:W-:Y:S01]  /*22f20*/  ISETP.GE.AND P3, PT, R126, R3.reuse, PT ;  /* 0x000000037e00720c */ /* 0x080fe20003f66270 */
[----:B------:R-:W0:Y:S01]  /*22f30*/  @!P2 LDS.U16 R119, [R198+0x4a90] ;  /* 0x004a9000c677a984 */ /* 0x000e220000000400 */
[----:B------:R-:W-:Y:S01]  /*22f40*/  ISETP.GE.AND P2, PT, R176, R3, PT ;  /* 0x00000003b000720c */ /* 0x000fe20003f46270 */
[----:B-1----:R-:W-:Y:S01]  /*22f50*/  @!P5 FFMA R13, R194, R151, R13 ;  /* 0x00000097c20dd223 */ /* 0x002fe2000000000d */
[----:B------:R-:W-:Y:S01]  /*22f60*/  ISETP.GE.AND P5, PT, R146, R3, PT ;  /* 0x000000039200720c */ /* 0x000fe20003fa6270 */
[----:B------:R-:W1:Y:S01]  /*22f70*/  @!P1 LDS.U16 R127, [R216+0x4392] ;  /* 0x00439200d87f9984 */ /* 0x000e620000000400 */
[----:B------:R-:W-:-:S03]  /*22f80*/  @!P6 LEA R25, R206, R25, 0x18 ;  /* 0x00000019ce19e211 */ /* 0x000fc600078ec0ff */
[----:B------:R-:W3:Y:S01]  /*22f90*/  @!P1 LDS R151, [R81+0x9c] ;  /* 0x00009c0051979984 */ /* 0x000ee20000000800 */
[----:B------:R-:W3:Y:S01]  /*22fa0*/  @!P0 S2R R204, SR_CgaCtaId ;  /* 0x0000000000cc8919 */ /* 0x000ee20000008800 */
[----:B------:R-:W-:Y:S02]  /*22fb0*/  ISETP.GE.AND P0, PT, R180, R3, PT ;  /* 0x00000003b400720c */ /* 0x000fe40003f06270 */
[----:B------:R-:W-:-:S04]  /*22fc0*/  @!P3 HADD2.F32 R117, -RZ, R117.H0_H0 ;  /* 0x20000075ff75b230 */ /* 0x000fc80000004100 */
[----:B------:R-:W-:Y:S01]  /*22fd0*/  @!P5 HADD2.F32 R196, -RZ, R129.H0_H0 ;  /* 0x20000081ffc4d230 */ /* 0x000fe20000004100 */
[----:B----4-:R-:W-:Y:S01]  /*22fe0*/  @!P4 LEA R129, R210, R115, 0x18 ;  /* 0x00000073d281c211 */ /* 0x010fe200078ec0ff */
[----:B------:R-:W4:Y:S01]  /*22ff0*/  @!P2 S2R R202, SR_CgaCtaId ;  /* 0x0000000000caa919 */ /* 0x000f220000008800 */
[----:B------:R-:W-:Y:S01]  /*23000*/  ISETP.NE.AND P4, PT, R159, RZ, PT ;  /* 0x000000ff9f00720c */ /* 0x000fe20003f85270 */
[----:B------:R-:W-:Y:S01]  /*23010*/  @!P3 FFMA R192, R121, R117, R192 ;  /* 0x0000007579c0b223 */ /* 0x000fe200000000c0 */
[----:B------:R-:W-:Y:S01]  /*23020*/  P2R R159, PR, RZ, 0x2 ;  /* 0x00000002ff9f7803 */ /* 0x000fe20000000000 */
[----:B--2---:R-:W-:Y:S01]  /*23030*/  @!P5 FFMA R13, R208, R196, R13 ;  /* 0x000000c4d00dd223 */ /* 0x004fe2000000000d */
[-C--:B------:R-:W-:Y:S01]  /*23040*/  ISETP.GE.AND P1, PT, R140, R3.reuse, PT ;  /* 0x000000038c00720c */ /* 0x080fe20003f26270 */
[----:B------:R2:W3:Y:S01]  /*23050*/  @!P6 LDS.U16 R117, [R19+0x4d8e] ;  /* 0x004d8e001375e984 */ /* 0x0004e20000000400 */
[----:B------:R-:W-:Y:S01]  /*23060*/  ISETP.NE.AND P2, PT, R135, RZ, PT ;  /* 0x000000ff8700720c */ /* 0x000fe20003f45270 */
[----:B------:R-:W-:Y:S01]  /*23070*/  @!P0 HADD2.F32 R194, -RZ, R21.H0_H0 ;  /* 0x20000015ffc28230 */ /* 0x000fe20000004100 */
[-C--:B------:R-:W-:Y:S01]  /*23080*/  ISETP.GE.AND P3, PT, R176, R3.reuse, PT ;  /* 0x00000003b000720c */ /* 0x080fe20003f66270 */
[----:B------:R-:W3:Y:S01]  /*23090*/  @!P6 LDS R135, [R81+0xec] ;  /* 0x0000ec005187e984 */ /* 0x000ee20000000800 */
[----:B------:R-:W-:-:S02]  /*230a0*/  ISETP.GE.AND P5, PT, R144, R3, PT ;  /* 0x000000039000720c */ /* 0x000fc40003fa6270 */
[----:B------:R-:W-:Y:S01]  /*230b0*/  @!P0 FFMA R11, R194, R133, R11 ;  /* 0x00000085c20b8223 */ /* 0x000fe2000000000b */
[-C--:B------:R-:W-:Y:S01]  /*230c0*/  ISETP.GE.AND P0, PT, R122, R3.reuse, PT ;  /* 0x000000037a00720c */ /* 0x080fe20003f06270 */
[----:B------:R-:W3:Y:S03]  /*230d0*/  @!P4 S2R R196, SR_CgaCtaId ;  /* 0x0000000000c4c919 */ /* 0x000ee60000008800 */
[----:B------:R-:W-:Y:S02]  /*230e0*/  @!P1 LDS.U16 R129, [R129+0x4412] ;  /* 0x0044120081819984 */ /* 0x000fe40000000400 */
[----:B--2---:R-:W-:Y:S02]  /*230f0*/  @!P2 MOV R19, 0x400 ;  /* 0x000004000013a802 */ /* 0x004fe40000000f00 */
[----:B------:R-:W-:Y:S01]  /*23100*/  @!P1 LDS R206, [R81+0xa0] ;  /* 0x0000a00051ce9984 */ /* 0x000fe20000000800 */
[----:B------:R-:W-:Y:S01]  /*23110*/  ISETP.GE.AND P1, PT, R138, R3, PT ;  /* 0x000000038a00720c */ /* 0x000fe20003f26270 */
[----:B-----5:R-:W-:Y:S01]  /*23120*/  @!P5 HADD2.F32 R194, -RZ, R131.H0_H0 ;  /* 0x20000083ffc2d230 */ /* 0x020fe20000004100 */
[----:B------:R-:W2:Y:S04]  /*23130*/  @!P2 S2R R198, SR_CgaCtaId ;  /* 0x0000000000c6a919 */ /* 0x000ea80000008800 */
[----:B------:R-:W-:Y:S01]  /*23140*/  @!P5 FFMA R13, R194, R149, R13 ;  /* 0x00000095c20dd223 */ /* 0x000fe2000000000d */
[----:B------:R5:W-:Y:S01]  /*23150*/  @!P3 LDS.U16 R115, [R27+0x4e8c] ;  /* 0x004e8c001b73b984 */ /* 0x000be20000000400 */
[----:B------:R-:W-:-:S03]  /*23160*/  ISETP.NE.AND P5, PT, R163, RZ, PT ;  /* 0x000000ffa300720c */ /* 0x000fc60003fa5270 */
[----:B------:R-:W-:Y:S02]  /*23170*/  @!P3 LDS R133, [R81+0xf4] ;  /* 0x0000f4005185b984 */ /* 0x000fe40000000800 */
[----:B------:R-:W3:Y:S01]  /*23180*/  @!P1 S2R R208, SR_CgaCtaId ;  /* 0x0000000000d09919 */ /* 0x000ee20000008800 */
[----:B-----5:R-:W-:Y:S02]  /*23190*/  @!P3 MOV R27, 0x400 ;  /* 0x00000400001bb802 */ /* 0x020fe40000000f00 */
[----:B------:R-:W-:Y:S01]  /*231a0*/  ISETP.GE.AND P1, PT, R124, R3, PT ;  /* 0x000000037c00720c */ /* 0x000fe20003f26270 */
[----:B------:R5:W3:Y:S01]  /*231b0*/  @!P0 LDS.U16 R121, [R107+0x4b10] ;  /* 0x004b10006b798984 */ /* 0x000ae20000000400 */
[----:B----4-:R-:W-:Y:S02]  /*231c0*/  @!P3 LEA R27, R202, R27, 0x18 ;  /* 0x0000001bca1bb211 */ /* 0x010fe400078ec0ff */
[----:B------:R-:W-:Y:S01]  /*231d0*/  ISETP.NE.AND P3, PT, R165, RZ, PT ;  /* 0x000000ffa500720c */ /* 0x000fe20003f65270 */
[----:B------:R-:W4:Y:S01]  /*231e0*/  @!P0 LDS R143, [R81+0xd8] ;  /* 0x0000d800518f8984 */ /* 0x000f220000000800 */
[----:B------:R-:W-:-:S02]  /*231f0*/  @!P5 MOV R21, 0x400 ;  /* 0x000004000015d802 */ /* 0x000fc40000000f00 */
[----:B------:R-:W-:Y:S01]  /*23200*/  ISETP.NE.AND P0, PT, R161, RZ, PT ;  /* 0x000000ffa100720c */ /* 0x000fe20003f05270 */
[----:B------:R-:W-:Y:S01]  /*23210*/  @!P5 LDS.U16 R17, [R17+0x4e0e] ;  /* 0x004e0e001111d984 */ /* 0x000fe20000000400 */
[----:B-----5:R-:W-:-:S03]  /*23220*/  @!P5 LEA R107, R200, R21, 0x18 ;  /* 0x00000015c86bd211 */ /* 0x020fc600078ec0ff */
[----:B0-----:R-:W-:-:S04]  /*23230*/  @!P1 HADD2.F32 R119, -RZ, R119.H0_H0 ;  /* 0x20000077ff779230 */ /* 0x001fc80000004100 */
[----:B------:R-:W-:Y:S02]  /*23240*/  @!P3 HADD2.F32 R194, -RZ, R123.H0_H0 ;  /* 0x2000007bffc2b230 */ /* 0x000fe40000004100 */
[----:B------:R-:W-:Y:S01]  /*23250*/  @!P1 FFMA R192, R119, R139, R192 ;  /* 0x0000008b77c09223 */ /* 0x000fe200000000c0 */
[----:B--2---:R-:W-:Y:S02]  /*23260*/  @!P2 LEA R123, R198, R19, 0x18 ;  /* 0x00000013c67ba211 */ /* 0x004fe400078ec0ff */
[----:B------:R-:W-:Y:S01]  /*23270*/  ISETP.NE.AND P1, PT, R159, RZ, PT ;  /* 0x000000ff9f00720c */ /* 0x000fe20003f25270 */
[----:B------:R-:W-:Y:S01]  /*23280*/  @!P3 FFMA R13, R194, R157, R13 ;  /* 0x0000009dc20db223 */ /* 0x000fe2000000000d */
[----:B------:R-:W-:Y:S01]  /*23290*/  @!P4 MOV R19, 0x400 ;  /* 0x000004000013c802 */ /* 0x000fe20000000f00 */
[----:B------:R-:W-:Y:S01]  /*232a0*/  @!P5 LDS R198, [R81+0xf0] ;  /* 0x0000f00051c6d984 */ /* 0x000fe20000000800 */
[----:B------:R-:W-:Y:S02]  /*232b0*/  ISETP.NE.AND P4, PT, R141, RZ, PT ;  /* 0x000000ff8d00720c */ /* 0x000fe40003f85270 */
[----:B------:R-:W-:Y:S01]  /*232c0*/  ISETP.NE.AND P3, PT, R155, RZ, PT ;  /* 0x000000ff9b00720c */ /* 0x000fe20003f65270 */
[----:B------:R-:W0:Y:S01]  /*232d0*/  @!P2 LDS.U16 R123, [R123+0x4492] ;  /* 0x004492007b7ba984 */ /* 0x000e220000000400 */
[----:B------:R-:W-:-:S02]  /*232e0*/  P2R R139, PR, RZ, 0x10 ;  /* 0x00000010ff8b7803 */ /* 0x000fc40000000000 */
[----:B------:R-:W-:Y:S01]  /*232f0*/  P2R R131, PR, RZ, 0x2 ;  /* 0x00000002ff837803 */ /* 0x000fe20000000000 */
[----:B------:R-:W2:Y:S01]  /*23300*/  @!P2 LDS R141, [R81+0xa4] ;  /* 0x0000a400518da984 */ /* 0x000ea20000000800 */
[----:B------:R-:W-:Y:S01]  /*23310*/  ISETP.NE.AND P5, PT, R147, RZ, PT ;  /* 0x000000ff9300720c */ /* 0x000fe20003fa5270 */
[----:B-1----:R-:W-:Y:S01]  /*23320*/  @!P1 HADD2.F32 R194, -RZ, R127.H0_H0 ;  /* 0x2000007fffc29230 */ /* 0x002fe20000004100 */
[----:B------:R-:W-:Y:S02]  /*23330*/  @!P0 MOV R21, 0x400 ;  /* 0x0000040000158802 */ /* 0x000fe40000000f00 */
[----:B------:R-:W-:Y:S01]  /*23340*/  P2R R157, PR, RZ, 0x20 ;  /* 0x00000020ff9d7803 */ /* 0x000fe20000000000 */
[----:B------:R-:W1:Y:S01]  /*23350*/  @!P4 S2R R202, SR_CgaCtaId ;  /* 0x0000000000cac919 */ /* 0x000e620000008800 */
[----:B------:R-:W-:Y:S01]  /*23360*/  LOP3.LUT P4, RZ, R113, 0x800, RZ, 0xc0, !PT ;  /* 0x0000080071ff7812 */ /* 0x000fe2000788c0ff */
[----:B---3--:R-:W-:Y:S01]  /*23370*/  @!P1 FFMA R13, R194, R151, R13 ;  /* 0x00000097c20d9223 */ /* 0x008fe2000000000d */
[----:B------:R-:W-:Y:S01]  /*23380*/  ISETP.GE.AND P1, PT, R122, R3, PT ;  /* 0x000000037a00720c */ /* 0x000fe20003f26270 */
[----:B------:R3:W5:Y:S01]  /*23390*/  @!P3 LDS.U16 R119, [R23+0x4b90] ;  /* 0x004b90001777b984 */ /* 0x0007620000000400 */
[----:B------:R-:W-:Y:S01]  /*233a0*/  ISETP.NE.AND P3, PT, R137, RZ, PT ;  /* 0x000000ff8900720c */ /* 0x000fe20003f65270 */
[----:B------:R-:W-:Y:S01]  /*233b0*/  @!P6 HADD2.F32 R194, -RZ, R117.H0_H0 ;  /* 0x20000075ffc2e230 */ /* 0x000fe20000004100 */
[----:B------:R-:W-:-:S02]  /*233c0*/  @!P0 LEA R21, R204, R21, 0x18 ;  /* 0x00000015cc158211 */ /* 0x000fc400078ec0ff */
[----:B------:R-:W-:Y:S01]  /*233d0*/  P2R R147, PR, RZ, 0x8 ;  /* 0x00000008ff937803 */ /* 0x000fe20000000000 */
[----:B------:R-:W2:Y:S01]  /*233e0*/  @!P5 S2R R204, SR_CgaCtaId ;  /* 0x0000000000ccd919 */ /* 0x000ea20000008800 */
[----:B------:R-:W-:Y:S01]  /*233f0*/  @!P6 FFMA R11, R194, R135, R11 ;  /* 0x00000087c20be223 */ /* 0x000fe2000000000b */
[----:B---3--:R-:W-:Y:S02]  /*23400*/  P2R R23, PR, RZ, 0x4 ;  /* 0x00000004ff177803 */ /* 0x008fe40000000000 */
[----:B------:R-:W-:Y:S02]  /*23410*/  @!P4 LEA R19, R196, R19, 0x18 ;  /* 0x00000013c413c211 */ /* 0x000fe400078ec0ff */
[-C--:B------:R-:W-:Y:S01]  /*23420*/  ISETP.GE.AND P4, PT, R176, R3.reuse, PT ;  /* 0x00000003b000720c */ /* 0x080fe20003f86270 */
[----:B------:R-:W-:Y:S01]  /*23430*/  @!P1 HADD2.F32 R121, -RZ, R121.H0_H0 ;  /* 0x20000079ff799230 */ /* 0x000fe20000004100 */
[----:B------:R-:W3:Y:S01]  /*23440*/  @!P3 S2R R200, SR_CgaCtaId ;  /* 0x0000000000c8b919 */ /* 0x000ee20000008800 */
[----:B------:R-:W-:-:S02]  /*23450*/  ISETP.GE.AND P3, PT, R120, R3, PT ;  /* 0x000000037800720c */ /* 0x000fc40003f66270 */
[----:B------:R-:W-:Y:S01]  /*23460*/  ISETP.GE.AND P2, PT, R140, R3, PT ;  /* 0x000000038c00720c */ /* 0x000fe20003f46270 */
[----:B----4-:R-:W-:Y:S01]  /*23470*/  @!P1 FFMA R192, R121, R143, R192 ;  /* 0x0000008f79c09223 */ /* 0x010fe200000000c0 */
[----:B------:R-:W-:Y:S02]  /*23480*/  ISETP.GE.AND P1, PT, R118, R3, PT ;  /* 0x000000037600720c */ /* 0x000fe40003f26270 */
[----:B------:R-:W-:Y:S02]  /*23490*/  ISETP.NE.AND P6, PT, R145, RZ, PT ;  /* 0x000000ff9100720c */ /* 0x000fe40003fc5270 */
[----:B------:R-:W-:Y:S02]  /*234a0*/  P2R R145, PR, RZ, 0x2 ;  /* 0x00000002ff917803 */ /* 0x000fe40000000000 */
[----:B------:R-:W-:Y:S01]  /*234b0*/  @!P4 HADD2.F32 R115, -RZ, R115.H0_H0 ;  /* 0x20000073ff73c230 */ /* 0x000fe20000004100 */
[----:B------:R-:W-:Y:S01]  /*234c0*/  @!P4 LDS R135, [R81+0xf4] ;  /* 0x0000f4005187c984 */ /* 0x000fe20000000800 */
[----:B------:R-:W-:-:S03]  /*234d0*/  P2R R149, PR, RZ, 0x40 ;  /* 0x00000040ff957803 */ /* 0x000fc60000000000 */
[----:B------:R-:W-:Y:S01]  /*234e0*/  @!P4 FFMA R190, R115, R133, R190 ;  /* 0x0000008573bec223 */ /* 0x000fe200000000be */
[----:B------:R-:W4:Y:S01]  /*234f0*/  @!P3 LDS R137, [R81+0xdc] ;  /* 0x0000dc005189b984 */ /* 0x000f220000000800 */
[----:B------:R-:W-:Y:S01]  /*23500*/  @!P2 HADD2.F32 R196, -RZ, R129.H0_H0 ;  /* 0x20000081ffc4a230 */ /* 0x000fe20000004100 */
[-C--:B------:R-:W-:Y:S02]  /*23510*/  ISETP.GE.AND P3, PT, R138, R3.reuse, PT ;  /* 0x000000038a00720c */ /* 0x080fe40003f66270 */
[----:B------:R0:W-:Y:S01]  /*23520*/  @!P4 LDS.U16 R115, [R33+0x4e8e] ;  /* 0x004e8e002173c984 */ /* 0x0001e20000000400 */
[----:B------:R-:W-:Y:S01]  /*23530*/  ISETP.NE.AND P4, PT, R139, RZ, PT ;  /* 0x000000ff8b00720c */ /* 0x000fe20003f85270 */
[----:B------:R-:W-:Y:S01]  /*23540*/  @!P2 FFMA R13, R206, R196, R13 ;  /* 0x000000c4ce0da223 */ /* 0x000fe2000000000d */
[-C--:B------:R-:W-:Y:S01]  /*23550*/  ISETP.GE.AND P2, PT, R136, R3.reuse, PT ;  /* 0x000000038800720c */ /* 0x080fe20003f46270 */
[----:B------:R-:W-:Y:S04]  /*23560*/  @!P1 LDS.U16 R121, [R109+0x4c10] ;  /* 0x004c10006d799984 */ /* 0x000fe80000000400 */
[----:B------:R-:W-:Y:S01]  /*23570*/  @!P1 LDS R139, [R81+0xe0] ;  /* 0x0000e000518b9984 */ /* 0x000fe20000000800 */
[----:B------:R-:W-:-:S02]  /*23580*/  ISETP.GE.AND P1, PT, R138, R3, PT ;  /* 0x000000038a00720c */ /* 0x000fc40003f26270 */
[----:B------:R-:W-:Y:S01]  /*23590*/  @!P3 MOV R127, 0x400 ;  /* 0x00000400007fb802 */ /* 0x000fe20000000f00 */
[----:B------:R-:W-:Y:S01]  /*235a0*/  @!P0 LDS R129, [R81+0xf8] ;  /* 0x0000f80051818984 */ /* 0x000fe20000000800 */
[----:B0-----:R-:W-:Y:S02]  /*235b0*/  @!P6 MOV R33, 0x400 ;  /* 0x000004000021e802 */ /* 0x001fe40000000f00 */
[----:B------:R-:W-:Y:S01]  /*235c0*/  @!P3 LEA R127, R208, R127, 0x18 ;  /* 0x0000007fd07fb211 */ /* 0x000fe200078ec0ff */
[----:B------:R-:W0:Y:S01]  /*235d0*/  @!P6 S2R R206, SR_CgaCtaId ;  /* 0x0000000000cee919 */ /* 0x000e220000008800 */
[----:B------:R-:W-:Y:S01]  /*235e0*/  @!P4 MOV R133, 0x400 ;  /* 0x000004000085c802 */ /* 0x000fe20000000f00 */
[----:B------:R-:W3:Y:S01]  /*235f0*/  @!P2 S2R R208, SR_CgaCtaId ;  /* 0x0000000000d0a919 */ /* 0x000ee20000008800 */
[----:B------:R-:W-:Y:S02]  /*23600*/  ISETP.NE.AND P2, PT, R23, RZ, PT ;  /* 0x000000ff1700720c */ /* 0x000fe40003f45270 */
[----:B-1----:R-:W-:Y:S01]  /*23610*/  @!P4 LEA R202, R202, R133, 0x18 ;  /* 0x00000085cacac211 */ /* 0x002fe200078ec0ff */
[----:B------:R-:W-:Y:S01]  /*23620*/  @!P1 LDS R143, [R81+0xa8] ;  /* 0x0000a800518f9984 */ /* 0x000fe20000000800 */
[----:B------:R-:W-:-:S02]  /*23630*/  ISETP.GE.AND P1, PT, R130, R3, PT ;  /* 0x000000038200720c */ /* 0x000fc40003f26270 */
[----:B------:R-:W-:Y:S01]  /*23640*/  P2R R133, PR, RZ, 0x4 ;  /* 0x00000004ff857803 */ /* 0x000fe20000000000 */
[----:B------:R1:W3:Y:S01]  /*23650*/  @!P0 LDS.U16 R23, [R15+0x4f0c] ;  /* 0x004f0c000f178984 */ /* 0x0002e20000000400 */
[----:B------:R-:W-:-:S03]  /*23660*/  ISETP.GE.AND P0, PT, R134, R3, PT ;  /* 0x000000038600720c */ /* 0x000fc60003f06270 */
[----:B------:R-:W3:Y:S01]  /*23670*/  @!P3 LDS.U16 R127, [R127+0x4512] ;  /* 0x004512007f7fb984 */ /* 0x000ee20000000400 */
[----:B------:R-:W-:Y:S01]  /*23680*/  ISETP.NE.AND P3, PT, R147, RZ, PT ;  /* 0x000000ff9300720c */ /* 0x000fe20003f65270 */
[----:B------:R-:W-:Y:S01]  /*23690*/  @!P2 HADD2.F32 R196, -RZ, R123.H0_H0 ;  /* 0x2000007bffc4a230 */ /* 0x000fe20000004100 */
[----:B-1----:R-:W-:-:S03]  /*236a0*/  @!P5 MOV R15, 0x400 ;  /* 0x00000400000fd802 */ /* 0x002fc60000000f00 */
[----:B------:R-:W1:Y:S01]  /*236b0*/  @!P1 S2R R214, SR_CgaCtaId ;  /* 0x0000000000d69919 */ /* 0x000e620000008800 */
[----:B------:R-:W-:Y:S01]  /*236c0*/  ISETP.GE.AND P1, PT, R120, R3, PT ;  /* 0x000000037800720c */ /* 0x000fe20003f26270 */
[----:B--2---:R-:W-:Y:S01]  /*236d0*/  @!P2 FFMA R13, R196, R141, R13 ;  /* 0x0000008dc40da223 */ /* 0x004fe2000000000d */
[----:B------:R-:W-:Y:S01]  /*236e0*/  @!P5 LEA R204, R204, R15, 0x18 ;  /* 0x0000000fccccd211 */ /* 0x000fe200078ec0ff */
[----:B------:R-:W2:Y:S01]  /*236f0*/  @!P0 S2R R210, SR_CgaCtaId ;  /* 0x0000000000d28919 */ /* 0x000ea20000008800 */
[----:B------:R-:W-:Y:S02]  /*23700*/  ISETP.NE.AND P0, PT, R153, RZ, PT ;  /* 0x000000ff9900720c */ /* 0x000fe40003f05270 */
[----:B------:R-:W-:Y:S01]  /*23710*/  ISETP.GE.AND P5, PT, R182, R3, PT ;  /* 0x00000003b600720c */ /* 0x000fe20003fa6270 */
[----:B------:R-:W-:Y:S01]  /*23720*/  @!P3 LDS R141, [R81+0xac] ;  /* 0x0000ac00518db984 */ /* 0x000fe20000000800 */
[----:B------:R-:W-:Y:S02]  /*23730*/  P2R R109, PR, RZ, 0x1 ;  /* 0x00000001ff6d7803 */ /* 0x000fe40000000000 */
[----:B------:R-:W-:-:S02]  /*23740*/  P2R R155, PR, RZ, 0x20 ;  /* 0x00000020ff9b7803 */ /* 0x000fc40000000000 */
[----:B------:R-:W-:Y:S01]  /*23750*/  LOP3.LUT P2, RZ, R113, 0x1000, RZ, 0xc0, !PT ;  /* 0x0000100071ff7812 */ /* 0x000fe2000784c0ff */
[----:B-----5:R-:W-:Y:S01]  /*23760*/  @!P1 HADD2.F32 R119, -RZ, R119.H0_H0 ;  /* 0x20000077ff779230 */ /* 0x020fe20000004100 */
[----:B0-----:R-:W-:Y:S02]  /*23770*/  @!P6 LEA R33, R206, R33, 0x18 ;  /* 0x00000021ce21e211 */ /* 0x001fe400078ec0ff */
[----:B------:R-:W-:Y:S01]  /*23780*/  ISETP.GE.AND P6, PT, R14, R3, PT ;  /* 0x000000030e00720c */ /* 0x000fe20003fc6270 */
[----:B------:R-:W0:Y:S01]  /*23790*/  @!P0 S2R R212, SR_CgaCtaId ;  /* 0x0000000000d48919 */ /* 0x000e220000008800 */
[----:B----4-:R-:W-:Y:S01]  /*237a0*/  @!P1 FFMA R192, R119, R137, R192 ;  /* 0x0000008977c09223 */ /* 0x010fe200000000c0 */
[-C--:B------:R-:W-:Y:S01]  /*237b0*/  ISETP.GE.AND P0, PT, R178, R3.reuse, PT ;  /* 0x00000003b200720c */ /* 0x080fe20003f06270 */
[----:B------:R-:W-:Y:S01]  /*237c0*/  @!P5 LDS R137, [R81+0xe4] ;  /* 0x0000e4005189d984 */ /* 0x000fe20000000800 */
[-C--:B------:R-:W-:Y:S02]  /*237d0*/  ISETP.GE.AND P1, PT, R136, R3.reuse, PT ;  /* 0x000000038800720c */ /* 0x080fe40003f26270 */
[----:B------:R-:W-:Y:S01]  /*237e0*/  @!P3 MOV R117, 0x400 ;  /* 0x000004000075b802 */ /* 0x000fe20000000f00 */
[----:B------:R-:W-:Y:S01]  /*237f0*/  @!P5 LDS.U16 R111, [R111+0x4c90] ;  /* 0x004c90006f6fd984 */ /* 0x000fe20000000400 */
[----:B------:R-:W-:-:S02]  /*23800*/  ISETP.GE.AND P5, PT, R134, R3, PT ;  /* 0x000000038600720c */ /* 0x000fc40003fa6270 */
[----:B---3--:R-:W-:Y:S02]  /*23810*/  @!P3 LEA R200, R200, R117, 0x18 ;  /* 0x00000075c8c8b211 */ /* 0x008fe400078ec0ff */
[----:B------:R-:W3:Y:S01]  /*23820*/  @!P6 S2R R206, SR_CgaCtaId ;  /* 0x0000000000cee919 */ /* 0x000ee20000008800 */
[----:B------:R-:W-:Y:S02]  /*23830*/  P2R R147, PR, RZ, 0x40 ;  /* 0x00000040ff937803 */ /* 0x000fe40000000000 */
[----:B------:R-:W-:Y:S01]  /*23840*/  @!P0 HADD2.F32 R194, -RZ, R17.H0_H0 ;  /* 0x20000011ffc28230 */ /* 0x000fe20000004100 */
[----:B------:R4:W5:Y:S01]  /*23850*/  @!P2 LDS.U16 R117, [R31+0x4f0e] ;  /* 0x004f0e001f75a984 */ /* 0x0009620000000400 */
[-C--:B------:R-:W-:Y:S02]  /*23860*/  ISETP.GE.AND P6, PT, R130, R3.reuse, PT ;  /* 0x000000038200720c */ /* 0x080fe40003fc6270 */
[----:B------:R-:W-:Y:S01]  /*23870*/  @!P1 MOV R15, 0x400 ;  /* 0x00000400000f9802 */ /* 0x000fe20000000f00 */
[----:B------:R-:W-:Y:S01]  /*23880*/  @!P0 FFMA R11, R198, R194, R11 ;  /* 0x000000c2c60b8223 */ /* 0x000fe2000000000b */
[----:B------:R-:W-:Y:S01]  /*23890*/  ISETP.GE.AND P0, PT, R104, R3, PT ;  /* 0x000000036800720c */ /* 0x000fe20003f06270 */
[----:B------:R-:W3:Y:S01]  /*238a0*/  @!P2 LDS R123, [R81+0xf8] ;  /* 0x0000f800517ba984 */ /* 0x000ee20000000800 */
[----:B------:R-:W-:Y:S01]  /*238b0*/  @!P5 MOV R17, 0x400 ;  /* 0x000004000011d802 */ /* 0x000fe20000000f00 */
[----:B----4-:R-:W-:Y:S01]  /*238c0*/  @!P2 HADD2.F32 R31, -RZ, R23.H0_H0 ;  /* 0x20000017ff1fa230 */ /* 0x010fe20000004100 */
[----:B------:R-:W-:Y:S01]  /*238d0*/  @!P1 LEA R15, R208, R15, 0x18 ;  /* 0x0000000fd00f9211 */ /* 0x000fe200078ec0ff */
[----:B------:R4:W3:Y:S01]  /*238e0*/  @!P3 LDS.U16 R119, [R200+0x4592] ;  /* 0x00459200c877b984 */ /* 0x0008e20000000400 */
[----:B--2---:R-:W-:-:S02]  /*238f0*/  @!P5 LEA R17, R210, R17, 0x18 ;  /* 0x00000011d211d211 */ /* 0x004fc400078ec0ff */
[----:B------:R-:W-:Y:S01]  /*23900*/  ISETP.GE.AND P5, PT, R138, R3, PT ;  /* 0x000000038a00720c */ /* 0x000fe20003fa6270 */
[----:B------:R-:W-:Y:S01]  /*23910*/  @!P2 FFMA R190, R31, R129, R190 ;  /* 0x000000811fbea223 */ /* 0x000fe200000000be */
[----:B------:R-:W-:Y:S01]  /*23920*/  ISETP.NE.AND P1, PT, R145, RZ, PT ;  /* 0x000000ff9100720c */ /* 0x000fe20003f25270 */
[----:B------:R-:W-:Y:S01]  /*23930*/  @!P4 LDS R198, [R81+0xb0] ;  /* 0x0000b00051c6c984 */ /* 0x000fe20000000800 */
[----:B------:R-:W-:Y:S02]  /*23940*/  P2R R153, PR, RZ, 0x8 ;  /* 0x00000008ff997803 */ /* 0x000fe40000000000 */
[----:B------:R-:W-:Y:S01]  /*23950*/  LOP3.LUT P3, RZ, R113, 0x800, RZ, 0xc0, !PT ;  /* 0x0000080071ff7812 */ /* 0x000fe2000786c0ff */
[----:B------:R-:W2:Y:S01]  /*23960*/  @!P0 S2R R216, SR_CgaCtaId ;  /* 0x0000000000d88919 */ /* 0x000ea20000008800 */
[----:B------:R-:W-:Y:S02]  /*23970*/  ISETP.NE.AND P0, PT, R109, RZ, PT ;  /* 0x000000ff6d00720c */ /* 0x000fe40003f05270 */
[----:B------:R-:W-:-:S02]  /*23980*/  @!P6 MOV R145, 0x400 ;  /* 0x000004000091e802 */ /* 0x000fc40000000f00 */
[----:B------:R-:W-:Y:S01]  /*23990*/  P2R R151, PR, RZ, 0x1 ;  /* 0x00000001ff977803 */ /* 0x000fe20000000000 */
[----:B------:R-:W-:Y:S01]  /*239a0*/  @!P5 HADD2.F32 R196, -RZ, R127.H0_H0 ;  /* 0x2000007fffc4d230 */ /* 0x000fe20000004100 */
[----:B-1----:R-:W-:Y:S01]  /*239b0*/  @!P6 LEA R23, R214, R145, 0x18 ;  /* 0x00000091d617e211 */ /* 0x002fe200078ec0ff */
[----:B------:R-:W-:Y:S01]  /*239c0*/  @!P1 HADD2.F32 R121, -RZ, R121.H0_H0 ;  /* 0x20000079ff799230 */ /* 0x000fe20000004100 */
[----:B------:R-:W-:Y:S02]  /*239d0*/  ISETP.GE.AND P6, PT, R22, R3, PT ;  /* 0x000000031600720c */ /* 0x000fe40003fc6270 */
[----:B------:R-:W-:Y:S01]  /*239e0*/  @!P5 FFMA R13, R196, R143, R13 ;  /* 0x0000008fc40dd223 */ /* 0x000fe2000000000d */
[----:B------:R-:W-:Y:S01]  /*239f0*/  ISETP.GE.AND P5, PT, R126, R3, PT ;  /* 0x000000037e00720c */ /* 0x000fe20003fa6270 */
[----:B------:R-:W-:Y:S01]  /*23a00*/  @!P1 FFMA R192, R139, R121, R192 ;  /* 0x000000798bc09223 */ /* 0x000fe200000000c0 */
[----:B------:R-:W-:Y:S01]  /*23a10*/  @!P0 MOV R109, 0x400 ;  /* 0x00000400006d8802 */ /* 0x000fe20000000f00 */
[----:B------:R-:W-:Y:S01]  /*23a20*/  @!P3 LDS R127, [R81+0xfc] ;  /* 0x0000fc00517fb984 */ /* 0x000fe20000000800 */
[----:B------:R-:W-:-:S02]  /*23a30*/  ISETP.GE.AND P1, PT, R128, R3, PT ;  /* 0x000000038000720c */ /* 0x000fc40003f26270 */
[----:B0-----:R-:W-:Y:S01]  /*23a40*/  @!P0 LEA R109, R212, R109, 0x18 ;  /* 0x0000006dd46d8211 */ /* 0x001fe200078ec0ff */
[----:B------:R-:W-:Y:S01]  /*23a50*/  @!P3 LDS R129, [R81+0xfc] ;  /* 0x0000fc005181b984 */ /* 0x000fe20000000800 */
[-C--:B------:R-:W-:Y:S02]  /*23a60*/  ISETP.GE.AND P0, PT, R176, R3.reuse, PT ;  /* 0x00000003b000720c */ /* 0x080fe40003f06270 */
[----:B------:R-:W-:Y:S01]  /*23a70*/  P2R R169, PR, RZ, 0x4 ;  /* 0x00000004ffa97803 */ /* 0x000fe20000000000 */
[----:B------:R-:W0:Y:S01]  /*23a80*/  @!P3 LDS.U16 R29, [R29+0x4f8c] ;  /* 0x004f8c001d1db984 */ /* 0x000e220000000400 */
[----:B------:R-:W-:Y:S01]  /*23a90*/  P2R R163, PR, RZ, 0x1 ;  /* 0x00000001ffa37803 */ /* 0x000fe20000000000 */
[----:B----4-:R-:W1:Y:S01]  /*23aa0*/  @!P5 S2R R200, SR_CgaCtaId ;  /* 0x0000000000c8d919 */ /* 0x010e620000008800 */
[----:B------:R-:W-:-:S03]  /*23ab0*/  ISETP.GE.AND P5, PT, R180, R3, PT ;  /* 0x00000003b400720c */ /* 0x000fc60003fa6270 */
[----:B------:R-:W4:Y:S04]  /*23ac0*/  @!P1 S2R R196, SR_CgaCtaId ;  /* 0x0000000000c49919 */ /* 0x000f280000008800 */
[----:B------:R-:W-:Y:S02]  /*23ad0*/  @!P0 HADD2.F32 R194, -RZ, R115.H0_H0 ;  /* 0x20000073ffc28230 */ /* 0x000fe40000004100 */
[----:B------:R2:W1:Y:S01]  /*23ae0*/  @!P3 LDS.U16 R115, [R0+0x4f8e] ;  /* 0x004f8e000073b984 */ /* 0x0004620000000400 */
[----:B------:R-:W-:Y:S02]  /*23af0*/  ISETP.GE.AND P3, PT, R16, R3, PT ;  /* 0x000000031000720c */ /* 0x000fe40003f66270 */
[----:B------:R-:W-:Y:S01]  /*23b00*/  @!P0 FFMA R11, R194, R135, R11 ;  /* 0x00000087c20b8223 */ /* 0x000fe2000000000b */
[----:B------:R-:W-:Y:S01]  /*23b10*/  ISETP.GE.AND P0, PT, R104, R3, PT ;  /* 0x000000036800720c */ /* 0x000fe20003f06270 */
[----:B------:R-:W1:Y:S01]  /*23b20*/  @!P6 S2R R208, SR_CgaCtaId ;  /* 0x0000000000d0e919 */ /* 0x000e620000008800 */
[----:B------:R-:W-:Y:S01]  /*23b30*/  ISETP.NE.AND P6, PT, R147, RZ, PT ;  /* 0x000000ff9300720c */ /* 0x000fe20003fc5270 */
[----:B-----5:R-:W-:Y:S01]  /*23b40*/  @!P2 HADD2.F32 R194, -RZ, R117.H0_H0 ;  /* 0x20000075ffc2a230 */ /* 0x020fe20000004100 */
[----:B------:R-:W-:Y:S04]  /*23b50*/  @!P5 LDS.U16 R35, [R35+0x4d10] ;  /* 0x004d10002323d984 */ /* 0x000fe80000000400 */
[----:B---3--:R-:W-:Y:S01]  /*23b60*/  @!P2 FFMA R11, R194, R123, R11 ;  /* 0x0000007bc20ba223 */ /* 0x008fe2000000000b */
[----:B------:R-:W-:Y:S01]  /*23b70*/  @!P5 LDS R139, [R81+0xe8] ;  /* 0x0000e800518bd984 */ /* 0x000fe20000000800 */
[----:B------:R-:W-:-:S02]  /*23b80*/  ISETP.GE.AND P5, PT, R10, R3, PT ;  /* 0x000000030a00720c */ /* 0x000fc40003fa6270 */
[----:B------:R-:W-:Y:S01]  /*23b90*/  ISETP.GE.AND P2, PT, R182, R3, PT ;  /* 0x00000003b600720c */ /* 0x000fe20003f46270 */
[----:B------:R-:W3:Y:S01]  /*23ba0*/  @!P3 S2R R210, SR_CgaCtaId ;  /* 0x0000000000d2b919 */ /* 0x000ee20000008800 */
[----:B------:R-:W-:Y:S02]  /*23bb0*/  @!P0 MOV R31, 0x400 ;  /* 0x00000400001f8802 */ /* 0x000fe40000000f00 */
[----:B------:R-:W-:Y:S01]  /*23bc0*/  ISETP.NE.AND P3, PT, R153, RZ, PT ;  /* 0x000000ff9900720c */ /* 0x000fe20003f65270 */
[----:B------:R-:W5:Y:S01]  /*23bd0*/  @!P4 LDS.U16 R121, [R202+0x4612] ;  /* 0x00461200ca79c984 */ /* 0x000f620000000400 */
[----:B--2---:R-:W-:Y:S02]  /*23be0*/  @!P0 LEA R216, R216, R31, 0x18 ;  /* 0x0000001fd8d88211 */ /* 0x004fe400078ec0ff */
[----:B------:R-:W-:Y:S01]  /*23bf0*/  @!P6 MOV R31, 0x400 ;  /* 0x00000400001fe802 */ /* 0x000fe20000000f00 */
[----:B------:R-:W-:Y:S01]  /*23c00*/  @!P6 LDS R145, [R81+0x4] ;  /* 0x000004005191e984 */ /* 0x000fe20000000800 */
[----:B------:R-:W-:-:S02]  /*23c10*/  P2R R135, PR, RZ, 0x8 ;  /* 0x00000008ff877803 */ /* 0x000fc40000000000 */
[----:B------:R-:W-:Y:S01]  /*23c20*/  @!P6 LEA R206, R206, R31, 0x18 ;  /* 0x0000001fcecee211 */ /* 0x000fe200078ec0ff */
[----:B------:R-:W2:Y:S01]  /*23c30*/  @!P5 S2R R212, SR_CgaCtaId ;  /* 0x0000000000d4d919 */ /* 0x000ea20000008800 */
[----:B------:R-:W-:Y:S02]  /*23c40*/  ISETP.NE.AND P5, PT, R155, RZ, PT ;  /* 0x000000ff9b00720c */ /* 0x000fe40003fa5270 */
[----:B------:R-:W-:Y:S01]  /*23c50*/  P2R R155, PR, RZ, 0x40 ;  /* 0x00000040ff9b7803 */ /* 0x000fe20000000000 */
[----:B------:R-:W-:Y:S01]  /*23c60*/  @!P3 HADD2.F32 R0, -RZ, R119.H0_H0 ;  /* 0x20000077ff00b230 */ /* 0x000fe20000004100 */
[----:B------:R-:W-:Y:S01]  /*23c70*/  @!P6 LDS.U16 R123, [R206+0x3094] ;  /* 0x00309400ce7be984 */ /* 0x000fe20000000400 */
[----:B------:R-:W-:Y:S02]  /*23c80*/  ISETP.GE.AND P6, PT, R22, R3, PT ;  /* 0x000000031600720c */ /* 0x000fe40003fc6270 */
[----:B------:R-:W-:Y:S01]  /*23c90*/  P2R R153, PR, RZ, 0x2 ;  /* 0x00000002ff997803 */ /* 0x000fe20000000000 */
[----:B------:R-:W-:Y:S01]  /*23ca0*/  @!P3 FFMA R13, R0, R141, R13 ;  /* 0x0000008d000db223 */ /* 0x000fe2000000000d */
[----:B------:R-:W-:Y:S01]  /*23cb0*/  LOP3.LUT P3, RZ, R113, 0x800, RZ, 0xc0, !PT ;  /* 0x0000080071ff7812 */ /* 0x000fe2000786c0ff */
[----:B------:R-:W-:Y:S03]  /*23cc0*/  @!P0 LDS.U16 R119, [R216+0x3014] ;  /* 0x00301400d8778984 */ /* 0x000fe60000000400 */
[----:B------:R-:W-:Y:S01]  /*23cd0*/  @!P5 HADD2.F32 R111, -RZ, R111.H0_H0 ;  /* 0x2000006fff6fd230 */ /* 0x000fe20000004100 */
[----:B------:R-:W-:Y:S01]  /*23ce0*/  ISETP.NE.AND P5, PT, R157, RZ, PT ;  /* 0x000000ff9d00720c */ /* 0x000fe20003fa5270 */
[----:B------:R-:W-:Y:S01]  /*23cf0*/  @!P0 LDS R0, [R81] ;  /* 0x0000000051008984 */ /* 0x000fe20000000800 */
[----:B------:R-:W-:-:S02]  /*23d00*/  P2R R157, PR, RZ, 0x8 ;  /* 0x00000008ff9d7803 */ /* 0x000fc40000000000 */
[----:B------:R-:W-:Y:S01]  /*23d10*/  @!P2 FFMA R192, R111, R137, R192 ;  /* 0x000000896fc0a223 */ /* 0x000fe200000000c0 */
[----:B------:R-:W-:Y:S02]  /*23d20*/  @!P1 MOV R111, 0x400 ;  /* 0x00000400006f9802 */ /* 0x000fe40000000f00 */
[----:B------:R-:W-:Y:S01]  /*23d30*/  ISETP.GE.AND P2, PT, R174, R3, PT ;  /* 0x00000003ae00720c */ /* 0x000fe20003f46270 */
[----:B0-----:R-:W-:Y:S01]  /*23d40*/  @!P3 HADD2.F32 R29, -RZ, R29.H0_H0 ;  /* 0x2000001dff1db230 */ /* 0x001fe20000004100 */
[----:B----4-:R-:W-:Y:S01]  /*23d50*/  @!P1 LEA R111, R196, R111, 0x18 ;  /* 0x0000006fc46f9211 */ /* 0x010fe200078ec0ff */
[----:B-1----:R-:W-:Y:S01]  /*23d60*/  @!P3 HADD2.F32 R194, -RZ, R115.H0_H0 ;  /* 0x20000073ffc2b230 */ /* 0x002fe20000004100 */
[----:B------:R-:W-:Y:S02]  /*23d70*/  ISETP.GE.AND P1, PT, R10, R3, PT ;  /* 0x000000030a00720c */ /* 0x000fe40003f26270 */
[----:B------:R-:W-:Y:S01]  /*23d80*/  @!P6 MOV R137, 0x400 ;  /* 0x000004000089e802 */ /* 0x000fe20000000f00 */
[----:B------:R-:W0:Y:S01]  /*23d90*/  @!P5 LDS.U16 R117, [R204+0x4692] ;  /* 0x00469200cc75d984 */ /* 0x000e220000000400 */
[----:B------:R-:W-:Y:S01]  /*23da0*/  P2R R161, PR, RZ, 0x20 ;  /* 0x00000020ffa17803 */ /* 0x000fe20000000000 */
[----:B------:R-:W-:Y:S01]  /*23db0*/  @!P3 FFMA R190, R29, R127, R190 ;  /* 0x0000007f1dbeb223 */ /* 0x000fe200000000be */
[----:B------:R-:W-:Y:S01]  /*23dc0*/  @!P6 LEA R208, R208, R137, 0x18 ;  /* 0x00000089d0d0e211 */ /* 0x000fe200078ec0ff */
[----:B------:R-:W1:Y:S01]  /*23dd0*/  @!P5 LDS R143, [R81+0xb4] ;  /* 0x0000b400518fd984 */ /* 0x000e620000000800 */
[----:B------:R-:W-:Y:S01]  /*23de0*/  @!P3 FFMA R11, R194, R129, R11 ;  /* 0x00000081c20bb223 */ /* 0x000fe2000000000b */
[-C--:B------:R-:W-:Y:S01]  /*23df0*/  ISETP.GE.AND P5, PT, R16, R3.reuse, PT ;  /* 0x000000031000720c */ /* 0x080fe20003fa6270 */
[----:B-----5:R-:W-:Y:S01]  /*23e00*/  @!P4 HADD2.F32 R196, -RZ, R121.H0_H0 ;  /* 0x20000079ffc4c230 */ /* 0x020fe20000004100 */
[----:B------:R-:W4:Y:S01]  /*23e10*/  @!P2 LDS.U16 R25, [R25+0x4d90] ;  /* 0x004d90001919a984 */ /* 0x000f220000000400 */
[-C--:B------:R-:W-:Y:S01]  /*23e20*/  ISETP.GE.AND P3, PT, R122, R3.reuse, PT ;  /* 0x000000037a00720c */ /* 0x080fe20003f66270 */
[----:B------:R-:W-:Y:S01]  /*23e30*/  IMAD.MOV.U32 R194, RZ, RZ, RZ ;  /* 0x000000ffffc27224 */ /* 0x000fe200078e00ff */
[----:B------:R-:W-:Y:S01]  /*23e40*/  @!P1 MOV R137, 0x400 ;  /* 0x0000040000899802 */ /* 0x000fe20000000f00 */
[----:B------:R-:W5:Y:S01]  /*23e50*/  @!P2 LDS R141, [R81+0xec] ;  /* 0x0000ec00518da984 */ /* 0x000f620000000800 */
[----:B------:R-:W-:Y:S01]  /*23e60*/  ISETP.GE.AND P2, PT, R126, R3, PT ;  /* 0x000000037e00720c */ /* 0x000fe20003f46270 */
[----:B------:R-:W-:Y:S01]  /*23e70*/  @!P4 FFMA R13, R198, R196, R13 ;  /* 0x000000c4c60dc223 */ /* 0x000fe2000000000d */
[----:B--2---:R-:W-:Y:S01]  /*23e80*/  @!P1 LEA R212, R212, R137, 0x18 ;  /* 0x00000089d4d49211 */ /* 0x004fe200078ec0ff */
[----:B------:R-:W2:Y:S01]  /*23e90*/  @!P6 LDS.U16 R29, [R208+0x3114] ;  /* 0x00311400d01de984 */ /* 0x000ea20000000400 */
[----:B------:R-:W-:Y:S01]  /*23ea0*/  ISETP.GE.AND P1, PT, R120, R3, PT ;  /* 0x000000037800720c */ /* 0x000fe20003f26270 */
[-C--:B------:R-:W-:Y:S01]  /*23eb0*/  FFMA R43, R190, R2.reuse, R43 ;  /* 0x00000002be2b7223 */ /* 0x080fe2000000002b */
[----:B------:R-:W-:Y:S01]  /*23ec0*/  @!P5 MOV R147, 0x400 ;  /* 0x000004000093d802 */ /* 0x000fe20000000f00 */
[----:B------:R-:W-:Y:S01]  /*23ed0*/  @!P5 LDS R159, [R81+0xc] ;  /* 0x00000c00519fd984 */ /* 0x000fe20000000800 */
[----:B------:R-:W-:Y:S01]  /*23ee0*/  P2R R137, PR, RZ, 0x10 ;  /* 0x00000010ff897803 */ /* 0x000fe20000000000 */
[----:B------:R-:W-:Y:S01]  /*23ef0*/  IMAD.MOV.U32 R190, RZ, RZ, RZ ;  /* 0x000000ffffbe7224 */ /* 0x000fe200078e00ff */
[----:B---3--:R-:W-:Y:S01]  /*23f00*/  @!P5 LEA R210, R210, R147, 0x18 ;  /* 0x00000093d2d2d211 */ /* 0x008fe200078ec0ff */
[----:B------:R-:W3:Y:S01]  /*23f10*/  @!P3 S2R R198, SR_CgaCtaId ;  /* 0x0000000000c6b919 */ /* 0x000ee20000008800 */
[-C--:B------:R-:W-:Y:S01]  /*23f20*/  ISETP.GE.AND P3, PT, R6, R3.reuse, PT ;  /* 0x000000030600720c */ /* 0x080fe20003f66270 */
[----:B------:R-:W-:Y:S01]  /*23f30*/  FFMA R42, R11, R2, R42 ;  /* 0x000000020b2a7223 */ /* 0x000fe2000000002a */
[----:B------:R-:W-:Y:S01]  /*23f40*/  @!P2 MOV R31, 0x400 ;  /* 0x00000400001fa802 */ /* 0x000fe20000000f00 */
[----:B------:R-:W-:Y:S01]  /*23f50*/  @!P5 LDS.U16 R121, [R210+0x3194] ;  /* 0x00319400d279d984 */ /* 0x000fe20000000400 */
[----:B------:R-:W-:Y:S01]  /*23f60*/  ISETP.GE.AND P4, PT, R124, R3, PT ;  /* 0x000000037c00720c */ /* 0x000fe20003f86270 */
[----:B------:R-:W-:Y:S01]  /*23f70*/  IMAD.MOV.U32 R11, RZ, RZ, RZ ;  /* 0x000000ffff0b7224 */ /* 0x000fe200078e00ff */
[----:B------:R-:W-:Y:S01]  /*23f80*/  @!P2 LEA R31, R200, R31, 0x18 ;  /* 0x0000001fc81fa211 */ /* 0x000fe200078ec0ff */
[----:B------:R-:W2:Y:S01]  /*23f90*/  @!P6 LDS R147, [R81+0x8] ;  /* 0x000008005193e984 */ /* 0x000ea20000000800 */
[----:B------:R-:W-:-:S02]  /*23fa0*/  ISETP.GE.AND P2, PT, R180, R3, PT ;  /* 0x00000003b400720c */ /* 0x000fc40003f46270 */
[----:B------:R-:W-:Y:S01]  /*23fb0*/  ISETP.NE.AND P5, PT, R161, RZ, PT ;  /* 0x000000ffa100720c */ /* 0x000fe20003fa5270 */
[----:B------:R-:W2:Y:S01]  /*23fc0*/  @!P1 S2R R200, SR_CgaCtaId ;  /* 0x0000000000c89919 */ /* 0x000ea20000008800 */
[-C--:B------:R-:W-:Y:S02]  /*23fd0*/  ISETP.GE.AND P1, PT, R118, R3.reuse, PT ;  /* 0x000000037600720c */ /* 0x080fe40003f26270 */
[-C--:B------:R-:W-:Y:S01]  /*23fe0*/  ISETP.GE.AND P0, PT, R12, R3.reuse, PT ;  /* 0x000000030c00720c */ /* 0x080fe20003f06270 */
[----:B------:R-:W2:Y:S01]  /*23ff0*/  @!P3 S2R R165, SR_CgaCtaId ;  /* 0x0000000000a5b919 */ /* 0x000ea20000008800 */
[----:B------:R-:W-:Y:S02]  /*24000*/  ISETP.GE.AND P3, PT, R174, R3, PT ;  /* 0x00000003ae00720c */ /* 0x000fe40003f66270 */
[----:B------:R-:W-:Y:S02]  /*24010*/  ISETP.NE.AND P6, PT, R155, RZ, PT ;  /* 0x000000ff9b00720c */ /* 0x000fe40003fc5270 */
[----:B------:R-:W-:Y:S01]  /*24020*/  P2R R173, PR, RZ, 0x4 ;  /* 0x00000004ffad7803 */ /* 0x000fe20000000000 */
[----:B------:R-:W-:-:S02]  /*24030*/  @!P2 HADD2.F32 R35, -RZ, R35.H0_H0 ;  /* 0x20000023ff23a230 */ /* 0x000fc40000004100 */
[----:B0-----:R-:W-:Y:S02]  /*24040*/  @!P5 HADD2.F32 R196, -RZ, R117.H0_H0 ;  /* 0x20000075ffc4d230 */ /* 0x001fe40000004100 */
[----:B------:R-:W0:Y:S01]  /*24050*/  @!P1 S2R R129, SR_CgaCtaId ;  /* 0x0000000000819919 */ /* 0x000e220000008800 */
[----:B------:R-:W-:Y:S01]  /*24060*/  ISETP.GE.AND P1, PT, R104, R3, PT ;  /* 0x000000036800720c */ /* 0x000fe20003f26270 */
[----:B------:R-:W-:Y:S01]  /*24070*/  @!P2 FFMA R192, R35, R139, R192 ;  /* 0x0000008b23c0a223 */ /* 0x000fe200000000c0 */
[----:B-1----:R-:W-:Y:S01]  /*24080*/  @!P5 FFMA R13, R196, R143, R13 ;  /* 0x0000008fc40dd223 */ /* 0x002fe2000000000d */
[----:B------:R-:W1:Y:S01]  /*24090*/  @!P4 S2R R35, SR_CgaCtaId ;  /* 0x000000000023c919 */ /* 0x000e620000008800 */
[----:B----4-:R-:W-:Y:S01]  /*240a0*/  @!P3 HADD2.F32 R25, -RZ, R25.H0_H0 ;  /* 0x20000019ff19b230 */ /* 0x010fe20000004100 */
[----:B------:R-:W-:Y:S01]  /*240b0*/  P2R R139, PR, RZ, 0x20 ;  /* 0x00000020ff8b7803 */ /* 0x000fe20000000000 */
[----:B------:R-:W-:Y:S01]  /*240c0*/  @!P6 HADD2.F32 R123, -RZ, R123.H0_H0 ;  /* 0x2000007bff7be230 */ /* 0x000fe20000004100 */
[----:B------:R-:W-:Y:S01]  /*240d0*/  ISETP.GE.AND P5, PT, R14, R3, PT ;  /* 0x000000030e00720c */ /* 0x000fe20003fa6270 */
[----:B------:R-:W4:Y:S01]  /*240e0*/  @!P0 S2R R202, SR_CgaCtaId ;  /* 0x0000000000ca8919 */ /* 0x000f220000008800 */
[----:B-----5:R-:W-:Y:S01]  /*240f0*/  @!P3 FFMA R192, R25, R141, R192 ;  /* 0x0000008d19c0b223 */ /* 0x020fe200000000c0 */
[----:B------:R-:W-:-:S02]  /*24100*/  ISETP.GE.AND P3, PT, R10, R3, PT ;  /* 0x000000030a00720c */ /* 0x000fc40003f66270 */
[----:B------:R-:W-:Y:S01]  /*24110*/  ISETP.NE.AND P6, PT, R149, RZ, PT ;  /* 0x000000ff9500720c */ /* 0x000fe20003fc5270 */
[----:B------:R-:W-:Y:S01]  /*24120*/  @!P1 HADD2.F32 R119, -RZ, R119.H0_H0 ;  /* 0x20000077ff779230 */ /* 0x000fe20000004100 */
[----:B------:R-:W-:Y:S01]  /*24130*/  P2R R143, PR, RZ, 0x8 ;  /* 0x00000008ff8f7803 */ /* 0x000fe20000000000 */
[----:B------:R-:W5:Y:S01]  /*24140*/  @!P2 S2R R196, SR_CgaCtaId ;  /* 0x0000000000c4a919 */ /* 0x000f620000008800 */
[----:B------:R-:W-:Y:S02]  /*24150*/  P2R R149, PR, RZ, 0x10 ;  /* 0x00000010ff957803 */ /* 0x000fe40000000000 */
[----:B------:R-:W-:Y:S01]  /*24160*/  @!P1 FFMA R194, R0, R119, RZ ;  /* 0x0000007700c29223 */ /* 0x000fe200000000ff */
[----:B------:R-:W-:Y:S02]  /*24170*/  ISETP.GE.AND P1, PT, R178, R3, PT ;  /* 0x00000003b200720c */ /* 0x000fe40003f26270 */
[----:B------:R-:W-:Y:S01]  /*24180*/  @!P4 MOV R0, 0x400 ;  /* 0x000004000000c802 */ /* 0x000fe20000000f00 */
[----:B------:R-:W-:Y:S01]  /*24190*/  @!P5 FFMA R194, R123, R145, R194 ;  /* 0x000000917bc2d223 */ /* 0x000fe200000000c2 */
[----:B------:R-:W-:Y:S01]  /*241a0*/  ISETP.GE.AND P5, PT, R182, R3, PT ;  /* 0x00000003b600720c */ /* 0x000fe20003fa6270 */
[----:B------:R-:W5:Y:S01]  /*241b0*/  @!P3 LDS.U16 R123, [R212+0x3214] ;  /* 0x00321400d47bb984 */ /* 0x000f620000000400 */
[----:B------:R-:W-:-:S02]  /*241c0*/  P2R R175, PR, RZ, 0x2 ;  /* 0x00000002ffaf7803 */ /* 0x000fc40000000000 */
[----:B------:R-:W-:Y:S01]  /*241d0*/  @!P0 MOV R115, 0x400 ;  /* 0x0000040000738802 */ /* 0x000fe20000000f00 */
[----:B------:R-:W-:Y:S01]  /*241e0*/  @!P3 LDS R161, [R81+0x10] ;  /* 0x0000100051a1b984 */ /* 0x000fe20000000800 */
[-C--:B------:R-:W-:Y:S02]  /*241f0*/  ISETP.GE.AND P3, PT, R122, R3.reuse, PT ;  /* 0x000000037a00720c */ /* 0x080fe40003f66270 */
[----:B------:R-:W-:Y:S01]  /*24200*/  ISETP.GE.AND P2, PT, R12, R3, PT ;  /* 0x000000030c00720c */ /* 0x000fe20003f46270 */
[----:B------:R1:W-:Y:S01]  /*24210*/  @!P1 LDS.U16 R25, [R107+0x4e10] ;  /* 0x004e10006b199984 */ /* 0x0003e20000000400 */
[----:B------:R-:W-:-:S03]  /*24220*/  P2R R171, PR, RZ, 0x40 ;  /* 0x00000040ffab7803 */ /* 0x000fc60000000000 */
[----:B------:R-:W-:Y:S01]  /*24230*/  @!P1 LDS R141, [R81+0xf0] ;  /* 0x0000f000518d9984 */ /* 0x000fe20000000800 */
[-C--:B------:R-:W-:Y:S02]  /*24240*/  ISETP.GE.AND P1, PT, R18, R3.reuse, PT ;  /* 0x000000031200720c */ /* 0x080fe40003f26270 */
[----:B-1----:R-:W-:Y:S01]  /*24250*/  @!P4 LEA R107, R35, R0, 0x18 ;  /* 0x00000000236bc211 */ /* 0x002fe200078ec0ff */
[----:B------:R-:W1:Y:S01]  /*24260*/  @!P5 S2R R155, SR_CgaCtaId ;  /* 0x00000000009bd919 */ /* 0x000e620000008800 */
[----:B------:R-:W-:Y:S02]  /*24270*/  ISETP.GE.AND P4, PT, R22, R3, PT ;  /* 0x000000031600720c */ /* 0x000fe40003f86270 */
[----:B------:R-:W-:Y:S01]  /*24280*/  @!P3 MOV R117, 0x400 ;  /* 0x000004000075b802 */ /* 0x000fe20000000f00 */
[----:B------:R-:W-:Y:S01]  /*24290*/  @!P6 LDS R145, [R81+0xb8] ;  /* 0x0000b8005191e984 */ /* 0x000fe20000000800 */
[----:B----4-:R-:W-:Y:S02]  /*242a0*/  @!P0 LEA R127, R202, R115, 0x18 ;  /* 0x00000073ca7f8211 */ /* 0x010fe400078ec0ff */
[----:B---3--:R-:W-:Y:S01]  /*242b0*/  @!P3 LEA R35, R198, R117, 0x18 ;  /* 0x00000075c623b211 */ /* 0x008fe200078ec0ff */
[----:B------:R3:W4:Y:S01]  /*242c0*/  @!P6 LDS.U16 R115, [R33+0x4712] ;  /* 0x004712002173e984 */ /* 0x0007220000000400 */
[----:B------:R-:W-:-:S02]  /*242d0*/  ISETP.GE.AND P3, PT, R118, R3, PT ;  /* 0x000000037600720c */ /* 0x000fc40003f66270 */
[-C--:B------:R-:W-:Y:S01]  /*242e0*/  ISETP.GE.AND P6, PT, R120, R3.reuse, PT ;  /* 0x000000037800720c */ /* 0x080fe20003fc6270 */
[----:B------:R-:W5:Y:S01]  /*242f0*/  @!P1 S2R R204, SR_CgaCtaId ;  /* 0x0000000000cc9919 */ /* 0x000f620000008800 */
[-C--:B------:R-:W-:Y:S01]  /*24300*/  ISETP.GE.AND P1, PT, R6, R3.reuse, PT ;  /* 0x000000030600720c */ /* 0x080fe20003f26270 */
[----:B--2---:R-:W-:Y:S01]  /*24310*/  @!P4 HADD2.F32 R119, -RZ, R29.H0_H0 ;  /* 0x2000001dff77c230 */ /* 0x004fe20000004100 */
[----:B------:R-:W-:Y:S01]  /*24320*/  ISETP.NE.AND P0, PT, R163, RZ, PT ;  /* 0x000000ffa300720c */ /* 0x000fe20003f05270 */
[----:B------:R-:W-:Y:S01]  /*24330*/  @!P2 LDS.U16 R127, [R127+0x3294] ;  /* 0x003294007f7fa984 */ /* 0x000fe20000000400 */
[----:B------:R-:W-:Y:S02]  /*24340*/  ISETP.GE.AND P5, PT, R8, R3, PT ;  /* 0x000000030800720c */ /* 0x000fe40003fa6270 */
[----:B------:R-:W-:Y:S01]  /*24350*/  @!P4 FFMA R194, R119, R147, R194 ;  /* 0x0000009377c2c223 */ /* 0x000fe200000000c2 */
[-C--:B------:R-:W-:Y:S01]  /*24360*/  ISETP.GE.AND P4, PT, R182, R3.reuse, PT ;  /* 0x00000003b600720c */ /* 0x080fe20003f86270 */
[----:B------:R-:W-:Y:S01]  /*24370*/  @!P2 LDS R163, [R81+0x14] ;  /* 0x0000140051a3a984 */ /* 0x000fe20000000800 */
[----:B------:R-:W-:-:S02]  /*24380*/  ISETP.GE.AND P2, PT, R16, R3, PT ;  /* 0x000000031000720c */ /* 0x000fc40003f46270 */
[----:B---3--:R-:W-:Y:S02]  /*24390*/  @!P6 MOV R33, 0x400 ;  /* 0x000004000021e802 */ /* 0x008fe40000000f00 */
[----:B------:R-:W-:Y:S02]  /*243a0*/  @!P1 MOV R0, 0x400 ;  /* 0x0000040000009802 */ /* 0x000fe40000000f00 */
[----:B------:R-:W-:Y:S01]  /*243b0*/  @!P6 LEA R33, R200, R33, 0x18 ;  /* 0x00000021c821e211 */ /* 0x000fe200078ec0ff */
[----:B------:R-:W2:Y:S01]  /*243c0*/  @!P0 LDS.U16 R27, [R27+0x4e90] ;  /* 0x004e90001b1b8984 */ /* 0x000ea20000000400 */
[----:B------:R-:W-:Y:S02]  /*243d0*/  @!P1 LEA R167, R165, R0, 0x18 ;  /* 0x00000000a5a79211 */ /* 0x000fe400078ec0ff */
[----:B------:R-:W-:Y:S01]  /*243e0*/  @!P3 MOV R0, 0x400 ;  /* 0x000004000000b802 */ /* 0x000fe20000000f00 */
[----:B------:R-:W-:Y:S01]  /*243f0*/  @!P1 LDS R165, [R81+0x18] ;  /* 0x0000180051a59984 */ /* 0x000fe20000000800 */
[----:B------:R-:W-:Y:S01]  /*24400*/  ISETP.GE.AND P6, PT, R136, R3, PT ;  /* 0x000000038800720c */ /* 0x000fe20003fc6270 */
[----:B------:R-:W-:Y:S01]  /*24410*/  @!P2 HADD2.F32 R121, -RZ, R121.H0_H0 ;  /* 0x20000079ff79a230 */ /* 0x000fe20000004100 */
[----:B0-----:R-:W-:Y:S01]  /*24420*/  @!P3 LEA R29, R129, R0, 0x18 ;  /* 0x00000000811db211 */ /* 0x001fe200078ec0ff */
[----:B------:R-:W0:Y:S01]  /*24430*/  @!P5 S2R R202, SR_CgaCtaId ;  /* 0x0000000000cad919 */ /* 0x000e220000008800 */
[----:B------:R-:W-:-:S02]  /*24440*/  @!P4 MOV R0, 0x400 ;  /* 0x000004000000c802 */ /* 0x000fc40000000f00 */
[----:B------:R-:W-:Y:S01]  /*24450*/  @!P2 FFMA R194, R121, R159, R194 ;  /* 0x0000009f79c2a223 */ /* 0x000fe200000000c2 */
[----:B------:R-:W-:Y:S01]  /*24460*/  @!P1 LDS.U16 R129, [R167+0x3314] ;  /* 0x00331400a7819984 */ /* 0x000fe20000000400 */
[-C--:B------:R-:W-:Y:S02]  /*24470*/  ISETP.GE.AND P1, PT, R20, R3.reuse, PT ;  /* 0x000000031400720c */ /* 0x080fe40003f26270 */
[----:B-1----:R-:W-:Y:S02]  /*24480*/  @!P4 LEA R0, R155, R0, 0x18 ;  /* 0x000000009b00c211 */ /* 0x002fe400078ec0ff */
[----:B------:R-:W-:Y:S01]  /*24490*/  ISETP.GE.AND P4, PT, R18, R3, PT ;  /* 0x000000031200720c */ /* 0x000fe20003f86270 */
[----:B------:R1:W-:Y:S01]  /*244a0*/  @!P6 LDS.U16 R117, [R15+0x4792] ;  /* 0x004792000f75e984 */ /* 0x0003e20000000400 */
[----:B------:R-:W-:Y:S02]  /*244b0*/  ISETP.NE.AND P2, PT, R173, RZ, PT ;  /* 0x000000ffad00720c */ /* 0x000fe40003f45270 */
[----:B------:R-:W-:Y:S01]  /*244c0*/  ISETP.NE.AND P3, PT, R143, RZ, PT ;  /* 0x000000ff8f00720c */ /* 0x000fe20003f65270 */
[----:B------:R-:W-:Y:S01]  /*244d0*/  @!P6 LDS R147, [R81+0xbc] ;  /* 0x0000bc005193e984 */ /* 0x000fe20000000800 */
[----:B------:R-:W-:-:S02]  /*244e0*/  ISETP.NE.AND P6, PT, R171, RZ, PT ;  /* 0x000000ffab00720c */ /* 0x000fc40003fc5270 */
[----:B------:R-:W-:Y:S01]  /*244f0*/  P2R R159, PR, RZ, 0x10 ;  /* 0x00000010ff9f7803 */ /* 0x000fe20000000000 */
[----:B------:R-:W3:Y:S01]  /*24500*/  @!P1 S2R R206, SR_CgaCtaId ;  /* 0x0000000000ce9919 */ /* 0x000ee20000008800 */
[----:B------:R-:W-:-:S03]  /*24510*/  ISETP.NE.AND P1, PT, R175, RZ, PT ;  /* 0x000000ffaf00720c */ /* 0x000fc60003f25270 */
[----:B------:R-:W-:Y:S01]  /*24520*/  @!P4 MOV R121, 0x400 ;  /* 0x000004000079c802 */ /* 0x000fe20000000f00 */
[----:B------:R-:W3:Y:S01]  /*24530*/  @!P0 LDS R143, [R81+0xf4] ;  /* 0x0000f400518f8984 */ /* 0x000ee20000000800 */
[----:B------:R-:W-:Y:S02]  /*24540*/  @!P2 MOV R119, 0x400 ;  /* 0x000004000077a802 */ /* 0x000fe40000000f00 */
[----:B-----5:R-:W-:Y:S01]  /*24550*/  @!P4 LEA R121, R204, R121, 0x18 ;  /* 0x00000079cc79c211 */ /* 0x020fe200078ec0ff */
[----:B------:R-:W-:Y:S01]  /*24560*/  @!P3 HADD2.F32 R123, -RZ, R123.H0_H0 ;  /* 0x2000007bff7bb230 */ /* 0x000fe20000004100 */
[----:B------:R-:W-:Y:S01]  /*24570*/  ISETP.GE.AND P4, PT, R174, R3, PT ;  /* 0x00000003ae00720c */ /* 0x000fe20003f86270 */
[----:B------:R-:W-:Y:S01]  /*24580*/  @!P5 LDS R155, [R81+0x1c] ;  /* 0x00001c00519bd984 */ /* 0x000fe20000000800 */
[----:B-1----:R-:W-:Y:S01]  /*24590*/  @!P2 LEA R15, R196, R119, 0x18 ;  /* 0x00000077c40fa211 */ /* 0x002fe200078ec0ff */
[----:B----4-:R-:W-:Y:S01]  /*245a0*/  @!P6 HADD2.F32 R196, -RZ, R115.H0_H0 ;  /* 0x20000073ffc4e230 */ /* 0x010fe20000004100 */
[----:B------:R-:W-:Y:S01]  /*245b0*/  ISETP.GE.AND P3, PT, R26, R3, PT ;  /* 0x000000031a00720c */ /* 0x000fe20003f66270 */
[----:B------:R-:W-:Y:S01]  /*245c0*/  @!P1 HADD2.F32 R25, -RZ, R25.H0_H0 ;  /* 0x20000019ff199230 */ /* 0x000fe20000004100 */
[----:B------:R-:W-:Y:S01]  /*245d0*/  @!P5 MOV R119, 0x400 ;  /* 0x000004000077d802 */ /* 0x000fe20000000f00 */
[----:B--2---:R-:W-:-:S02]  /*245e0*/  @!P0 HADD2.F32 R27, -RZ, R27.H0_H0 ;  /* 0x2000001bff1b8230 */ /* 0x004fc40000004100 */
[----:B------:R-:W-:Y:S01]  /*245f0*/  @!P6 FFMA R13, R196, R145, R13 ;  /* 0x00000091c40de223 */ /* 0x000fe2000000000d */
[----:B------:R-:W-:Y:S01]  /*24600*/  ISETP.NE.AND P2, PT, R169, RZ, PT ;  /* 0x000000ffa900720c */ /* 0x000fe20003f45270 */
[----:B------:R-:W-:Y:S01]  /*24610*/  @!P1 FFMA R192, R141, R25, R192 ;  /* 0x000000198dc09223 */ /* 0x000fe200000000c0 */
[----:B------:R-:W-:Y:S01]  /*24620*/  P2R R141, PR, RZ, 0x40 ;  /* 0x00000040ff8d7803 */ /* 0x000fe20000000000 */
[----:B------:R-:W1:Y:S01]  /*24630*/  @!P4 S2R R200, SR_CgaCtaId ;  /* 0x0000000000c8c919 */ /* 0x000e620000008800 */
[-C--:B------:R-:W-:Y:S02]  /*24640*/  ISETP.GE.AND P4, PT, R12, R3.reuse, PT ;  /* 0x000000030c00720c */ /* 0x080fe40003f86270 */
[-C--:B------:R-:W-:Y:S01]  /*24650*/  ISETP.GE.AND P6, PT, R10, R3.reuse, PT ;  /* 0x000000030a00720c */ /* 0x080fe20003fc6270 */
[----:B------:R-:W2:Y:S01]  /*24660*/  @!P3 S2R R204, SR_CgaCtaId ;  /* 0x0000000000ccb919 */ /* 0x000ea20000008800 */
[----:B------:R-:W-:Y:S02]  /*24670*/  ISETP.GE.AND P3, PT, R32, R3, PT ;  /* 0x000000032000720c */ /* 0x000fe40003f66270 */
[----:B0-----:R-:W-:-:S02]  /*24680*/  @!P5 LEA R119, R202, R119, 0x18 ;  /* 0x00000077ca77d211 */ /* 0x001fc400078ec0ff */
[----:B------:R-:W0:Y:S01]  /*24690*/  @!P1 S2R R202, SR_CgaCtaId ;  /* 0x0000000000ca9919 */ /* 0x000e220000008800 */
[----:B------:R-:W-:Y:S02]  /*246a0*/  ISETP.GE.AND P1, PT, R114, R3, PT ;  /* 0x000000037200720c */ /* 0x000fe40003f26270 */
[----:B------:R-:W-:Y:S01]  /*246b0*/  P2R R167, PR, RZ, 0x4 ;  /* 0x00000004ffa77803 */ /* 0x000fe20000000000 */
[----:B------:R-:W-:Y:S01]  /*246c0*/  @!P2 LDS.U16 R25, [R21+0x4f10] ;  /* 0x004f10001519a984 */ /* 0x000fe20000000400 */
[----:B------:R-:W-:Y:S02]  /*246d0*/  @!P4 HADD2.F32 R127, -RZ, R127.H0_H0 ;  /* 0x2000007fff7fc230 */ /* 0x000fe40000004100 */
[----:B------:R-:W-:Y:S01]  /*246e0*/  @!P6 FFMA R194, R161, R123, R194 ;  /* 0x0000007ba1c2e223 */ /* 0x000fe200000000c2 */
[----:B------:R-:W-:Y:S01]  /*246f0*/  ISETP.GE.AND P6, PT, R134, R3, PT ;  /* 0x000000038600720c */ /* 0x000fe20003fc6270 */
[----:B------:R-:W4:Y:S01]  /*24700*/  @!P3 S2R R208, SR_CgaCtaId ;  /* 0x0000000000d0b919 */ /* 0x000f220000008800 */
[----:B------:R-:W-:Y:S01]  /*24710*/  P2R R161, PR, RZ, 0x8 ;  /* 0x00000008ffa17803 */ /* 0x000fe20000000000 */
[----:B------:R-:W-:Y:S01]  /*24720*/  @!P4 FFMA R194, R127, R163, R194 ;  /* 0x000000a37fc2c223 */ /* 0x000fe200000000c2 */
[-C--:B------:R-:W-:Y:S01]  /*24730*/  ISETP.GE.AND P4, PT, R108, R3.reuse, PT ;  /* 0x000000036c00720c */ /* 0x080fe20003f86270 */
[----:B------:R-:W-:Y:S01]  /*24740*/  @!P2 LDS R145, [R81+0xf8] ;  /* 0x0000f8005191a984 */ /* 0x000fe20000000800 */
[----:B------:R-:W-:Y:S01]  /*24750*/  ISETP.GE.AND P3, PT, R6, R3, PT ;  /* 0x000000030600720c */ /* 0x000fe20003f66270 */
[----:B---3--:R-:W-:Y:S01]  /*24760*/  @!P0 FFMA R192, R27, R143, R192 ;  /* 0x0000008f1bc08223 */ /* 0x008fe200000000c0 */
[----:B------:R-:W-:Y:S01]  /*24770*/  ISETP.GE.AND P2, PT, R20, R3, PT ;  /* 0x000000031400720c */ /* 0x000fe20003f46270 */
[----:B------:R-:W3:Y:S01]  /*24780*/  @!P1 S2R R210, SR_CgaCtaId ;  /* 0x0000000000d29919 */ /* 0x000ee20000008800 */
[----:B------:R-:W-:-:S03]  /*24790*/  ISETP.NE.AND P0, PT, R151, RZ, PT ;  /* 0x000000ff9700720c */ /* 0x000fc60003f05270 */
[----:B------:R5:W2:Y:S04]  /*247a0*/  @!P6 LDS.U16 R115, [R17+0x4812] ;  /* 0x004812001173e984 */ /* 0x000aa80000000400 */
[----:B------:R-:W3:Y:S01]  /*247b0*/  @!P4 S2R R212, SR_CgaCtaId ;  /* 0x0000000000d4c919 */ /* 0x000ee20000008800 */
[----:B------:R-:W-:Y:S01]  /*247c0*/  ISETP.NE.AND P4, PT, R159, RZ, PT ;  /* 0x000000ff9f00720c */ /* 0x000fe20003f85270 */
[----:B------:R-:W-:Y:S01]  /*247d0*/  @!P3 HADD2.F32 R129, -RZ, R129.H0_H0 ;  /* 0x20000081ff81b230 */ /* 0x000fe20000004100 */
[----:B-----5:R-:W-:Y:S01]  /*247e0*/  P2R R17, PR, RZ, 0x2 ;  /* 0x00000002ff117803 */ /* 0x020fe20000000000 */
[----:B------:R-:W5:Y:S01]  /*247f0*/  @!P5 LDS.U16 R119, [R119+0x3394] ;  /* 0x003394007777d984 */ /* 0x000f620000000400 */
[----:B------:R-:W-:Y:S02]  /*24800*/  ISETP.GE.AND P1, PT, R136, R3, PT ;  /* 0x000000038800720c */ /* 0x000fe40003f26270 */
[----:B------:R-:W-:Y:S01]  /*24810*/  @!P3 FFMA R194, R129, R165, R194 ;  /* 0x000000a581c2b223 */ /* 0x000fe200000000c2 */
[----:B------:R-:W-:Y:S01]  /*24820*/  @!P2 MOV R123, 0x400 ;  /* 0x00000400007ba802 */ /* 0x000fe20000000f00 */
[----:B------:R-:W0:Y:S01]  /*24830*/  @!P6 LDS R198, [R81+0xc0] ;  /* 0x0000c00051c6e984 */ /* 0x000e220000000800 */
[----:B------:R-:W-:-:S02]  /*24840*/  ISETP.GE.AND P3, PT, R174, R3, PT ;  /* 0x00000003ae00720c */ /* 0x000fc40003f66270 */
[----:B------:R-:W-:Y:S01]  /*24850*/  @!P2 LEA R123, R206, R123, 0x18 ;  /* 0x0000007bce7ba211 */ /* 0x000fe200078ec0ff */
[----:B------:R-:W-:Y:S04]  /*24860*/  @!P0 LDS R127, [R81+0xc4] ;  /* 0x0000c400517f8984 */ /* 0x000fe80000000800 */
[----:B------:R-:W-:Y:S01]  /*24870*/  @!P4 LDS R129, [R81+0x20] ;  /* 0x000020005181c984 */ /* 0x000fe20000000800 */
[----:B------:R-:W-:-:S03]  /*24880*/  @!P1 HADD2.F32 R196, -RZ, R117.H0_H0 ;  /* 0x20000075ffc49230 */ /* 0x000fc60000004100 */
[----:B------:R4:W3:Y:S01]  /*24890*/  @!P4 LDS.U16 R117, [R121+0x3414] ;  /* 0x003414007975c984 */ /* 0x0008e20000000400 */
[----:B------:R-:W-:Y:S01]  /*248a0*/  ISETP.GE.AND P4, PT, R110, R3, PT ;  /* 0x000000036e00720c */ /* 0x000fe20003f86270 */
[----:B------:R-:W-:Y:S01]  /*248b0*/  @!P1 FFMA R13, R196, R147, R13 ;  /* 0x00000093c40d9223 */ /* 0x000fe2000000000d */
[-C--:B------:R-:W-:Y:S01]  /*248c0*/  ISETP.GE.AND P1, PT, R26, R3.reuse, PT ;  /* 0x000000031a00720c */ /* 0x080fe20003f26270 */
[----:B------:R-:W3:Y:S01]  /*248d0*/  @!P2 LDS.U16 R27, [R123+0x3494] ;  /* 0x003494007b1ba984 */ /* 0x000ee20000000400 */
[----:B------:R-:W-:Y:S02]  /*248e0*/  P2R R163, PR, RZ, 0x10 ;  /* 0x00000010ffa37803 */ /* 0x000fe40000000000 */
[----:B------:R-:W-:Y:S01]  /*248f0*/  @!P3 MOV R21, 0x400 ;  /* 0x000004000015b802 */ /* 0x000fe20000000f00 */
[----:B------:R-:W-:Y:S01]  /*24900*/  @!P0 LDS.U16 R109, [R109+0x4892] ;  /* 0x004892006d6d8984 */ /* 0x000fe20000000400 */
[----:B------:R-:W-:Y:S02]  /*24910*/  ISETP.GE.AND P0, PT, R112, R3, PT ;  /* 0x000000037000720c */ /* 0x000fe40003f06270 */
[----:B-1----:R-:W-:-:S03]  /*24920*/  @!P3 LEA R21, R200, R21, 0x18 ;  /* 0x00000015c815b211 */ /* 0x002fc600078ec0ff */
[----:B------:R-:W1:Y:S01]  /*24930*/  @!P4 S2R R206, SR_CgaCtaId ;  /* 0x0000000000cec919 */ /* 0x000e620000008800 */
[-C--:B------:R-:W-:Y:S01]  /*24940*/  ISETP.GE.AND P4, PT, R26, R3.reuse, PT ;  /* 0x000000031a00720c */ /* 0x080fe20003f86270 */
[----:B--2---:R-:W-:Y:S01]  /*24950*/  @!P6 HADD2.F32 R196, -RZ, R115.H0_H0 ;  /* 0x20000073ffc4e230 */ /* 0x004fe20000004100 */
[----:B------:R-:W-:Y:S02]  /*24960*/  @!P1 MOV R143, 0x400 ;  /* 0x00000400008f9802 */ /* 0x000fe40000000f00 */
[----:B------:R-:W-:Y:S02]  /*24970*/  ISETP.NE.AND P3, PT, R161, RZ, PT ;  /* 0x000000ffa100720c */ /* 0x000fe40003f65270 */
[----:B------:R-:W-:Y:S01]  /*24980*/  P2R R159, PR, RZ, 0x1 ;  /* 0x00000001ff9f7803 */ /* 0x000fe20000000000 */
[----:B------:R-:W2:Y:S01]  /*24990*/  @!P0 S2R R214, SR_CgaCtaId ;  /* 0x0000000000d68919 */ /* 0x000ea20000008800 */
[----:B------:R-:W-:Y:S01]  /*249a0*/  ISETP.GE.AND P0, PT, R178, R3, PT ;  /* 0x00000003b200720c */ /* 0x000fe20003f06270 */
[----:B-----5:R-:W-:Y:S01]  /*249b0*/  @!P5 HADD2.F32 R119, -RZ, R119.H0_H0 ;  /* 0x20000077ff77d230 */ /* 0x020fe20000004100 */
[----:B------:R-:W-:-:S03]  /*249c0*/  P2R R161, PR, RZ, 0x8 ;  /* 0x00000008ffa17803 */ /* 0x000fc60000000000 */
[----:B----4-:R-:W-:Y:S01]  /*249d0*/  @!P4 LEA R121, R204, R143, 0x18 ;  /* 0x0000008fcc79c211 */ /* 0x010fe200078ec0ff */
[----:B0-----:R-:W-:Y:S01]  /*249e0*/  @!P6 FFMA R13, R198, R196, R13 ;  /* 0x000000c4c60de223 */ /* 0x001fe2000000000d */
[----:B------:R-:W0:Y:S01]  /*249f0*/  @!P2 LDS R143, [R81+0x24] ;  /* 0x00002400518fa984 */ /* 0x000e220000000800 */
[----:B------:R-:W-:Y:S01]  /*24a00*/  ISETP.NE.AND P2, PT, R167, RZ, PT ;  /* 0x000000ffa700720c */ /* 0x000fe20003f45270 */
[----:B------:R-:W-:Y:S01]  /*24a10*/  @!P5 FFMA R194, R119, R155, R194 ;  /* 0x0000009b77c2d223 */ /* 0x000fe200000000c2 */
[----:B------:R-:W-:Y:S01]  /*24a20*/  @!P3 MOV R147, 0x400 ;  /* 0x000004000093b802 */ /* 0x000fe20000000f00 */
[----:B------:R-:W4:Y:S01]  /*24a30*/  @!P4 LDS.U16 R121, [R121+0x3514] ;  /* 0x003514007979c984 */ /* 0x000f220000000400 */
[----:B------:R-:W-:Y:S02]  /*24a40*/  ISETP.NE.AND P1, PT, R17, RZ, PT ;  /* 0x000000ff1100720c */ /* 0x000fe40003f25270 */
[----:B------:R-:W-:Y:S02]  /*24a50*/  @!P3 LEA R208, R208, R147, 0x18 ;  /* 0x00000093d0d0b211 */ /* 0x000fe400078ec0ff */
[----:B------:R-:W5:Y:S01]  /*24a60*/  @!P4 LDS R147, [R81+0x28] ;  /* 0x000028005193c984 */ /* 0x000f620000000800 */
[----:B------:R-:W-:-:S02]  /*24a70*/  ISETP.GE.AND P4, PT, R176, R3, PT ;  /* 0x00000003b000720c */ /* 0x000fc40003f86270 */
[----:B------:R-:W-:Y:S01]  /*24a80*/  @!P0 MOV R17, 0x400 ;  /* 0x0000040000118802 */ /* 0x000fe20000000f00 */
[----:B------:R5:W5:Y:S01]  /*24a90*/  @!P3 LDS.U16 R123, [R208+0x3594] ;  /* 0x00359400d07bb984 */ /* 0x000b620000000400 */
[----:B------:R-:W-:Y:S01]  /*24aa0*/  @!P2 HADD2.F32 R25, -RZ, R25.H0_H0 ;  /* 0x20000019ff19a230 */ /* 0x000fe20000004100 */
[----:B------:R-:W-:Y:S02]  /*24ab0*/  ISETP.GE.AND P6, PT, R34, R3, PT ;  /* 0x000000032200720c */ /* 0x000fe40003fc6270 */
[----:B------:R-:W-:Y:S01]  /*24ac0*/  @!P0 LEA R17, R202, R17, 0x18 ;  /* 0x00000011ca118211 */ /* 0x000fe200078ec0ff */
[----:B------:R-:W5:Y:S01]  /*24ad0*/  @!P2 S2R R198, SR_CgaCtaId ;  /* 0x0000000000c6a919 */ /* 0x000f620000008800 */
[----:B------:R-:W-:Y:S01]  /*24ae0*/  @!P2 FFMA R192, R25, R145, R192 ;  /* 0x0000009119c0a223 */ /* 0x000fe200000000c0 */
[-C--:B------:R-:W-:Y:S01]  /*24af0*/  ISETP.GE.AND P0, PT, R108, R3.reuse, PT ;  /* 0x000000036c00720c */ /* 0x080fe20003f06270 */
[----:B------:R-:W-:Y:S01]  /*24b00*/  @!P3 LDS R145, [R81+0x2c] ;  /* 0x00002c005191b984 */ /* 0x000fe20000000800 */
[----:B------:R-:W-:-:S02]  /*24b10*/  ISETP.GE.AND P3, PT, R18, R3, PT ;  /* 0x000000031200720c */ /* 0x000fc40003f66270 */
[----:B------:R-:W-:Y:S01]  /*24b20*/  ISETP.GE.AND P2, PT, R106, R3, PT ;  /* 0x000000036a00720c */ /* 0x000fe20003f46270 */
[----:B------:R-:W5:Y:S01]  /*24b30*/  @!P4 S2R R200, SR_CgaCtaId ;  /* 0x0000000000c8c919 */ /* 0x000f620000008800 */
[----:B------:R-:W-:Y:S02]  /*24b40*/  ISETP.NE.AND P4, PT, R163, RZ, PT ;  /* 0x000000ffa300720c */ /* 0x000fe40003f85270 */
[----:B------:R-:W-:Y:S01]  /*24b50*/  @!P1 MOV R151, 0x400 ;  /* 0x0000040000979802 */ /* 0x000fe20000000f00 */
[----:B------:R-:W5:Y:S01]  /*24b60*/  @!P6 S2R R202, SR_CgaCtaId ;  /* 0x0000000000cae919 */ /* 0x000f620000008800 */
[----:B------:R-:W-:Y:S02]  /*24b70*/  P2R R155, PR, RZ, 0x4 ;  /* 0x00000004ff9b7803 */ /* 0x000fe40000000000 */
[----:B---3--:R-:W-:Y:S02]  /*24b80*/  @!P1 LEA R210, R210, R151, 0x18 ;  /* 0x00000097d2d29211 */ /* 0x008fe400078ec0ff */
[----:B------:R-:W-:Y:S01]  /*24b90*/  @!P0 MOV R151, 0x400 ;  /* 0x0000040000978802 */ /* 0x000fe20000000f00 */
[----:B------:R-:W-:Y:S01]  /*24ba0*/  @!P3 HADD2.F32 R117, -RZ, R117.H0_H0 ;  /* 0x20000075ff75b230 */ /* 0x000fe20000004100 */
[----:B------:R-:W-:Y:S01]  /*24bb0*/  P2R R165, PR, RZ, 0x2 ;  /* 0x00000002ffa57803 */ /* 0x000fe20000000000 */
[----:B------:R-:W3:Y:S01]  /*24bc0*/  @!P2 S2R R204, SR_CgaCtaId ;  /* 0x0000000000cca919 */ /* 0x000ee20000008800 */
[----:B------:R-:W-:-:S02]  /*24bd0*/  @!P0 LEA R212, R212, R151, 0x18 ;  /* 0x00000097d4d48211 */ /* 0x000fc400078ec0ff */
[----:B------:R-:W-:Y:S01]  /*24be0*/  @!P3 FFMA R194, R129, R117, R194 ;  /* 0x0000007581c2b223 */ /* 0x000fe200000000c2 */
[----:B------:R-:W-:Y:S01]  /*24bf0*/  ISETP.GE.AND P3, PT, R20, R3, PT ;  /* 0x000000031400720c */ /* 0x000fe20003f66270 */
[----:B------:R5:W-:Y:S01]  /*24c00*/  @!P1 LDS.U16 R115, [R210+0x3614] ;  /* 0x00361400d2739984 */ /* 0x000be20000000400 */
[----:B------:R-:W-:Y:S02]  /*24c10*/  @!P4 MOV R25, 0x400 ;  /* 0x000004000019c802 */ /* 0x000fe40000000f00 */
[----:B------:R-:W-:Y:S01]  /*24c20*/  ISETP.NE.AND P0, PT, R159, RZ, PT ;  /* 0x000000ff9f00720c */ /* 0x000fe20003f05270 */
[----:B------:R-:W-:Y:S01]  /*24c30*/  @!P1 LDS R151, [R81+0x30] ;  /* 0x0000300051979984 */ /* 0x000fe20000000800 */
[----:B-1----:R-:W-:Y:S02]  /*24c40*/  @!P4 LEA R206, R206, R25, 0x18 ;  /* 0x00000019cecec211 */ /* 0x002fe400078ec0ff */
[----:B------:R-:W-:Y:S02]  /*24c50*/  P2R R159, PR, RZ, 0x40 ;  /* 0x00000040ff9f7803 */ /* 0x000fe40000000000 */
[-C--:B------:R-:W-:Y:S01]  /*24c60*/  ISETP.GE.AND P2, PT, R132, R3.reuse, PT ;  /* 0x000000038400720c */ /* 0x080fe20003f46270 */
[----:B------:R-:W1:Y:S01]  /*24c70*/  @!P4 LDS.U16 R117, [R206+0x3714] ;  /* 0x00371400ce75c984 */ /* 0x000e620000000400 */
[-C--:B------:R-:W-:Y:S01]  /*24c80*/  ISETP.GE.AND P6, PT, R108, R3.reuse, PT ;  /* 0x000000036c00720c */ /* 0x080fe20003fc6270 */
[----:B------:R-:W-:Y:S01]  /*24c90*/  @!P3 HADD2.F32 R25, -RZ, R27.H0_H0 ;  /* 0x2000001bff19b230 */ /* 0x000fe20000004100 */
[----:B------:R-:W-:-:S02]  /*24ca0*/  ISETP.GE.AND P1, PT, R130, R3, PT ;  /* 0x000000038200720c */ /* 0x000fc40003f26270 */
[----:B------:R-:W-:Y:S02]  /*24cb0*/  ISETP.GE.AND P5, PT, R28, R3, PT ;  /* 0x000000031c00720c */ /* 0x000fe40003fa6270 */
[----:B0-----:R-:W-:Y:S01]  /*24cc0*/  @!P3 FFMA R194, R25, R143, R194 ;  /* 0x0000008f19c2b223 */ /* 0x001fe200000000c2 */
[----:B------:R-:W-:Y:S01]  /*24cd0*/  ISETP.GE.AND P3, PT, R26, R3, PT ;  /* 0x000000031a00720c */ /* 0x000fe20003f66270 */
[----:B------:R-:W-:Y:S01]  /*24ce0*/  @!P4 LDS R143, [R81+0x38] ;  /* 0x00003800518fc984 */ /* 0x000fe20000000800 */
[----:B------:R-:W-:Y:S02]  /*24cf0*/  @!P0 MOV R119, 0x400 ;  /* 0x0000040000778802 */ /* 0x000fe40000000f00 */
[----:B------:R-:W-:Y:S01]  /*24d00*/  @!P2 HADD2.F32 R196, -RZ, R109.H0_H0 ;  /* 0x2000006dffc4a230 */ /* 0x000fe20000004100 */
[----:B------:R-:W-:Y:S01]  /*24d10*/  P2R R163, PR, RZ, 0x20 ;  /* 0x00000020ffa37803 */ /* 0x000fe20000000000 */
[----:B------:R-:W0:Y:S01]  /*24d20*/  @!P6 LDS.U16 R109, [R212+0x3694] ;  /* 0x00369400d46de984 */ /* 0x000e220000000400 */
[----:B--2---:R-:W-:-:S02]  /*24d30*/  @!P0 LEA R119, R214, R119, 0x18 ;  /* 0x00000077d6778211 */ /* 0x004fc400078ec0ff */
[-C--:B------:R-:W-:Y:S01]  /*24d40*/  ISETP.GE.AND P0, PT, R116, R3.reuse, PT ;  /* 0x000000037400720c */ /* 0x080fe20003f06270 */
[----:B------:R-:W-:Y:S01]  /*24d50*/  @!P6 LDS R129, [R81+0x34] ;  /* 0x000034005181e984 */ /* 0x000fe20000000800 */
[----:B------:R-:W-:Y:S01]  /*24d60*/  ISETP.GE.AND P6, PT, R176, R3, PT ;  /* 0x00000003b000720c */ /* 0x000fe20003fc6270 */
[----:B------:R-:W-:Y:S01]  /*24d70*/  @!P2 FFMA R13, R196, R127, R13 ;  /* 0x0000007fc40da223 */ /* 0x000fe2000000000d */
[----:B----4-:R-:W-:Y:S01]  /*24d80*/  @!P3 HADD2.F32 R121, -RZ, R121.H0_H0 ;  /* 0x20000079ff79b230 */ /* 0x010fe20000004100 */
[----:B------:R2:W4:Y:S01]  /*24d90*/  @!P1 LDS.U16 R27, [R23+0x4912] ;  /* 0x00491200171b9984 */ /* 0x0005220000000400 */
[----:B------:R-:W-:-:S03]  /*24da0*/  ISETP.NE.AND P2, PT, R155, RZ, PT ;  /* 0x000000ff9b00720c */ /* 0x000fc60003f45270 */
[----:B-----5:R-:W-:Y:S01]  /*24db0*/  @!P3 FFMA R194, R121, R147, R194 ;  /* 0x0000009379c2b223 */ /* 0x020fe200000000c2 */
[----:B------:R-:W-:Y:S01]  /*24dc0*/  ISETP.NE.AND P3, PT, R161, RZ, PT ;  /* 0x000000ffa100720c */ /* 0x000fe20003f65270 */
[----:B------:R-:W5:Y:S01]  /*24dd0*/  @!P1 LDS R127, [R81+0xc8] ;  /* 0x0000c800517f9984 */ /* 0x000f620000000800 */
[----:B------:R-:W-:Y:S02]  /*24de0*/  ISETP.GE.AND P1, PT, R24, R3, PT ;  /* 0x000000031800720c */ /* 0x000fe40003f26270 */
[----:B------:R-:W-:Y:S01]  /*24df0*/  P2R R161, PR, RZ, 0x4 ;  /* 0x00000004ffa17803 */ /* 0x000fe20000000000 */
[----:B------:R-:W3:Y:S01]  /*24e00*/  @!P0 S2R R214, SR_CgaCtaId ;  /* 0x0000000000d68919 */ /* 0x000ee20000008800 */
[----:B------:R-:W-:Y:S01]  /*24e10*/  @!P6 MOV R25, 0x400 ;  /* 0x000004000019e802 */ /* 0x000fe20000000f00 */
[----:B------:R-:W0:Y:S03]  /*24e20*/  @!P5 S2R R208, SR_CgaCtaId ;  /* 0x0000000000d0d919 */ /* 0x000e260000008800 */
[----:B------:R-:W-:-:S02]  /*24e30*/  @!P6 LEA R25, R200, R25, 0x18 ;  /* 0x00000019c819e211 */ /* 0x000fc400078ec0ff */
[----:B------:R-:W-:Y:S01]  /*24e40*/  ISETP.NE.AND P6, PT, R159, RZ, PT ;  /* 0x000000ff9f00720c */ /* 0x000fe20003fc5270 */
[----:B------:R-:W-:Y:S01]  /*24e50*/  @!P3 HADD2.F32 R123, -RZ, R123.H0_H0 ;  /* 0x2000007bff7bb230 */ /* 0x000fe20000004100 */
[----:B------:R-:W-:Y:S01]  /*24e60*/  LOP3.LUT P5, RZ, R113, 0x1000, RZ, 0xc0, !PT ;  /* 0x0000100071ff7812 */ /* 0x000fe200078ac0ff */
[----:B------:R-:W4:Y:S01]  /*24e70*/  @!P1 S2R R210, SR_CgaCtaId ;  /* 0x0000000000d29919 */ /* 0x000f220000008800 */
[----:B------:R-:W-:Y:S01]  /*24e80*/  ISETP.GE.AND P1, PT, R112, R3, PT ;  /* 0x000000037000720c */ /* 0x000fe20003f26270 */
[----:B-1----:R-:W-:Y:S02]  /*24e90*/  @!P4 HADD2.F32 R117, -RZ, R117.H0_H0 ;  /* 0x20000075ff75c230 */ /* 0x002fe40000004100 */
[----:B------:R-:W-:Y:S01]  /*24ea0*/  @!P3 FFMA R194, R123, R145, R194 ;  /* 0x000000917bc2b223 */ /* 0x000fe200000000c2 */
[----:B------:R-:W-:Y:S02]  /*24eb0*/  ISETP.GE.AND P3, PT, R30, R3, PT ;  /* 0x000000031e00720c */ /* 0x000fe40003f66270 */
[----:B------:R-:W-:-:S02]  /*24ec0*/  @!P0 MOV R159, 0x400 ;  /* 0x00000400009f8802 */ /* 0x000fc40000000f00 */
[----:B------:R-:W-:Y:S02]  /*24ed0*/  @!P2 MOV R155, 0x400 ;  /* 0x00000400009ba802 */ /* 0x000fe40000000f00 */
[----:B------:R-:W-:Y:S01]  /*24ee0*/  @!P6 MOV R121, 0x400 ;  /* 0x000004000079e802 */ /* 0x000fe20000000f00 */
[----:B------:R-:W-:Y:S01]  /*24ef0*/  @!P6 LDS R145, [R81+0x40] ;  /* 0x000040005191e984 */ /* 0x000fe20000000800 */
[----:B--2---:R-:W-:Y:S02]  /*24f00*/  @!P5 MOV R23, 0x400 ;  /* 0x000004000017d802 */ /* 0x004fe40000000f00 */
[----:B------:R-:W-:Y:S01]  /*24f10*/  @!P6 LEA R121, R202, R121, 0x18 ;  /* 0x00000079ca79e211 */ /* 0x000fe200078ec0ff */
[----:B------:R-:W1:Y:S01]  /*24f20*/  @!P1 LDS.U16 R119, [R119+0x3794] ;  /* 0x0037940077779984 */ /* 0x000e620000000400 */
[----:B------:R-:W-:Y:S02]  /*24f30*/  @!P5 LEA R23, R198, R23, 0x18 ;  /* 0x00000017c617d211 */ /* 0x000fe400078ec0ff */
[----:B------:R-:W-:Y:S01]  /*24f40*/  ISETP.NE.AND P5, PT, R163, RZ, PT ;  /* 0x000000ffa300720c */ /* 0x000fe20003fa5270 */
[----:B------:R-:W2:Y:S01]  /*24f50*/  @!P1 LDS R147, [R81+0x3c] ;  /* 0x00003c0051939984 */ /* 0x000ea20000000800 */
[----:B------:R-:W-:-:S02]  /*24f60*/  ISETP.NE.AND P1, PT, R165, RZ, PT ;  /* 0x000000ffa500720c */ /* 0x000fc40003f25270 */
[----:B---3--:R-:W-:Y:S01]  /*24f70*/  @!P0 LEA R159, R214, R159, 0x18 ;  /* 0x0000009fd69f8211 */ /* 0x008fe200078ec0ff */
[----:B------:R-:W3:Y:S01]  /*24f80*/  @!P3 S2R R200, SR_CgaCtaId ;  /* 0x0000000000c8b919 */ /* 0x000ee20000008800 */
[----:B------:R-:W-:Y:S02]  /*24f90*/  ISETP.NE.AND P3, PT, R157, RZ, PT ;  /* 0x000000ff9d00720c */ /* 0x000fe40003f65270 */
[----:B------:R-:W-:Y:S01]  /*24fa0*/  P2R R157, PR, RZ, 0x40 ;  /* 0x00000040ff9d7803 */ /* 0x000fe20000000000 */
[----:B------:R-:W3:Y:S01]  /*24fb0*/  @!P6 LDS.U16 R121, [R121+0x3814] ;  /* 0x003814007979e984 */ /* 0x000ee20000000400 */
[----:B------:R-:W-:Y:S02]  /*24fc0*/  ISETP.GE.AND P6, PT, R114, R3, PT ;  /* 0x000000037200720c */ /* 0x000fe40003fc6270 */
[----:B------:R-:W-:Y:S02]  /*24fd0*/  ISETP.NE.AND P0, PT, R125, RZ, PT ;  /* 0x000000ff7d00720c */ /* 0x000fe40003f05270 */
[----:B------:R-:W-:Y:S01]  /*24fe0*/  @!P5 MOV R123, 0x400 ;  /* 0x00000400007bd802 */ /* 0x000fe20000000f00 */
[----:B------:R-:W-:Y:S01]  /*24ff0*/  @!P1 HADD2.F32 R115, -RZ, R115.H0_H0 ;  /* 0x20000073ff739230 */ /* 0x000fe20000004100 */
[----:B------:R-:W-:-:S02]  /*25000*/  @!P2 LEA R155, R204, R155, 0x18 ;  /* 0x0000009bcc9ba211 */ /* 0x000fc400078ec0ff */
[----:B0-----:R-:W-:Y:S01]  /*25010*/  @!P5 LEA R208, R208, R123, 0x18 ;  /* 0x0000007bd0d0d211 */ /* 0x001fe200078ec0ff */
[----:B------:R-:W0:Y:S01]  /*25020*/  @!P3 S2R R198, SR_CgaCtaId ;  /* 0x0000000000c6b919 */ /* 0x000e220000008800 */
[----:B------:R-:W-:Y:S02]  /*25030*/  ISETP.NE.AND P1, PT, R153, RZ, PT ;  /* 0x000000ff9900720c */ /* 0x000fe40003f25270 */
[----:B------:R-:W-:Y:S01]  /*25040*/  P2R R153, PR, RZ, 0x1 ;  /* 0x00000001ff997803 */ /* 0x000fe20000000000 */
[----:B------:R-:W-:Y:S01]  /*25050*/  @!P6 FFMA R194, R151, R115, R194 ;  /* 0x0000007397c2e223 */ /* 0x000fe200000000c2 */
[----:B------:R5:W0:Y:S01]  /*25060*/  @!P2 LDS.U16 R123, [R155+0x3894] ;  /* 0x003894009b7ba984 */ /* 0x000a220000000400 */
[-C--:B------:R-:W-:Y:S02]  /*25070*/  ISETP.GE.AND P6, PT, R24, R3.reuse, PT ;  /* 0x000000031800720c */ /* 0x080fe40003fc6270 */
[----:B------:R-:W-:Y:S01]  /*25080*/  ISETP.GE.AND P3, PT, R172, R3, PT ;  /* 0x00000003ac00720c */ /* 0x000fe20003f66270 */
[----:B------:R-:W0:Y:S01]  /*25090*/  @!P2 LDS R151, [R81+0x44] ;  /* 0x000044005197a984 */ /* 0x000e220000000800 */
[----:B------:R-:W-:Y:S01]  /*250a0*/  LOP3.LUT P2, RZ, R113, 0x800, RZ, 0xc0, !PT ;  /* 0x0000080071ff7812 */ /* 0x000fe2000784c0ff */
[----:B------:R-:W0:Y:S03]  /*250b0*/  @!P0 S2R R202, SR_CgaCtaId ;  /* 0x0000000000ca8919 */ /* 0x000e260000008800 */
[----:B-----5:R-:W-:-:S02]  /*250c0*/  P2R R155, PR, RZ, 0x4 ;  /* 0x00000004ff9b7803 */ /* 0x020fc40000000000 */
[-C--:B------:R-:W-:Y:S01]  /*250d0*/  ISETP.GE.AND P0, PT, R108, R3.reuse, PT ;  /* 0x000000036c00720c */ /* 0x080fe20003f06270 */
[----:B------:R-:W-:Y:S01]  /*250e0*/  @!P1 LDS.U16 R111, [R111+0x4992] ;  /* 0x004992006f6f9984 */ /* 0x000fe20000000400 */
[----:B------:R-:W-:Y:S02]  /*250f0*/  ISETP.GE.AND P2, PT, R130, R3, PT ;  /* 0x000000038200720c */ /* 0x000fe40003f46270 */
[----:B------:R-:W-:Y:S01]  /*25100*/  @!P6 MOV R115, 0x400 ;  /* 0x000004000073e802 */ /* 0x000fe20000000f00 */
[----:B------:R-:W5:Y:S03]  /*25110*/  @!P3 S2R R204, SR_CgaCtaId ;  /* 0x0000000000ccb919 */ /* 0x000f660000008800 */
[----:B----4-:R-:W-:Y:S01]  /*25120*/  @!P6 LEA R210, R210, R115, 0x18 ;  /* 0x00000073d2d2e211 */ /* 0x010fe200078ec0ff */
[----:B------:R-:W-:Y:S01]  /*25130*/  @!P1 LDS R125, [R81+0xcc] ;  /* 0x0000cc00517d9984 */ /* 0x000fe20000000800 */
[----:B------:R-:W-:-:S03]  /*25140*/  ISETP.GE.AND P1, PT, R168, R3, PT ;  /* 0x00000003a800720c */ /* 0x000fc60003f26270 */
[----:B------:R-:W-:Y:S02]  /*25150*/  @!P0 HADD2.F32 R109, -RZ, R109.H0_H0 ;  /* 0x2000006dff6d8230 */ /* 0x000fe40000004100 */
[----:B------:R-:W-:-:S03]  /*25160*/  @!P2 HADD2.F32 R196, -RZ, R27.H0_H0 ;  /* 0x2000001bffc4a230 */ /* 0x000fc60000004100 */
[----:B------:R-:W-:Y:S01]  /*25170*/  @!P0 FFMA R194, R109, R129, R194 ;  /* 0x000000816dc28223 */ /* 0x000fe200000000c2 */
[----:B------:R-:W-:Y:S01]  /*25180*/  ISETP.GE.AND P0, PT, R116, R3, PT ;  /* 0x000000037400720c */ /* 0x000fe20003f06270 */
[----:B------:R-:W-:Y:S01]  /*25190*/  @!P2 FFMA R13, R196, R127, R13 ;  /* 0x0000007fc40da223 */ /* 0x000fe2000000000d */
[----:B------:R-:W-:Y:S01]  /*251a0*/  ISETP.GE.AND P2, PT, R112, R3, PT ;  /* 0x000000037000720c */ /* 0x000fe20003f46270 */
[----:B------:R-:W4:Y:S01]  /*251b0*/  @!P5 LDS.U16 R109, [R208+0x3914] ;  /* 0x00391400d06dd984 */ /* 0x000f220000000400 */
[----:B------:R-:W-:Y:S01]  /*251c0*/  @!P4 FFMA R194, R117, R143, R194 ;  /* 0x0000008f75c2c223 */ /* 0x000fe200000000c2 */
[----:B------:R-:W-:Y:S02]  /*251d0*/  ISETP.GE.AND P4, PT, R170, R3, PT ;  /* 0x00000003aa00720c */ /* 0x000fe40003f86270 */
[----:B------:R-:W4:Y:S02]  /*251e0*/  @!P5 LDS R127, [R81+0x48] ;  /* 0x00004800517fd984 */ /* 0x000f240000000800 */
[----:B------:R-:W-:-:S02]  /*251f0*/  P2R R163, PR, RZ, 0x10 ;  /* 0x00000010ffa37803 */ /* 0x000fc40000000000 */
[----:B------:R-:W-:Y:S04]  /*25200*/  @!P6 LDS.U16 R117, [R210+0x3a14] ;  /* 0x003a1400d275e984 */ /* 0x000fe80000000400 */
[----:B------:R3:W4:Y:S01]  /*25210*/  @!P0 LDS.U16 R115, [R159+0x3994] ;  /* 0x003994009f738984 */ /* 0x0007220000000400 */
[----:B-1----:R-:W-:-:S03]  /*25220*/  @!P2 HADD2.F32 R119, -RZ, R119.H0_H0 ;  /* 0x20000077ff77a230 */ /* 0x002fc60000004100 */
[----:B------:R-:W-:Y:S01]  /*25230*/  @!P6 LDS R143, [R81+0x50] ;  /* 0x00005000518fe984 */ /* 0x000fe20000000800 */
[----:B------:R-:W-:Y:S01]  /*25240*/  ISETP.NE.AND P6, PT, R157, RZ, PT ;  /* 0x000000ff9d00720c */ /* 0x000fe20003fc5270 */
[----:B--2---:R-:W-:Y:S01]  /*25250*/  @!P2 FFMA R194, R119, R147, R194 ;  /* 0x0000009377c2a223 */ /* 0x004fe200000000c2 */
[----:B------:R-:W-:Y:S01]  /*25260*/  ISETP.NE.AND P2, PT, R155, RZ, PT ;  /* 0x000000ff9b00720c */ /* 0x000fe20003f45270 */
[----:B------:R-:W1:Y:S01]  /*25270*/  @!P0 LDS R129, [R81+0x4c] ;  /* 0x00004c0051818984 */ /* 0x000e620000000800 */
[----:B---3--:R-:W-:Y:S02]  /*25280*/  P2R R159, PR, RZ, 0x20 ;  /* 0x00000020ff9f7803 */ /* 0x008fe40000000000 */
[----:B------:R-:W-:Y:S01]  /*25290*/  ISETP.GE.AND P5, PT, R30, R3, PT ;  /* 0x000000031e00720c */ /* 0x000fe20003fa6270 */
[----:B------:R-:W2:Y:S01]  /*252a0*/  @!P4 S2R R196, SR_CgaCtaId ;  /* 0x0000000000c4c919 */ /* 0x000ea20000008800 */
[----:B------:R-:W-:Y:S02]  /*252b0*/  ISETP.NE.AND P0, PT, R153, RZ, PT ;  /* 0x000000ff9900720c */ /* 0x000fe40003f05270 */
[----:B------:R-:W-:Y:S01]  /*252c0*/  @!P3 MOV R147, 0x400 ;  /* 0x000004000093b802 */ /* 0x000fe20000000f00 */
[----:B------:R-:W3:Y:S01]  /*252d0*/  @!P1 S2R R206, SR_CgaCtaId ;  /* 0x0000000000ce9919 */ /* 0x000ee20000008800 */
[----:B------:R-:W-:Y:S01]  /*252e0*/  @!P1 MOV R153, 0x400 ;  /* 0x0000040000999802 */ /* 0x000fe20000000f00 */
[----:B------:R-:W-:Y:S01]  /*252f0*/  @!P6 HADD2.F32 R121, -RZ, R121.H0_H0 ;  /* 0x20000079ff79e230 */ /* 0x000fe20000004100 */
[----:B-----5:R-:W-:-:S02]  /*25300*/  @!P3 LEA R204, R204, R147, 0x18 ;  /* 0x00000093ccccb211 */ /* 0x020fc400078ec0ff */
[----:B------:R-:W-:Y:S02]  /*25310*/  P2R R155, PR, RZ, 0x2 ;  /* 0x00000002ff9b7803 */ /* 0x000fe40000000000 */
[----:B------:R-:W-:Y:S01]  /*25320*/  @!P6 FFMA R194, R145, R121, R194 ;  /* 0x0000007991c2e223 */ /* 0x000fe200000000c2 */
[----:B------:R-:W-:Y:S01]  /*25330*/  @!P5 MOV R27, 0x400 ;  /* 0x00000400001bd802 */ /* 0x000fe20000000f00 */
[----:B------:R-:W-:Y:S01]  /*25340*/  @!P5 LDS R145, [R81+0x54] ;  /* 0x000054005191d984 */ /* 0x000fe20000000800 */
[----:B------:R-:W-:Y:S02]  /*25350*/  ISETP.GE.AND P6, PT, R166, R3, PT ;  /* 0x00000003a600720c */ /* 0x000fe40003fc6270 */
[----:B------:R-:W-:Y:S01]  /*25360*/  @!P5 LEA R200, R200, R27, 0x18 ;  /* 0x0000001bc8c8d211 */ /* 0x000fe200078ec0ff */
[----:B------:R-:W-:Y:S01]  /*25370*/  @!P0 LDS R147, [R81+0x58] ;  /* 0x0000580051938984 */ /* 0x000fe20000000800 */
[----:B------:R-:W-:Y:S02]  /*25380*/  @!P2 MOV R27, 0x400 ;  /* 0x00000400001ba802 */ /* 0x000fe40000000f00 */
[----:B------:R-:W-:-:S02]  /*25390*/  @!P0 MOV R119, 0x400 ;  /* 0x0000040000778802 */ /* 0x000fc40000000f00 */
[----:B0-----:R-:W-:Y:S02]  /*253a0*/  @!P2 LEA R27, R198, R27, 0x18 ;  /* 0x0000001bc61ba211 */ /* 0x001fe400078ec0ff */
[----:B------:R-:W-:Y:S02]  /*253b0*/  ISETP.NE.AND P2, PT, R161, RZ, PT ;  /* 0x000000ffa100720c */ /* 0x000fe40003f45270 */
[----:B------:R-:W-:Y:S01]  /*253c0*/  @!P0 LEA R202, R202, R119, 0x18 ;  /* 0x00000077caca8211 */ /* 0x000fe200078ec0ff */
[----:B------:R-:W0:Y:S01]  /*253d0*/  @!P6 S2R R208, SR_CgaCtaId ;  /* 0x0000000000d0e919 */ /* 0x000e220000008800 */
[----:B------:R-:W-:Y:S01]  /*253e0*/  ISETP.GE.AND P6, PT, R164, R3, PT ;  /* 0x00000003a400720c */ /* 0x000fe20003fc6270 */
[----:B------:R5:W0:Y:S01]  /*253f0*/  @!P5 LDS.U16 R119, [R200+0x3a94] ;  /* 0x003a9400c877d984 */ /* 0x000a220000000400 */
[----:B------:R-:W-:Y:S02]  /*25400*/  ISETP.NE.AND P5, PT, R159, RZ, PT ;  /* 0x000000ff9f00720c */ /* 0x000fe40003fa5270 */
[----:B------:R-:W-:Y:S01]  /*25410*/  P2R R157, PR, RZ, 0x40 ;  /* 0x00000040ff9d7803 */ /* 0x000fe20000000000 */
[----:B------:R1:W0:Y:S01]  /*25420*/  @!P0 LDS.U16 R121, [R202+0x3b14] ;  /* 0x003b1400ca798984 */ /* 0x0002220000000400 */
[----:B------:R-:W-:-:S03]  /*25430*/  P2R R159, PR, RZ, 0x1 ;  /* 0x00000001ff9f7803 */ /* 0x000fc60000000000 */
[----:B------:R-:W-:Y:S01]  /*25440*/  @!P2 HADD2.F32 R123, -RZ, R123.H0_H0 ;  /* 0x2000007bff7ba230 */ /* 0x000fe20000004100 */
[----:B------:R-:W-:Y:S02]  /*25450*/  ISETP.GE.AND P0, PT, R116, R3, PT ;  /* 0x000000037400720c */ /* 0x000fe40003f06270 */
[----:B---3--:R-:W-:Y:S01]  /*25460*/  @!P1 LEA R153, R206, R153, 0x18 ;  /* 0x00000099ce999211 */ /* 0x008fe200078ec0ff */
[----:B-----5:R-:W3:Y:S01]  /*25470*/  @!P6 S2R R200, SR_CgaCtaId ;  /* 0x0000000000c8e919 */ /* 0x020ee20000008800 */
[----:B------:R-:W-:Y:S01]  /*25480*/  @!P2 FFMA R194, R123, R151, R194 ;  /* 0x000000977bc2a223 */ /* 0x000fe200000000c2 */
[-C--:B------:R-:W-:Y:S02]  /*25490*/  ISETP.GE.AND P2, PT, R162, R3.reuse, PT ;  /* 0x00000003a200720c */ /* 0x080fe40003f46270 */
[----:B------:R-:W-:Y:S01]  /*254a0*/  ISETP.GE.AND P6, PT, R128, R3, PT ;  /* 0x000000038000720c */ /* 0x000fe20003fc6270 */
[----:B----4-:R-:W-:Y:S01]  /*254b0*/  @!P5 HADD2.F32 R109, -RZ, R109.H0_H0 ;  /* 0x2000006dff6dd230 */ /* 0x010fe20000004100 */
[----:B------:R-:W-:-:S02]  /*254c0*/  P2R R161, PR, RZ, 0x4 ;  /* 0x00000004ffa17803 */ /* 0x000fc40000000000 */
[----:B------:R-:W-:Y:S02]  /*254d0*/  @!P4 MOV R123, 0x400 ;  /* 0x00000400007bc802 */ /* 0x000fe40000000f00 */
[----:B------:R-:W-:Y:S01]  /*254e0*/  @!P5 FFMA R194, R109, R127, R194 ;  /* 0x0000007f6dc2d223 */ /* 0x000fe200000000c2 */
[----:B------:R-:W-:Y:S01]  /*254f0*/  @!P0 HADD2.F32 R115, -RZ, R115.H0_H0 ;  /* 0x20000073ff738230 */ /* 0x000fe20000004100 */
[----:B--2---:R-:W-:Y:S02]  /*25500*/  @!P4 LEA R151, R196, R123, 0x18 ;  /* 0x0000007bc497c211 */ /* 0x004fe400078ec0ff */
[----:B------:R2:W4:Y:S01]  /*25510*/  @!P3 LDS.U16 R123, [R204+0x3b94] ;  /* 0x003b9400cc7bb984 */ /* 0x0005220000000400 */
[----:B------:R-:W-:Y:S01]  /*25520*/  LOP3.LUT P1, RZ, R113, 0x800, RZ, 0xc0, !PT ;  /* 0x0000080071ff7812 */ /* 0x000fe2000782c0ff */
[----:B-1----:R-:W-:Y:S01]  /*25530*/  @!P0 FFMA R194, R115, R129, R194 ;  /* 0x0000008173c28223 */ /* 0x002fe200000000c2 */
[----:B------:R-:W-:Y:S01]  /*25540*/  @!P6 HADD2.F32 R196, -RZ, R111.H0_H0 ;  /* 0x2000006fffc4e230 */ /* 0x000fe20000004100 */
[----:B------:R-:W1:Y:S01]  /*25550*/  @!P2 S2R R202, SR_CgaCtaId ;  /* 0x0000000000caa919 */ /* 0x000e620000008800 */
[----:B------:R-:W-:-:S02]  /*25560*/  ISETP.GE.AND P2, PT, R172, R3, PT ;  /* 0x00000003ac00720c */ /* 0x000fc40003f46270 */
[----:B------:R-:W-:Y:S01]  /*25570*/  ISETP.GE.AND P0, PT, R126, R3, PT ;  /* 0x000000037e00720c */ /* 0x000fe20003f06270 */
[----:B------:R-:W-:Y:S01]  /*25580*/  @!P6 FFMA R13, R196, R125, R13 ;  /* 0x0000007dc40de223 */ /* 0x000fe2000000000d */
[-C--:B------:R-:W-:Y:S01]  /*25590*/  ISETP.GE.AND P6, PT, R156, R3.reuse, PT ;  /* 0x000000039c00720c */ /* 0x080fe20003fc6270 */
[----:B------:R-:W-:Y:S01]  /*255a0*/  @!P4 LDS.U16 R109, [R151+0x3c14] ;  /* 0x003c1400976dc984 */ /* 0x000fe20000000400 */
[-C--:B------:R-:W-:Y:S02]  /*255b0*/  ISETP.GE.AND P3, PT, R160, R3.reuse, PT ;  /* 0x00000003a000720c */ /* 0x080fe40003f66270 */
[-C--:B------:R-:W-:Y:S01]  /*255c0*/  ISETP.GE.AND P5, PT, R158, R3.reuse, PT ;  /* 0x000000039e00720c */ /* 0x080fe20003fa6270 */
[----:B------:R-:W-:Y:S04]  /*255d0*/  @!P1 LDS.U16 R19, [R19+0x4f90] ;  /* 0x004f900013139984 */ /* 0x000fe80000000400 */
[----:B------:R-:W5:Y:S01]  /*255e0*/  @!P2 LDS R127, [R81+0x5c] ;  /* 0x00005c00517fa984 */ /* 0x000f620000000800 */
[----:B------:R-:W-:-:S03]  /*255f0*/  ISETP.GE.AND P2, PT, R24, R3, PT ;  /* 0x000000031800720c */ /* 0x000fc60003f46270 */
[----:B--2---:R-:W2:Y:S01]  /*25600*/  @!P6 S2R R204, SR_CgaCtaId ;  /* 0x0000000000cce919 */ /* 0x004ea20000008800 */
[-C--:B------:R-:W-:Y:S01]  /*25610*/  ISETP.GE.AND P6, PT, R166, R3.reuse, PT ;  /* 0x00000003a600720c */ /* 0x080fe20003fc6270 */
[----:B------:R-:W2:Y:S04]  /*25620*/  @!P0 LDS.U16 R31, [R31+0x4a12] ;  /* 0x004a12001f1f8984 */ /* 0x000ea80000000400 */
[----:B------:R-:W-:Y:S01]  /*25630*/  @!P0 LDS R198, [R81+0xd0] ;  /* 0x0000d00051c68984 */ /* 0x000fe20000000800 */
[----:B------:R-:W-:-:S03]  /*25640*/  ISETP.GE.AND P0, PT, R154, R3, PT ;  /* 0x000000039a00720c */ /* 0x000fc60003f06270 */
[----:B------:R-:W-:Y:S01]  /*25650*/  @!P2 HADD2.F32 R117, -RZ, R117.H0_H0 ;  /* 0x20000075ff75a230 */ /* 0x000fe20000004100 */
[----:B------:R-:W2:Y:S01]  /*25660*/  @!P1 LDS R125, [R81+0xfc] ;  /* 0x0000fc00517d9984 */ /* 0x000ea20000000800 */
[----:B------:R-:W-:-:S03]  /*25670*/  ISETP.NE.AND P1, PT, R155, RZ, PT ;  /* 0x000000ff9b00720c */ /* 0x000fc60003f25270 */
[----:B------:R-:W-:Y:S01]  /*25680*/  @!P2 FFMA R194, R143, R117, R194 ;  /* 0x000000758fc2a223 */ /* 0x000fe200000000c2 */
[----:B------:R-:W-:Y:S01]  /*25690*/  @!P6 MOV R111, 0x400 ;  /* 0x00000400006fe802 */ /* 0x000fe20000000f00 */
[----:B------:R-:W2:Y:S01]  /*256a0*/  @!P4 LDS R143, [R81+0x60] ;  /* 0x00006000518fc984 */ /* 0x000ea20000000800 */
[-C--:B------:R-:W-:Y:S02]  /*256b0*/  ISETP.GE.AND P4, PT, R166, R3.reuse, PT ;  /* 0x00000003a600720c */ /* 0x080fe40003f86270 */
[----:B------:R-:W-:Y:S01]  /*256c0*/  ISETP.GE.AND P2, PT, R30, R3, PT ;  /* 0x000000031e00720c */ /* 0x000fe20003f46270 */
[----:B------:R-:W1:Y:S01]  /*256d0*/  @!P3 S2R R206, SR_CgaCtaId ;  /* 0x0000000000ceb919 */ /* 0x000e620000008800 */
[----:B------:R-:W-:Y:S02]  /*256e0*/  ISETP.NE.AND P6, PT, R157, RZ, PT ;  /* 0x000000ff9d00720c */ /* 0x000fe40003fc5270 */
[----:B------:R-:W-:Y:S01]  /*256f0*/  P2R R157, PR, RZ, 0x8 ;  /* 0x00000008ff9d7803 */ /* 0x000fe20000000000 */
[----:B------:R-:W4:Y:S06]  /*25700*/  @!P5 S2R R196, SR_CgaCtaId ;  /* 0x0000000000c4d919 */ /* 0x000f2c0000008800 */
[----:B0-----:R-:W-:-:S02]  /*25710*/  @!P4 LEA R115, R208, R111, 0x18 ;  /* 0x0000006fd073c211 */ /* 0x001fc400078ec0ff */
[----:B------:R-:W0:Y:S01]  /*25720*/  @!P0 S2R R208, SR_CgaCtaId ;  /* 0x0000000000d08919 */ /* 0x000e220000008800 */
[----:B------:R-:W-:Y:S01]  /*25730*/  ISETP.NE.AND P0, PT, R159, RZ, PT ;  /* 0x000000ff9f00720c */ /* 0x000fe20003f05270 */
[----:B------:R-:W-:Y:S01]  /*25740*/  @!P2 HADD2.F32 R119, -RZ, R119.H0_H0 ;  /* 0x20000077ff77a230 */ /* 0x000fe20000004100 */
[----:B------:R-:W-:Y:S01]  /*25750*/  @!P6 MOV R117, 0x400 ;  /* 0x000004000075e802 */ /* 0x000fe20000000f00 */
[----:B------:R-:W-:Y:S01]  /*25760*/  @!P4 LDS.U16 R115, [R115+0x3d14] ;  /* 0x003d14007373c984 */ /* 0x000fe20000000400 */
[----:B------:R-:W-:Y:S02]  /*25770*/  P2R R129, PR, RZ, 0x1 ;  /* 0x00000001ff817803 */ /* 0x000fe40000000000 */
[----:B------:R-:W-:Y:S01]  /*25780*/  @!P2 FFMA R194, R119, R145, R194 ;  /* 0x0000009177c2a223 */ /* 0x000fe200000000c2 */
[----:B------:R4:W0:Y:S01]  /*25790*/  @!P1 LDS.U16 R111, [R153+0x3c94] ;  /* 0x003c9400996f9984 */ /* 0x0008220000000400 */
[----:B---3--:R-:W-:Y:S02]  /*257a0*/  @!P6 LEA R117, R200, R117, 0x18 ;  /* 0x00000075c875e211 */ /* 0x008fe400078ec0ff */
[----:B------:R-:W-:Y:S01]  /*257b0*/  ISETP.NE.AND P2, PT, R161, RZ, PT ;  /* 0x000000ffa100720c */ /* 0x000fe20003f45270 */
[----:B------:R-:W3:Y:S01]  /*257c0*/  @!P1 LDS R145, [R81+0x64] ;  /* 0x0000640051919984 */ /* 0x000ee20000000800 */
[----:B------:R-:W-:Y:S01]  /*257d0*/  ISETP.GE.AND P1, PT, R152, R3, PT ;  /* 0x000000039800720c */ /* 0x000fe20003f26270 */
[----:B------:R-:W-:-:S02]  /*257e0*/  @!P0 HADD2.F32 R121, -RZ, R121.H0_H0 ;  /* 0x20000079ff798230 */ /* 0x000fc40000004100 */
[----:B------:R-:W-:Y:S01]  /*257f0*/  @!P6 LDS.U16 R117, [R117+0x3d94] ;  /* 0x003d94007575e984 */ /* 0x000fe20000000400 */
[----:B------:R-:W-:Y:S02]  /*25800*/  P2R R159, PR, RZ, 0x2 ;  /* 0x00000002ff9f7803 */ /* 0x000fe40000000000 */
[----:B------:R-:W-:Y:S01]  /*25810*/  @!P0 FFMA R194, R121, R147, R194 ;  /* 0x0000009379c28223 */ /* 0x000fe200000000c2 */
[----:B------:R-:W-:Y:S01]  /*25820*/  @!P3 MOV R121, 0x400 ;  /* 0x000004000079b802 */ /* 0x000fe20000000f00 */
[----:B------:R-:W3:Y:S01]  /*25830*/  @!P4 LDS R147, [R81+0x68] ;  /* 0x000068005193c984 */ /* 0x000ee20000000800 */
[----:B------:R-:W-:Y:S02]  /*25840*/  ISETP.GE.AND P4, PT, R172, R3, PT ;  /* 0x00000003ac00720c */ /* 0x000fe40003f86270 */
[----:B-1----:R-:W-:Y:S01]  /*25850*/  @!P3 LEA R206, R206, R121, 0x18 ;  /* 0x00000079ceceb211 */ /* 0x002fe200078ec0ff */
[----:B------:R-:W1:Y:S01]  /*25860*/  @!P6 LDS R151, [R81+0x6c] ;  /* 0x00006c005197e984 */ /* 0x000e620000000800 */
[----:B------:R-:W-:-:S02]  /*25870*/  @!P5 MOV R121, 0x400 ;  /* 0x000004000079d802 */ /* 0x000fc40000000f00 */
[-C--:B------:R-:W-:Y:S01]  /*25880*/  ISETP.GE.AND P0, PT, R154, R3.reuse, PT ;  /* 0x000000039a00720c */ /* 0x080fe20003f06270 */
[----:B------:R-:W3:Y:S01]  /*25890*/  @!P1 S2R R200, SR_CgaCtaId ;  /* 0x0000000000c89919 */ /* 0x000ee20000008800 */
[----:B------:R-:W-:Y:S02]  /*258a0*/  ISETP.GE.AND P1, PT, R156, R3, PT ;  /* 0x000000039c00720c */ /* 0x000fe40003f26270 */
[----:B----4-:R-:W-:Y:S02]  /*258b0*/  @!P5 LEA R153, R196, R121, 0x18 ;  /* 0x00000079c499d211 */ /* 0x010fe400078ec0ff */
[----:B------:R-:W-:Y:S01]  /*258c0*/  @!P2 MOV R119, 0x400 ;  /* 0x000004000077a802 */ /* 0x000fe20000000f00 */
[----:B------:R-:W-:Y:S01]  /*258d0*/  @!P4 HADD2.F32 R123, -RZ, R123.H0_H0 ;  /* 0x2000007bff7bc230 */ /* 0x000fe20000004100 */
[----:B------:R-:W-:Y:S02]  /*258e0*/  LOP3.LUT P3, RZ, R113, 0x800, RZ, 0xc0, !PT ;  /* 0x0000080071ff7812 */ /* 0x000fe4000786c0ff */
[----:B------:R-:W-:-:S02]  /*258f0*/  @!P2 LEA R119, R202, R119, 0x18 ;  /* 0x00000077ca77a211 */ /* 0x000fc400078ec0ff */
[----:B-----5:R-:W-:Y:S01]  /*25900*/  @!P4 FFMA R194, R123, R127, R194 ;  /* 0x0000007f7bc2c223 */ /* 0x020fe200000000c2 */
[----:B------:R-:W-:Y:S01]  /*25910*/  ISETP.GE.AND P4, PT, R126, R3, PT ;  /* 0x000000037e00720c */ /* 0x000fe20003f86270 */
[----:B------:R-:W-:Y:S01]  /*25920*/  @!P2 LDS R127, [R81+0x70] ;  /* 0x00007000517fa984 */ /* 0x000fe20000000800 */
[----:B------:R-:W-:Y:S02]  /*25930*/  @!P1 MOV R155, 0x400 ;  /* 0x00000400009b9802 */ /* 0x000fe40000000f00 */
[----:B------:R-:W-:Y:S01]  /*25940*/  @!P0 MOV R121, 0x400 ;  /* 0x0000040000798802 */ /* 0x000fe20000000f00 */
[----:B------:R-:W-:Y:S01]  /*25950*/  @!P2 LDS.U16 R119, [R119+0x3e14] ;  /* 0x003e14007777a984 */ /* 0x000fe20000000400 */
[----:B--2---:R-:W-:Y:S02]  /*25960*/  @!P1 LEA R155, R204, R155, 0x18 ;  /* 0x0000009bcc9b9211 */ /* 0x004fe400078ec0ff */
[----:B------:R-:W-:Y:S01]  /*25970*/  ISETP.GE.AND P1, PT, R148, R3, PT ;  /* 0x000000039400720c */ /* 0x000fe20003f26270 */
[----:B------:R-:W-:Y:S01]  /*25980*/  @!P3 HADD2.F32 R19, -RZ, R19.H0_H0 ;  /* 0x20000013ff13b230 */ /* 0x000fe20000004100 */
[----:B0-----:R-:W-:-:S02]  /*25990*/  @!P0 LEA R208, R208, R121, 0x18 ;  /* 0x00000079d0d08211 */ /* 0x001fc400078ec0ff */
[----:B------:R-:W-:Y:S01]  /*259a0*/  P2R R161, PR, RZ, 0x1 ;  /* 0x00000001ffa17803 */ /* 0x000fe20000000000 */
[----:B------:R-:W-:Y:S01]  /*259b0*/  @!P4 HADD2.F32 R196, -RZ, R31.H0_H0 ;  /* 0x2000001fffc4c230 */ /* 0x000fe20000004100 */
[----:B------:R-:W-:Y:S02]  /*259c0*/  ISETP.NE.AND P4, PT, R163, RZ, PT ;  /* 0x000000ffa300720c */ /* 0x000fe40003f85270 */
[----:B------:R-:W-:Y:S02]  /*259d0*/  LOP3.LUT P0, RZ, R113, 0x800, RZ, 0xc0, !PT ;  /* 0x0000080071ff7812 */ /* 0x000fe4000780c0ff */
[----:B------:R-:W-:Y:S02]  /*259e0*/  ISETP.NE.AND P3, PT, R157, RZ, PT ;  /* 0x000000ff9d00720c */ /* 0x000fe40003f65270 */
[----:B------:R-:W-:Y:S01]  /*259f0*/  ISETP.GE.AND P6, PT, R150, R3, PT ;  /* 0x000000039600720c */ /* 0x000fe20003fc6270 */
[----:B------:R-:W0:Y:S01]  /*25a00*/  @!P1 S2R R204, SR_CgaCtaId ;  /* 0x0000000000cc9919 */ /* 0x000e220000008800 */
[----:B------:R-:W-:-:S02]  /*25a10*/  ISETP.NE.AND P1, PT, R159, RZ, PT ;  /* 0x000000ff9f00720c */ /* 0x000fc40003f25270 */
[----:B------:R-:W-:-:S03]  /*25a20*/  P2R R157, PR, RZ, 0x8 ;  /* 0x00000008ff9d7803 */ /* 0x000fc60000000000 */
[----:B------:R-:W-:Y:S01]  /*25a30*/  @!P4 HADD2.F32 R109, -RZ, R109.H0_H0 ;  /* 0x2000006dff6dc230 */ /* 0x000fe20000004100 */
[----:B------:R-:W-:Y:S01]  /*25a40*/  ISETP.NE.AND P4, PT, R149, RZ, PT ;  /* 0x000000ff9500720c */ /* 0x000fe20003f85270 */
[----:B------:R-:W-:Y:S01]  /*25a50*/  @!P0 FFMA R192, R19, R125, R192 ;  /* 0x0000007d13c08223 */ /* 0x000fe200000000c0 */
[----:B------:R-:W-:Y:S01]  /*25a60*/  P2R R149, PR, RZ, 0x4 ;  /* 0x00000004ff957803 */ /* 0x000fe20000000000 */
[----:B------:R2:W4:Y:S01]  /*25a70*/  @!P3 LDS.U16 R19, [R206+0x3e94] ;  /* 0x003e9400ce13b984 */ /* 0x0005220000000400 */
[-C--:B------:R-:W-:Y:S01]  /*25a80*/  ISETP.GE.AND P2, PT, R126, R3.reuse, PT ;  /* 0x000000037e00720c */ /* 0x080fe20003f46270 */
[----:B------:R-:W-:Y:S01]  /*25a90*/  FFMA R41, R192, R2, R41 ;  /* 0x00000002c0297223 */ /* 0x000fe20000000029 */
[-C--:B------:R-:W-:Y:S01]  /*25aa0*/  ISETP.GE.AND P0, PT, R170, R3.reuse, PT ;  /* 0x00000003aa00720c */ /* 0x080fe20003f06270 */
[----:B------:R-:W5:Y:S01]  /*25ab0*/  @!P6 S2R R202, SR_CgaCtaId ;  /* 0x0000000000cae919 */ /* 0x000f620000008800 */
[----:B------:R-:W-:Y:S01]  /*25ac0*/  @!P1 MOV R31, 0x400 ;  /* 0x00000400001f9802 */ /* 0x000fe20000000f00 */
[----:B------:R-:W-:Y:S01]  /*25ad0*/  IMAD.MOV.U32 R192, RZ, RZ, RZ ;  /* 0x000000ffffc07224 */ /* 0x000fe200078e00ff */
[----:B------:R-:W-:-:S02]  /*25ae0*/  ISETP.GE.AND P1, PT, R146, R3, PT ;  /* 0x000000039200720c */ /* 0x000fc40003f26270 */
[----:B------:R-:W-:Y:S01]  /*25af0*/  P2R R159, PR, RZ, 0x10 ;  /* 0x00000010ff9f7803 */ /* 0x000fe20000000000 */
[----:B------:R-:W4:Y:S04]  /*25b00*/  @!P4 LDS.U16 R107, [R107+0x4a92] ;  /* 0x004a92006b6bc984 */ /* 0x000f280000000400 */
[----:B------:R-:W-:Y:S01]  /*25b10*/  @!P2 FFMA R13, R198, R196, R13 ;  /* 0x000000c4c60da223 */ /* 0x000fe2000000000d */
[-C--:B------:R-:W-:Y:S01]  /*25b20*/  ISETP.GE.AND P2, PT, R144, R3.reuse, PT ;  /* 0x000000039000720c */ /* 0x080fe20003f46270 */
[----:B------:R-:W4:Y:S01]  /*25b30*/  @!P4 LDS R121, [R81+0xd4] ;  /* 0x0000d4005179c984 */ /* 0x000f220000000800 */
[----:B------:R-:W-:Y:S01]  /*25b40*/  ISETP.GE.AND P4, PT, R152, R3, PT ;  /* 0x000000039800720c */ /* 0x000fe20003f86270 */
[----:B------:R-:W-:Y:S01]  /*25b50*/  @!P0 FFMA R194, R143, R109, R194 ;  /* 0x0000006d8fc28223 */ /* 0x000fe200000000c2 */
[----:B------:R-:W-:Y:S01]  /*25b60*/  ISETP.GE.AND P0, PT, R168, R3, PT ;  /* 0x00000003a800720c */ /* 0x000fe20003f06270 */
[----:B------:R-:W4:Y:S01]  /*25b70*/  @!P1 S2R R196, SR_CgaCtaId ;  /* 0x0000000000c49919 */ /* 0x000f220000008800 */
[----:B------:R-:W-:-:S02]  /*25b80*/  ISETP.NE.AND P1, PT, R131, RZ, PT ;  /* 0x000000ff8300720c */ /* 0x000fc40003f25270 */
[----:B------:R-:W-:Y:S01]  /*25b90*/  @!P6 MOV R109, 0x400 ;  /* 0x00000400006de802 */ /* 0x000fe20000000f00 */
[----:B------:R-:W4:Y:S01]  /*25ba0*/  @!P3 LDS R131, [R81+0x74] ;  /* 0x000074005183b984 */ /* 0x000f220000000800 */
[----:B------:R-:W-:-:S03]  /*25bb0*/  ISETP.GE.AND P3, PT, R168, R3, PT ;  /* 0x00000003a800720c */ /* 0x000fc60003f66270 */
[----:B------:R-:W4:Y:S01]  /*25bc0*/  @!P2 S2R R198, SR_CgaCtaId ;  /* 0x0000000000c6a919 */ /* 0x000f220000008800 */
[----:B------:R-:W-:Y:S02]  /*25bd0*/  ISETP.GE.AND P2, PT, R166, R3, PT ;  /* 0x00000003a600720c */ /* 0x000fe40003f46270 */
[----:B---3--:R-:W-:Y:S01]  /*25be0*/  @!P4 LEA R200, R200, R31, 0x18 ;  /* 0x0000001fc8c8c211 */ /* 0x008fe200078ec0ff */
[----:B------:R-:W-:Y:S01]  /*25bf0*/  @!P0 HADD2.F32 R111, -RZ, R111.H0_H0 ;  /* 0x2000006fff6f8230 */ /* 0x000fe20000004100 */
[-C--:B------:R-:W-:Y:S01]  /*25c00*/  ISETP.GE.AND P4, PT, R122, R3.reuse, PT ;  /* 0x000000037a00720c */ /* 0x080fe20003f86270 */
[----:B------:R-:W3:Y:S01]  /*25c10*/  @!P1 S2R R212, SR_CgaCtaId ;  /* 0x0000000000d49919 */ /* 0x000ee20000008800 */
[----:B------:R-:W-:Y:S02]  /*25c20*/  ISETP.GE.AND P0, PT, R142, R3, PT ;  /* 0x000000038e00720c */ /* 0x000fe40003f06270 */
[----:B-----5:R-:W-:Y:S01]  /*25c30*/  @!P6 LEA R202, R202, R109, 0x18 ;  /* 0x0000006dcacae211 */ /* 0x020fe200078ec0ff */
[----:B------:R-:W-:Y:S01]  /*25c40*/  @!P3 FFMA R194, R111, R145, R194 ;  /* 0x000000916fc2b223 */ /* 0x000fe200000000c2 */
[----:B------:R-:W-:Y:S01]  /*25c50*/  ISETP.GE.AND P3, PT, R164, R3, PT ;  /* 0x00000003a400720c */ /* 0x000fe20003f66270 */
[----:B------:R-:W-:Y:S02]  /*25c60*/  @!P5 LDS.U16 R31, [R153+0x3f14] ;  /* 0x003f1400991fd984 */ /* 0x000fe40000000400 */
[----:B------:R-:W-:-:S02]  /*25c70*/  @!P2 HADD2.F32 R115, -RZ, R115.H0_H0 ;  /* 0x20000073ff73a230 */ /* 0x000fc40000004100 */
[----:B------:R-:W-:Y:S01]  /*25c80*/  @!P5 LDS R143, [R81+0x78] ;  /* 0x00007800518fd984 */ /* 0x000fe20000000800 */
[----:B------:R-:W-:Y:S02]  /*25c90*/  ISETP.GE.AND P5, PT, R140, R3, PT ;  /* 0x000000038c00720c */ /* 0x000fe40003fa6270 */
[----:B------:R-:W-:Y:S01]  /*25ca0*/  @!P2 FFMA R194, R115, R147, R194 ;  /* 0x0000009373c2a223 */ /* 0x000fe200000000c2 */
[-C--:B------:R-:W-:Y:S01]  /*25cb0*/  ISETP.GE.AND P2, PT, R148, R3.reuse, PT ;  /* 0x000000039400720c */ /* 0x080fe20003f46270 */
[----:B------:R-:W5:Y:S03]  /*25cc0*/  @!P4 LDS.U16 R35, [R35+0x4b12] ;  /* 0x004b12002323c984 */ /* 0x000f660000000400 */
[----:B------:R-:W-:Y:S01]  /*25cd0*/  @!P3 HADD2.F32 R117, -RZ, R117.H0_H0 ;  /* 0x20000075ff75b230 */ /* 0x000fe20000004100 */
[----:B------:R-:W5:Y:S01]  /*25ce0*/  @!P4 LDS R123, [R81+0xd8] ;  /* 0x0000d800517bc984 */ /* 0x000f620000000800 */
[----:B------:R-:W-:Y:S01]  /*25cf0*/  ISETP.GE.AND P4, PT, R120, R3, PT ;  /* 0x000000037800720c */ /* 0x000fe20003f86270 */
[----:B------:R-:W3:Y:S02]  /*25d00*/  @!P0 S2R R210, SR_CgaCtaId ;  /* 0x0000000000d28919 */ /* 0x000ee40000008800 */
[----:B-1----:R-:W-:Y:S01]  /*25d10*/  @!P3 FFMA R194, R117, R151, R194 ;  /* 0x0000009775c2b223 */ /* 0x002fe200000000c2 */
[----:B------:R-:W-:-:S03]  /*25d20*/  ISETP.GE.AND P3, PT, R146, R3, PT ;  /* 0x000000039200720c */ /* 0x000fc60003f66270 */
[----:B------:R-:W-:Y:S01]  /*25d30*/  @!P2 MOV R111, 0x400 ;  /* 0x00000400006fa802 */ /* 0x000fe20000000f00 */
[----:B--2---:R-:W1:Y:S03]  /*25d40*/  @!P5 S2R R206, SR_CgaCtaId ;  /* 0x0000000000ced919 */ /* 0x004e660000008800 */
[----:B0-----:R-:W-:Y:S02]  /*25d50*/  @!P2 LEA R204, R204, R111, 0x18 ;  /* 0x0000006fcccca211 */ /* 0x001fe400078ec0ff */
[----:B------:R-:W-:Y:S01]  /*25d60*/  @!P4 LDS.U16 R33, [R33+0x4b92] ;  /* 0x004b92002121c984 */ /* 0x000fe20000000400 */
[----:B------:R-:W-:-:S03]  /*25d70*/  ISETP.GE.AND P2, PT, R156, R3, PT ;  /* 0x000000039c00720c */ /* 0x000fc60003f46270 */
[----:B------:R-:W-:Y:S01]  /*25d80*/  @!P4 LDS R125, [R81+0xdc] ;  /* 0x0000dc00517dc984 */ /* 0x000fe20000000800 */
[----:B------:R-:W-:Y:S02]  /*25d90*/  ISETP.GE.AND P4, PT, R144, R3, PT ;  /* 0x000000039000720c */ /* 0x000fe40003f86270 */
[----:B------:R-:W-:-:S04]  /*25da0*/  @!P3 MOV R111, 0x400 ;  /* 0x00000400006fb802 */ /* 0x000fc80000000f00 */
[----:B----4-:R-:W-:Y:S02]  /*25db0*/  @!P3 LEA R147, R196, R111, 0x18 ;  /* 0x0000006fc493b211 */ /* 0x010fe400078ec0ff */
[----:B------:R-:W-:Y:S01]  /*25dc0*/  @!P0 MOV R111, 0x400 ;  /* 0x00000400006f8802 */ /* 0x000fe20000000f00 */
[----:B------:R0:W2:Y:S01]  /*25dd0*/  @!P2 LDS.U16 R109, [R155+0x3f94] ;  /* 0x003f94009b6da984 */ /* 0x0000a20000000400 */
[----:B------:R-:W-:Y:S02]  /*25de0*/  ISETP.NE.AND P3, PT, R157, RZ, PT ;  /* 0x000000ff9d00720c */ /* 0x000fe40003f65270 */
[----:B------:R-:W-:Y:S01]  /*25df0*/  P2R R157, PR, RZ, 0x2 ;  /* 0x00000002ff9d7803 */ /* 0x000fe20000000000 */
[----:B------:R-:W4:Y:S01]  /*25e00*/  @!P2 LDS R145, [R81+0x7c] ;  /* 0x00007c005191a984 */ /* 0x000f220000000800 */
[----:B------:R-:W-:Y:S02]  /*25e10*/  @!P4 MOV R115, 0x400 ;  /* 0x000004000073c802 */ /* 0x000fe40000000f00 */
[----:B------:R-:W-:-:S02]  /*25e20*/  ISETP.NE.AND P2, PT, R149, RZ, PT ;  /* 0x000000ff9500720c */ /* 0x000fc40003f45270 */
[----:B------:R-:W-:Y:S02]  /*25e30*/  @!P4 LEA R149, R198, R115, 0x18 ;  /* 0x00000073c695c211 */ /* 0x000fe400078ec0ff */
[----:B------:R-:W-:Y:S02]  /*25e40*/  ISETP.NE.AND P4, PT, R159, RZ, PT ;  /* 0x000000ff9f00720c */ /* 0x000fe40003f85270 */
[----:B---3--:R-:W-:Y:S01]  /*25e50*/  @!P0 LEA R210, R210, R111, 0x18 ;  /* 0x0000006fd2d28211 */ /* 0x008fe200078ec0ff */
[----:B------:R-:W-:Y:S01]  /*25e60*/  @!P3 HADD2.F32 R19, -RZ, R19.H0_H0 ;  /* 0x20000013ff13b230 */ /* 0x000fe20000004100 */
[----:B------:R-:W-:Y:S02]  /*25e70*/  ISETP.NE.AND P0, PT, R161, RZ, PT ;  /* 0x000000ffa100720c */ /* 0x000fe40003f05270 */
[----:B------:R-:W-:-:S03]  /*25e80*/  @!P5 MOV R111, 0x400 ;  /* 0x00000400006fd802 */ /* 0x000fc60000000f00 */
[----:B------:R-:W-:Y:S01]  /*25e90*/  @!P2 HADD2.F32 R119, -RZ, R119.H0_H0 ;  /* 0x20000077ff77a230 */ /* 0x000fe20000004100 */
[----:B-1----:R-:W-:Y:S02]  /*25ea0*/  @!P5 LEA R111, R206, R111, 0x18 ;  /* 0x0000006fce6fd211 */ /* 0x002fe400078ec0ff */
[----:B------:R-:W-:Y:S01]  /*25eb0*/  ISETP.NE.AND P5, PT, R139, RZ, PT ;  /* 0x000000ff8b00720c */ /* 0x000fe20003fa5270 */
[----:B------:R-:W-:Y:S02]  /*25ec0*/  @!P4 HADD2.F32 R196, -RZ, R107.H0_H0 ;  /* 0x2000006bffc4c230 */ /* 0x000fe40000004100 */
[----:B------:R-:W-:Y:S01]  /*25ed0*/  @!P2 FFMA R194, R127, R119, R194 ;  /* 0x000000777fc2a223 */ /* 0x000fe200000000c2 */
[----:B------:R-:W-:Y:S01]  /*25ee0*/  ISETP.NE.AND P2, PT, R133, RZ, PT ;  /* 0x000000ff8500720c */ /* 0x000fe20003f45270 */
[----:B------:R-:W-:Y:S01]  /*25ef0*/  @!P6 LDS.U16 R119, [R202+0x4114] ;  /* 0x00411400ca77e984 */ /* 0x000fe20000000400 */
[----:B------:R-:W-:Y:S01]  /*25f00*/  @!P1 MOV R107, 0x400 ;  /* 0x00000400006b9802 */ /* 0x000fe20000000f00 */
[----:B------:R-:W-:Y:S01]  /*25f10*/  @!P4 FFMA R13, R196, R121, R13 ;  /* 0x00000079c40dc223 */ /* 0x000fe2000000000d */
[----:B------:R-:W-:Y:S01]  /*25f20*/  ISETP.NE.AND P4, PT, R137, RZ, PT ;  /* 0x000000ff8900720c */ /* 0x000fe20003f85270 */
[----:B------:R1:W3:Y:S01]  /*25f30*/  @!P0 LDS.U16 R115, [R208+0x4014] ;  /* 0x00401400d0738984 */ /* 0x0002e20000000400 */
[----:B------:R-:W-:Y:S01]  /*25f40*/  ISETP.GE.AND P0, PT, R138, R3, PT ;  /* 0x000000038a00720c */ /* 0x000fe20003f06270 */
[----:B------:R-:W-:Y:S01]  /*25f50*/  @!P3 FFMA R194, R19, R131, R194 ;  /* 0x0000008313c2b223 */ /* 0x000fe200000000c2 */
[----:B------:R-:W-:-:S02]  /*25f60*/  P2R R121, PR, RZ, 0x10 ;  /* 0x00000010ff797803 */ /* 0x000fc40000000000 */
[----:B------:R-:W-:Y:S01]  /*25f70*/  P2R R137, PR, RZ, 0x1 ;  /* 0x00000001ff897803 */ /* 0x000fe20000000000 */
[----:B------:R-:W4:Y:S01]  /*25f80*/  @!P5 S2R R206, SR_CgaCtaId ;  /* 0x0000000000ced919 */ /* 0x000f220000008800 */
[----:B------:R-:W-:Y:S02]  /*25f90*/  @!P1 LEA R212, R212, R107, 0x18 ;  /* 0x0000006bd4d49211 */ /* 0x000fe400078ec0ff */
[-C--:B------:R-:W-:Y:S01]  /*25fa0*/  ISETP.GE.AND P1, PT, R154, R3.reuse, PT ;  /* 0x000000039a00720c */ /* 0x080fe20003f26270 */
[----:B------:R-:W1:Y:S01]  /*25fb0*/  @!P2 S2R R214, SR_CgaCtaId ;  /* 0x0000000000d6a919 */ /* 0x000e620000008800 */
[----:B------:R-:W-:Y:S02]  /*25fc0*/  ISETP.NE.AND P3, PT, R135, RZ, PT ;  /* 0x000000ff8700720c */ /* 0x000fe40003f65270 */
[----:B------:R-:W-:Y:S01]  /*25fd0*/  @!P2 MOV R107, 0x400 ;  /* 0x00000400006ba802 */ /* 0x000fe20000000f00 */
[----:B------:R-:W3:Y:S01]  /*25fe0*/  @!P4 S2R R220, SR_CgaCtaId ;  /* 0x0000000000dcc919 */ /* 0x000ee20000008800 */
[----:B------:R-:W-:-:S02]  /*25ff0*/  ISETP.GE.AND P4, PT, R122, R3, PT ;  /* 0x000000037a00720c */ /* 0x000fc40003f86270 */
[----:B------:R-:W-:Y:S01]  /*26000*/  P2R R131, PR, RZ, 0x8 ;  /* 0x00000008ff837803 */ /* 0x000fe20000000000 */
[----:B------:R-:W3:Y:S01]  /*26010*/  @!P0 S2R R216, SR_CgaCtaId ;  /* 0x0000000000d88919 */ /* 0x000ee20000008800 */
[-C--:B------:R-:W-:Y:S02]  /*26020*/  ISETP.GE.AND P0, PT, R158, R3.reuse, PT ;  /* 0x000000039e00720c */ /* 0x080fe40003f06270 */
[----:B0-----:R-:W-:Y:S01]  /*26030*/  P2R R155, PR, RZ, 0x4 ;  /* 0x00000004ff9b7803 */ /* 0x001fe20000000000 */
[----:B------:R-:W-:Y:S01]  /*26040*/  @!P1 LDS R127, [R81+0x80] ;  /* 0x00008000517f9984 */ /* 0x000fe20000000800 */
[-C--:B------:R-:W-:Y:S01]  /*26050*/  ISETP.GE.AND P1, PT, R152, R3.reuse, PT ;  /* 0x000000039800720c */ /* 0x080fe20003f26270 */
[----:B------:R-:W0:Y:S01]  /*26060*/  @!P3 S2R R218, SR_CgaCtaId ;  /* 0x0000000000dab919 */ /* 0x000e220000008800 */
[----:B------:R-:W-:-:S03]  /*26070*/  ISETP.GE.AND P3, PT, R118, R3, PT ;  /* 0x000000037600720c */ /* 0x000fc60003f66270 */
[----:B-----5:R-:W-:Y:S01]  /*26080*/  @!P4 HADD2.F32 R196, -RZ, R35.H0_H0 ;  /* 0x20000023ffc4c230 */ /* 0x020fe20000004100 */
[----:B------:R-:W-:Y:S01]  /*26090*/  @!P6 LDS R135, [R81+0x88] ;  /* 0x000088005187e984 */ /* 0x000fe20000000800 */
[----:B------:R-:W-:Y:S02]  /*260a0*/  ISETP.GE.AND P6, PT, R182, R3, PT ;  /* 0x00000003b600720c */ /* 0x000fe40003fc6270 */
[----:B------:R-:W-:Y:S02]  /*260b0*/  @!P0 HADD2.F32 R31, -RZ, R31.H0_H0 ;  /* 0x2000001fff1f8230 */ /* 0x000fe40000004100 */
[----:B------:R-:W-:Y:S01]  /*260c0*/  @!P4 FFMA R13, R196, R123, R13 ;  /* 0x0000007bc40dc223 */ /* 0x000fe2000000000d */
[----:B------:R-:W-:Y:S01]  /*260d0*/  ISETP.GE.AND P4, PT, R104, R3, PT ;  /* 0x000000036800720c */ /* 0x000fe20003f86270 */
[----:B------:R-:W5:Y:S01]  /*260e0*/  @!P1 LDS.U16 R117, [R200+0x4094] ;  /* 0x00409400c8759984 */ /* 0x000f620000000400 */
[----:B------:R-:W-:Y:S01]  /*260f0*/  @!P0 FFMA R194, R31, R143, R194 ;  /* 0x0000008f1fc28223 */ /* 0x000fe200000000c2 */
[----:B------:R-:W-:-:S02]  /*26100*/  ISETP.GE.AND P0, PT, R156, R3, PT ;  /* 0x000000039c00720c */ /* 0x000fc40003f06270 */
[----:B------:R3:W-:Y:S01]  /*26110*/  @!P3 LDS.U16 R19, [R29+0x4c12] ;  /* 0x004c12001d13b984 */ /* 0x0007e20000000400 */
[----:B------:R-:W-:Y:S02]  /*26120*/  @!P5 MOV R31, 0x400 ;  /* 0x00000400001fd802 */ /* 0x000fe40000000f00 */
[----:B-1----:R-:W-:Y:S01]  /*26130*/  @!P2 LEA R107, R214, R107, 0x18 ;  /* 0x0000006bd66ba211 */ /* 0x002fe200078ec0ff */
[----:B------:R-:W-:Y:S01]  /*26140*/  @!P3 LDS R198, [R81+0xe0] ;  /* 0x0000e00051c6b984 */ /* 0x000fe20000000800 */
[-C--:B------:R-:W-:Y:S02]  /*26150*/  ISETP.GE.AND P2, PT, R148, R3.reuse, PT ;  /* 0x000000039400720c */ /* 0x080fe40003f46270 */
[----:B------:R-:W-:Y:S01]  /*26160*/  ISETP.GE.AND P3, PT, R120, R3, PT ;  /* 0x000000037800720c */ /* 0x000fe20003f66270 */
[----:B------:R-:W1:Y:S01]  /*26170*/  @!P4 S2R R208, SR_CgaCtaId ;  /* 0x0000000000d0c919 */ /* 0x000e620000008800 */
[----:B------:R-:W-:Y:S02]  /*26180*/  ISETP.NE.AND P4, PT, R121, RZ, PT ;  /* 0x000000ff7900720c */ /* 0x000fe40003f85270 */
[----:B--2---:R-:W-:Y:S01]  /*26190*/  @!P0 HADD2.F32 R109, -RZ, R109.H0_H0 ;  /* 0x2000006dff6d8230 */ /* 0x004fe20000004100 */
[----:B------:R-:W2:Y:S01]  /*261a0*/  @!P1 LDS R133, [R81+0x84] ;  /* 0x0000840051859984 */ /* 0x000ea20000000800 */
[----:B------:R-:W-:-:S02]  /*261b0*/  P2R R143, PR, RZ, 0x10 ;  /* 0x00000010ff8f7803 */ /* 0x000fc40000000000 */
[----:B----4-:R-:W-:Y:S01]  /*261c0*/  @!P5 LEA R31, R206, R31, 0x18 ;  /* 0x0000001fce1fd211 */ /* 0x010fe200078ec0ff */
[----:B------:R-:W-:Y:S01]  /*261d0*/  @!P0 FFMA R194, R109, R145, R194 ;  /* 0x000000916dc28223 */ /* 0x000fe200000000c2 */
[----:B------:R-:W-:Y:S01]  /*261e0*/  ISETP.NE.AND P0, PT, R137, RZ, PT ;  /* 0x000000ff8900720c */ /* 0x000fe20003f05270 */
[----:B------:R-:W4:Y:S01]  /*261f0*/  @!P2 LDS.U16 R121, [R204+0x4194] ;  /* 0x00419400cc79a984 */ /* 0x000f220000000400 */
[----:B------:R-:W-:Y:S01]  /*26200*/  P2R R145, PR, RZ, 0x4 ;  /* 0x00000004ff917803 */ /* 0x000fe20000000000 */
[----:B------:R-:W-:Y:S01]  /*26210*/  @!P3 HADD2.F32 R196, -RZ, R33.H0_H0 ;  /* 0x20000021ffc4b230 */ /* 0x000fe20000004100 */
[----:B------:R-:W-:Y:S01]  /*26220*/  P2R R153, PR, RZ, 0x1 ;  /* 0x00000001ff997803 */ /* 0x000fe20000000000 */
[----:B------:R-:W-:Y:S01]  /*26230*/  @!P2 LDS R137, [R81+0x8c] ;  /* 0x00008c005189a984 */ /* 0x000fe20000000800 */
[----:B------:R-:W-:Y:S02]  /*26240*/  ISETP.GE.AND P2, PT, R154, R3, PT ;  /* 0x000000039a00720c */ /* 0x000fe40003f46270 */
[----:B---3--:R-:W-:Y:S01]  /*26250*/  @!P4 MOV R29, 0x400 ;  /* 0x00000400001dc802 */ /* 0x008fe20000000f00 */
[----:B------:R-:W-:Y:S01]  /*26260*/  @!P3 FFMA R13, R196, R125, R13 ;  /* 0x0000007dc40db223 */ /* 0x000fe2000000000d */
[----:B------:R-:W-:Y:S01]  /*26270*/  ISETP.NE.AND P3, PT, R131, RZ, PT ;  /* 0x000000ff8300720c */ /* 0x000fe20003f65270 */
[----:B------:R-:W-:Y:S01]  /*26280*/  @!P6 LDS.U16 R33, [R0+0x4c92] ;  /* 0x004c92000021e984 */ /* 0x000fe20000000400 */
[----:B------:R-:W-:-:S02]  /*26290*/  @!P4 LEA R29, R220, R29, 0x18 ;  /* 0x0000001ddc1dc211 */ /* 0x000fc400078ec0ff */
[----:B------:R-:W-:Y:S01]  /*262a0*/  ISETP.GE.AND P4, PT, R154, R3, PT ;  /* 0x000000039a00720c */ /* 0x000fe20003f86270 */
[----:B------:R-:W-:Y:S01]  /*262b0*/  @!P6 LDS R131, [R81+0xe4] ;  /* 0x0000e4005183e984 */ /* 0x000fe20000000800 */
[----:B------:R-:W-:Y:S02]  /*262c0*/  @!P0 MOV R109, 0x400 ;  /* 0x00000400006d8802 */ /* 0x000fe40000000f00 */
[----:B------:R-:W-:Y:S01]  /*262d0*/  ISETP.NE.AND P6, PT, R141, RZ, PT ;  /* 0x000000ff8d00720c */ /* 0x000fe20003fc5270 */
[----:B------:R-:W-:Y:S01]  /*262e0*/  @!P2 HADD2.F32 R115, -RZ, R115.H0_H0 ;  /* 0x20000073ff73a230 */ /* 0x000fe20000004100 */
[----:B------:R-:W-:Y:S01]  /*262f0*/  @!P0 LEA R109, R216, R109, 0x18 ;  /* 0x0000006dd86d8211 */ /* 0x000fe200078ec0ff */
[----:B-----5:R-:W-:Y:S01]  /*26300*/  @!P1 HADD2.F32 R117, -RZ, R117.H0_H0 ;  /* 0x20000075ff759230 */ /* 0x020fe20000004100 */
[----:B------:R-:W-:Y:S02]  /*26310*/  ISETP.GE.AND P0, PT, R146, R3, PT ;  /* 0x000000039200720c */ /* 0x000fe40003f06270 */
[----:B------:R-:W-:-:S02]  /*26320*/  @!P3 MOV R35, 0x400 ;  /* 0x000004000023b802 */ /* 0x000fc40000000f00 */
[----:B------:R-:W-:Y:S01]  /*26330*/  P2R R151, PR, RZ, 0x8 ;  /* 0x00000008ff977803 */ /* 0x000fe20000000000 */
[----:B------:R-:W-:Y:S01]  /*26340*/  @!P4 FFMA R194, R127, R115, R194 ;  /* 0x000000737fc2c223 */ /* 0x000fe200000000c2 */
[----:B------:R-:W-:Y:S02]  /*26350*/  ISETP.GE.AND P4, PT, R104, R3, PT ;  /* 0x000000036800720c */ /* 0x000fe40003f86270 */
[----:B0-----:R-:W-:Y:S01]  /*26360*/  @!P3 LEA R35, R218, R35, 0x18 ;  /* 0x00000023da23b211 */ /* 0x001fe200078ec0ff */
[----:B------:R-:W0:Y:S01]  /*26370*/  @!P6 S2R R196, SR_CgaCtaId ;  /* 0x0000000000c4e919 */ /* 0x000e220000008800 */
[-C--:B------:R-:W-:Y:S02]  /*26380*/  ISETP.GE.AND P3, PT, R14, R3.reuse, PT ;  /* 0x000000030e00720c */ /* 0x080fe40003f66270 */
[----:B------:R-:W-:Y:S01]  /*26390*/  ISETP.GE.AND P2, PT, R144, R3, PT ;  /* 0x000000039000720c */ /* 0x000fe20003f46270 */
[----:B------:R3:W5:Y:S01]  /*263a0*/  @!P0 LDS.U16 R123, [R147+0x4214] ;  /* 0x00421400937b8984 */ /* 0x0007620000000400 */
[----:B--2---:R-:W-:Y:S01]  /*263b0*/  @!P1 FFMA R194, R117, R133, R194 ;  /* 0x0000008575c29223 */ /* 0x004fe200000000c2 */
[----:B------:R-:W-:-:S02]  /*263c0*/  ISETP.GE.AND P1, PT, R16, R3, PT ;  /* 0x000000031000720c */ /* 0x000fc40003f26270 */
[----:B------:R-:W2:Y:S01]  /*263d0*/  @!P0 LDS R139, [R81+0x90] ;  /* 0x00009000518b8984 */ /* 0x000ea20000000800 */
[-C--:B------:R-:W-:Y:S02]  /*263e0*/  ISETP.GE.AND P0, PT, R118, R3.reuse, PT ;  /* 0x000000037600720c */ /* 0x080fe40003f06270 */
[----:B------:R-:W-:Y:S02]  /*263f0*/  @!P4 MOV R115, 0x400 ;  /* 0x000004000073c802 */ /* 0x000fe40000000f00 */
[-C--:B------:R-:W-:Y:S01]  /*26400*/  ISETP.GE.AND P4, PT, R22, R3.reuse, PT ;  /* 0x000000031600720c */ /* 0x080fe20003f86270 */
[----:B------:R-:W5:Y:S01]  /*26410*/  @!P3 S2R R200, SR_CgaCtaId ;  /* 0x0000000000c8b919 */ /* 0x000f620000008800 */
[----:B---3--:R-:W-:Y:S02]  /*26420*/  P2R R147, PR, RZ, 0x20 ;  /* 0x00000020ff937803 */ /* 0x008fe40000000000 */
[-C--:B------:R-:W-:Y:S01]  /*26430*/  ISETP.GE.AND P5, PT, R104, R3.reuse, PT ;  /* 0x000000036800720c */ /* 0x080fe20003fa6270 */
[----:B------:R3:W-:Y:S04]  /*26440*/  @!P2 LDS.U16 R125, [R149+0x4294] ;  /* 0x00429400957da984 */ /* 0x0007e80000000400 */
[----:B------:R-:W-:Y:S01]  /*26450*/  @!P0 HADD2.F32 R0, -RZ, R19.H0_H0 ;  /* 0x20000013ff008230 */ /* 0x000fe20000004100 */
[----:B------:R-:W-:Y:S01]  /*26460*/  @!P2 LDS R141, [R81+0x94] ;  /* 0x00009400518da984 */ /* 0x000fe20000000800 */
[----:B------:R-:W-:-:S02]  /*26470*/  ISETP.GE.AND P2, PT, R136, R3, PT ;  /* 0x000000038800720c */ /* 0x000fc40003f46270 */
[----:B------:R-:W-:Y:S01]  /*26480*/  @!P6 MOV R19, 0x400 ;  /* 0x000004000013e802 */ /* 0x000fe20000000f00 */
[----:B------:R-:W3:Y:S01]  /*26490*/  @!P4 S2R R202, SR_CgaCtaId ;  /* 0x0000000000cac919 */ /* 0x000ee20000008800 */
[-C--:B------:R-:W-:Y:S01]  /*264a0*/  ISETP.GE.AND P4, PT, R150, R3.reuse, PT ;  /* 0x000000039600720c */ /* 0x080fe20003f86270 */
[----:B------:R-:W-:Y:S01]  /*264b0*/  @!P0 FFMA R13, R198, R0, R13 ;  /* 0x00000000c60d8223 */ /* 0x000fe2000000000d */
[----:B------:R-:W-:Y:S01]  /*264c0*/  ISETP.GE.AND P0, PT, R142, R3, PT ;  /* 0x000000038e00720c */ /* 0x000fe20003f06270 */
[----:B------:R-:W3:Y:S01]  /*264d0*/  @!P1 S2R R204, SR_CgaCtaId ;  /* 0x0000000000cc9919 */ /* 0x000ee20000008800 */
[----:B0-----:R-:W-:Y:S02]  /*264e0*/  @!P6 LEA R19, R196, R19, 0x18 ;  /* 0x00000013c413e211 */ /* 0x001fe400078ec0ff */
[----:B------:R-:W-:Y:S01]  /*264f0*/  ISETP.NE.AND P1, PT, R157, RZ, PT ;  /* 0x000000ff9d00720c */ /* 0x000fe20003f25270 */
[----:B------:R-:W-:Y:S01]  /*26500*/  @!P5 LDS R0, [R81] ;  /* 0x000000005100d984 */ /* 0x000fe20000000800 */
[----:B-1----:R-:W-:-:S02]  /*26510*/  @!P5 LEA R115, R208, R115, 0x18 ;  /* 0x00000073d073d211 */ /* 0x002fc400078ec0ff */
[----:B------:R-:W-:Y:S01]  /*26520*/  P2R R159, PR, RZ, 0x2 ;  /* 0x00000002ff9f7803 */ /* 0x000fe20000000000 */
[----:B------:R-:W0:Y:S01]  /*26530*/  @!P2 S2R R198, SR_CgaCtaId ;  /* 0x0000000000c6a919 */ /* 0x000e220000008800 */
[----:B------:R-:W-:Y:S01]  /*26540*/  ISETP.NE.AND P2, PT, R145, RZ, PT ;  /* 0x000000ff9100720c */ /* 0x000fe20003f45270 */
[----:B------:R-:W-:Y:S01]  /*26550*/  @!P4 HADD2.F32 R119, -RZ, R119.H0_H0 ;  /* 0x20000077ff77c230 */ /* 0x000fe20000004100 */
[----:B------:R-:W-:Y:S01]  /*26560*/  P2R R145, PR, RZ, 0x40 ;  /* 0x00000040ff917803 */ /* 0x000fe20000000000 */
[----:B------:R-:W-:Y:S01]  /*26570*/  @!P0 LDS.U16 R117, [R210+0x4314] ;  /* 0x00431400d2758984 */ /* 0x000fe20000000400 */
[----:B------:R-:W-:Y:S02]  /*26580*/  ISETP.GE.AND P6, PT, R146, R3, PT ;  /* 0x000000039200720c */ /* 0x000fe40003fc6270 */
[----:B------:R-:W-:Y:S01]  /*26590*/  @!P4 FFMA R194, R119, R135, R194 ;  /* 0x0000008777c2c223 */ /* 0x000fe200000000c2 */
[-C--:B------:R-:W-:Y:S01]  /*265a0*/  ISETP.GE.AND P4, PT, R182, R3.reuse, PT ;  /* 0x00000003b600720c */ /* 0x080fe20003f86270 */
[----:B------:R-:W-:Y:S01]  /*265b0*/  @!P0 LDS R133, [R81+0x98] ;  /* 0x0000980051858984 */ /* 0x000fe20000000800 */
[----:B------:R-:W-:-:S02]  /*265c0*/  ISETP.GE.AND P0, PT, R10, R3, PT ;  /* 0x000000030a00720c */ /* 0x000fc40003f06270 */
[----:B------:R-:W-:Y:S01]  /*265d0*/  @!P3 MOV R119, 0x400 ;  /* 0x000004000077b802 */ /* 0x000fe20000000f00 */
[----:B------:R-:W1:Y:S01]  /*265e0*/  @!P5 LDS.U16 R127, [R115+0x3016] ;  /* 0x00301600737fd984 */ /* 0x000e620000000400 */
[----:B----4-:R-:W-:Y:S02]  /*265f0*/  @!P2 HADD2.F32 R121, -RZ, R121.H0_H0 ;  /* 0x20000079ff79a230 */ /* 0x010fe40000004100 */
[----:B-----5:R-:W-:Y:S01]  /*26600*/  @!P3 LEA R200, R200, R119, 0x18 ;  /* 0x00000077c8c8b211 */ /* 0x020fe200078ec0ff */
[----:B------:R-:W-:Y:S01]  /*26610*/  @!P1 LDS R135, [R81+0x9c] ;  /* 0x00009c0051879984 */ /* 0x000fe20000000800 */
[----:B------:R-:W-:Y:S02]  /*26620*/  @!P6 HADD2.F32 R123, -RZ, R123.H0_H0 ;  /* 0x2000007bff7be230 */ /* 0x000fe40000004100 */
[----:B------:R-:W-:Y:S01]  /*26630*/  @!P2 FFMA R194, R121, R137, R194 ;  /* 0x0000008979c2a223 */ /* 0x000fe200000000c2 */
[-C--:B------:R-:W-:Y:S01]  /*26640*/  ISETP.GE.AND P2, PT, R6, R3.reuse, PT ;  /* 0x000000030600720c */ /* 0x080fe20003f46270 */
[----:B------:R-:W-:Y:S01]  /*26650*/  @!P4 HADD2.F32 R196, -RZ, R33.H0_H0 ;  /* 0x20000021ffc4c230 */ /* 0x000fe20000004100 */
[----:B------:R-:W-:Y:S01]  /*26660*/  @!P1 LDS.U16 R119, [R212+0x4394] ;  /* 0x00439400d4779984 */ /* 0x000fe20000000400 */
[----:B------:R-:W-:Y:S01]  /*26670*/  ISETP.GE.AND P1, PT, R22, R3, PT ;  /* 0x000000031600720c */ /* 0x000fe20003f26270 */
[----:B--2---:R-:W-:Y:S01]  /*26680*/  @!P6 FFMA R194, R139, R123, R194 ;  /* 0x0000007b8bc2e223 */ /* 0x004fe200000000c2 */
[----:B------:R-:W-:Y:S01]  /*26690*/  ISETP.GE.AND P6, PT, R16, R3, PT ;  /* 0x000000031000720c */ /* 0x000fe20003fc6270 */
[----:B------:R-:W-:Y:S01]  /*266a0*/  @!P4 FFMA R13, R196, R131, R13 ;  /* 0x00000083c40dc223 */ /* 0x000fe2000000000d */
[-C--:B------:R-:W-:Y:S01]  /*266b0*/  ISETP.GE.AND P4, PT, R12, R3.reuse, PT ;  /* 0x000000030c00720c */ /* 0x080fe20003f86270 */
[----:B------:R-:W2:Y:S01]  /*266c0*/  @!P0 S2R R206, SR_CgaCtaId ;  /* 0x0000000000ce8919 */ /* 0x000ea20000008800 */
[----:B------:R-:W-:-:S02]  /*266d0*/  ISETP.GE.AND P0, PT, R180, R3, PT ;  /* 0x00000003b400720c */ /* 0x000fc40003f06270 */
[----:B------:R-:W-:Y:S01]  /*266e0*/  P2R R157, PR, RZ, 0x10 ;  /* 0x00000010ff9d7803 */ /* 0x000fe20000000000 */
[----:B------:R-:W4:Y:S01]  /*266f0*/  @!P3 LDS.U16 R121, [R200+0x3096] ;  /* 0x00309600c879b984 */ /* 0x000f220000000400 */
[----:B------:R-:W-:-:S03]  /*26700*/  P2R R161, PR, RZ, 0x1 ;  /* 0x00000001ffa17803 */ /* 0x000fc60000000000 */
[----:B------:R-:W-:Y:S01]  /*26710*/  @!P1 MOV R33, 0x400 ;  /* 0x0000040000219802 */ /* 0x000fe20000000f00 */
[----:B------:R-:W5:Y:S03]  /*26720*/  @!P3 LDS R137, [R81+0x4] ;  /* 0x000004005189b984 */ /* 0x000f660000000800 */
[----:B---3--:R-:W-:Y:S01]  /*26730*/  @!P1 LEA R202, R202, R33, 0x18 ;  /* 0x00000021caca9211 */ /* 0x008fe200078ec0ff */
[----:B------:R-:W3:Y:S01]  /*26740*/  @!P4 S2R R149, SR_CgaCtaId ;  /* 0x000000000095c919 */ /* 0x000ee20000008800 */
[-C--:B------:R-:W-:Y:S01]  /*26750*/  ISETP.GE.AND P4, PT, R144, R3.reuse, PT ;  /* 0x000000039000720c */ /* 0x080fe20003f86270 */
[----:B------:R0:W3:Y:S04]  /*26760*/  @!P0 LDS.U16 R115, [R15+0x4d12] ;  /* 0x004d12000f738984 */ /* 0x0000e80000000400 */
[----:B------:R-:W3:Y:S01]  /*26770*/  @!P0 LDS R131, [R81+0xe8] ;  /* 0x0000e80051838984 */ /* 0x000ee20000000800 */
[----:B------:R-:W-:-:S02]  /*26780*/  ISETP.GE.AND P0, PT, R136, R3, PT ;  /* 0x000000038800720c */ /* 0x000fc40003f06270 */
[----:B0-----:R-:W-:Y:S01]  /*26790*/  @!P6 MOV R15, 0x400 ;  /* 0x00000400000fe802 */ /* 0x001fe20000000f00 */
[----:B-1----:R-:W-:Y:S01]  /*267a0*/  @!P5 HADD2.F32 R127, -RZ, R127.H0_H0 ;  /* 0x2000007fff7fd230 */ /* 0x002fe20000004100 */
[----:B------:R-:W0:Y:S03]  /*267b0*/  @!P1 LDS.U16 R123, [R202+0x3116] ;  /* 0x00311600ca7b9984 */ /* 0x000e260000000400 */
[----:B------:R-:W-:Y:S01]  /*267c0*/  @!P4 HADD2.F32 R125, -RZ, R125.H0_H0 ;  /* 0x2000007dff7dc230 */ /* 0x000fe20000004100 */
[----:B------:R-:W-:Y:S01]  /*267d0*/  @!P6 LEA R204, R204, R15, 0x18 ;  /* 0x0000000fcccce211 */ /* 0x000fe200078ec0ff */
[----:B------:R-:W-:Y:S02]  /*267e0*/  IMAD.MOV.U32 R15, RZ, RZ, RZ ;  /* 0x000000ffff0f7224 */ /* 0x000fe400078e00ff */
[----:B------:R-:W-:Y:S01]  /*267f0*/  @!P5 FFMA R15, R0, R127, RZ ;  /* 0x0000007f000fd223 */ /* 0x000fe200000000ff */
[----:B------:R-:W1:Y:S01]  /*26800*/  @!P2 S2R R208, SR_CgaCtaId ;  /* 0x0000000000d0a919 */ /* 0x000e620000008800 */
[----:B------:R-:W-:Y:S01]  /*26810*/  @!P4 FFMA R194, R125, R141, R194 ;  /* 0x0000008d7dc2c223 */ /* 0x000fe200000000c2 */
[----:B------:R-:W-:-:S02]  /*26820*/  ISETP.GE.AND P4, PT, R142, R3, PT ;  /* 0x000000038e00720c */ /* 0x000fc40003f86270 */
[----:B------:R-:W-:Y:S01]  /*26830*/  @!P0 MOV R33, 0x400 ;  /* 0x0000040000218802 */ /* 0x000fe20000000f00 */
[----:B------:R-:W0:Y:S01]  /*26840*/  @!P1 LDS R139, [R81+0x8] ;  /* 0x00000800518b9984 */ /* 0x000e220000000800 */
[----:B------:R-:W-:Y:S02]  /*26850*/  ISETP.GE.AND P1, PT, R8, R3, PT ;  /* 0x000000030800720c */ /* 0x000fe40003f26270 */
[----:B------:R-:W-:Y:S01]  /*26860*/  @!P0 LEA R33, R198, R33, 0x18 ;  /* 0x00000021c6218211 */ /* 0x000fe200078ec0ff */
[----:B------:R-:W-:Y:S01]  /*26870*/  @!P6 LDS R141, [R81+0xc] ;  /* 0x00000c00518de984 */ /* 0x000fe20000000800 */
[-C--:B------:R-:W-:Y:S01]  /*26880*/  ISETP.GE.AND P0, PT, R10, R3.reuse, PT ;  /* 0x000000030a00720c */ /* 0x080fe20003f06270 */
[----:B----4-:R-:W-:Y:S01]  /*26890*/  @!P3 HADD2.F32 R196, -RZ, R121.H0_H0 ;  /* 0x20000079ffc4b230 */ /* 0x010fe20000004100 */
[----:B------:R-:W-:-:S03]  /*268a0*/  ISETP.GE.AND P5, PT, R18, R3, PT ;  /* 0x000000031200720c */ /* 0x000fc60003fa6270 */
[----:B------:R-:W-:Y:S02]  /*268b0*/  @!P4 HADD2.F32 R117, -RZ, R117.H0_H0 ;  /* 0x20000075ff75c230 */ /* 0x000fe40000004100 */
[----:B-----5:R-:W-:Y:S01]  /*268c0*/  @!P3 FFMA R15, R196, R137, R15 ;  /* 0x00000089c40fb223 */ /* 0x020fe2000000000f */
[----:B------:R-:W-:Y:S01]  /*268d0*/  ISETP.GE.AND P3, PT, R132, R3, PT ;  /* 0x000000038400720c */ /* 0x000fe20003f66270 */
[----:B------:R-:W4:Y:S01]  /*268e0*/  @!P1 S2R R210, SR_CgaCtaId ;  /* 0x0000000000d29919 */ /* 0x000f220000008800 */
[----:B------:R-:W-:Y:S01]  /*268f0*/  @!P4 FFMA R194, R117, R133, R194 ;  /* 0x0000008575c2c223 */ /* 0x000fe200000000c2 */
[----:B------:R-:W-:Y:S02]  /*26900*/  ISETP.NE.AND P4, PT, R157, RZ, PT ;  /* 0x000000ff9d00720c */ /* 0x000fe40003f85270 */
[----:B------:R-:W-:Y:S01]  /*26910*/  @!P0 MOV R125, 0x400 ;  /* 0x00000400007d8802 */ /* 0x000fe20000000f00 */
[----:B------:R-:W-:Y:S01]  /*26920*/  @!P0 LDS R202, [R81+0x10] ;  /* 0x0000100051ca8984 */ /* 0x000fe20000000800 */
[----:B------:R-:W-:-:S02]  /*26930*/  ISETP.GE.AND P1, PT, R140, R3, PT ;  /* 0x000000038c00720c */ /* 0x000fc40003f26270 */
[----:B--2---:R-:W-:Y:S01]  /*26940*/  @!P0 LEA R206, R206, R125, 0x18 ;  /* 0x0000007dcece8211 */ /* 0x004fe200078ec0ff */
[----:B------:R-:W2:Y:S04]  /*26950*/  @!P5 S2R R157, SR_CgaCtaId ;  /* 0x00000000009dd919 */ /* 0x000ea80000008800 */
[----:B------:R-:W-:Y:S01]  /*26960*/  @!P0 LDS.U16 R127, [R206+0x3216] ;  /* 0x00321600ce7f8984 */ /* 0x000fe20000000400 */
[----:B------:R-:W-:Y:S02]  /*26970*/  ISETP.NE.AND P0, PT, R161, RZ, PT ;  /* 0x000000ffa100720c */ /* 0x000fe40003f05270 */
[----:B------:R-:W-:Y:S01]  /*26980*/  @!P4 MOV R0, 0x400 ;  /* 0x000004000000c802 */ /* 0x000fe20000000f00 */
[----:B------:R-:W5:Y:S03]  /*26990*/  @!P6 LDS.U16 R125, [R204+0x3196] ;  /* 0x00319600cc7de984 */ /* 0x000f660000000400 */
[----:B---3--:R-:W-:Y:S01]  /*269a0*/  @!P4 LEA R117, R149, R0, 0x18 ;  /* 0x000000009575c211 */ /* 0x008fe200078ec0ff */
[----:B------:R-:W3:Y:S04]  /*269b0*/  @!P1 LDS.U16 R111, [R111+0x4414] ;  /* 0x004414006f6f9984 */ /* 0x000ee80000000400 */
[----:B------:R-:W3:Y:S01]  /*269c0*/  @!P1 LDS R133, [R81+0xa0] ;  /* 0x0000a00051859984 */ /* 0x000ee20000000800 */
[----:B------:R-:W-:Y:S01]  /*269d0*/  ISETP.NE.AND P1, PT, R159, RZ, PT ;  /* 0x000000ff9f00720c */ /* 0x000fe20003f25270 */
[----:B------:R-:W-:Y:S01]  /*269e0*/  @!P0 HADD2.F32 R0, -RZ, R115.H0_H0 ;  /* 0x20000073ff008230 */ /* 0x000fe20000004100 */
[----:B------:R-:W-:Y:S01]  /*269f0*/  @!P2 MOV R115, 0x400 ;  /* 0x000004000073a802 */ /* 0x000fe20000000f00 */
[----:B------:R-:W3:Y:S03]  /*26a00*/  @!P3 S2R R198, SR_CgaCtaId ;  /* 0x0000000000c6b919 */ /* 0x000ee60000008800 */
[----:B------:R-:W-:Y:S01]  /*26a10*/  @!P0 FFMA R13, R0, R131, R13 ;  /* 0x00000083000d8223 */ /* 0x000fe2000000000d */
[----:B------:R-:W-:-:S02]  /*26a20*/  ISETP.GE.AND P0, PT, R134, R3, PT ;  /* 0x000000038600720c */ /* 0x000fc40003f06270 */
[----:B-1----:R-:W-:Y:S02]  /*26a30*/  @!P2 LEA R121, R208, R115, 0x18 ;  /* 0x00000073d079a211 */ /* 0x002fe400078ec0ff */
[----:B------:R-:W-:Y:S02]  /*26a40*/  ISETP.NE.AND P2, PT, R155, RZ, PT ;  /* 0x000000ff9b00720c */ /* 0x000fe40003f45270 */
[----:B------:R-:W-:Y:S01]  /*26a50*/  @!P1 HADD2.F32 R119, -RZ, R119.H0_H0 ;  /* 0x20000077ff779230 */ /* 0x000fe20000004100 */
[----:B------:R-:W-:Y:S02]  /*26a60*/  P2R R131, PR, RZ, 0x2 ;  /* 0x00000002ff837803 */ /* 0x000fe40000000000 */
[----:B------:R-:W-:Y:S02]  /*26a70*/  P2R R155, PR, RZ, 0x4 ;  /* 0x00000004ff9b7803 */ /* 0x000fe40000000000 */
[----:B------:R-:W-:Y:S01]  /*26a80*/  @!P1 FFMA R194, R119, R135, R194 ;  /* 0x0000008777c29223 */ /* 0x000fe200000000c2 */
[-C--:B------:R-:W-:Y:S01]  /*26a90*/  ISETP.GE.AND P1, PT, R8, R3.reuse, PT ;  /* 0x000000030800720c */ /* 0x080fe20003f26270 */
[----:B------:R-:W1:Y:S01]  /*26aa0*/  @!P0 S2R R137, SR_CgaCtaId ;  /* 0x0000000000898919 */ /* 0x000e620000008800 */
[----:B------:R-:W-:-:S03]  /*26ab0*/  ISETP.GE.AND P0, PT, R130, R3, PT ;  /* 0x000000038200720c */ /* 0x000fc60003f06270 */
[----:B------:R0:W-:Y:S04]  /*26ac0*/  @!P2 LDS.U16 R115, [R107+0x4494] ;  /* 0x004494006b73a984 */ /* 0x0001e80000000400 */
[----:B------:R-:W-:Y:S01]  /*26ad0*/  @!P2 LDS R135, [R81+0xa4] ;  /* 0x0000a4005187a984 */ /* 0x000fe20000000800 */
[-C--:B------:R-:W-:Y:S02]  /*26ae0*/  ISETP.GE.AND P2, PT, R6, R3.reuse, PT ;  /* 0x000000030600720c */ /* 0x080fe40003f46270 */
[----:B0-----:R-:W-:Y:S01]  /*26af0*/  P2R R107, PR, RZ, 0x8 ;  /* 0x00000008ff6b7803 */ /* 0x001fe20000000000 */
[----:B------:R-:W0:Y:S01]  /*26b00*/  @!P4 LDS.U16 R119, [R117+0x3296] ;  /* 0x003296007577c984 */ /* 0x000e220000000400 */
[-C--:B------:R-:W-:Y:S02]  /*26b10*/  ISETP.GE.AND P3, PT, R22, R3.reuse, PT ;  /* 0x000000031600720c */ /* 0x080fe40003f66270 */
[----:B------:R-:W-:Y:S01]  /*26b20*/  @!P1 MOV R149, 0x400 ;  /* 0x0000040000959802 */ /* 0x000fe20000000f00 */
[----:B------:R-:W0:Y:S01]  /*26b30*/  @!P0 S2R R200, SR_CgaCtaId ;  /* 0x0000000000c88919 */ /* 0x000e220000008800 */
[----:B------:R-:W-:-:S05]  /*26b40*/  ISETP.GE.AND P0, PT, R20, R3, PT ;  /* 0x000000031400720c */ /* 0x000fca0003f06270 */
[----:B------:R-:W-:Y:S04]  /*26b50*/  @!P2 LDS.U16 R121, [R121+0x3316] ;  /* 0x003316007979a984 */ /* 0x000fe80000000400 */
[----:B------:R-:W-:Y:S01]  /*26b60*/  @!P3 HADD2.F32 R0, -RZ, R123.H0_H0 ;  /* 0x2000007bff00b230 */ /* 0x000fe20000004100 */
[----:B----4-:R-:W-:Y:S02]  /*26b70*/  @!P1 LEA R123, R210, R149, 0x18 ;  /* 0x00000095d27b9211 */ /* 0x010fe400078ec0ff */
[----:B------:R-:W4:Y:S01]  /*26b80*/  @!P4 LDS R149, [R81+0x14] ;  /* 0x000014005195c984 */ /* 0x000f220000000800 */
[----:B------:R-:W-:Y:S01]  /*26b90*/  ISETP.GE.AND P4, PT, R26, R3, PT ;  /* 0x000000031a00720c */ /* 0x000fe20003f86270 */
[----:B------:R-:W-:Y:S01]  /*26ba0*/  @!P3 FFMA R15, R0, R139, R15 ;  /* 0x0000008b000fb223 */ /* 0x000fe2000000000f */
[----:B------:R-:W-:Y:S01]  /*26bb0*/  @!P5 MOV R0, 0x400 ;  /* 0x000004000000d802 */ /* 0x000fe20000000f00 */
[----:B------:R-:W4:Y:S01]  /*26bc0*/  @!P0 S2R R204, SR_CgaCtaId ;  /* 0x0000000000cc8919 */ /* 0x000f220000008800 */
[----:B------:R-:W-:-:S02]  /*26bd0*/  ISETP.NE.AND P0, PT, R153, RZ, PT ;  /* 0x000000ff9900720c */ /* 0x000fc40003f05270 */
[----:B--2---:R-:W-:Y:S01]  /*26be0*/  @!P5 LEA R157, R157, R0, 0x18 ;  /* 0x000000009d9dd211 */ /* 0x004fe200078ec0ff */
[----:B------:R-:W2:Y:S01]  /*26bf0*/  @!P2 LDS R139, [R81+0x18] ;  /* 0x00001800518ba984 */ /* 0x000ea20000000800 */
[-C--:B------:R-:W-:Y:S01]  /*26c00*/  ISETP.GE.AND P2, PT, R10, R3.reuse, PT ;  /* 0x000000030a00720c */ /* 0x080fe20003f46270 */
[----:B-----5:R-:W-:Y:S01]  /*26c10*/  @!P6 HADD2.F32 R0, -RZ, R125.H0_H0 ;  /* 0x2000007dff00e230 */ /* 0x020fe20000004100 */
[----:B------:R-:W-:Y:S01]  /*26c20*/  P2R R159, PR, RZ, 0x1 ;  /* 0x00000001ff9f7803 */ /* 0x000fe20000000000 */
[----:B------:R-:W5:Y:S01]  /*26c30*/  @!P1 LDS.U16 R123, [R123+0x3396] ;  /* 0x003396007b7b9984 */ /* 0x000f620000000400 */
[----:B------:R-:W-:Y:S02]  /*26c40*/  ISETP.GE.AND P3, PT, R140, R3, PT ;  /* 0x000000038c00720c */ /* 0x000fe40003f66270 */
[----:B------:R-:W-:Y:S01]  /*26c50*/  @!P6 FFMA R15, R0, R141, R15 ;  /* 0x0000008d000fe223 */ /* 0x000fe2000000000f */
[----:B------:R-:W-:Y:S01]  /*26c60*/  P2R R153, PR, RZ, 0x2 ;  /* 0x00000002ff997803 */ /* 0x000fe20000000000 */
[----:B------:R-:W5:Y:S01]  /*26c70*/  @!P1 LDS R141, [R81+0x1c] ;  /* 0x00001c00518d9984 */ /* 0x000f620000000800 */
[----:B------:R-:W-:-:S02]  /*26c80*/  ISETP.GE.AND P1, PT, R140, R3, PT ;  /* 0x000000038c00720c */ /* 0x000fc40003f26270 */
[-C--:B------:R-:W-:Y:S01]  /*26c90*/  ISETP.GE.AND P6, PT, R32, R3.reuse, PT ;  /* 0x000000032000720c */ /* 0x080fe20003fc6270 */
[----:B------:R1:W5:Y:S01]  /*26ca0*/  @!P0 LDS.U16 R117, [R109+0x4514] ;  /* 0x004514006d758984 */ /* 0x0003620000000400 */
[----:B------:R-:W-:Y:S01]  /*26cb0*/  @!P2 HADD2.F32 R196, -RZ, R127.H0_H0 ;  /* 0x2000007fffc4a230 */ /* 0x000fe20000004100 */
[-C--:B------:R-:W-:Y:S02]  /*26cc0*/  ISETP.GE.AND P2, PT, R134, R3.reuse, PT ;  /* 0x000000038600720c */ /* 0x080fe40003f46270 */
[----:B------:R-:W-:Y:S01]  /*26cd0*/  @!P0 LDS R125, [R81+0xa8] ;  /* 0x0000a800517d8984 */ /* 0x000fe20000000800 */
[----:B------:R-:W-:Y:S01]  /*26ce0*/  ISETP.GE.AND P0, PT, R10, R3, PT ;  /* 0x000000030a00720c */ /* 0x000fe20003f06270 */
[----:B---3--:R-:W-:Y:S01]  /*26cf0*/  @!P3 HADD2.F32 R111, -RZ, R111.H0_H0 ;  /* 0x2000006fff6fb230 */ /* 0x008fe20000004100 */
[----:B------:R-:W-:Y:S01]  /*26d00*/  ISETP.NE.AND P3, PT, R107, RZ, PT ;  /* 0x000000ff6b00720c */ /* 0x000fe20003f65270 */
[----:B------:R-:W3:Y:S03]  /*26d10*/  @!P4 S2R R206, SR_CgaCtaId ;  /* 0x0000000000cec919 */ /* 0x000ee60000008800 */
[----:B------:R-:W-:Y:S01]  /*26d20*/  @!P1 FFMA R194, R133, R111, R194 ;  /* 0x0000006f85c29223 */ /* 0x000fe200000000c2 */
[----:B------:R-:W-:Y:S01]  /*26d30*/  ISETP.GE.AND P1, PT, R130, R3, PT ;  /* 0x000000038200720c */ /* 0x000fe20003f26270 */
[----:B------:R-:W5:Y:S02]  /*26d40*/  @!P5 LDS.U16 R111, [R157+0x3416] ;  /* 0x003416009d6fd984 */ /* 0x000f640000000400 */
[----:B------:R-:W-:-:S03]  /*26d50*/  @!P2 MOV R0, 0x400 ;  /* 0x000004000000a802 */ /* 0x000fc60000000f00 */
[----:B------:R-:W-:Y:S01]  /*26d60*/  @!P0 FFMA R15, R202, R196, R15 ;  /* 0x000000c4ca0f8223 */ /* 0x000fe2000000000f */
[----:B------:R-:W-:Y:S01]  /*26d70*/  ISETP.GE.AND P0, PT, R114, R3, PT ;  /* 0x000000037200720c */ /* 0x000fe20003f06270 */
[----:B------:R-:W5:Y:S01]  /*26d80*/  @!P6 S2R R202, SR_CgaCtaId ;  /* 0x0000000000cae919 */ /* 0x000f620000008800 */
[----:B-1----:R-:W-:Y:S02]  /*26d90*/  @!P2 LEA R109, R137, R0, 0x18 ;  /* 0x00000000896da211 */ /* 0x002fe400078ec0ff */
[----:B------:R-:W-:Y:S01]  /*26da0*/  @!P3 MOV R107, 0x400 ;  /* 0x00000400006bb802 */ /* 0x000fe20000000f00 */
[----:B------:R-:W-:Y:S01]  /*26db0*/  @!P4 LDS R137, [R81+0x28] ;  /* 0x000028005189c984 */ /* 0x000fe20000000800 */
[----:B------:R-:W-:Y:S02]  /*26dc0*/  @!P1 MOV R127, 0x400 ;  /* 0x00000400007f9802 */ /* 0x000fe40000000f00 */
[----:B------:R-:W-:Y:S02]  /*26dd0*/  @!P3 LEA R107, R198, R107, 0x18 ;  /* 0x0000006bc66bb211 */ /* 0x000fe400078ec0ff */
[----:B0-----:R-:W-:-:S02]  /*26de0*/  @!P1 LEA R0, R200, R127, 0x18 ;  /* 0x0000007fc8009211 */ /* 0x001fc400078ec0ff */
[-C--:B------:R-:W-:Y:S01]  /*26df0*/  ISETP.GE.AND P1, PT, R12, R3.reuse, PT ;  /* 0x000000030c00720c */ /* 0x080fe20003f26270 */
[----:B------:R-:W0:Y:S01]  /*26e00*/  @!P0 S2R R208, SR_CgaCtaId ;  /* 0x0000000000d08919 */ /* 0x000e220000008800 */
[-C--:B------:R-:W-:Y:S02]  /*26e10*/  ISETP.GE.AND P0, PT, R20, R3.reuse, PT ;  /* 0x000000031400720c */ /* 0x080fe40003f06270 */
[----:B------:R-:W-:Y:S01]  /*26e20*/  ISETP.NE.AND P3, PT, R151, RZ, PT ;  /* 0x000000ff9700720c */ /* 0x000fe20003f65270 */
[----:B------:R-:W1:Y:S01]  /*26e30*/  @!P5 LDS R200, [R81+0x20] ;  /* 0x0000200051c8d984 */ /* 0x000e620000000800 */
[----:B------:R-:W-:Y:S02]  /*26e40*/  ISETP.NE.AND P2, PT, R155, RZ, PT ;  /* 0x000000ff9b00720c */ /* 0x000fe40003f45270 */
[----:B------:R-:W-:Y:S02]  /*26e50*/  ISETP.GE.AND P5, PT, R108, R3, PT ;  /* 0x000000036c00720c */ /* 0x000fe40003fa6270 */
[----:B------:R-:W-:-:S02]  /*26e60*/  @!P4 MOV R127, 0x400 ;  /* 0x00000400007fc802 */ /* 0x000fc40000000f00 */
[----:B------:R-:W-:Y:S01]  /*26e70*/  P2R R151, PR, RZ, 0x40 ;  /* 0x00000040ff977803 */ /* 0x000fe20000000000 */
[----:B------:R-:W-:Y:S01]  /*26e80*/  @!P1 HADD2.F32 R196, -RZ, R119.H0_H0 ;  /* 0x20000077ffc49230 */ /* 0x000fe20000004100 */
[----:B---3--:R-:W-:Y:S02]  /*26e90*/  @!P4 LEA R119, R206, R127, 0x18 ;  /* 0x0000007fce77c211 */ /* 0x008fe400078ec0ff */
[----:B------:R-:W-:Y:S01]  /*26ea0*/  @!P0 MOV R133, 0x400 ;  /* 0x0000040000858802 */ /* 0x000fe20000000f00 */
[----:B------:R-:W-:Y:S01]  /*26eb0*/  @!P3 LDS.U16 R35, [R35+0x4594] ;  /* 0x004594002323b984 */ /* 0x000fe20000000400 */
[----:B----4-:R-:W-:Y:S01]  /*26ec0*/  @!P1 FFMA R15, R196, R149, R15 ;  /* 0x00000095c40f9223 */ /* 0x010fe2000000000f */
[----:B------:R-:W-:Y:S01]  /*26ed0*/  P2R R149, PR, RZ, 0x8 ;  /* 0x00000008ff957803 */ /* 0x000fe20000000000 */
[----:B------:R-:W-:Y:S01]  /*26ee0*/  @!P2 HADD2.F32 R115, -RZ, R115.H0_H0 ;  /* 0x20000073ff73a230 */ /* 0x000fe20000004100 */
[----:B------:R-:W-:Y:S01]  /*26ef0*/  @!P0 LEA R204, R204, R133, 0x18 ;  /* 0x00000085cccc8211 */ /* 0x000fe200078ec0ff */
[----:B------:R-:W3:Y:S01]  /*26f00*/  @!P5 S2R R210, SR_CgaCtaId ;  /* 0x0000000000d2d919 */ /* 0x000ee20000008800 */
[----:B------:R-:W-:-:S02]  /*26f10*/  ISETP.GE.AND P0, PT, R6, R3, PT ;  /* 0x000000030600720c */ /* 0x000fc40003f06270 */
[----:B------:R-:W-:Y:S01]  /*26f20*/  @!P2 FFMA R194, R115, R135, R194 ;  /* 0x0000008773c2a223 */ /* 0x000fe200000000c2 */
[----:B------:R-:W-:Y:S01]  /*26f30*/  @!P3 LDS R133, [R81+0xac] ;  /* 0x0000ac005185b984 */ /* 0x000fe20000000800 */
[-C--:B------:R-:W-:Y:S02]  /*26f40*/  ISETP.GE.AND P3, PT, R110, R3.reuse, PT ;  /* 0x000000036e00720c */ /* 0x080fe40003f66270 */
[----:B------:R-:W-:Y:S01]  /*26f50*/  P2R R127, PR, RZ, 0x4 ;  /* 0x00000004ff7f7803 */ /* 0x000fe20000000000 */
[----:B------:R-:W-:Y:S01]  /*26f60*/  @!P4 LDS.U16 R119, [R119+0x3516] ;  /* 0x003516007777c984 */ /* 0x000fe20000000400 */
[----:B------:R-:W-:Y:S02]  /*26f70*/  ISETP.GE.AND P2, PT, R20, R3, PT ;  /* 0x000000031400720c */ /* 0x000fe40003f46270 */
[----:B------:R-:W-:Y:S02]  /*26f80*/  ISETP.NE.AND P1, PT, R153, RZ, PT ;  /* 0x000000ff9900720c */ /* 0x000fe40003f25270 */
[----:B------:R-:W-:Y:S01]  /*26f90*/  ISETP.NE.AND P4, PT, R143, RZ, PT ;  /* 0x000000ff8f00720c */ /* 0x000fe20003f85270 */
[----:B------:R-:W-:Y:S01]  /*26fa0*/  @!P0 HADD2.F32 R198, -RZ, R121.H0_H0 ;  /* 0x20000079ffc68230 */ /* 0x000fe20000004100 */
[----:B------:R-:W-:-:S03]  /*26fb0*/  @!P6 MOV R121, 0x400 ;  /* 0x000004000079e802 */ /* 0x000fc60000000f00 */
[----:B------:R-:W4:Y:S01]  /*26fc0*/  @!P3 S2R R212, SR_CgaCtaId ;  /* 0x0000000000d4b919 */ /* 0x000f220000008800 */
[----:B--2---:R-:W-:Y:S01]  /*26fd0*/  @!P0 FFMA R15, R198, R139, R15 ;  /* 0x0000008bc60f8223 */ /* 0x004fe2000000000f */
[-C--:B------:R-:W-:Y:S02]  /*26fe0*/  ISETP.GE.AND P0, PT, R112, R3.reuse, PT ;  /* 0x000000037000720c */ /* 0x080fe40003f06270 */
[----:B------:R-:W-:Y:S01]  /*26ff0*/  ISETP.GE.AND P3, PT, R114, R3, PT ;  /* 0x000000037200720c */ /* 0x000fe20003f66270 */
[----:B------:R2:W3:Y:S01]  /*27000*/  @!P2 LDS.U16 R115, [R204+0x3496] ;  /* 0x00349600cc73a984 */ /* 0x0004e20000000400 */
[----:B-----5:R-:W-:Y:S01]  /*27010*/  @!P6 LEA R121, R202, R121, 0x18 ;  /* 0x00000079ca79e211 */ /* 0x020fe200078ec0ff */
[----:B------:R-:W-:Y:S02]  /*27020*/  @!P1 HADD2.F32 R196, -RZ, R123.H0_H0 ;  /* 0x2000007bffc49230 */ /* 0x000fe40000004100 */
[----:B------:R-:W5:Y:S03]  /*27030*/  @!P2 LDS R135, [R81+0x24] ;  /* 0x000024005187a984 */ /* 0x000f660000000800 */
[----:B------:R-:W-:Y:S01]  /*27040*/  @!P1 FFMA R15, R196, R141, R15 ;  /* 0x0000008dc40f9223 */ /* 0x000fe2000000000f */
[----:B------:R-:W-:Y:S01]  /*27050*/  ISETP.GE.AND P1, PT, R106, R3, PT ;  /* 0x000000036a00720c */ /* 0x000fe20003f26270 */
[----:B------:R-:W4:Y:S03]  /*27060*/  @!P4 LDS.U16 R29, [R29+0x4614] ;  /* 0x004614001d1dc984 */ /* 0x000f260000000400 */
[----:B------:R-:W-:Y:S01]  /*27070*/  @!P3 MOV R139, 0x400 ;  /* 0x00000400008bb802 */ /* 0x000fe20000000f00 */
[----:B------:R-:W4:Y:S01]  /*27080*/  @!P0 S2R R198, SR_CgaCtaId ;  /* 0x0000000000c68919 */ /* 0x000f220000008800 */
[----:B------:R-:W-:-:S02]  /*27090*/  ISETP.NE.AND P0, PT, R159, RZ, PT ;  /* 0x000000ff9f00720c */ /* 0x000fc40003f05270 */
[----:B0-----:R-:W-:Y:S01]  /*270a0*/  @!P3 LEA R208, R208, R139, 0x18 ;  /* 0x0000008bd0d0b211 */ /* 0x001fe200078ec0ff */
[----:B------:R-:W0:Y:S01]  /*270b0*/  @!P4 LDS R123, [R81+0xb0] ;  /* 0x0000b000517bc984 */ /* 0x000e220000000800 */
[----:B------:R-:W-:-:S03]  /*270c0*/  ISETP.GE.AND P3, PT, R18, R3, PT ;  /* 0x000000031200720c */ /* 0x000fc60003f66270 */
[----:B------:R-:W-:Y:S01]  /*270d0*/  @!P6 LDS R139, [R81+0x2c] ;  /* 0x00002c00518be984 */ /* 0x000fe20000000800 */
[----:B--2---:R-:W2:Y:S05]  /*270e0*/  @!P1 S2R R204, SR_CgaCtaId ;  /* 0x0000000000cc9919 */ /* 0x004eaa0000008800 */
[----:B------:R-:W-:-:S04]  /*270f0*/  @!P0 HADD2.F32 R117, -RZ, R117.H0_H0 ;  /* 0x20000075ff758230 */ /* 0x000fc80000004100 */
[----:B------:R-:W-:Y:S02]  /*27100*/  @!P3 HADD2.F32 R196, -RZ, R111.H0_H0 ;  /* 0x2000006fffc4b230 */ /* 0x000fe40000004100 */
[----:B------:R-:W-:Y:S01]  /*27110*/  @!P0 FFMA R194, R117, R125, R194 ;  /* 0x0000007d75c28223 */ /* 0x000fe200000000c2 */
[-C--:B------:R-:W-:Y:S01]  /*27120*/  ISETP.GE.AND P0, PT, R34, R3.reuse, PT ;  /* 0x000000032200720c */ /* 0x080fe20003f06270 */
[----:B------:R0:W2:Y:S01]  /*27130*/  @!P6 LDS.U16 R117, [R121+0x3596] ;  /* 0x003596007975e984 */ /* 0x0000a20000000400 */
[----:B------:R-:W-:Y:S01]  /*27140*/  ISETP.GE.AND P6, PT, R28, R3, PT ;  /* 0x000000031c00720c */ /* 0x000fe20003fc6270 */
[----:B-1----:R-:W-:Y:S01]  /*27150*/  @!P3 FFMA R15, R200, R196, R15 ;  /* 0x000000c4c80fb223 */ /* 0x002fe2000000000f */
[----:B------:R-:W-:Y:S02]  /*27160*/  P2R R143, PR, RZ, 0x1 ;  /* 0x00000001ff8f7803 */ /* 0x000fe40000000000 */
[----:B------:R-:W-:Y:S01]  /*27170*/  @!P5 MOV R125, 0x400 ;  /* 0x00000400007dd802 */ /* 0x000fe20000000f00 */
[----:B---3--:R-:W-:Y:S01]  /*27180*/  @!P2 HADD2.F32 R196, -RZ, R115.H0_H0 ;  /* 0x20000073ffc4a230 */ /* 0x008fe20000004100 */
[----:B------:R-:W-:-:S02]  /*27190*/  ISETP.NE.AND P3, PT, R149, RZ, PT ;  /* 0x000000ff9500720c */ /* 0x000fc40003f65270 */
[----:B------:R-:W-:Y:S02]  /*271a0*/  @!P5 LEA R210, R210, R125, 0x18 ;  /* 0x0000007dd2d2d211 */ /* 0x000fe400078ec0ff */
[----:B------:R-:W-:Y:S01]  /*271b0*/  ISETP.NE.AND P5, PT, R147, RZ, PT ;  /* 0x000000ff9300720c */ /* 0x000fe20003fa5270 */
[----:B------:R-:W1:Y:S01]  /*271c0*/  @!P0 S2R R202, SR_CgaCtaId ;  /* 0x0000000000ca8919 */ /* 0x000e620000008800 */
[----:B------:R-:W-:Y:S01]  /*271d0*/  ISETP.GE.AND P0, PT, R114, R3, PT ;  /* 0x000000037200720c */ /* 0x000fe20003f06270 */
[----:B-----5:R-:W-:Y:S01]  /*271e0*/  @!P2 FFMA R15, R196, R135, R15 ;  /* 0x00000087c40fa223 */ /* 0x020fe2000000000f */
[----:B------:R-:W-:Y:S01]  /*271f0*/  P2R R153, PR, RZ, 0x20 ;  /* 0x00000020ff997803 */ /* 0x000fe20000000000 */
[----:B------:R-:W3:Y:S01]  /*27200*/  @!P6 S2R R214, SR_CgaCtaId ;  /* 0x0000000000d6e919 */ /* 0x000ee20000008800 */
[-C--:B------:R-:W-:Y:S01]  /*27210*/  ISETP.GE.AND P6, PT, R110, R3.reuse, PT ;  /* 0x000000036e00720c */ /* 0x080fe20003fc6270 */
[----:B----4-:R-:W-:Y:S01]  /*27220*/  @!P4 HADD2.F32 R29, -RZ, R29.H0_H0 ;  /* 0x2000001dff1dc230 */ /* 0x010fe20000004100 */
[----:B------:R-:W-:Y:S01]  /*27230*/  ISETP.GE.AND P2, PT, R116, R3, PT ;  /* 0x000000037400720c */ /* 0x000fe20003f46270 */
[----:B------:R-:W-:-:S03]  /*27240*/  @!P3 HADD2.F32 R35, -RZ, R35.H0_H0 ;  /* 0x20000023ff23b230 */ /* 0x000fc60000004100 */
[----:B------:R-:W-:Y:S01]  /*27250*/  P2R R147, PR, RZ, 0x4 ;  /* 0x00000004ff937803 */ /* 0x000fe20000000000 */
[----:B------:R-:W-:Y:S01]  /*27260*/  @!P5 LDS.U16 R31, [R31+0x4694] ;  /* 0x004694001f1fd984 */ /* 0x000fe20000000400 */
[----:B------:R-:W-:Y:S01]  /*27270*/  @!P3 FFMA R194, R35, R133, R194 ;  /* 0x0000008523c2b223 */ /* 0x000fe200000000c2 */
[----:B------:R-:W-:Y:S02]  /*27280*/  P2R R133, PR, RZ, 0x8 ;  /* 0x00000008ff857803 */ /* 0x000fe40000000000 */
[----:B------:R-:W4:Y:S01]  /*27290*/  @!P0 LDS.U16 R111, [R208+0x3616] ;  /* 0x00361600d06f8984 */ /* 0x000f220000000400 */
[----:B------:R-:W-:Y:S01]  /*272a0*/  ISETP.GE.AND P3, PT, R128, R3, PT ;  /* 0x000000038000720c */ /* 0x000fe20003f66270 */
[----:B0-----:R-:W-:Y:S01]  /*272b0*/  @!P4 FFMA R194, R123, R29, R194 ;  /* 0x0000001d7bc2c223 */ /* 0x001fe200000000c2 */
[----:B------:R-:W-:Y:S01]  /*272c0*/  @!P6 MOV R121, 0x400 ;  /* 0x000004000079e802 */ /* 0x000fe20000000f00 */
[----:B------:R-:W0:Y:S01]  /*272d0*/  @!P0 LDS R206, [R81+0x30] ;  /* 0x0000300051ce8984 */ /* 0x000e220000000800 */
[----:B------:R-:W-:-:S02]  /*272e0*/  ISETP.GE.AND P0, PT, R112, R3, PT ;  /* 0x000000037000720c */ /* 0x000fc40003f06270 */
[----:B------:R-:W-:Y:S01]  /*272f0*/  @!P6 LEA R212, R212, R121, 0x18 ;  /* 0x00000079d4d4e211 */ /* 0x000fe200078ec0ff */
[----:B------:R-:W5:Y:S01]  /*27300*/  @!P5 LDS R125, [R81+0xb4] ;  /* 0x0000b400517dd984 */ /* 0x000f620000000800 */
[----:B------:R-:W-:-:S03]  /*27310*/  ISETP.GE.AND P5, PT, R108, R3, PT ;  /* 0x000000036c00720c */ /* 0x000fc60003fa6270 */
[----:B------:R-:W-:Y:S06]  /*27320*/  @!P6 LDS.U16 R35, [R212+0x3716] ;  /* 0x00371600d423e984 */ /* 0x000fec0000000400 */
[----:B------:R-:W-:-:S04]  /*27330*/  @!P0 MOV R141, 0x400 ;  /* 0x00000400008d8802 */ /* 0x000fc80000000f00 */
[----:B------:R-:W-:Y:S01]  /*27340*/  @!P0 LEA R115, R198, R141, 0x18 ;  /* 0x0000008dc6738211 */ /* 0x000fe200078ec0ff */
[----:B------:R1:W5:Y:S01]  /*27350*/  @!P5 LDS.U16 R121, [R210+0x3696] ;  /* 0x00369600d279d984 */ /* 0x0003620000000400 */
[----:B------:R-:W-:Y:S02]  /*27360*/  ISETP.NE.AND P0, PT, R143, RZ, PT ;  /* 0x000000ff8f00720c */ /* 0x000fe40003f05270 */
[----:B------:R-:W-:Y:S01]  /*27370*/  @!P1 MOV R143, 0x400 ;  /* 0x00000400008f9802 */ /* 0x000fe20000000f00 */
[----:B------:R-:W5:Y:S01]  /*27380*/  @!P5 LDS R141, [R81+0x34] ;  /* 0x00003400518dd984 */ /* 0x000f620000000800 */
[----:B------:R-:W-:Y:S02]  /*27390*/  ISETP.GE.AND P5, PT, R26, R3, PT ;  /* 0x000000031a00720c */ /* 0x000fe40003fa6270 */
[----:B--2---:R-:W-:Y:S01]  /*273a0*/  @!P1 LEA R149, R204, R143, 0x18 ;  /* 0x0000008fcc959211 */ /* 0x004fe200078ec0ff */
[----:B-1----:R-:W1:Y:S01]  /*273b0*/  @!P2 S2R R210, SR_CgaCtaId ;  /* 0x0000000000d2a919 */ /* 0x002e620000008800 */
[-C--:B------:R-:W-:Y:S01]  /*273c0*/  ISETP.GE.AND P2, PT, R28, R3.reuse, PT ;  /* 0x000000031c00720c */ /* 0x080fe20003f46270 */
[----:B------:R-:W2:Y:S01]  /*273d0*/  @!P6 LDS R143, [R81+0x38] ;  /* 0x00003800518fe984 */ /* 0x000ea20000000800 */
[----:B------:R-:W-:-:S03]  /*273e0*/  ISETP.GE.AND P6, PT, R126, R3, PT ;  /* 0x000000037e00720c */ /* 0x000fc60003fc6270 */
[----:B------:R-:W-:Y:S01]  /*273f0*/  @!P0 MOV R135, 0x400 ;  /* 0x0000040000878802 */ /* 0x000fe20000000f00 */
[----:B------:R-:W2:Y:S01]  /*27400*/  @!P3 S2R R198, SR_CgaCtaId ;  /* 0x0000000000c6b919 */ /* 0x000ea20000008800 */
[----:B------:R-:W-:Y:S02]  /*27410*/  ISETP.GE.AND P3, PT, R112, R3, PT ;  /* 0x000000037000720c */ /* 0x000fe40003f66270 */
[----:B------:R-:W-:Y:S01]  /*27420*/  @!P5 HADD2.F32 R196, -RZ, R119.H0_H0 ;  /* 0x20000077ffc4d230 */ /* 0x000fe20000004100 */
[----:B------:R-:W-:-:S03]  /*27430*/  @!P0 LEA R119, R202, R135, 0x18 ;  /* 0x00000087ca778211 */ /* 0x000fc600078ec0ff */
[----:B------:R-:W-:Y:S01]  /*27440*/  @!P2 MOV R135, 0x400 ;  /* 0x000004000087a802 */ /* 0x000fe20000000f00 */
[----:B------:R-:W-:Y:S01]  /*27450*/  @!P5 FFMA R15, R196, R137, R15 ;  /* 0x00000089c40fd223 */ /* 0x000fe2000000000f */
[----:B------:R-:W-:Y:S01]  /*27460*/  ISETP.GE.AND P5, PT, R24, R3, PT ;  /* 0x000000031800720c */ /* 0x000fe20003fa6270 */
[----:B------:R-:W2:Y:S01]  /*27470*/  @!P6 S2R R200, SR_CgaCtaId ;  /* 0x0000000000c8e919 */ /* 0x000ea20000008800 */
[----:B------:R-:W-:Y:S02]  /*27480*/  ISETP.NE.AND P6, PT, R151, RZ, PT ;  /* 0x000000ff9700720c */ /* 0x000fe40003fc5270 */
[----:B---3--:R-:W-:Y:S01]  /*27490*/  @!P2 LEA R214, R214, R135, 0x18 ;  /* 0x00000087d6d6a211 */ /* 0x008fe200078ec0ff */
[----:B------:R-:W3:Y:S01]  /*274a0*/  @!P3 LDS.U16 R115, [R115+0x3796] ;  /* 0x003796007373b984 */ /* 0x000ee20000000400 */
[----:B------:R-:W-:Y:S02]  /*274b0*/  ISETP.NE.AND P2, PT, R147, RZ, PT ;  /* 0x000000ff9300720c */ /* 0x000fe40003f45270 */
[----:B------:R-:W-:Y:S01]  /*274c0*/  P2R R135, PR, RZ, 0x10 ;  /* 0x00000010ff877803 */ /* 0x000fe20000000000 */
[----:B------:R-:W3:Y:S01]  /*274d0*/  @!P3 LDS R147, [R81+0x3c] ;  /* 0x00003c005193b984 */ /* 0x000ee20000000800 */
[----:B------:R-:W-:-:S02]  /*274e0*/  ISETP.GE.AND P3, PT, R114, R3, PT ;  /* 0x000000037200720c */ /* 0x000fc40003f66270 */
[----:B------:R-:W-:Y:S01]  /*274f0*/  ISETP.GE.AND P4, PT, R124, R3, PT ;  /* 0x000000037c00720c */ /* 0x000fe20003f86270 */
[----:B------:R-:W3:Y:S01]  /*27500*/  @!P5 S2R R212, SR_CgaCtaId ;  /* 0x0000000000d4d919 */ /* 0x000ee20000008800 */
[----:B------:R-:W-:Y:S01]  /*27510*/  ISETP.NE.AND P5, PT, R153, RZ, PT ;  /* 0x000000ff9900720c */ /* 0x000fe20003fa5270 */
[----:B------:R-:W-:Y:S02]  /*27520*/  @!P6 HADD2.F32 R196, -RZ, R117.H0_H0 ;  /* 0x20000075ffc4e230 */ /* 0x000fe40000004100 */
[----:B------:R-:W-:Y:S01]  /*27530*/  @!P0 LDS.U16 R117, [R119+0x3816] ;  /* 0x0038160077758984 */ /* 0x000fe20000000400 */
[----:B------:R-:W-:Y:S02]  /*27540*/  ISETP.NE.AND P0, PT, R129, RZ, PT ;  /* 0x000000ff8100720c */ /* 0x000fe40003f05270 */
[----:B------:R-:W-:Y:S01]  /*27550*/  P2R R129, PR, RZ, 0x20 ;  /* 0x00000020ff817803 */ /* 0x000fe20000000000 */
[----:B------:R-:W-:Y:S01]  /*27560*/  @!P6 FFMA R15, R196, R139, R15 ;  /* 0x0000008bc40fe223 */ /* 0x000fe2000000000f */
[----:B------:R-:W-:Y:S01]  /*27570*/  ISETP.NE.AND P6, PT, R145, RZ, PT ;  /* 0x000000ff9100720c */ /* 0x000fe20003fc5270 */
[----:B----4-:R-:W-:Y:S01]  /*27580*/  @!P3 HADD2.F32 R196, -RZ, R111.H0_H0 ;  /* 0x2000006fffc4b230 */ /* 0x010fe20000004100 */
[----:B------:R-:W-:Y:S01]  /*27590*/  @!P2 MOV R29, 0x400 ;  /* 0x00000400001da802 */ /* 0x000fe20000000f00 */
[----:B------:R-:W4:Y:S01]  /*275a0*/  @!P4 S2R R202, SR_CgaCtaId ;  /* 0x0000000000cac919 */ /* 0x000f220000008800 */
[----:B------:R-:W-:Y:S01]  /*275b0*/  P2R R157, PR, RZ, 0x40 ;  /* 0x00000040ff9d7803 */ /* 0x000fe20000000000 */
[----:B------:R-:W-:-:S02]  /*275c0*/  @!P5 HADD2.F32 R31, -RZ, R31.H0_H0 ;  /* 0x2000001fff1fd230 */ /* 0x000fc40000004100 */
[----:B0-----:R-:W-:Y:S01]  /*275d0*/  @!P3 FFMA R15, R206, R196, R15 ;  /* 0x000000c4ce0fb223 */ /* 0x001fe2000000000f */
[-C--:B------:R-:W-:Y:S01]  /*275e0*/  ISETP.GE.AND P3, PT, R30, R3.reuse, PT ;  /* 0x000000031e00720c */ /* 0x080fe20003f66270 */
[----:B------:R-:W-:Y:S01]  /*275f0*/  @!P1 LDS.U16 R119, [R149+0x3896] ;  /* 0x0038960095779984 */ /* 0x000fe20000000400 */
[----:B------:R-:W-:Y:S01]  /*27600*/  ISETP.GE.AND P4, PT, R122, R3, PT ;  /* 0x000000037a00720c */ /* 0x000fe20003f86270 */
[----:B-----5:R-:W-:Y:S01]  /*27610*/  @!P5 FFMA R194, R31, R125, R194 ;  /* 0x0000007d1fc2d223 */ /* 0x020fe200000000c2 */
[----:B------:R-:W-:Y:S01]  /*27620*/  ISETP.GE.AND P5, PT, R34, R3, PT ;  /* 0x000000032200720c */ /* 0x000fe20003fa6270 */
[----:B------:R-:W-:Y:S01]  /*27630*/  @!P1 LDS R145, [R81+0x44] ;  /* 0x0000440051919984 */ /* 0x000fe20000000800 */
[----:B------:R-:W-:Y:S02]  /*27640*/  P2R R139, PR, RZ, 0x8 ;  /* 0x00000008ff8b7803 */ /* 0x000fe40000000000 */
[----:B------:R-:W-:Y:S01]  /*27650*/  P2R R155, PR, RZ, 0x20 ;  /* 0x00000020ff9b7803 */ /* 0x000fe20000000000 */
[----:B------:R-:W0:Y:S01]  /*27660*/  @!P6 LDS.U16 R19, [R19+0x4714] ;  /* 0x004714001313e984 */ /* 0x000e220000000400 */
[----:B-1----:R-:W-:-:S03]  /*27670*/  @!P2 LEA R123, R210, R29, 0x18 ;  /* 0x0000001dd27ba211 */ /* 0x002fc600078ec0ff */
[----:B------:R-:W1:Y:S01]  /*27680*/  @!P6 LDS R137, [R81+0xb8] ;  /* 0x0000b8005189e984 */ /* 0x000e620000000800 */
[----:B------:R-:W-:-:S03]  /*27690*/  ISETP.GE.AND P6, PT, R108, R3, PT ;  /* 0x000000036c00720c */ /* 0x000fc60003fc6270 */
[----:B------:R-:W5:Y:S01]  /*276a0*/  @!P5 LDS R208, [R81+0x40] ;  /* 0x0000400051d0d984 */ /* 0x000f620000000800 */
[-C--:B------:R-:W-:Y:S01]  /*276b0*/  ISETP.GE.AND P5, PT, R128, R3.reuse, PT ;  /* 0x000000038000720c */ /* 0x080fe20003fa6270 */
[----:B------:R-:W1:Y:S01]  /*276c0*/  @!P3 S2R R216, SR_CgaCtaId ;  /* 0x0000000000d8b919 */ /* 0x000e620000008800 */
[-C--:B------:R-:W-:Y:S01]  /*276d0*/  ISETP.GE.AND P3, PT, R110, R3.reuse, PT ;  /* 0x000000036e00720c */ /* 0x080fe20003f66270 */
[----:B------:R-:W4:Y:S01]  /*276e0*/  @!P4 S2R R204, SR_CgaCtaId ;  /* 0x0000000000ccc919 */ /* 0x000f220000008800 */
[----:B------:R-:W-:-:S05]  /*276f0*/  ISETP.GE.AND P4, PT, R120, R3, PT ;  /* 0x000000037800720c */ /* 0x000fca0003f86270 */
[----:B------:R-:W-:Y:S01]  /*27700*/  @!P6 HADD2.F32 R196, -RZ, R121.H0_H0 ;  /* 0x20000079ffc4e230 */ /* 0x000fe20000004100 */
[----:B------:R-:W5:Y:S01]  /*27710*/  @!P2 LDS.U16 R123, [R123+0x3996] ;  /* 0x003996007b7ba984 */ /* 0x000f620000000400 */
[----:B------:R-:W-:Y:S02]  /*27720*/  P2R R153, PR, RZ, 0x10 ;  /* 0x00000010ff997803 */ /* 0x000fe40000000000 */
[----:B------:R-:W-:Y:S01]  /*27730*/  @!P5 MOV R111, 0x400 ;  /* 0x00000400006fd802 */ /* 0x000fe20000000f00 */
[----:B------:R-:W-:Y:S01]  /*27740*/  @!P6 FFMA R15, R196, R141, R15 ;  /* 0x0000008dc40fe223 */ /* 0x000fe2000000000f */
[----:B------:R-:W-:Y:S01]  /*27750*/  ISETP.GE.AND P6, PT, R24, R3, PT ;  /* 0x000000031800720c */ /* 0x000fe20003fc6270 */
[----:B------:R-:W-:Y:S01]  /*27760*/  @!P3 HADD2.F32 R196, -RZ, R35.H0_H0 ;  /* 0x20000023ffc4b230 */ /* 0x000fe20000004100 */
[----:B--2---:R-:W-:Y:S01]  /*27770*/  @!P5 LEA R111, R198, R111, 0x18 ;  /* 0x0000006fc66fd211 */ /* 0x004fe200078ec0ff */
[----:B------:R-:W-:Y:S01]  /*27780*/  @!P0 LDS R149, [R81+0x58] ;  /* 0x0000580051958984 */ /* 0x000fe20000000800 */
[----:B------:R-:W-:-:S02]  /*27790*/  ISETP.GE.AND P5, PT, R126, R3, PT ;  /* 0x000000037e00720c */ /* 0x000fc40003fa6270 */
[----:B------:R-:W-:Y:S01]  /*277a0*/  @!P3 FFMA R15, R196, R143, R15 ;  /* 0x0000008fc40fb223 */ /* 0x000fe2000000000f */
[----:B------:R-:W2:Y:S01]  /*277b0*/  @!P4 S2R R206, SR_CgaCtaId ;  /* 0x0000000000cec919 */ /* 0x000ea20000008800 */
[-C--:B------:R-:W-:Y:S02]  /*277c0*/  ISETP.GE.AND P4, PT, R28, R3.reuse, PT ;  /* 0x000000031c00720c */ /* 0x080fe40003f86270 */
[----:B------:R-:W-:Y:S01]  /*277d0*/  ISETP.GE.AND P3, PT, R122, R3, PT ;  /* 0x000000037a00720c */ /* 0x000fe20003f66270 */
[----:B------:R-:W5:Y:S02]  /*277e0*/  @!P0 S2R R198, SR_CgaCtaId ;  /* 0x0000000000c68919 */ /* 0x000f640000008800 */
[----:B------:R-:W-:Y:S01]  /*277f0*/  @!P6 MOV R31, 0x400 ;  /* 0x00000400001fe802 */ /* 0x000fe20000000f00 */
[----:B------:R-:W-:Y:S03]  /*27800*/  @!P2 LDS R143, [R81+0x4c] ;  /* 0x00004c00518fa984 */ /* 0x000fe60000000800 */
[----:B------:R-:W-:-:S02]  /*27810*/  @!P5 MOV R29, 0x400 ;  /* 0x00000400001dd802 */ /* 0x000fc40000000f00 */
[----:B---3--:R-:W-:Y:S02]  /*27820*/  @!P6 LEA R125, R212, R31, 0x18 ;  /* 0x0000001fd47de211 */ /* 0x008fe400078ec0ff */
[----:B------:R-:W-:Y:S01]  /*27830*/  @!P5 LEA R35, R200, R29, 0x18 ;  /* 0x0000001dc823d211 */ /* 0x000fe200078ec0ff */
[----:B------:R-:W3:Y:S01]  /*27840*/  @!P4 LDS.U16 R121, [R214+0x3916] ;  /* 0x00391600d679c984 */ /* 0x000ee20000000400 */
[-C--:B------:R-:W-:Y:S02]  /*27850*/  ISETP.GE.AND P5, PT, R124, R3.reuse, PT ;  /* 0x000000037c00720c */ /* 0x080fe40003fa6270 */
[----:B------:R-:W-:Y:S01]  /*27860*/  @!P3 MOV R29, 0x400 ;  /* 0x00000400001db802 */ /* 0x000fe20000000f00 */
[----:B------:R-:W3:Y:S01]  /*27870*/  @!P4 LDS R151, [R81+0x48] ;  /* 0x000048005197c984 */ /* 0x000ee20000000800 */
[----:B------:R-:W-:Y:S02]  /*27880*/  ISETP.GE.AND P4, PT, R112, R3, PT ;  /* 0x000000037000720c */ /* 0x000fe40003f86270 */
[----:B----4-:R-:W-:Y:S01]  /*27890*/  @!P3 LEA R29, R204, R29, 0x18 ;  /* 0x0000001dcc1db211 */ /* 0x010fe200078ec0ff */
[----:B------:R-:W-:Y:S01]  /*278a0*/  @!P6 LDS.U16 R125, [R125+0x3a16] ;  /* 0x003a16007d7de984 */ /* 0x000fe20000000400 */
[----:B------:R-:W-:-:S03]  /*278b0*/  ISETP.NE.AND P3, PT, R139, RZ, PT ;  /* 0x000000ff8b00720c */ /* 0x000fc60003f65270 */
[----:B------:R-:W-:Y:S01]  /*278c0*/  @!P6 LDS R200, [R81+0x50] ;  /* 0x0000500051c8e984 */ /* 0x000fe20000000800 */
[----:B------:R-:W-:Y:S02]  /*278d0*/  ISETP.NE.AND P6, PT, R157, RZ, PT ;  /* 0x000000ff9d00720c */ /* 0x000fe40003fc5270 */
[----:B------:R-:W-:-:S03]  /*278e0*/  @!P5 MOV R31, 0x400 ;  /* 0x00000400001fd802 */ /* 0x000fc60000000f00 */
[----:B------:R-:W-:Y:S01]  /*278f0*/  @!P4 HADD2.F32 R196, -RZ, R115.H0_H0 ;  /* 0x20000073ffc4c230 */ /* 0x000fe20000004100 */
[----:B------:R-:W-:Y:S02]  /*27900*/  @!P5 LEA R31, R202, R31, 0x18 ;  /* 0x0000001fca1fd211 */ /* 0x000fe400078ec0ff */
[----:B------:R-:W-:Y:S02]  /*27910*/  ISETP.GE.AND P5, PT, R172, R3, PT ;  /* 0x00000003ac00720c */ /* 0x000fe40003fa6270 */
[----:B------:R-:W-:Y:S01]  /*27920*/  @!P4 FFMA R15, R196, R147, R15 ;  /* 0x00000093c40fc223 */ /* 0x000fe2000000000f */
[----:B------:R-:W-:Y:S01]  /*27930*/  ISETP.NE.AND P4, PT, R153, RZ, PT ;  /* 0x000000ff9900720c */ /* 0x000fe20003f85270 */
[----:B------:R-:W-:Y:S01]  /*27940*/  @!P3 LDS R147, [R81+0x54] ;  /* 0x000054005193b984 */ /* 0x000fe20000000800 */
[----:B0-----:R-:W-:Y:S01]  /*27950*/  @!P6 HADD2.F32 R115, -RZ, R19.H0_H0 ;  /* 0x20000013ff73e230 */ /* 0x001fe20000004100 */
[----:B------:R-:W-:-:S04]  /*27960*/  @!P3 MOV R141, 0x400 ;  /* 0x00000400008db802 */ /* 0x000fc80000000f00 */
[----:B-1----:R-:W-:Y:S01]  /*27970*/  @!P3 LEA R216, R216, R141, 0x18 ;  /* 0x0000008dd8d8b211 */ /* 0x002fe200078ec0ff */
[----:B------:R-:W-:Y:S01]  /*27980*/  @!P6 FFMA R194, R115, R137, R194 ;  /* 0x0000008973c2e223 */ /* 0x000fe200000000c2 */
[----:B------:R-:W-:Y:S01]  /*27990*/  P2R R137, PR, RZ, 0x40 ;  /* 0x00000040ff897803 */ /* 0x000fe20000000000 */
[----:B------:R-:W0:Y:S01]  /*279a0*/  @!P5 S2R R202, SR_CgaCtaId ;  /* 0x0000000000cad919 */ /* 0x000e220000008800 */
[----:B------:R-:W-:Y:S02]  /*279b0*/  ISETP.NE.AND P5, PT, R155, RZ, PT ;  /* 0x000000ff9b00720c */ /* 0x000fe40003fa5270 */
[----:B------:R-:W-:Y:S01]  /*279c0*/  @!P4 MOV R139, 0x400 ;  /* 0x00000400008bc802 */ /* 0x000fe20000000f00 */
[----:B------:R-:W-:Y:S01]  /*279d0*/  @!P3 LDS.U16 R115, [R216+0x3a96] ;  /* 0x003a9600d873b984 */ /* 0x000fe20000000400 */
[----:B------:R-:W-:Y:S02]  /*279e0*/  ISETP.GE.AND P3, PT, R166, R3, PT ;  /* 0x00000003a600720c */ /* 0x000fe40003f66270 */
[----:B--2---:R-:W-:-:S02]  /*279f0*/  @!P4 LEA R19, R206, R139, 0x18 ;  /* 0x0000008bce13c211 */ /* 0x004fc400078ec0ff */
[----:B------:R-:W-:Y:S02]  /*27a00*/  P2R R139, PR, RZ, 0x10 ;  /* 0x00000010ff8b7803 */ /* 0x000fe40000000000 */
[-C--:B------:R-:W-:Y:S02]  /*27a10*/  ISETP.GE.AND P4, PT, R34, R3.reuse, PT ;  /* 0x000000032200720c */ /* 0x080fe40003f86270 */
[----:B------:R-:W-:Y:S01]  /*27a20*/  P2R R153, PR, RZ, 0x8 ;  /* 0x00000008ff997803 */ /* 0x000fe20000000000 */
[----:B------:R-:W-:Y:S01]  /*27a30*/  @!P5 HADD2.F32 R196, -RZ, R117.H0_H0 ;  /* 0x20000075ffc4d230 */ /* 0x000fe20000004100 */
[-C--:B------:R-:W-:Y:S02]  /*27a40*/  ISETP.GE.AND P5, PT, R170, R3.reuse, PT ;  /* 0x00000003aa00720c */ /* 0x080fe40003fa6270 */
[----:B------:R-:W-:Y:S02]  /*27a50*/  @!P0 MOV R117, 0x400 ;  /* 0x0000040000758802 */ /* 0x000fe40000000f00 */
[----:B------:R-:W-:-:S02]  /*27a60*/  ISETP.GE.AND P6, PT, R134, R3, PT ;  /* 0x000000038600720c */ /* 0x000fc40003fc6270 */
[----:B-----5:R-:W-:Y:S02]  /*27a70*/  @!P0 LEA R117, R198, R117, 0x18 ;  /* 0x00000075c6758211 */ /* 0x020fe400078ec0ff */
[----:B------:R-:W-:Y:S01]  /*27a80*/  P2R R161, PR, RZ, 0x40 ;  /* 0x00000040ffa17803 */ /* 0x000fe20000000000 */
[----:B------:R-:W-:Y:S01]  /*27a90*/  @!P4 FFMA R15, R208, R196, R15 ;  /* 0x000000c4d00fc223 */ /* 0x000fe2000000000f */
[----:B------:R-:W-:Y:S01]  /*27aa0*/  @!P1 HADD2.F32 R196, -RZ, R119.H0_H0 ;  /* 0x20000077ffc49230 */ /* 0x000fe20000004100 */
[-C--:B------:R-:W-:Y:S01]  /*27ab0*/  ISETP.GE.AND P4, PT, R164, R3.reuse, PT ;  /* 0x00000003a400720c */ /* 0x080fe20003f86270 */
[----:B------:R-:W1:Y:S01]  /*27ac0*/  @!P3 S2R R208, SR_CgaCtaId ;  /* 0x0000000000d0b919 */ /* 0x000e620000008800 */
[----:B------:R-:W-:Y:S02]  /*27ad0*/  ISETP.GE.AND P3, PT, R104, R3, PT ;  /* 0x000000036800720c */ /* 0x000fe40003f66270 */
[----:B------:R-:W-:Y:S01]  /*27ae0*/  @!P1 FFMA R15, R196, R145, R15 ;  /* 0x00000091c40f9223 */ /* 0x000fe2000000000f */
[----:B------:R-:W2:Y:S01]  /*27af0*/  @!P5 S2R R204, SR_CgaCtaId ;  /* 0x0000000000ccd919 */ /* 0x000ea20000008800 */
[-C--:B------:R-:W-:Y:S01]  /*27b00*/  ISETP.GE.AND P5, PT, R136, R3.reuse, PT ;  /* 0x000000038800720c */ /* 0x080fe20003fa6270 */
[----:B------:R-:W-:Y:S01]  /*27b10*/  @!P2 HADD2.F32 R196, -RZ, R123.H0_H0 ;  /* 0x2000007bffc4a230 */ /* 0x000fe20000004100 */
[----:B------:R-:W-:Y:S01]  /*27b20*/  P2R R145, PR, RZ, 0x2 ;  /* 0x00000002ff917803 */ /* 0x000fe20000000000 */
[----:B------:R-:W4:Y:S01]  /*27b30*/  @!P0 LDS.U16 R117, [R117+0x3b16] ;  /* 0x003b160075758984 */ /* 0x000f220000000400 */
[----:B------:R-:W-:-:S02]  /*27b40*/  ISETP.GE.AND P1, PT, R174, R3, PT ;  /* 0x00000003ae00720c */ /* 0x000fc40003f26270 */
[----:B------:R-:W-:Y:S01]  /*27b50*/  P2R R159, PR, RZ, 0x10 ;  /* 0x00000010ff9f7803 */ /* 0x000fe20000000000 */
[----:B------:R-:W5:Y:S01]  /*27b60*/  @!P4 S2R R210, SR_CgaCtaId ;  /* 0x0000000000d2c919 */ /* 0x000f620000008800 */
[-C--:B------:R-:W-:Y:S02]  /*27b70*/  ISETP.GE.AND P4, PT, R172, R3.reuse, PT ;  /* 0x00000003ac00720c */ /* 0x080fe40003f86270 */
[----:B------:R-:W-:Y:S01]  /*27b80*/  P2R R163, PR, RZ, 0x2 ;  /* 0x00000002ffa37803 */ /* 0x000fe20000000000 */
[----:B------:R-:W5:Y:S01]  /*27b90*/  @!P3 S2R R212, SR_CgaCtaId ;  /* 0x0000000000d4b919 */ /* 0x000f620000008800 */
[----:B------:R-:W-:Y:S01]  /*27ba0*/  ISETP.NE.AND P3, PT, R153, RZ, PT ;  /* 0x000000ff9900720c */ /* 0x000fe20003f65270 */
[----:B------:R-:W5:Y:S03]  /*27bb0*/  @!P5 LDS.U16 R33, [R33+0x4794] ;  /* 0x004794002121d984 */ /* 0x000f660000000400 */
[----:B------:R-:W-:Y:S01]  /*27bc0*/  P2R R167, PR, RZ, 0x8 ;  /* 0x00000008ffa77803 */ /* 0x000fe20000000000 */
[----:B------:R-:W-:Y:S01]  /*27bd0*/  @!P5 LDS R141, [R81+0xbc] ;  /* 0x0000bc00518dd984 */ /* 0x000fe20000000800 */
[----:B------:R-:W-:-:S03]  /*27be0*/  ISETP.GE.AND P5, PT, R168, R3, PT ;  /* 0x00000003a800720c */ /* 0x000fc60003fa6270 */
[----:B------:R-:W-:Y:S01]  /*27bf0*/  @!P4 MOV R119, 0x400 ;  /* 0x000004000077c802 */ /* 0x000fe20000000f00 */
[----:B------:R-:W-:Y:S01]  /*27c00*/  @!P1 LDS.U16 R21, [R21+0x4d92] ;  /* 0x004d920015159984 */ /* 0x000fe20000000400 */
[----:B------:R-:W-:Y:S02]  /*27c10*/  P2R R155, PR, RZ, 0x20 ;  /* 0x00000020ff9b7803 */ /* 0x000fe40000000000 */
[----:B0-----:R-:W-:Y:S01]  /*27c20*/  @!P4 LEA R119, R202, R119, 0x18 ;  /* 0x00000077ca77c211 */ /* 0x001fe200078ec0ff */
[----:B------:R-:W0:Y:S01]  /*27c30*/  @!P6 LDS.U16 R109, [R109+0x4814] ;  /* 0x004814006d6de984 */ /* 0x000e220000000400 */
[----:B------:R-:W-:-:S03]  /*27c40*/  @!P3 MOV R157, 0x400 ;  /* 0x00000400009db802 */ /* 0x000fc60000000f00 */
[----:B------:R-:W-:Y:S01]  /*27c50*/  @!P6 LDS R123, [R81+0xc0] ;  /* 0x0000c000517be984 */ /* 0x000fe20000000800 */
[----:B------:R-:W-:Y:S02]  /*27c60*/  ISETP.GE.AND P6, PT, R132, R3, PT ;  /* 0x000000038400720c */ /* 0x000fe40003fc6270 */
[----:B-1----:R-:W-:Y:S01]  /*27c70*/  @!P3 LEA R157, R208, R157, 0x18 ;  /* 0x0000009dd09db211 */ /* 0x002fe200078ec0ff */
[----:B------:R-:W1:Y:S01]  /*27c80*/  @!P5 S2R R206, SR_CgaCtaId ;  /* 0x0000000000ced919 */ /* 0x000e620000008800 */
[----:B------:R-:W-:Y:S01]  /*27c90*/  ISETP.GE.AND P5, PT, R28, R3, PT ;  /* 0x000000031c00720c */ /* 0x000fe20003fa6270 */
[----:B------:R-:W-:Y:S08]  /*27ca0*/  @!P4 LDS.U16 R119, [R119+0x3b96] ;  /* 0x003b96007777c984 */ /* 0x000ff00000000400 */
[----:B------:R-:W-:Y:S04]  /*27cb0*/  @!P6 LDS.U16 R107, [R107+0x4894] ;  /* 0x004894006b6be984 */ /* 0x000fe80000000400 */
[----:B---3--:R-:W-:-:S02]  /*27cc0*/  @!P5 HADD2.F32 R198, -RZ, R121.H0_H0 ;  /* 0x20000079ffc6d230 */ /* 0x008fc40000004100 */
[----:B------:R-:W3:Y:S01]  /*27cd0*/  @!P1 LDS R121, [R81+0xec] ;  /* 0x0000ec0051799984 */ /* 0x000ee20000000800 */
[----:B------:R-:W-:Y:S02]  /*27ce0*/  ISETP.GE.AND P1, PT, R170, R3, PT ;  /* 0x00000003aa00720c */ /* 0x000fe40003f26270 */
[----:B------:R-:W-:Y:S01]  /*27cf0*/  @!P5 FFMA R15, R198, R151, R15 ;  /* 0x00000097c60fd223 */ /* 0x000fe2000000000f */
[----:B------:R-:W-:Y:S01]  /*27d00*/  ISETP.GE.AND P5, PT, R24, R3, PT ;  /* 0x000000031800720c */ /* 0x000fe20003fa6270 */
[----:B----4-:R-:W-:Y:S02]  /*27d10*/  @!P0 HADD2.F32 R198, -RZ, R117.H0_H0 ;  /* 0x20000075ffc68230 */ /* 0x010fe40000004100 */
[----:B------:R-:W-:Y:S01]  /*27d20*/  @!P2 FFMA R15, R196, R143, R15 ;  /* 0x0000008fc40fa223 */ /* 0x000fe2000000000f */
[----:B------:R-:W-:Y:S02]  /*27d30*/  P2R R143, PR, RZ, 0x4 ;  /* 0x00000004ff8f7803 */ /* 0x000fe40000000000 */
[----:B------:R-:W-:-:S04]  /*27d40*/  ISETP.GE.AND P2, PT, R14, R3, PT ;  /* 0x000000030e00720c */ /* 0x000fc80003f46270 */
[----:B------:R-:W-:-:S03]  /*27d50*/  @!P1 MOV R151, 0x400 ;  /* 0x0000040000979802 */ /* 0x000fc60000000f00 */
[----:B------:R-:W-:Y:S01]  /*27d60*/  @!P5 HADD2.F32 R196, -RZ, R125.H0_H0 ;  /* 0x2000007dffc4d230 */ /* 0x000fe20000004100 */
[----:B--2---:R-:W-:Y:S01]  /*27d70*/  @!P1 LEA R153, R204, R151, 0x18 ;  /* 0x00000097cc999211 */ /* 0x004fe200078ec0ff */
[----:B------:R-:W2:Y:S01]  /*27d80*/  @!P6 LDS R125, [R81+0xc4] ;  /* 0x0000c400517de984 */ /* 0x000ea20000000800 */
[-C--:B------:R-:W-:Y:S02]  /*27d90*/  ISETP.GE.AND P6, PT, R30, R3.reuse, PT ;  /* 0x000000031e00720c */ /* 0x080fe40003fc6270 */
[----:B------:R-:W-:Y:S01]  /*27da0*/  @!P5 FFMA R15, R200, R196, R15 ;  /* 0x000000c4c80fd223 */ /* 0x000fe2000000000f */
[----:B------:R-:W4:Y:S01]  /*27db0*/  @!P4 LDS R151, [R81+0x5c] ;  /* 0x00005c005197c984 */ /* 0x000f220000000800 */
[----:B------:R-:W-:Y:S02]  /*27dc0*/  ISETP.GE.AND P4, PT, R136, R3, PT ;  /* 0x000000038800720c */ /* 0x000fe40003f86270 */
[----:B------:R-:W-:Y:S01]  /*27dd0*/  ISETP.NE.AND P5, PT, R155, RZ, PT ;  /* 0x000000ff9b00720c */ /* 0x000fe20003fa5270 */
[----:B------:R-:W2:Y:S01]  /*27de0*/  @!P2 S2R R214, SR_CgaCtaId ;  /* 0x0000000000d6a919 */ /* 0x000ea20000008800 */
[----:B------:R-:W-:Y:S05]  /*27df0*/  @!P1 LDS R204, [R81+0x60] ;  /* 0x0000600051cc9984 */ /* 0x000fea0000000800 */
[----:B------:R-:W-:-:S02]  /*27e00*/  @!P6 HADD2.F32 R196, -RZ, R115.H0_H0 ;  /* 0x20000073ffc4e230 */ /* 0x000fc40000004100 */
[----:B------:R2:W4:Y:S01]  /*27e10*/  @!P1 LDS.U16 R115, [R153+0x3c16] ;  /* 0x003c160099739984 */ /* 0x0005220000000400 */
[----:B------:R-:W-:Y:S01]  /*27e20*/  ISETP.GE.AND P1, PT, R22, R3, PT ;  /* 0x000000031600720c */ /* 0x000fe20003f26270 */
[----:B-----5:R-:W-:Y:S01]  /*27e30*/  @!P4 HADD2.F32 R33, -RZ, R33.H0_H0 ;  /* 0x20000021ff21c230 */ /* 0x020fe20000004100 */
[----:B------:R-:W-:Y:S01]  /*27e40*/  ISETP.NE.AND P4, PT, R159, RZ, PT ;  /* 0x000000ff9f00720c */ /* 0x000fe20003f85270 */
[----:B------:R-:W-:Y:S01]  /*27e50*/  @!P6 FFMA R15, R196, R147, R15 ;  /* 0x00000093c40fe223 */ /* 0x000fe2000000000f */
[----:B------:R-:W-:Y:S01]  /*27e60*/  ISETP.NE.AND P6, PT, R161, RZ, PT ;  /* 0x000000ffa100720c */ /* 0x000fe20003fc5270 */
[----:B------:R-:W-:Y:S01]  /*27e70*/  @!P5 LDS R147, [R81+0x64] ;  /* 0x000064005193d984 */ /* 0x000fe20000000800 */
[----:B------:R-:W-:Y:S01]  /*27e80*/  P2R R165, PR, RZ, 0x10 ;  /* 0x00000010ffa57803 */ /* 0x000fe20000000000 */
[----:B------:R-:W-:Y:S01]  /*27e90*/  @!P0 FFMA R15, R198, R149, R15 ;  /* 0x00000095c60f8223 */ /* 0x000fe2000000000f */
[----:B------:R-:W-:-:S04]  /*27ea0*/  @!P5 MOV R155, 0x400 ;  /* 0x00000400009bd802 */ /* 0x000fc80000000f00 */
[----:B-1----:R-:W-:Y:S02]  /*27eb0*/  @!P5 LEA R155, R206, R155, 0x18 ;  /* 0x0000009bce9bd211 */ /* 0x002fe400078ec0ff */
[----:B------:R-:W1:Y:S01]  /*27ec0*/  @!P1 S2R R206, SR_CgaCtaId ;  /* 0x0000000000ce9919 */ /* 0x000e620000008800 */
[----:B------:R-:W-:Y:S02]  /*27ed0*/  @!P4 MOV R159, 0x400 ;  /* 0x00000400009fc802 */ /* 0x000fe40000000f00 */
[----:B0-----:R-:W-:Y:S01]  /*27ee0*/  @!P6 HADD2.F32 R109, -RZ, R109.H0_H0 ;  /* 0x2000006dff6de230 */ /* 0x001fe20000004100 */
[----:B------:R-:W-:Y:S02]  /*27ef0*/  ISETP.NE.AND P1, PT, R163, RZ, PT ;  /* 0x000000ffa300720c */ /* 0x000fe40003f25270 */
[----:B------:R-:W-:Y:S02]  /*27f00*/  @!P4 LEA R159, R210, R159, 0x18 ;  /* 0x0000009fd29fc211 */ /* 0x000fe400078ec0ff */
[----:B------:R-:W-:-:S09]  /*27f10*/  ISETP.GE.AND P4, PT, R136, R3, PT ;  /* 0x000000038800720c */ /* 0x000fd20003f86270 */
[----:B------:R-:W-:-:S04]  /*27f20*/  @!P1 HADD2.F32 R196, -RZ, R21.H0_H0 ;  /* 0x20000015ffc49230 */ /* 0x000fc80000004100 */
[----:B------:R-:W-:Y:S01]  /*27f30*/  @!P4 FFMA R194, R33, R141, R194 ;  /* 0x0000008d21c2c223 */ /* 0x000fe200000000c2 */
[----:B------:R-:W-:Y:S01]  /*27f40*/  ISETP.GE.AND P4, PT, R104, R3, PT ;  /* 0x000000036800720c */ /* 0x000fe20003f86270 */
[----:B---3--:R-:W-:Y:S01]  /*27f50*/  @!P1 FFMA R13, R196, R121, R13 ;  /* 0x00000079c40d9223 */ /* 0x008fe2000000000d */
[----:B------:R-:W-:Y:S01]  /*27f60*/  @!P2 MOV R141, 0x400 ;  /* 0x00000400008da802 */ /* 0x000fe20000000f00 */
[----:B------:R-:W-:Y:S01]  /*27f70*/  @!P6 FFMA R194, R123, R109, R194 ;  /* 0x0000006d7bc2e223 */ /* 0x000fe200000000c2 */
[----:B------:R-:W-:Y:S01]  /*27f80*/  ISETP.GE.AND P6, PT, R130, R3, PT ;  /* 0x000000038200720c */ /* 0x000fe20003fc6270 */
[----:B------:R-:W0:Y:S01]  /*27f90*/  @!P5 LDS.U16 R109, [R155+0x3c96] ;  /* 0x003c96009b6dd984 */ /* 0x000e220000000400 */
[----:B--2---:R-:W-:Y:S02]  /*27fa0*/  @!P2 LEA R214, R214, R141, 0x18 ;  /* 0x0000008dd6d6a211 */ /* 0x004fe400078ec0ff */
[----:B------:R-:W-:Y:S02]  /*27fb0*/  P2R R141, PR, RZ, 0x1 ;  /* 0x00000001ff8d7803 */ /* 0x000fe40000000000 */
[----:B------:R-:W-:-:S02]  /*27fc0*/  ISETP.GE.AND P0, PT, R162, R3, PT ;  /* 0x00000003a200720c */ /* 0x000fc40003f06270 */
[----:B------:R-:W-:Y:S02]  /*27fd0*/  P2R R163, PR, RZ, 0x40 ;  /* 0x00000040ffa37803 */ /* 0x000fe40000000000 */
[----:B------:R-:W-:Y:S02]  /*27fe0*/  @!P4 MOV R33, 0x400 ;  /* 0x000004000021c802 */ /* 0x000fe40000000f00 */
[-C--:B------:R-:W-:Y:S01]  /*27ff0*/  ISETP.GE.AND P4, PT, R118, R3.reuse, PT ;  /* 0x000000037600720c */ /* 0x080fe20003f86270 */
[----:B------:R-:W-:Y:S01]  /*28000*/  @!P6 LDS R123, [R81+0xc8] ;  /* 0x0000c800517be984 */ /* 0x000fe20000000800 */
[----:B------:R-:W-:Y:S02]  /*28010*/  P2R R161, PR, RZ, 0x1 ;  /* 0x00000001ffa17803 */ /* 0x000fe40000000000 */
[----:B------:R-:W-:Y:S02]  /*28020*/  P2R R153, PR, RZ, 0x10 ;  /* 0x00000010ff997803 */ /* 0x000fe40000000000 */
[-C--:B------:R-:W-:Y:S01]  /*28030*/  ISETP.GE.AND P2, PT, R16, R3.reuse, PT ;  /* 0x000000031000720c */ /* 0x080fe20003f46270 */
[----:B------:R-:W2:Y:S01]  /*28040*/  @!P0 S2R R198, SR_CgaCtaId ;  /* 0x0000000000c68919 */ /* 0x000ea20000008800 */
[----:B------:R-:W-:-:S02]  /*28050*/  ISETP.GE.AND P0, PT, R132, R3, PT ;  /* 0x000000038400720c */ /* 0x000fc40003f06270 */
[-C--:B------:R-:W-:Y:S02]  /*28060*/  ISETP.GE.AND P1, PT, R178, R3.reuse, PT ;  /* 0x00000003b200720c */ /* 0x080fe40003f26270 */
[----:B------:R-:W-:Y:S01]  /*28070*/  P2R R149, PR, RZ, 0x4 ;  /* 0x00000004ff957803 */ /* 0x000fe20000000000 */
[----:B------:R-:W3:Y:S01]  /*28080*/  @!P4 S2R R202, SR_CgaCtaId ;  /* 0x0000000000cac919 */ /* 0x000ee20000008800 */
[----:B------:R-:W-:-:S05]  /*28090*/  ISETP.GE.AND P4, PT, R104, R3, PT ;  /* 0x000000036800720c */ /* 0x000fca0003f86270 */
[----:B------:R-:W5:Y:S01]  /*280a0*/  @!P2 S2R R208, SR_CgaCtaId ;  /* 0x0000000000d0a919 */ /* 0x000f620000008800 */
[----:B------:R-:W-:Y:S01]  /*280b0*/  ISETP.GE.AND P2, PT, R172, R3, PT ;  /* 0x00000003ac00720c */ /* 0x000fe20003f46270 */
[----:B------:R-:W-:Y:S02]  /*280c0*/  @!P0 HADD2.F32 R107, -RZ, R107.H0_H0 ;  /* 0x2000006bff6b8230 */ /* 0x000fe40000004100 */
[----:B------:R1:W-:Y:S03]  /*280d0*/  @!P1 LDS.U16 R21, [R17+0x4e12] ;  /* 0x004e120011159984 */ /* 0x0003e60000000400 */
[----:B------:R-:W-:Y:S01]  /*280e0*/  @!P0 FFMA R194, R107, R125, R194 ;  /* 0x0000007d6bc28223 */ /* 0x000fe200000000c2 */
[----:B------:R-:W-:Y:S01]  /*280f0*/  @!P4 LEA R117, R212, R33, 0x18 ;  /* 0x00000021d475c211 */ /* 0x000fe200078ec0ff */
[----:B------:R-:W-:Y:S01]  /*28100*/  @!P3 LDS.U16 R107, [R157+0x3d16] ;  /* 0x003d16009d6bb984 */ /* 0x000fe20000000400 */
[----:B------:R-:W-:-:S03]  /*28110*/  ISETP.GE.AND P0, PT, R6, R3, PT ;  /* 0x000000030600720c */ /* 0x000fc60003f06270 */
[----:B------:R-:W5:Y:S01]  /*28120*/  @!P6 LDS.U16 R33, [R0+0x4914] ;  /* 0x004914000021e984 */ /* 0x000f620000000400 */
[----:B------:R-:W-:Y:S01]  /*28130*/  ISETP.GE.AND P6, PT, R12, R3, PT ;  /* 0x000000030c00720c */ /* 0x000fe20003fc6270 */
[----:B------:R-:W-:Y:S02]  /*28140*/  @!P2 HADD2.F32 R196, -RZ, R119.H0_H0 ;  /* 0x20000077ffc4a230 */ /* 0x000fe40000004100 */
[----:B------:R-:W-:Y:S03]  /*28150*/  @!P4 LDS.U16 R117, [R117+0x3018] ;  /* 0x003018007575c984 */ /* 0x000fe60000000400 */
[----:B----4-:R-:W-:Y:S01]  /*28160*/  @!P2 FFMA R15, R196, R151, R15 ;  /* 0x00000097c40fa223 */ /* 0x010fe2000000000f */
[----:B------:R-:W-:Y:S01]  /*28170*/  @!P4 LDS R0, [R81] ;  /* 0x000000005100c984 */ /* 0x000fe20000000800 */
[----:B------:R-:W-:Y:S02]  /*28180*/  ISETP.NE.AND P4, PT, R153, RZ, PT ;  /* 0x000000ff9900720c */ /* 0x000fe40003f85270 */
[-C--:B------:R-:W-:Y:S01]  /*28190*/  ISETP.GE.AND P2, PT, R14, R3.reuse, PT ;  /* 0x000000030e00720c */ /* 0x080fe20003f46270 */
[----:B------:R-:W4:Y:S01]  /*281a0*/  @!P0 S2R R216, SR_CgaCtaId ;  /* 0x0000000000d88919 */ /* 0x000f220000008800 */
[-C--:B------:R-:W-:Y:S01]  /*281b0*/  ISETP.GE.AND P0, PT, R170, R3.reuse, PT ;  /* 0x00000003aa00720c */ /* 0x080fe20003f06270 */
[----:B------:R-:W0:Y:S01]  /*281c0*/  @!P6 S2R R212, SR_CgaCtaId ;  /* 0x0000000000d4e919 */ /* 0x000e220000008800 */
[----:B------:R-:W-:Y:S01]  /*281d0*/  @!P3 LDS R125, [R81+0x68] ;  /* 0x00006800517db984 */ /* 0x000fe20000000800 */
[----:B------:R-:W-:-:S06]  /*281e0*/  ISETP.GE.AND P3, PT, R22, R3, PT ;  /* 0x000000031600720c */ /* 0x000fcc0003f66270 */
[----:B-1----:R-:W-:Y:S02]  /*281f0*/  @!P4 MOV R17, 0x400 ;  /* 0x000004000011c802 */ /* 0x002fe40000000f00 */
[----:B------:R-:W-:Y:S02]  /*28200*/  @!P2 LDS.U16 R119, [R214+0x3098] ;  /* 0x00309800d677a984 */ /* 0x000fe40000000400 */
[----:B------:R-:W-:Y:S01]  /*28210*/  @!P0 HADD2.F32 R196, -RZ, R115.H0_H0 ;  /* 0x20000073ffc48230 */ /* 0x000fe20000004100 */
[----:B---3--:R-:W-:Y:S01]  /*28220*/  @!P4 LEA R17, R202, R17, 0x18 ;  /* 0x00000011ca11c211 */ /* 0x008fe200078ec0ff */
[----:B------:R-:W-:Y:S01]  /*28230*/  @!P2 LDS R153, [R81+0x4] ;  /* 0x000004005199a984 */ /* 0x000fe20000000800 */
[----:B------:R-:W-:Y:S02]  /*28240*/  ISETP.NE.AND P4, PT, R165, RZ, PT ;  /* 0x000000ffa500720c */ /* 0x000fe40003f85270 */
[----:B------:R-:W-:Y:S01]  /*28250*/  @!P0 FFMA R15, R204, R196, R15 ;  /* 0x000000c4cc0f8223 */ /* 0x000fe2000000000f */
[----:B------:R-:W-:Y:S01]  /*28260*/  ISETP.NE.AND P0, PT, R161, RZ, PT ;  /* 0x000000ffa100720c */ /* 0x000fe20003f05270 */
[----:B------:R-:W1:Y:S01]  /*28270*/  @!P1 LDS R200, [R81+0xf0] ;  /* 0x0000f00051c89984 */ /* 0x000e620000000800 */
[----:B------:R-:W-:-:S02]  /*28280*/  @!P3 MOV R121, 0x400 ;  /* 0x000004000079b802 */ /* 0x000fc40000000f00 */
[----:B------:R-:W-:Y:S01]  /*28290*/  @!P6 MOV R161, 0x400 ;  /* 0x0000040000a1e802 */ /* 0x000fe20000000f00 */
[----:B------:R-:W-:Y:S01]  /*282a0*/  @!P3 LDS R155, [R81+0x8] ;  /* 0x00000800519bb984 */ /* 0x000fe20000000800 */
[----:B------:R-:W-:Y:S02]  /*282b0*/  @!P3 LEA R121, R206, R121, 0x18 ;  /* 0x00000079ce79b211 */ /* 0x000fe400078ec0ff */
[----:B------:R-:W-:Y:S02]  /*282c0*/  ISETP.NE.AND P2, PT, R149, RZ, PT ;  /* 0x000000ff9500720c */ /* 0x000fe40003f45270 */
[----:B------:R3:W4:Y:S01]  /*282d0*/  @!P4 LDS.U16 R115, [R159+0x3d96] ;  /* 0x003d96009f73c984 */ /* 0x0007220000000400 */
[----:B------:R-:W-:Y:S02]  /*282e0*/  ISETP.GE.AND P1, PT, R10, R3, PT ;  /* 0x000000030a00720c */ /* 0x000fe40003f26270 */
[----:B------:R-:W-:Y:S01]  /*282f0*/  @!P0 MOV R151, 0x400 ;  /* 0x0000040000978802 */ /* 0x000fe20000000f00 */
[----:B------:R-:W-:Y:S01]  /*28300*/  @!P4 LDS R149, [R81+0x6c] ;  /* 0x00006c005195c984 */ /* 0x000fe20000000800 */
[----:B------:R-:W-:-:S02]  /*28310*/  P2R R165, PR, RZ, 0x4 ;  /* 0x00000004ffa57803 */ /* 0x000fc40000000000 */
[----:B0-----:R-:W-:Y:S01]  /*28320*/  @!P6 LEA R161, R212, R161, 0x18 ;  /* 0x000000a1d4a1e211 */ /* 0x001fe200078ec0ff */
[----:B------:R-:W0:Y:S01]  /*28330*/  @!P3 LDS.U16 R121, [R121+0x3118] ;  /* 0x003118007979b984 */ /* 0x000e220000000400 */
[----:B------:R-:W-:Y:S02]  /*28340*/  ISETP.NE.AND P6, PT, R163, RZ, PT ;  /* 0x000000ffa300720c */ /* 0x000fe40003fc5270 */
[----:B---3--:R-:W-:Y:S01]  /*28350*/  P2R R159, PR, RZ, 0x10 ;  /* 0x00000010ff9f7803 */ /* 0x008fe20000000000 */
[----:B------:R-:W-:Y:S01]  /*28360*/  @!P0 LDS R202, [R81+0x70] ;  /* 0x0000700051ca8984 */ /* 0x000fe20000000800 */
[-C--:B------:R-:W-:Y:S02]  /*28370*/  ISETP.GE.AND P4, PT, R178, R3.reuse, PT ;  /* 0x00000003b200720c */ /* 0x080fe40003f86270 */
[----:B------:R-:W-:Y:S01]  /*28380*/  ISETP.GE.AND P3, PT, R6, R3, PT ;  /* 0x000000030600720c */ /* 0x000fe20003f66270 */
[----:B------:R-:W3:Y:S01]  /*28390*/  @!P1 S2R R210, SR_CgaCtaId ;  /* 0x0000000000d29919 */ /* 0x000ee20000008800 */
[----:B--2---:R-:W-:Y:S01]  /*283a0*/  @!P0 LEA R151, R198, R151, 0x18 ;  /* 0x00000097c6978211 */ /* 0x004fe200078ec0ff */
[----:B------:R-:W-:Y:S01]  /*283b0*/  @!P5 HADD2.F32 R198, -RZ, R109.H0_H0 ;  /* 0x2000006dffc6d230 */ /* 0x000fe20000004100 */
[----:B------:R-:W-:-:S03]  /*283c0*/  @!P2 MOV R157, 0x400 ;  /* 0x00000400009da802 */ /* 0x000fc60000000f00 */
[----:B-----5:R-:W-:Y:S02]  /*283d0*/  @!P6 HADD2.F32 R33, -RZ, R33.H0_H0 ;  /* 0x20000021ff21e230 */ /* 0x020fe40000004100 */
[----:B------:R-:W-:Y:S01]  /*283e0*/  @!P5 FFMA R15, R198, R147, R15 ;  /* 0x00000093c60fd223 */ /* 0x000fe2000000000f */
[----:B------:R-:W-:Y:S01]  /*283f0*/  P2R R147, PR, RZ, 0x20 ;  /* 0x00000020ff937803 */ /* 0x000fe20000000000 */
[----:B------:R-:W-:Y:S02]  /*28400*/  @!P4 HADD2.F32 R196, -RZ, R21.H0_H0 ;  /* 0x20000015ffc4c230 */ /* 0x000fe40000004100 */
[----:B------:R-:W-:Y:S01]  /*28410*/  @!P6 FFMA R194, R33, R123, R194 ;  /* 0x0000007b21c2e223 */ /* 0x000fe200000000c2 */
[----:B------:R-:W-:Y:S01]  /*28420*/  @!P3 MOV R21, 0x400 ;  /* 0x000004000015b802 */ /* 0x000fe20000000f00 */
[----:B------:R-:W2:Y:S01]  /*28430*/  @!P0 LDS.U16 R33, [R151+0x3e16] ;  /* 0x003e160097218984 */ /* 0x000ea20000000400 */
[----:B------:R-:W-:Y:S01]  /*28440*/  ISETP.GE.AND P6, PT, R180, R3, PT ;  /* 0x00000003b400720c */ /* 0x000fe20003fc6270 */
[----:B-1----:R-:W-:Y:S01]  /*28450*/  @!P4 FFMA R13, R200, R196, R13 ;  /* 0x000000c4c80dc223 */ /* 0x002fe2000000000d */
[----:B----4-:R-:W-:Y:S01]  /*28460*/  @!P3 LEA R216, R216, R21, 0x18 ;  /* 0x00000015d8d8b211 */ /* 0x010fe200078ec0ff */
[----:B------:R-:W-:Y:S01]  /*28470*/  IMAD.MOV.U32 R196, RZ, RZ, RZ ;  /* 0x000000ffffc47224 */ /* 0x000fe200078e00ff */
[----:B------:R-:W-:-:S02]  /*28480*/  ISETP.NE.AND P3, PT, R167, RZ, PT ;  /* 0x000000ffa700720c */ /* 0x000fc40003f65270 */
[----:B------:R-:W-:Y:S02]  /*28490*/  ISETP.GE.AND P5, PT, R104, R3, PT ;  /* 0x000000036800720c */ /* 0x000fe40003fa6270 */
[----:B------:R-:W-:Y:S02]  /*284a0*/  @!P2 LEA R208, R208, R157, 0x18 ;  /* 0x0000009dd0d0a211 */ /* 0x000fe400078ec0ff */
[----:B------:R-:W-:Y:S02]  /*284b0*/  @!P1 MOV R157, 0x400 ;  /* 0x00000400009d9802 */ /* 0x000fe40000000f00 */
[-C--:B------:R-:W-:Y:S01]  /*284c0*/  ISETP.GE.AND P4, PT, R182, R3.reuse, PT ;  /* 0x00000003b600720c */ /* 0x080fe20003f86270 */
[----:B------:R-:W1:Y:S01]  /*284d0*/  @!P6 S2R R123, SR_CgaCtaId ;  /* 0x00000000007be919 */ /* 0x000e620000008800 */
[----:B------:R-:W-:-:S03]  /*284e0*/  ISETP.GE.AND P6, PT, R160, R3, PT ;  /* 0x00000003a000720c */ /* 0x000fc60003fc6270 */
[----:B------:R-:W-:Y:S01]  /*284f0*/  @!P3 HADD2.F32 R198, -RZ, R107.H0_H0 ;  /* 0x2000006bffc6b230 */ /* 0x000fe20000004100 */
[----:B------:R-:W-:Y:S01]  /*28500*/  P2R R163, PR, RZ, 0x40 ;  /* 0x00000040ffa37803 */ /* 0x000fe20000000000 */
[----:B------:R-:W-:Y:S01]  /*28510*/  @!P5 HADD2.F32 R117, -RZ, R117.H0_H0 ;  /* 0x20000075ff75d230 */ /* 0x000fe20000004100 */
[----:B------:R-:W-:Y:S01]  /*28520*/  ISETP.GE.AND P5, PT, R14, R3, PT ;  /* 0x000000030e00720c */ /* 0x000fe20003fa6270 */
[----:B------:R4:W5:Y:S01]  /*28530*/  @!P2 LDS.U16 R107, [R208+0x3198] ;  /* 0x00319800d06ba984 */ /* 0x0009620000000400 */
[----:B------:R-:W-:Y:S01]  /*28540*/  @!P3 FFMA R15, R198, R125, R15 ;  /* 0x0000007dc60fb223 */ /* 0x000fe2000000000f */
[----:B------:R-:W-:Y:S02]  /*28550*/  P2R R125, PR, RZ, 0x8 ;  /* 0x00000008ff7d7803 */ /* 0x000fe40000000000 */
[----:B------:R-:W-:Y:S01]  /*28560*/  ISETP.GE.AND P3, PT, R104, R3, PT ;  /* 0x000000036800720c */ /* 0x000fe20003f66270 */
[----:B------:R-:W4:Y:S01]  /*28570*/  @!P4 S2R R200, SR_CgaCtaId ;  /* 0x0000000000c8c919 */ /* 0x000f220000008800 */
[----:B---3--:R-:W-:-:S02]  /*28580*/  @!P1 LEA R210, R210, R157, 0x18 ;  /* 0x0000009dd2d29211 */ /* 0x008fc400078ec0ff */
[----:B------:R-:W-:Y:S01]  /*28590*/  ISETP.NE.AND P4, PT, R159, RZ, PT ;  /* 0x000000ff9f00720c */ /* 0x000fe20003f85270 */
[----:B------:R-:W3:Y:S01]  /*285a0*/  @!P6 S2R R198, SR_CgaCtaId ;  /* 0x0000000000c6e919 */ /* 0x000ee20000008800 */
[-C--:B------:R-:W-:Y:S02]  /*285b0*/  ISETP.GE.AND P6, PT, R22, R3.reuse, PT ;  /* 0x000000031600720c */ /* 0x080fe40003fc6270 */
[----:B------:R-:W-:Y:S01]  /*285c0*/  @!P5 HADD2.F32 R119, -RZ, R119.H0_H0 ;  /* 0x20000077ff77d230 */ /* 0x000fe20000004100 */
[----:B------:R-:W5:Y:S01]  /*285d0*/  @!P2 LDS R157, [R81+0xc] ;  /* 0x00000c00519da984 */ /* 0x000f620000000800 */
[----:B------:R-:W-:-:S03]  /*285e0*/  ISETP.GE.AND P2, PT, R8, R3, PT ;  /* 0x000000030800720c */ /* 0x000fc60003f46270 */
[----:B------:R-:W-:Y:S01]  /*285f0*/  @!P3 FFMA R196, R0, R117, RZ ;  /* 0x0000007500c4b223 */ /* 0x000fe200000000ff */
[----:B------:R-:W-:Y:S01]  /*28600*/  ISETP.GE.AND P3, PT, R18, R3, PT ;  /* 0x000000031200720c */ /* 0x000fe20003f66270 */
[----:B------:R-:W-:Y:S01]  /*28610*/  @!P1 LDS.U16 R109, [R210+0x3218] ;  /* 0x00321800d26d9984 */ /* 0x000fe20000000400 */
[----:B------:R-:W-:Y:S01]  /*28620*/  P2R R159, PR, RZ, 0x4 ;  /* 0x00000004ff9f7803 */ /* 0x000fe20000000000 */
[----:B------:R-:W-:Y:S01]  /*28630*/  @!P5 FFMA R196, R119, R153, R196 ;  /* 0x0000009977c4d223 */ /* 0x000fe200000000c4 */
[----:B------:R-:W-:Y:S01]  /*28640*/  @!P4 HADD2.F32 R0, -RZ, R115.H0_H0 ;  /* 0x20000073ff00c230 */ /* 0x000fe20000004100 */
[----:B------:R-:W-:Y:S01]  /*28650*/  P2R R21, PR, RZ, 0x8 ;  /* 0x00000008ff157803 */ /* 0x000fe20000000000 */
[----:B0-----:R-:W-:Y:S01]  /*28660*/  @!P6 HADD2.F32 R121, -RZ, R121.H0_H0 ;  /* 0x20000079ff79e230 */ /* 0x001fe20000004100 */
[----:B------:R-:W-:Y:S01]  /*28670*/  @!P1 LDS R153, [R81+0x10] ;  /* 0x0000100051999984 */ /* 0x000fe20000000800 */
[----:B------:R-:W-:Y:S01]  /*28680*/  ISETP.GE.AND P1, PT, R26, R3, PT ;  /* 0x000000031a00720c */ /* 0x000fe20003f26270 */
[----:B------:R-:W-:Y:S01]  /*28690*/  @!P4 FFMA R15, R0, R149, R15 ;  /* 0x00000095000fc223 */ /* 0x000fe2000000000f */
[-C--:B------:R-:W-:Y:S01]  /*286a0*/  ISETP.GE.AND P4, PT, R176, R3.reuse, PT ;  /* 0x00000003b000720c */ /* 0x080fe20003f86270 */
[----:B------:R-:W0:Y:S01]  /*286b0*/  @!P2 S2R R204, SR_CgaCtaId ;  /* 0x0000000000cca919 */ /* 0x000e220000008800 */
[----:B------:R-:W-:Y:S01]  /*286c0*/  ISETP.GE.AND P2, PT, R12, R3, PT ;  /* 0x000000030c00720c */ /* 0x000fe20003f46270 */
[----:B------:R-:W-:Y:S01]  /*286d0*/  @!P6 FFMA R196, R121, R155, R196 ;  /* 0x0000009b79c4e223 */ /* 0x000fe200000000c4 */
[-C--:B------:R-:W-:Y:S01]  /*286e0*/  ISETP.GE.AND P6, PT, R128, R3.reuse, PT ;  /* 0x000000038000720c */ /* 0x080fe20003fc6270 */
[----:B------:R-:W0:Y:S01]  /*286f0*/  @!P3 S2R R206, SR_CgaCtaId ;  /* 0x0000000000ceb919 */ /* 0x000e220000008800 */
[----:B------:R-:W-:-:S02]  /*28700*/  ISETP.GE.AND P3, PT, R6, R3, PT ;  /* 0x000000030600720c */ /* 0x000fc40003f66270 */
[----:B------:R-:W-:-:S03]  /*28710*/  ISETP.GE.AND P5, PT, R20, R3, PT ;  /* 0x000000031400720c */ /* 0x000fc60003fa6270 */
[----:B------:R-:W0:Y:S04]  /*28720*/  @!P1 S2R R212, SR_CgaCtaId ;  /* 0x0000000000d49919 */ /* 0x000e280000008800 */
[----:B------:R-:W-:Y:S04]  /*28730*/  @!P2 LDS.U16 R115, [R161+0x3298] ;  /* 0x00329800a173a984 */ /* 0x000fe80000000400 */
[----:B------:R-:W-:Y:S01]  /*28740*/  @!P2 LDS R149, [R81+0x14] ;  /* 0x000014005195a984 */ /* 0x000fe20000000800 */
[----:B------:R-:W-:-:S03]  /*28750*/  ISETP.GE.AND P2, PT, R182, R3, PT ;  /* 0x00000003b600720c */ /* 0x000fc60003f46270 */
[----:B------:R-:W-:Y:S04]  /*28760*/  @!P6 LDS.U16 R111, [R111+0x4994] ;  /* 0x004994006f6fe984 */ /* 0x000fe80000000400 */
[----:B------:R-:W-:Y:S01]  /*28770*/  @!P6 LDS R121, [R81+0xcc] ;  /* 0x0000cc005179e984 */ /* 0x000fe20000000800 */
[----:B------:R-:W-:-:S03]  /*28780*/  ISETP.GE.AND P6, PT, R180, R3, PT ;  /* 0x00000003b400720c */ /* 0x000fc60003fc6270 */
[----:B------:R-:W-:Y:S04]  /*28790*/  @!P3 LDS.U16 R117, [R216+0x3318] ;  /* 0x00331800d875b984 */ /* 0x000fe80000000400 */
[----:B------:R-:W-:Y:S01]  /*287a0*/  @!P3 LDS R155, [R81+0x18] ;  /* 0x00001800519bb984 */ /* 0x000fe20000000800 */
[----:B------:R-:W-:Y:S02]  /*287b0*/  ISETP.NE.AND P3, PT, R21, RZ, PT ;  /* 0x000000ff1500720c */ /* 0x000fe40003f65270 */
[----:B------:R-:W-:Y:S01]  /*287c0*/  @!P2 MOV R21, 0x400 ;  /* 0x000004000015a802 */ /* 0x000fe20000000f00 */
[----:B------:R-:W0:Y:S01]  /*287d0*/  @!P4 LDS.U16 R25, [R25+0x4e92] ;  /* 0x004e92001919c984 */ /* 0x000e220000000400 */
[----:B------:R-:W-:Y:S02]  /*287e0*/  P2R R167, PR, RZ, 0x8 ;  /* 0x00000008ffa77803 */ /* 0x000fe40000000000 */
[----:B------:R-:W-:Y:S01]  /*287f0*/  @!P6 MOV R0, 0x400 ;  /* 0x000004000000e802 */ /* 0x000fe20000000f00 */
[----:B------:R-:W0:Y:S01]  /*28800*/  @!P4 LDS R119, [R81+0xf4] ;  /* 0x0000f4005177c984 */ /* 0x000e220000000800 */
[----:B----4-:R-:W-:Y:S01]  /*28810*/  @!P2 LEA R21, R200, R21, 0x18 ;  /* 0x00000015c815a211 */ /* 0x010fe200078ec0ff */
[----:B--2---:R-:W-:Y:S01]  /*28820*/  @!P0 HADD2.F32 R200, -RZ, R33.H0_H0 ;  /* 0x20000021ffc88230 */ /* 0x004fe20000004100 */
[----:B------:R-:W-:Y:S01]  /*28830*/  ISETP.NE.AND P2, PT, R159, RZ, PT ;  /* 0x000000ff9f00720c */ /* 0x000fe20003f45270 */
[----:B------:R-:W2:Y:S01]  /*28840*/  @!P5 S2R R208, SR_CgaCtaId ;  /* 0x0000000000d0d919 */ /* 0x000ea20000008800 */
[----:B-1----:R-:W-:-:S02]  /*28850*/  @!P6 LEA R0, R123, R0, 0x18 ;  /* 0x000000007b00e211 */ /* 0x002fc400078ec0ff */
[----:B------:R-:W-:Y:S01]  /*28860*/  ISETP.NE.AND P6, PT, R163, RZ, PT ;  /* 0x000000ffa300720c */ /* 0x000fe20003fc5270 */
[----:B------:R-:W-:Y:S01]  /*28870*/  @!P0 FFMA R15, R202, R200, R15 ;  /* 0x000000c8ca0f8223 */ /* 0x000fe2000000000f */
[----:B------:R-:W-:Y:S02]  /*28880*/  ISETP.GE.AND P0, PT, R152, R3, PT ;  /* 0x000000039800720c */ /* 0x000fe40003f06270 */
[----:B------:R-:W-:-:S05]  /*28890*/  @!P5 MOV R163, 0x400 ;  /* 0x0000040000a3d802 */ /* 0x000fca0000000f00 */
[----:B------:R-:W-:Y:S02]  /*288a0*/  @!P2 MOV R151, 0x400 ;  /* 0x000004000097a802 */ /* 0x000fe40000000f00 */
[----:B------:R-:W-:Y:S02]  /*288b0*/  ISETP.NE.AND P2, PT, R165, RZ, PT ;  /* 0x000000ffa500720c */ /* 0x000fe40003f45270 */
[----:B------:R-:W-:Y:S02]  /*288c0*/  @!P6 MOV R123, 0x400 ;  /* 0x00000400007be802 */ /* 0x000fe40000000f00 */
[----:B------:R-:W-:Y:S02]  /*288d0*/  P2R R165, PR, RZ, 0x40 ;  /* 0x00000040ffa57803 */ /* 0x000fe40000000000 */
[----:B---3--:R-:W-:Y:S02]  /*288e0*/  @!P6 LEA R123, R198, R123, 0x18 ;  /* 0x0000007bc67be211 */ /* 0x008fe400078ec0ff */
[----:B------:R-:W-:-:S05]  /*288f0*/  ISETP.GE.AND P6, PT, R8, R3, PT ;  /* 0x000000030800720c */ /* 0x000fca0003fc6270 */
[----:B-----5:R-:W-:-:S05]  /*28900*/  @!P2 HADD2.F32 R107, -RZ, R107.H0_H0 ;  /* 0x2000006bff6ba230 */ /* 0x020fca0000004100 */
[----:B------:R-:W-:Y:S01]  /*28910*/  @!P2 FFMA R196, R107, R157, R196 ;  /* 0x0000009d6bc4a223 */ /* 0x000fe200000000c4 */
[----:B------:R-:W-:Y:S01]  /*28920*/  ISETP.GE.AND P2, PT, R156, R3, PT ;  /* 0x000000039c00720c */ /* 0x000fe20003f46270 */
[----:B0-----:R-:W-:Y:S01]  /*28930*/  @!P4 HADD2.F32 R198, -RZ, R25.H0_H0 ;  /* 0x20000019ffc6c230 */ /* 0x001fe20000004100 */
[----:B------:R-:W-:Y:S02]  /*28940*/  @!P6 LEA R159, R204, R151, 0x18 ;  /* 0x00000097cc9fe211 */ /* 0x000fe400078ec0ff */
[----:B------:R-:W-:Y:S02]  /*28950*/  @!P3 MOV R151, 0x400 ;  /* 0x000004000097b802 */ /* 0x000fe40000000f00 */
[----:B------:R-:W-:Y:S01]  /*28960*/  P2R R157, PR, RZ, 0x4 ;  /* 0x00000004ff9d7803 */ /* 0x000fe20000000000 */
[----:B------:R0:W1:Y:S01]  /*28970*/  @!P6 LDS.U16 R107, [R159+0x3398] ;  /* 0x003398009f6be984 */ /* 0x0000620000000400 */
[----:B------:R-:W-:Y:S01]  /*28980*/  @!P3 LEA R161, R206, R151, 0x18 ;  /* 0x00000097cea1b211 */ /* 0x000fe200078ec0ff */
[----:B------:R-:W-:Y:S01]  /*28990*/  @!P4 FFMA R13, R198, R119, R13 ;  /* 0x00000077c60dc223 */ /* 0x000fe2000000000d */
[----:B------:R-:W-:Y:S01]  /*289a0*/  @!P1 MOV R151, 0x400 ;  /* 0x0000040000979802 */ /* 0x000fe20000000f00 */
[----:B------:R-:W3:Y:S01]  /*289b0*/  @!P0 S2R R198, SR_CgaCtaId ;  /* 0x0000000000c68919 */ /* 0x000ee20000008800 */
[----:B------:R-:W-:-:S02]  /*289c0*/  ISETP.GE.AND P3, PT, R10, R3, PT ;  /* 0x000000030a00720c */ /* 0x000fc40003f66270 */
[----:B------:R-:W-:Y:S01]  /*289d0*/  @!P1 LEA R212, R212, R151, 0x18 ;  /* 0x00000097d4d49211 */ /* 0x000fe200078ec0ff */
[----:B------:R-:W4:Y:S01]  /*289e0*/  @!P2 S2R R206, SR_CgaCtaId ;  /* 0x0000000000cea919 */ /* 0x000f220000008800 */
[----:B------:R-:W-:Y:S02]  /*289f0*/  ISETP.GE.AND P2, PT, R32, R3, PT ;  /* 0x000000032000720c */ /* 0x000fe40003f46270 */
[----:B--2---:R-:W-:Y:S01]  /*28a00*/  @!P5 LEA R163, R208, R163, 0x18 ;  /* 0x000000a3d0a3d211 */ /* 0x004fe200078ec0ff */
[----:B------:R-:W2:Y:S01]  /*28a10*/  @!P6 LDS R151, [R81+0x1c] ;  /* 0x00001c005197e984 */ /* 0x000ea20000000800 */
[-C--:B------:R-:W-:Y:S02]  /*28a20*/  ISETP.GE.AND P6, PT, R12, R3.reuse, PT ;  /* 0x000000030c00720c */ /* 0x080fe40003fc6270 */
[----:B0-----:R-:W-:Y:S02]  /*28a30*/  P2R R159, PR, RZ, 0x1 ;  /* 0x00000001ff9f7803 */ /* 0x001fe40000000000 */
[-C--:B------:R-:W-:Y:S01]  /*28a40*/  ISETP.GE.AND P5, PT, R158, R3.reuse, PT ;  /* 0x000000039e00720c */ /* 0x080fe20003fa6270 */
[----:B------:R-:W-:Y:S01]  /*28a50*/  @!P3 HADD2.F32 R109, -RZ, R109.H0_H0 ;  /* 0x2000006dff6db230 */ /* 0x000fe20000004100 */
[----:B------:R-:W-:-:S03]  /*28a60*/  ISETP.GE.AND P0, PT, R108, R3, PT ;  /* 0x000000036c00720c */ /* 0x000fc60003f06270 */
[----:B------:R-:W0:Y:S01]  /*28a70*/  @!P2 S2R R210, SR_CgaCtaId ;  /* 0x0000000000d2a919 */ /* 0x000e220000008800 */
[----:B------:R-:W-:Y:S01]  /*28a80*/  @!P3 FFMA R196, R153, R109, R196 ;  /* 0x0000006d99c4b223 */ /* 0x000fe200000000c4 */
[-C--:B------:R-:W-:Y:S02]  /*28a90*/  ISETP.GE.AND P2, PT, R6, R3.reuse, PT ;  /* 0x000000030600720c */ /* 0x080fe40003f46270 */
[----:B------:R-:W-:Y:S01]  /*28aa0*/  @!P6 HADD2.F32 R115, -RZ, R115.H0_H0 ;  /* 0x20000073ff73e230 */ /* 0x000fe20000004100 */
[----:B------:R-:W-:-:S03]  /*28ab0*/  ISETP.GE.AND P3, PT, R128, R3, PT ;  /* 0x000000038000720c */ /* 0x000fc60003f66270 */
[----:B------:R-:W5:Y:S01]  /*28ac0*/  @!P5 S2R R204, SR_CgaCtaId ;  /* 0x0000000000ccd919 */ /* 0x000f620000008800 */
[----:B------:R-:W-:Y:S01]  /*28ad0*/  @!P6 FFMA R196, R115, R149, R196 ;  /* 0x0000009573c4e223 */ /* 0x000fe200000000c4 */
[----:B------:R-:W-:Y:S02]  /*28ae0*/  ISETP.NE.AND P6, PT, R165, RZ, PT ;  /* 0x000000ffa500720c */ /* 0x000fe40003fc5270 */
[----:B------:R-:W-:Y:S01]  /*28af0*/  P2R R165, PR, RZ, 0x10 ;  /* 0x00000010ffa57803 */ /* 0x000fe20000000000 */
[----:B------:R-:W3:Y:S01]  /*28b00*/  @!P0 S2R R202, SR_CgaCtaId ;  /* 0x0000000000ca8919 */ /* 0x000ee20000008800 */
[-C--:B------:R-:W-:Y:S01]  /*28b10*/  ISETP.GE.AND P4, PT, R6, R3.reuse, PT ;  /* 0x000000030600720c */ /* 0x080fe20003f86270 */
[----:B------:R-:W-:Y:S01]  /*28b20*/  @!P2 HADD2.F32 R117, -RZ, R117.H0_H0 ;  /* 0x20000075ff75a230 */ /* 0x000fe20000004100 */
[----:B------:R-:W-:Y:S02]  /*28b30*/  ISETP.NE.AND P2, PT, R157, RZ, PT ;  /* 0x000000ff9d00720c */ /* 0x000fe40003f45270 */
[----:B------:R-:W-:Y:S01]  /*28b40*/  @!P3 HADD2.F32 R111, -RZ, R111.H0_H0 ;  /* 0x2000006fff6fb230 */ /* 0x000fe20000004100 */
[----:B------:R-:W-:-:S02]  /*28b50*/  ISETP.GE.AND P0, PT, R126, R3, PT ;  /* 0x000000037e00720c */ /* 0x000fc40003f06270 */
[----:B------:R-:W-:Y:S02]  /*28b60*/  ISETP.GE.AND P5, PT, R154, R3, PT ;  /* 0x000000039a00720c */ /* 0x000fe40003fa6270 */
[----:B------:R-:W-:Y:S01]  /*28b70*/  @!P3 FFMA R194, R111, R121, R194 ;  /* 0x000000796fc2b223 */ /* 0x000fe200000000c2 */
[----:B------:R-:W-:Y:S01]  /*28b80*/  ISETP.GE.AND P3, PT, R126, R3, PT ;  /* 0x000000037e00720c */ /* 0x000fe20003f66270 */
[----:B------:R-:W-:Y:S01]  /*28b90*/  @!P6 LDS.U16 R25, [R123+0x3e96] ;  /* 0x003e96007b19e984 */ /* 0x000fe20000000400 */
[----:B------:R-:W-:Y:S01]  /*28ba0*/  P2R R169, PR, RZ, 0x20 ;  /* 0x00000020ffa97803 */ /* 0x000fe20000000000 */
[----:B------:R-:W-:Y:S01]  /*28bb0*/  @!P4 FFMA R196, R117, R155, R196 ;  /* 0x0000009b75c4c223 */ /* 0x000fe200000000c4 */
[-C--:B------:R-:W-:Y:S01]  /*28bc0*/  ISETP.GE.AND P4, PT, R110, R3.reuse, PT ;  /* 0x000000036e00720c */ /* 0x080fe20003f86270 */
[----:B------:R-:W-:Y:S01]  /*28bd0*/  @!P6 LDS R121, [R81+0x74] ;  /* 0x000074005179e984 */ /* 0x000fe20000000800 */
[----:B------:R-:W-:Y:S02]  /*28be0*/  @!P2 MOV R115, 0x400 ;  /* 0x000004000073a802 */ /* 0x000fe40000000f00 */
[----:B------:R-:W-:Y:S01]  /*28bf0*/  P2R R157, PR, RZ, 0x10 ;  /* 0x00000010ff9d7803 */ /* 0x000fe20000000000 */
[----:B------:R-:W-:Y:S01]  /*28c00*/  @!P0 LDS.U16 R35, [R35+0x4a14] ;  /* 0x004a140023238984 */ /* 0x000fe20000000400 */
[----:B------:R-:W-:-:S02]  /*28c10*/  ISETP.GE.AND P0, PT, R158, R3, PT ;  /* 0x000000039e00720c */ /* 0x000fc40003f06270 */
[----:B----4-:R-:W-:Y:S01]  /*28c20*/  @!P2 LEA R206, R206, R115, 0x18 ;  /* 0x00000073cecea211 */ /* 0x010fe200078ec0ff */
[----:B------:R-:W-:Y:S01]  /*28c30*/  @!P3 LDS R119, [R81+0xd0] ;  /* 0x0000d0005177b984 */ /* 0x000fe20000000800 */
[-C--:B------:R-:W-:Y:S02]  /*28c40*/  ISETP.GE.AND P3, PT, R114, R3.reuse, PT ;  /* 0x000000037200720c */ /* 0x080fe40003f66270 */
[----:B------:R-:W-:Y:S01]  /*28c50*/  @!P5 MOV R117, 0x400 ;  /* 0x000004000075d802 */ /* 0x000fe20000000f00 */
[----:B------:R-:W4:Y:S01]  /*28c60*/  @!P4 S2R R214, SR_CgaCtaId ;  /* 0x0000000000d6c919 */ /* 0x000f220000008800 */
[----:B------:R-:W-:Y:S01]  /*28c70*/  ISETP.GE.AND P4, PT, R20, R3, PT ;  /* 0x000000031400720c */ /* 0x000fe20003f86270 */
[----:B------:R-:W3:Y:S04]  /*28c80*/  @!P5 S2R R208, SR_CgaCtaId ;  /* 0x0000000000d0d919 */ /* 0x000ee80000008800 */
[----:B------:R-:W-:Y:S01]  /*28c90*/  @!P0 MOV R33, 0x400 ;  /* 0x0000040000218802 */ /* 0x000fe20000000f00 */
[----:B------:R-:W4:Y:S03]  /*28ca0*/  @!P1 LDS.U16 R115, [R212+0x3518] ;  /* 0x00351800d4739984 */ /* 0x000f260000000400 */
[----:B-----5:R-:W-:Y:S01]  /*28cb0*/  @!P0 LEA R33, R204, R33, 0x18 ;  /* 0x00000021cc218211 */ /* 0x020fe200078ec0ff */
[----:B------:R-:W5:Y:S01]  /*28cc0*/  @!P3 S2R R200, SR_CgaCtaId ;  /* 0x0000000000c8b919 */ /* 0x000f620000008800 */
[----:B------:R-:W-:-:S02]  /*28cd0*/  ISETP.NE.AND P3, PT, R167, RZ, PT ;  /* 0x000000ffa700720c */ /* 0x000fc40003f65270 */
[----:B------:R-:W-:Y:S01]  /*28ce0*/  P2R R167, PR, RZ, 0x4 ;  /* 0x00000004ffa77803 */ /* 0x000fe20000000000 */
[----:B------:R4:W-:Y:S01]  /*28cf0*/  @!P4 LDS.U16 R111, [R163+0x3498] ;  /* 0x00349800a36fc984 */ /* 0x0009e20000000400 */
[----:B------:R-:W-:-:S03]  /*28d00*/  ISETP.GE.AND P2, PT, R8, R3, PT ;  /* 0x000000030800720c */ /* 0x000fc60003f46270 */
[----:B------:R-:W-:Y:S01]  /*28d10*/  @!P4 LDS R155, [R81+0x24] ;  /* 0x00002400519bc984 */ /* 0x000fe20000000800 */
[----:B------:R-:W-:-:S03]  /*28d20*/  ISETP.GE.AND P4, PT, R32, R3, PT ;  /* 0x000000032000720c */ /* 0x000fc60003f86270 */
[----:B------:R-:W-:Y:S04]  /*28d30*/  @!P0 LDS.U16 R33, [R33+0x3f16] ;  /* 0x003f160021218984 */ /* 0x000fe80000000400 */
[----:B------:R5:W5:Y:S02]  /*28d40*/  @!P3 LDS.U16 R109, [R161+0x3418] ;  /* 0x00341800a16db984 */ /* 0x000b640000000400 */
[----:B-1----:R-:W-:Y:S02]  /*28d50*/  @!P2 HADD2.F32 R107, -RZ, R107.H0_H0 ;  /* 0x2000006bff6ba230 */ /* 0x002fe40000004100 */
[----:B------:R-:W1:Y:S01]  /*28d60*/  @!P3 LDS R153, [R81+0x20] ;  /* 0x000020005199b984 */ /* 0x000e620000000800 */
[----:B------:R-:W-:Y:S02]  /*28d70*/  ISETP.GE.AND P3, PT, R112, R3, PT ;  /* 0x000000037000720c */ /* 0x000fe40003f66270 */
[----:B------:R-:W-:Y:S01]  /*28d80*/  @!P4 MOV R149, 0x400 ;  /* 0x000004000095c802 */ /* 0x000fe20000000f00 */
[----:B--2---:R-:W-:Y:S01]  /*28d90*/  @!P2 FFMA R196, R107, R151, R196 ;  /* 0x000000976bc4a223 */ /* 0x004fe200000000c4 */
[----:B------:R-:W-:Y:S01]  /*28da0*/  ISETP.GE.AND P2, PT, R114, R3, PT ;  /* 0x000000037200720c */ /* 0x000fe20003f46270 */
[----:B------:R-:W-:Y:S01]  /*28db0*/  @!P0 LDS R107, [R81+0x78] ;  /* 0x00007800516b8984 */ /* 0x000fe20000000800 */
[----:B0-----:R-:W-:-:S02]  /*28dc0*/  @!P4 LEA R210, R210, R149, 0x18 ;  /* 0x00000095d2d2c211 */ /* 0x001fc400078ec0ff */
[----:B------:R-:W-:Y:S02]  /*28dd0*/  ISETP.NE.AND P4, PT, R157, RZ, PT ;  /* 0x000000ff9d00720c */ /* 0x000fe40003f85270 */
[----:B------:R-:W-:Y:S01]  /*28de0*/  ISETP.NE.AND P0, PT, R159, RZ, PT ;  /* 0x000000ff9f00720c */ /* 0x000fe20003f05270 */
[----:B------:R-:W0:Y:S01]  /*28df0*/  @!P1 LDS R157, [R81+0x28] ;  /* 0x00002800519d9984 */ /* 0x000e220000000800 */
[----:B------:R-:W-:Y:S02]  /*28e00*/  P2R R173, PR, RZ, 0x10 ;  /* 0x00000010ffad7803 */ /* 0x000fe40000000000 */
[----:B---3--:R-:W-:Y:S01]  /*28e10*/  @!P5 LEA R208, R208, R117, 0x18 ;  /* 0x00000075d0d0d211 */ /* 0x008fe200078ec0ff */
[----:B------:R-:W2:Y:S01]  /*28e20*/  @!P3 S2R R216, SR_CgaCtaId ;  /* 0x0000000000d8b919 */ /* 0x000ea20000008800 */
[----:B------:R-:W-:Y:S01]  /*28e30*/  ISETP.GE.AND P5, PT, R32, R3, PT ;  /* 0x000000032000720c */ /* 0x000fe20003fa6270 */
[----:B----4-:R-:W-:Y:S01]  /*28e40*/  @!P1 HADD2.F32 R115, -RZ, R115.H0_H0 ;  /* 0x20000073ff739230 */ /* 0x010fe20000004100 */
[----:B------:R-:W-:-:S02]  /*28e50*/  P2R R175, PR, RZ, 0x1 ;  /* 0x00000001ffaf7803 */ /* 0x000fc40000000000 */
[----:B------:R-:W-:Y:S02]  /*28e60*/  @!P2 MOV R151, 0x400 ;  /* 0x000004000097a802 */ /* 0x000fe40000000f00 */
[----:B------:R-:W-:Y:S02]  /*28e70*/  @!P4 MOV R163, 0x400 ;  /* 0x0000040000a3c802 */ /* 0x000fe40000000f00 */
[----:B------:R-:W-:Y:S02]  /*28e80*/  @!P0 MOV R123, 0x400 ;  /* 0x00000400007b8802 */ /* 0x000fe40000000f00 */
[----:B------:R-:W-:Y:S02]  /*28e90*/  @!P4 LEA R163, R214, R163, 0x18 ;  /* 0x000000a3d6a3c211 */ /* 0x000fe400078ec0ff */
[----:B------:R-:W-:Y:S01]  /*28ea0*/  ISETP.GE.AND P4, PT, R174, R3, PT ;  /* 0x00000003ae00720c */ /* 0x000fe20003f86270 */
[----:B------:R3:W4:Y:S01]  /*28eb0*/  @!P5 LDS.U16 R117, [R210+0x3598] ;  /* 0x00359800d275d984 */ /* 0x0007220000000400 */
[----:B------:R-:W-:Y:S01]  /*28ec0*/  @!P0 LEA R149, R198, R123, 0x18 ;  /* 0x0000007bc6958211 */ /* 0x000fe200078ec0ff */
[----:B------:R-:W-:Y:S01]  /*28ed0*/  @!P6 HADD2.F32 R198, -RZ, R25.H0_H0 ;  /* 0x20000019ffc6e230 */ /* 0x000fe20000004100 */
[----:B------:R-:W-:Y:S01]  /*28ee0*/  ISETP.GE.AND P0, PT, R108, R3, PT ;  /* 0x000000036c00720c */ /* 0x000fe20003f06270 */
[----:B------:R-:W4:Y:S01]  /*28ef0*/  @!P5 LDS R159, [R81+0x2c] ;  /* 0x00002c00519fd984 */ /* 0x000f220000000800 */
[----:B-----5:R-:W-:-:S02]  /*28f00*/  @!P2 LEA R123, R200, R151, 0x18 ;  /* 0x00000097c87ba211 */ /* 0x020fc400078ec0ff */
[----:B------:R-:W-:Y:S01]  /*28f10*/  ISETP.GE.AND P2, PT, R18, R3, PT ;  /* 0x000000031200720c */ /* 0x000fe20003f46270 */
[----:B------:R-:W-:Y:S01]  /*28f20*/  @!P6 FFMA R15, R198, R121, R15 ;  /* 0x00000079c60fe223 */ /* 0x000fe2000000000f */
[----:B------:R-:W-:Y:S02]  /*28f30*/  P2R R171, PR, RZ, 0x8 ;  /* 0x00000008ffab7803 */ /* 0x000fe40000000000 */
[-C--:B------:R-:W-:Y:S01]  /*28f40*/  ISETP.GE.AND P5, PT, R126, R3.reuse, PT ;  /* 0x000000037e00720c */ /* 0x080fe20003fa6270 */
[----:B------:R-:W5:Y:S01]  /*28f50*/  @!P4 S2R R200, SR_CgaCtaId ;  /* 0x0000000000c8c919 */ /* 0x000f620000008800 */
[----:B------:R-:W-:-:S03]  /*28f60*/  ISETP.GE.AND P4, PT, R150, R3, PT ;  /* 0x000000039600720c */ /* 0x000fc60003f86270 */
[----:B------:R-:W-:-:S04]  /*28f70*/  @!P0 MOV R151, 0x400 ;  /* 0x0000040000978802 */ /* 0x000fc80000000f00 */
[----:B------:R-:W-:Y:S01]  /*28f80*/  @!P0 LEA R161, R202, R151, 0x18 ;  /* 0x00000097caa18211 */ /* 0x000fe200078ec0ff */
[----:B------:R-:W-:Y:S01]  /*28f90*/  @!P2 HADD2.F32 R109, -RZ, R109.H0_H0 ;  /* 0x2000006dff6da230 */ /* 0x000fe20000004100 */
[----:B------:R-:W-:Y:S02]  /*28fa0*/  @!P3 MOV R151, 0x400 ;  /* 0x000004000097b802 */ /* 0x000fe40000000f00 */
[----:B------:R-:W-:Y:S02]  /*28fb0*/  @!P5 HADD2.F32 R35, -RZ, R35.H0_H0 ;  /* 0x20000023ff23d230 */ /* 0x000fe40000004100 */
[----:B------:R-:W5:Y:S01]  /*28fc0*/  @!P4 S2R R204, SR_CgaCtaId ;  /* 0x0000000000ccc919 */ /* 0x000f620000008800 */
[----:B--2---:R-:W-:Y:S01]  /*28fd0*/  @!P3 LEA R216, R216, R151, 0x18 ;  /* 0x00000097d8d8b211 */ /* 0x004fe200078ec0ff */
[----:B-1----:R-:W-:Y:S01]  /*28fe0*/  @!P2 FFMA R196, R153, R109, R196 ;  /* 0x0000006d99c4a223 */ /* 0x002fe200000000c4 */
[----:B------:R-:W-:Y:S01]  /*28ff0*/  ISETP.GE.AND P4, PT, R114, R3, PT ;  /* 0x000000037200720c */ /* 0x000fe20003f86270 */
[----:B------:R-:W-:Y:S01]  /*29000*/  @!P5 FFMA R194, R119, R35, R194 ;  /* 0x0000002377c2d223 */ /* 0x000fe200000000c2 */
[----:B------:R-:W-:-:S02]  /*29010*/  ISETP.GE.AND P3, PT, R20, R3, PT ;  /* 0x000000031400720c */ /* 0x000fc40003f66270 */
[-C--:B------:R-:W-:Y:S02]  /*29020*/  ISETP.GE.AND P5, PT, R148, R3.reuse, PT ;  /* 0x000000039400720c */ /* 0x080fe40003fa6270 */
[----:B------:R-:W-:Y:S02]  /*29030*/  ISETP.NE.AND P2, PT, R167, RZ, PT ;  /* 0x000000ffa700720c */ /* 0x000fe40003f45270 */
[----:B------:R-:W-:Y:S02]  /*29040*/  P2R R151, PR, RZ, 0x40 ;  /* 0x00000040ff977803 */ /* 0x000fe40000000000 */
[----:B------:R-:W-:-:S03]  /*29050*/  ISETP.GE.AND P6, PT, R146, R3, PT ;  /* 0x000000039200720c */ /* 0x000fc60003fc6270 */
[----:B------:R-:W-:Y:S02]  /*29060*/  @!P4 LDS.U16 R109, [R123+0x3618] ;  /* 0x003618007b6dc984 */ /* 0x000fe40000000400 */
[----:B------:R-:W-:Y:S02]  /*29070*/  @!P3 HADD2.F32 R111, -RZ, R111.H0_H0 ;  /* 0x2000006fff6fb230 */ /* 0x000fe40000004100 */
[----:B------:R-:W-:Y:S01]  /*29080*/  @!P4 LDS R153, [R81+0x30] ;  /* 0x000030005199c984 */ /* 0x000fe20000000800 */
[----:B------:R-:W-:Y:S02]  /*29090*/  ISETP.GE.AND P4, PT, R32, R3, PT ;  /* 0x000000032000720c */ /* 0x000fe40003f86270 */
[----:B------:R-:W-:Y:S01]  /*290a0*/  @!P3 FFMA R196, R111, R155, R196 ;  /* 0x0000009b6fc4b223 */ /* 0x000fe200000000c4 */
[-C--:B------:R-:W-:Y:S01]  /*290b0*/  ISETP.GE.AND P3, PT, R158, R3.reuse, PT ;  /* 0x000000039e00720c */ /* 0x080fe20003f66270 */
[----:B---3--:R-:W1:Y:S01]  /*290c0*/  @!P5 S2R R210, SR_CgaCtaId ;  /* 0x0000000000d2d919 */ /* 0x008e620000008800 */
[----:B------:R-:W-:Y:S01]  /*290d0*/  ISETP.GE.AND P5, PT, R34, R3, PT ;  /* 0x000000032200720c */ /* 0x000fe20003fa6270 */
[----:B0-----:R-:W-:Y:S01]  /*290e0*/  @!P1 FFMA R196, R115, R157, R196 ;  /* 0x0000009d73c49223 */ /* 0x001fe200000000c4 */
[----:B------:R-:W-:Y:S01]  /*290f0*/  ISETP.NE.AND P1, PT, R145, RZ, PT ;  /* 0x000000ff9100720c */ /* 0x000fe20003f25270 */
[----:B------:R-:W0:Y:S04]  /*29100*/  @!P2 LDS.U16 R35, [R206+0x3f96] ;  /* 0x003f9600ce23a984 */ /* 0x000e280000000400 */
[----:B------:R2:W-:Y:S01]  /*29110*/  @!P0 LDS.U16 R111, [R161+0x3698] ;  /* 0x00369800a16f8984 */ /* 0x0005e20000000400 */
[----:B----4-:R-:W-:-:S03]  /*29120*/  @!P4 HADD2.F32 R117, -RZ, R117.H0_H0 ;  /* 0x20000075ff75c230 */ /* 0x010fc60000004100 */
[----:B------:R-:W-:Y:S01]  /*29130*/  @!P3 HADD2.F32 R198, -RZ, R33.H0_H0 ;  /* 0x20000021ffc6b230 */ /* 0x000fe20000004100 */
[----:B------:R-:W-:Y:S01]  /*29140*/  @!P0 LDS R155, [R81+0x34] ;  /* 0x00003400519b8984 */ /* 0x000fe20000000800 */
[----:B------:R-:W-:Y:S01]  /*29150*/  @!P4 FFMA R196, R117, R159, R196 ;  /* 0x0000009f75c4c223 */ /* 0x000fe200000000c4 */
[----:B------:R-:W-:Y:S02]  /*29160*/  ISETP.NE.AND P4, PT, R173, RZ, PT ;  /* 0x000000ffad00720c */ /* 0x000fe40003f85270 */
[----:B------:R-:W-:Y:S01]  /*29170*/  @!P3 FFMA R15, R198, R107, R15 ;  /* 0x0000006bc60fb223 */ /* 0x000fe2000000000f */
[----:B------:R-:W-:Y:S01]  /*29180*/  ISETP.NE.AND P3, PT, R171, RZ, PT ;  /* 0x000000ffab00720c */ /* 0x000fe20003f65270 */
[----:B------:R-:W3:Y:S01]  /*29190*/  @!P6 S2R R212, SR_CgaCtaId ;  /* 0x0000000000d4e919 */ /* 0x000ee20000008800 */
[----:B------:R-:W-:Y:S02]  /*291a0*/  ISETP.NE.AND P0, PT, R175, RZ, PT ;  /* 0x000000ffaf00720c */ /* 0x000fe40003f05270 */
[----:B--2---:R-:W-:Y:S01]  /*291b0*/  P2R R161, PR, RZ, 0x10 ;  /* 0x00000010ffa17803 */ /* 0x004fe20000000000 */
[----:B------:R-:W2:Y:S01]  /*291c0*/  @!P5 S2R R214, SR_CgaCtaId ;  /* 0x0000000000d6d919 */ /* 0x000ea20000008800 */
[----:B------:R-:W-:-:S02]  /*291d0*/  P2R R167, PR, RZ, 0x1 ;  /* 0x00000001ffa77803 */ /* 0x000fc40000000000 */
[----:B------:R-:W-:Y:S01]  /*291e0*/  ISETP.NE.AND P5, PT, R169, RZ, PT ;  /* 0x000000ffa900720c */ /* 0x000fe20003fa5270 */
[----:B------:R-:W4:Y:S01]  /*291f0*/  @!P1 S2R R218, SR_CgaCtaId ;  /* 0x0000000000da9919 */ /* 0x000f220000008800 */
[----:B------:R5:W-:Y:S04]  /*29200*/  @!P4 LDS.U16 R115, [R163+0x3718] ;  /* 0x00371800a373c984 */ /* 0x000be80000000400 */
[----:B------:R-:W-:Y:S01]  /*29210*/  @!P4 LDS R157, [R81+0x38] ;  /* 0x00003800519dc984 */ /* 0x000fe20000000800 */
[----:B------:R-:W-:-:S03]  /*29220*/  ISETP.GE.AND P4, PT, R174, R3, PT ;  /* 0x00000003ae00720c */ /* 0x000fc60003f86270 */
[----:B------:R-:W-:Y:S01]  /*29230*/  @!P3 LDS.U16 R117, [R216+0x3798] ;  /* 0x00379800d875b984 */ /* 0x000fe20000000400 */
[----:B-----5:R-:W-:-:S03]  /*29240*/  P2R R163, PR, RZ, 0x8 ;  /* 0x00000008ffa37803 */ /* 0x020fc60000000000 */
[----:B------:R-:W-:Y:S01]  /*29250*/  @!P3 LDS R159, [R81+0x3c] ;  /* 0x00003c00519fb984 */ /* 0x000fe20000000800 */
[-C--:B------:R-:W-:Y:S01]  /*29260*/  ISETP.GE.AND P3, PT, R148, R3.reuse, PT ;  /* 0x000000039400720c */ /* 0x080fe20003f66270 */
[----:B0-----:R-:W-:Y:S02]  /*29270*/  @!P2 HADD2.F32 R198, -RZ, R35.H0_H0 ;  /* 0x20000023ffc6a230 */ /* 0x001fe40000004100 */
[----:B------:R0:W-:Y:S02]  /*29280*/  @!P0 LDS.U16 R107, [R149+0x4096] ;  /* 0x00409600956b8984 */ /* 0x0001e40000000400 */
[----:B------:R-:W-:Y:S02]  /*29290*/  @!P4 MOV R25, 0x400 ;  /* 0x000004000019c802 */ /* 0x000fe40000000f00 */
[----:B------:R-:W-:Y:S01]  /*292a0*/  @!P0 LDS R123, [R81+0x84] ;  /* 0x00008400517b8984 */ /* 0x000fe20000000800 */
[----:B------:R-:W-:Y:S02]  /*292b0*/  ISETP.GE.AND P0, PT, R150, R3, PT ;  /* 0x000000039600720c */ /* 0x000fe40003f06270 */
[----:B------:R-:W-:Y:S01]  /*292c0*/  @!P4 LEA R25, R200, R25, 0x18 ;  /* 0x00000019c819c211 */ /* 0x000fe200078ec0ff */
[----:B------:R-:W5:Y:S01]  /*292d0*/  @!P2 LDS R121, [R81+0x7c] ;  /* 0x00007c005179a984 */ /* 0x000f620000000800 */
[----:B------:R-:W-:-:S02]  /*292e0*/  ISETP.GE.AND P4, PT, R34, R3, PT ;  /* 0x000000032200720c */ /* 0x000fc40003f86270 */
[----:B------:R-:W-:Y:S01]  /*292f0*/  @!P3 MOV R145, 0x400 ;  /* 0x000004000091b802 */ /* 0x000fe20000000f00 */
[----:B------:R5:W5:Y:S03]  /*29300*/  @!P5 LDS.U16 R33, [R208+0x4016] ;  /* 0x00401600d021d984 */ /* 0x000b660000000400 */
[----:B-1----:R-:W-:Y:S01]  /*29310*/  @!P3 LEA R145, R210, R145, 0x18 ;  /* 0x00000091d291b211 */ /* 0x002fe200078ec0ff */
[----:B------:R-:W1:Y:S01]  /*29320*/  @!P5 LDS R202, [R81+0x80] ;  /* 0x0000800051cad984 */ /* 0x000e620000000800 */
[-C--:B------:R-:W-:Y:S02]  /*29330*/  ISETP.GE.AND P3, PT, R114, R3.reuse, PT ;  /* 0x000000037200720c */ /* 0x080fe40003f66270 */
[----:B------:R-:W-:Y:S02]  /*29340*/  @!P0 MOV R119, 0x400 ;  /* 0x0000040000778802 */ /* 0x000fe40000000f00 */
[----:B------:R-:W-:-:S02]  /*29350*/  ISETP.GE.AND P5, PT, R28, R3, PT ;  /* 0x000000031c00720c */ /* 0x000fc40003fa6270 */
[----:B------:R-:W-:Y:S02]  /*29360*/  @!P0 LEA R204, R204, R119, 0x18 ;  /* 0x00000077cccc8211 */ /* 0x000fe400078ec0ff */
[----:B------:R-:W-:Y:S02]  /*29370*/  @!P6 MOV R119, 0x400 ;  /* 0x000004000077e802 */ /* 0x000fe40000000f00 */
[----:B0-----:R-:W-:Y:S02]  /*29380*/  @!P4 MOV R149, 0x400 ;  /* 0x000004000095c802 */ /* 0x001fe40000000f00 */
[----:B---3--:R-:W-:Y:S01]  /*29390*/  @!P6 LEA R212, R212, R119, 0x18 ;  /* 0x00000077d4d4e211 */ /* 0x008fe200078ec0ff */
[----:B------:R-:W-:Y:S01]  /*293a0*/  @!P3 HADD2.F32 R35, -RZ, R109.H0_H0 ;  /* 0x2000006dff23b230 */ /* 0x000fe20000004100 */
[----:B--2---:R-:W-:Y:S01]  /*293b0*/  @!P4 LEA R119, R214, R149, 0x18 ;  /* 0x00000095d677c211 */ /* 0x004fe200078ec0ff */
[----:B------:R0:W-:Y:S01]  /*293c0*/  @!P0 LDS.U16 R109, [R204+0x4116] ;  /* 0x00411600cc6d8984 */ /* 0x0001e20000000400 */
[----:B------:R-:W-:-:S02]  /*293d0*/  @!P1 MOV R149, 0x400 ;  /* 0x0000040000959802 */ /* 0x000fc40000000f00 */
[----:B------:R-:W-:Y:S01]  /*293e0*/  @!P3 FFMA R196, R153, R35, R196 ;  /* 0x0000002399c4b223 */ /* 0x000fe200000000c4 */
[----:B------:R-:W-:Y:S01]  /*293f0*/  ISETP.GE.AND P3, PT, R108, R3, PT ;  /* 0x000000036c00720c */ /* 0x000fe20003f66270 */
[----:B------:R-:W-:Y:S01]  /*29400*/  @!P4 LDS.U16 R119, [R119+0x3818] ;  /* 0x003818007777c984 */ /* 0x000fe20000000400 */
[----:B----4-:R-:W-:Y:S02]  /*29410*/  @!P1 LEA R218, R218, R149, 0x18 ;  /* 0x00000095dada9211 */ /* 0x010fe400078ec0ff */
[----:B------:R-:W-:Y:S01]  /*29420*/  @!P5 MOV R35, 0x400 ;  /* 0x000004000023d802 */ /* 0x000fe20000000f00 */
[----:B------:R-:W-:Y:S01]  /*29430*/  @!P4 LDS R149, [R81+0x40] ;  /* 0x000040005195c984 */ /* 0x000fe20000000800 */
[----:B------:R-:W-:Y:S01]  /*29440*/  ISETP.GE.AND P4, PT, R178, R3, PT ;  /* 0x00000003b200720c */ /* 0x000fe20003f86270 */
[----:B------:R-:W2:Y:S01]  /*29450*/  @!P5 S2R R206, SR_CgaCtaId ;  /* 0x0000000000ced919 */ /* 0x000ea20000008800 */
[----:B-----5:R-:W-:-:S05]  /*29460*/  @!P2 FFMA R15, R198, R121, R15 ;  /* 0x00000079c60fa223 */ /* 0x020fca000000000f */
[----:B------:R-:W-:Y:S01]  /*29470*/  @!P3 HADD2.F32 R111, -RZ, R111.H0_H0 ;  /* 0x2000006fff6fb230 */ /* 0x000fe20000004100 */
[----:B------:R-:W-:Y:S02]  /*29480*/  ISETP.NE.AND P2, PT, R143, RZ, PT ;  /* 0x000000ff8f00720c */ /* 0x000fe40003f45270 */
[----:B------:R-:W-:Y:S01]  /*29490*/  @!P0 LDS R143, [R81+0x88] ;  /* 0x00008800518f8984 */ /* 0x000fe20000000800 */
[----:B------:R-:W-:Y:S01]  /*294a0*/  ISETP.GE.AND P0, PT, R154, R3, PT ;  /* 0x000000039a00720c */ /* 0x000fe20003f06270 */
[----:B------:R-:W-:Y:S01]  /*294b0*/  @!P3 FFMA R196, R111, R155, R196 ;  /* 0x0000009b6fc4b223 */ /* 0x000fe200000000c4 */
[----:B------:R-:W-:Y:S01]  /*294c0*/  ISETP.NE.AND P3, PT, R163, RZ, PT ;  /* 0x000000ffa300720c */ /* 0x000fe20003f65270 */
[----:B------:R-:W3:Y:S01]  /*294d0*/  @!P4 S2R R200, SR_CgaCtaId ;  /* 0x0000000000c8c919 */ /* 0x000ee20000008800 */
[----:B------:R-:W-:Y:S01]  /*294e0*/  ISETP.NE.AND P4, PT, R161, RZ, PT ;  /* 0x000000ffa100720c */ /* 0x000fe20003f85270 */
[----:B------:R-:W-:Y:S01]  /*294f0*/  @!P1 LDS.U16 R111, [R218+0x3898] ;  /* 0x00389800da6f9984 */ /* 0x000fe20000000400 */
[----:B------:R-:W-:-:S04]  /*29500*/  ISETP.GE.AND P1, PT, R144, R3, PT ;  /* 0x000000039000720c */ /* 0x000fc80003f26270 */
[----:B------:R-:W4:Y:S03]  /*29510*/  @!P2 S2R R208, SR_CgaCtaId ;  /* 0x0000000000d0a919 */ /* 0x000f260000008800 */
[----:B------:R-:W-:Y:S01]  /*29520*/  @!P0 HADD2.F32 R198, -RZ, R33.H0_H0 ;  /* 0x20000021ffc68230 */ /* 0x000fe20000004100 */
[----:B------:R-:W-:Y:S01]  /*29530*/  @!P2 MOV R33, 0x400 ;  /* 0x000004000021a802 */ /* 0x000fe20000000f00 */
[----:B------:R-:W-:Y:S01]  /*29540*/  @!P3 HADD2.F32 R117, -RZ, R117.H0_H0 ;  /* 0x20000075ff75b230 */ /* 0x000fe20000004100 */
[----:B------:R-:W-:Y:S01]  /*29550*/  @!P5 LDS R155, [R81+0x48] ;  /* 0x00004800519bd984 */ /* 0x000fe20000000800 */
[----:B------:R-:W-:Y:S02]  /*29560*/  @!P4 HADD2.F32 R115, -RZ, R115.H0_H0 ;  /* 0x20000073ff73c230 */ /* 0x000fe40000004100 */
[----:B-1----:R-:W-:Y:S01]  /*29570*/  @!P0 FFMA R15, R202, R198, R15 ;  /* 0x000000c6ca0f8223 */ /* 0x002fe2000000000f */
[----:B------:R-:W-:Y:S01]  /*29580*/  ISETP.NE.AND P0, PT, R167, RZ, PT ;  /* 0x000000ffa700720c */ /* 0x000fe20003f05270 */
[----:B0-----:R-:W0:Y:S01]  /*29590*/  @!P1 S2R R204, SR_CgaCtaId ;  /* 0x0000000000cc9919 */ /* 0x001e220000008800 */
[----:B------:R-:W-:Y:S01]  /*295a0*/  @!P4 FFMA R196, R115, R157, R196 ;  /* 0x0000009d73c4c223 */ /* 0x000fe200000000c4 */
[----:B------:R-:W-:-:S02]  /*295b0*/  P2R R157, PR, RZ, 0x2 ;  /* 0x00000002ff9d7803 */ /* 0x000fc40000000000 */
[----:B------:R-:W-:Y:S01]  /*295c0*/  ISETP.GE.AND P1, PT, R24, R3, PT ;  /* 0x000000031800720c */ /* 0x000fe20003f26270 */
[----:B------:R-:W-:Y:S01]  /*295d0*/  @!P3 FFMA R196, R117, R159, R196 ;  /* 0x0000009f75c4b223 */ /* 0x000fe200000000c4 */
[----:B------:R-:W-:Y:S02]  /*295e0*/  ISETP.GE.AND P3, PT, R124, R3, PT ;  /* 0x000000037c00720c */ /* 0x000fe40003f66270 */
[----:B--2---:R-:W-:Y:S02]  /*295f0*/  @!P5 LEA R161, R206, R35, 0x18 ;  /* 0x00000023cea1d211 */ /* 0x004fe400078ec0ff */
[----:B------:R-:W-:Y:S02]  /*29600*/  ISETP.NE.AND P4, PT, R165, RZ, PT ;  /* 0x000000ffa500720c */ /* 0x000fe40003f85270 */
[----:B------:R-:W-:Y:S01]  /*29610*/  @!P0 HADD2.F32 R198, -RZ, R107.H0_H0 ;  /* 0x2000006bffc68230 */ /* 0x000fe20000004100 */
[----:B------:R-:W1:Y:S04]  /*29620*/  @!P5 LDS.U16 R115, [R161+0x3918] ;  /* 0x00391800a173d984 */ /* 0x000e680000000400 */
[----:B------:R-:W-:Y:S01]  /*29630*/  @!P0 FFMA R15, R198, R123, R15 ;  /* 0x0000007bc60f8223 */ /* 0x000fe2000000000f */
[----:B------:R-:W2:Y:S01]  /*29640*/  @!P1 S2R R210, SR_CgaCtaId ;  /* 0x0000000000d29919 */ /* 0x000ea20000008800 */
[----:B------:R-:W-:-:S02]  /*29650*/  ISETP.GE.AND P1, PT, R148, R3, PT ;  /* 0x000000039400720c */ /* 0x000fc40003f26270 */
[----:B------:R-:W-:Y:S01]  /*29660*/  ISETP.NE.AND P0, PT, R141, RZ, PT ;  /* 0x000000ff8d00720c */ /* 0x000fe20003f05270 */
[----:B------:R-:W-:Y:S01]  /*29670*/  @!P3 LDS R121, [R81+0xd4] ;  /* 0x0000d4005179b984 */ /* 0x000fe20000000800 */
[----:B----4-:R-:W-:-:S03]  /*29680*/  @!P2 LEA R117, R208, R33, 0x18 ;  /* 0x00000021d075a211 */ /* 0x010fc600078ec0ff */
[----:B------:R4:W-:Y:S01]  /*29690*/  @!P3 LDS.U16 R35, [R31+0x4a94] ;  /* 0x004a94001f23b984 */ /* 0x0009e20000000400 */
[-C--:B------:R-:W-:Y:S01]  /*296a0*/  ISETP.GE.AND P3, PT, R30, R3.reuse, PT ;  /* 0x000000031e00720c */ /* 0x080fe20003f66270 */
[----:B------:R-:W5:Y:S01]  /*296b0*/  @!P4 S2R R202, SR_CgaCtaId ;  /* 0x0000000000cac919 */ /* 0x000f620000008800 */
[----:B------:R-:W-:-:S03]  /*296c0*/  ISETP.GE.AND P4, PT, R142, R3, PT ;  /* 0x000000038e00720c */ /* 0x000fc60003f86270 */
[----:B------:R0:W-:Y:S01]  /*296d0*/  @!P1 LDS.U16 R107, [R145+0x4196] ;  /* 0x00419600916b9984 */ /* 0x0001e20000000400 */
[----:B----4-:R-:W-:Y:S02]  /*296e0*/  P2R R31, PR, RZ, 0x8 ;  /* 0x00000008ff1f7803 */ /* 0x010fe40000000000 */
[----:B------:R-:W-:Y:S01]  /*296f0*/  P2R R141, PR, RZ, 0x10 ;  /* 0x00000010ff8d7803 */ /* 0x000fe20000000000 */
[----:B------:R-:W-:Y:S01]  /*29700*/  @!P1 LDS R123, [R81+0x8c] ;  /* 0x00008c00517b9984 */ /* 0x000fe20000000800 */
[----:B------:R-:W-:-:S03]  /*29710*/  ISETP.GE.AND P1, PT, R178, R3, PT ;  /* 0x00000003b200720c */ /* 0x000fc60003f26270 */
[----:B------:R-:W4:Y:S01]  /*29720*/  @!P3 S2R R214, SR_CgaCtaId ;  /* 0x0000000000d6b919 */ /* 0x000f220000008800 */
[-C--:B------:R-:W-:Y:S01]  /*29730*/  ISETP.GE.AND P3, PT, R150, R3.reuse, PT ;  /* 0x000000039600720c */ /* 0x080fe20003f66270 */
[----:B------:R-:W4:Y:S01]  /*29740*/  @!P4 S2R R206, SR_CgaCtaId ;  /* 0x0000000000cec919 */ /* 0x000f220000008800 */
[----:B------:R-:W-:Y:S01]  /*29750*/  ISETP.GE.AND P4, PT, R106, R3, PT ;  /* 0x000000036a00720c */ /* 0x000fe20003f86270 */
[----:B------:R-:W-:Y:S06]  /*29760*/  @!P2 LDS.U16 R117, [R117+0x3998] ;  /* 0x003998007575a984 */ /* 0x000fec0000000400 */
[----:B------:R-:W-:Y:S01]  /*29770*/  @!P1 MOV R33, 0x400 ;  /* 0x0000040000219802 */ /* 0x000fe20000000f00 */
[----:B------:R-:W4:Y:S01]  /*29780*/  @!P0 S2R R216, SR_CgaCtaId ;  /* 0x0000000000d88919 */ /* 0x000f220000008800 */
[----:B-1----:R-:W-:-:S02]  /*29790*/  @!P5 HADD2.F32 R115, -RZ, R115.H0_H0 ;  /* 0x20000073ff73d230 */ /* 0x002fc40000004100 */
[----:B---3--:R-:W-:Y:S01]  /*297a0*/  @!P1 LEA R33, R200, R33, 0x18 ;  /* 0x00000021c8219211 */ /* 0x008fe200078ec0ff */
[----:B------:R-:W-:Y:S01]  /*297b0*/  @!P3 HADD2.F32 R198, -RZ, R109.H0_H0 ;  /* 0x2000006dffc6b230 */ /* 0x000fe20000004100 */
[----:B------:R-:W-:Y:S01]  /*297c0*/  ISETP.GE.AND P1, PT, R176, R3, PT ;  /* 0x00000003b000720c */ /* 0x000fe20003f26270 */
[----:B------:R-:W-:Y:S03]  /*297d0*/  @!P6 LDS.U16 R109, [R212+0x4216] ;  /* 0x00421600d46de984 */ /* 0x000fe60000000400 */
[----:B------:R-:W-:Y:S01]  /*297e0*/  @!P3 FFMA R15, R198, R143, R15 ;  /* 0x0000008fc60fb223 */ /* 0x000fe2000000000f */
[----:B------:R-:W-:Y:S01]  /*297f0*/  ISETP.NE.AND P3, PT, R31, RZ, PT ;  /* 0x000000ff1f00720c */ /* 0x000fe20003f65270 */
[----:B------:R-:W-:Y:S04]  /*29800*/  @!P6 LDS R200, [R81+0x90] ;  /* 0x0000900051c8e984 */ /* 0x000fe80000000800 */
[----:B------:R-:W1:Y:S01]  /*29810*/  @!P4 LDS R153, [R81+0x44] ;  /* 0x000044005199c984 */ /* 0x000e620000000800 */
[----:B------:R-:W-:-:S02]  /*29820*/  ISETP.GE.AND P4, PT, R34, R3, PT ;  /* 0x000000032200720c */ /* 0x000fc40003f86270 */
[----:B------:R-:W-:Y:S01]  /*29830*/  @!P1 MOV R31, 0x400 ;  /* 0x00000400001f9802 */ /* 0x000fe20000000f00 */
[----:B------:R-:W3:Y:S01]  /*29840*/  @!P2 LDS R143, [R81+0x4c] ;  /* 0x00004c00518fa984 */ /* 0x000ee20000000800 */
[----:B------:R-:W-:Y:S02]  /*29850*/  ISETP.NE.AND P1, PT, R157, RZ, PT ;  /* 0x000000ff9d00720c */ /* 0x000fe40003f25270 */
[----:B------:R-:W-:Y:S02]  /*29860*/  P2R R157, PR, RZ, 0x40 ;  /* 0x00000040ff9d7803 */ /* 0x000fe40000000000 */
[----:B------:R-:W-:-:S05]  /*29870*/  ISETP.GE.AND P6, PT, R176, R3, PT ;  /* 0x00000003b000720c */ /* 0x000fca0003fc6270 */
[----:B------:R-:W-:-:S05]  /*29880*/  @!P4 HADD2.F32 R119, -RZ, R119.H0_H0 ;  /* 0x20000077ff77c230 */ /* 0x000fca0000004100 */
[----:B------:R-:W-:Y:S01]  /*29890*/  @!P4 FFMA R196, R149, R119, R196 ;  /* 0x0000007795c4c223 */ /* 0x000fe200000000c4 */
[----:B------:R-:W-:Y:S02]  /*298a0*/  P2R R149, PR, RZ, 0x4 ;  /* 0x00000004ff957803 */ /* 0x000fe40000000000 */
[----:B-----5:R-:W-:Y:S02]  /*298b0*/  @!P6 LEA R31, R202, R31, 0x18 ;  /* 0x0000001fca1fe211 */ /* 0x020fe400078ec0ff */
[-C--:B------:R-:W-:Y:S02]  /*298c0*/  ISETP.GE.AND P6, PT, R172, R3.reuse, PT ;  /* 0x00000003ac00720c */ /* 0x080fe40003fc6270 */
[----:B------:R-:W-:Y:S02]  /*298d0*/  ISETP.GE.AND P2, PT, R24, R3, PT ;  /* 0x000000031800720c */ /* 0x000fe40003f46270 */
[----:B------:R-:W-:Y:S02]  /*298e0*/  ISETP.NE.AND P4, PT, R141, RZ, PT ;  /* 0x000000ff8d00720c */ /* 0x000fe40003f85270 */
[----:B------:R-:W-:-:S02]  /*298f0*/  @!P1 MOV R119, 0x400 ;  /* 0x0000040000779802 */ /* 0x000fc40000000f00 */
[----:B------:R-:W-:Y:S02]  /*29900*/  P2R R159, PR, RZ, 0x10 ;  /* 0x00000010ff9f7803 */ /* 0x000fe40000000000 */
[----:B0-----:R-:W-:Y:S02]  /*29910*/  @!P1 LEA R119, R204, R119, 0x18 ;  /* 0x00000077cc779211 */ /* 0x001fe400078ec0ff */
[----:B------:R-:W-:Y:S01]  /*29920*/  ISETP.NE.AND P1, PT, R131, RZ, PT ;  /* 0x000000ff8300720c */ /* 0x000fe20003f25270 */
[----:B------:R-:W0:Y:S01]  /*29930*/  @!P6 S2R R208, SR_CgaCtaId ;  /* 0x0000000000d0e919 */ /* 0x000e220000008800 */
[----:B------:R-:W-:Y:S02]  /*29940*/  ISETP.GE.AND P6, PT, R106, R3, PT ;  /* 0x000000036a00720c */ /* 0x000fe40003fc6270 */
[----:B------:R-:W-:Y:S02]  /*29950*/  @!P2 MOV R145, 0x400 ;  /* 0x000004000091a802 */ /* 0x000fe40000000f00 */
[----:B------:R-:W-:-:S02]  /*29960*/  @!P4 MOV R141, 0x400 ;  /* 0x00000400008dc802 */ /* 0x000fc40000000f00 */
[----:B--2---:R-:W-:Y:S02]  /*29970*/  @!P2 LEA R210, R210, R145, 0x18 ;  /* 0x00000091d2d2a211 */ /* 0x004fe400078ec0ff */
[----:B------:R-:W-:Y:S02]  /*29980*/  ISETP.GE.AND P2, PT, R140, R3, PT ;  /* 0x000000038c00720c */ /* 0x000fe40003f46270 */
[----:B----4-:R-:W-:Y:S01]  /*29990*/  @!P4 LEA R141, R206, R141, 0x18 ;  /* 0x0000008dce8dc211 */ /* 0x010fe200078ec0ff */
[----:B------:R-:W2:Y:S01]  /*299a0*/  @!P1 S2R R202, SR_CgaCtaId ;  /* 0x0000000000ca9919 */ /* 0x000ea20000008800 */
[----:B------:R-:W-:Y:S01]  /*299b0*/  ISETP.GE.AND P4, PT, R124, R3, PT ;  /* 0x000000037c00720c */ /* 0x000fe20003f86270 */
[----:B------:R-:W-:Y:S01]  /*299c0*/  @!P6 HADD2.F32 R111, -RZ, R111.H0_H0 ;  /* 0x2000006fff6fe230 */ /* 0x000fe20000004100 */
[----:B------:R-:W-:Y:S02]  /*299d0*/  @!P0 MOV R145, 0x400 ;  /* 0x0000040000918802 */ /* 0x000fe40000000f00 */
[----:B------:R-:W-:-:S02]  /*299e0*/  @!P3 MOV R131, 0x400 ;  /* 0x000004000083b802 */ /* 0x000fc40000000f00 */
[----:B-1----:R-:W-:Y:S01]  /*299f0*/  @!P6 FFMA R196, R111, R153, R196 ;  /* 0x000000996fc4e223 */ /* 0x002fe200000000c4 */
[-C--:B------:R-:W-:Y:S02]  /*29a00*/  ISETP.GE.AND P6, PT, R148, R3.reuse, PT ;  /* 0x000000039400720c */ /* 0x080fe40003fc6270 */
[----:B------:R-:W-:Y:S01]  /*29a10*/  P2R R153, PR, RZ, 0x2 ;  /* 0x00000002ff997803 */ /* 0x000fe20000000000 */
[----:B------:R-:W1:Y:S01]  /*29a20*/  @!P2 S2R R204, SR_CgaCtaId ;  /* 0x0000000000cca919 */ /* 0x000e620000008800 */
[----:B------:R-:W-:Y:S01]  /*29a30*/  ISETP.GE.AND P1, PT, R24, R3, PT ;  /* 0x000000031800720c */ /* 0x000fe20003f26270 */
[----:B------:R-:W-:Y:S01]  /*29a40*/  @!P5 FFMA R196, R115, R155, R196 ;  /* 0x0000009b73c4d223 */ /* 0x000fe200000000c4 */
[----:B------:R-:W-:Y:S01]  /*29a50*/  ISETP.NE.AND P2, PT, R149, RZ, PT ;  /* 0x000000ff9500720c */ /* 0x000fe20003f45270 */
[----:B------:R-:W-:Y:S01]  /*29a60*/  @!P4 HADD2.F32 R35, -RZ, R35.H0_H0 ;  /* 0x20000023ff23c230 */ /* 0x000fe20000004100 */
[----:B------:R-:W-:Y:S01]  /*29a70*/  @!P3 LEA R131, R214, R131, 0x18 ;  /* 0x00000083d683b211 */ /* 0x000fe200078ec0ff */
[----:B------:R-:W-:Y:S01]  /*29a80*/  @!P0 LDS R149, [R81+0x58] ;  /* 0x0000580051958984 */ /* 0x000fe20000000800 */
[----:B------:R-:W-:-:S02]  /*29a90*/  @!P0 LEA R216, R216, R145, 0x18 ;  /* 0x00000091d8d88211 */ /* 0x000fc400078ec0ff */
[----:B------:R-:W-:Y:S01]  /*29aa0*/  @!P4 FFMA R194, R35, R121, R194 ;  /* 0x0000007923c2c223 */ /* 0x000fe200000000c2 */
[----:B------:R-:W-:Y:S01]  /*29ab0*/  @!P6 HADD2.F32 R198, -RZ, R107.H0_H0 ;  /* 0x2000006bffc6e230 */ /* 0x000fe20000004100 */
[----:B------:R-:W-:Y:S01]  /*29ac0*/  ISETP.GE.AND P4, PT, R170, R3, PT ;  /* 0x00000003aa00720c */ /* 0x000fe20003f86270 */
[----:B------:R-:W-:Y:S01]  /*29ad0*/  @!P3 LDS.U16 R115, [R131+0x3a98] ;  /* 0x003a98008373b984 */ /* 0x000fe20000000400 */
[----:B------:R-:W-:Y:S02]  /*29ae0*/  ISETP.NE.AND P5, PT, R147, RZ, PT ;  /* 0x000000ff9300720c */ /* 0x000fe40003fa5270 */
[----:B------:R-:W-:Y:S01]  /*29af0*/  @!P6 FFMA R15, R198, R123, R15 ;  /* 0x0000007bc60fe223 */ /* 0x000fe2000000000f */
[----:B------:R-:W-:Y:S01]  /*29b00*/  ISETP.NE.AND P6, PT, R157, RZ, PT ;  /* 0x000000ff9d00720c */ /* 0x000fe20003fc5270 */
[----:B------:R4:W5:Y:S01]  /*29b10*/  @!P1 LDS.U16 R111, [R210+0x3a18] ;  /* 0x003a1800d26f9984 */ /* 0x0009620000000400 */
[----:B------:R-:W-:-:S03]  /*29b20*/  @!P2 HADD2.F32 R117, -RZ, R117.H0_H0 ;  /* 0x20000075ff75a230 */ /* 0x000fc60000004100 */
[----:B------:R-:W5:Y:S01]  /*29b30*/  @!P1 LDS R145, [R81+0x50] ;  /* 0x0000500051919984 */ /* 0x000f620000000800 */
[----:B------:R-:W-:Y:S01]  /*29b40*/  ISETP.GE.AND P1, PT, R144, R3, PT ;  /* 0x000000039000720c */ /* 0x000fe20003f26270 */
[----:B---3--:R-:W-:Y:S01]  /*29b50*/  @!P2 FFMA R196, R117, R143, R196 ;  /* 0x0000008f75c4a223 */ /* 0x008fe200000000c4 */
[----:B------:R-:W-:Y:S01]  /*29b60*/  LOP3.LUT P2, RZ, R113, 0x800, RZ, 0xc0, !PT ;  /* 0x0000080071ff7812 */ /* 0x000fe2000784c0ff */
[----:B------:R-:W-:Y:S01]  /*29b70*/  @!P3 LDS R147, [R81+0x54] ;  /* 0x000054005193b984 */ /* 0x000fe20000000800 */
[----:B------:R-:W-:Y:S02]  /*29b80*/  ISETP.NE.AND P3, PT, R125, RZ, PT ;  /* 0x000000ff7d00720c */ /* 0x000fe40003f65270 */
[----:B------:R-:W-:Y:S01]  /*29b90*/  P2R R163, PR, RZ, 0x4 ;  /* 0x00000004ffa37803 */ /* 0x000fe20000000000 */
[----:B------:R-:W-:Y:S01]  /*29ba0*/  @!P6 HADD2.F32 R198, -RZ, R109.H0_H0 ;  /* 0x2000006dffc6e230 */ /* 0x000fe20000004100 */
[----:B------:R-:W3:Y:S01]  /*29bb0*/  @!P4 S2R R206, SR_CgaCtaId ;  /* 0x0000000000cec919 */ /* 0x000ee20000008800 */
[----:B------:R-:W-:-:S02]  /*29bc0*/  ISETP.GE.AND P4, PT, R172, R3, PT ;  /* 0x00000003ac00720c */ /* 0x000fc40003f86270 */
[-C--:B------:R-:W-:Y:S01]  /*29bd0*/  ISETP.GE.AND P2, PT, R164, R3.reuse, PT ;  /* 0x00000003a400720c */ /* 0x080fe20003f46270 */
[----:B------:R-:W-:Y:S01]  /*29be0*/  @!P6 FFMA R15, R200, R198, R15 ;  /* 0x000000c6c80fe223 */ /* 0x000fe2000000000f */
[----:B------:R-:W-:Y:S01]  /*29bf0*/  ISETP.GE.AND P6, PT, R122, R3, PT ;  /* 0x000000037a00720c */ /* 0x000fe20003fc6270 */
[----:B------:R2:W3:Y:S01]  /*29c00*/  @!P1 LDS.U16 R35, [R119+0x4296] ;  /* 0x0042960077239984 */ /* 0x0004e20000000400 */
[----:B------:R-:W-:Y:S02]  /*29c10*/  P2R R165, PR, RZ, 0x8 ;  /* 0x00000008ffa57803 */ /* 0x000fe40000000000 */
[----:B------:R-:W-:Y:S01]  /*29c20*/  P2R R161, PR, RZ, 0x40 ;  /* 0x00000040ffa17803 */ /* 0x000fe20000000000 */
[----:B----4-:R-:W4:Y:S01]  /*29c30*/  @!P3 S2R R210, SR_CgaCtaId ;  /* 0x0000000000d2b919 */ /* 0x010f220000008800 */
[----:B------:R-:W-:Y:S01]  /*29c40*/  @!P5 MOV R155, 0x400 ;  /* 0x00000400009bd802 */ /* 0x000fe20000000f00 */
[----:B------:R-:W3:Y:S01]  /*29c50*/  @!P1 LDS R121, [R81+0x94] ;  /* 0x0000940051799984 */ /* 0x000ee20000000800 */
[----:B------:R-:W-:-:S02]  /*29c60*/  ISETP.NE.AND P1, PT, R153, RZ, PT ;  /* 0x000000ff9900720c */ /* 0x000fc40003f25270 */
[----:B------:R-:W-:-:S03]  /*29c70*/  @!P4 MOV R107, 0x400 ;  /* 0x00000400006bc802 */ /* 0x000fc60000000f00 */
[----:B------:R-:W-:Y:S01]  /*29c80*/  @!P6 LDS.U16 R29, [R29+0x4b14] ;  /* 0x004b14001d1de984 */ /* 0x000fe20000000400 */
[----:B0-----:R-:W-:-:S03]  /*29c90*/  @!P4 LEA R208, R208, R107, 0x18 ;  /* 0x0000006bd0d0c211 */ /* 0x001fc600078ec0ff */
[----:B------:R-:W-:Y:S01]  /*29ca0*/  @!P6 LDS R123, [R81+0xd8] ;  /* 0x0000d800517be984 */ /* 0x000fe20000000800 */
[-C--:B------:R-:W-:Y:S02]  /*29cb0*/  ISETP.GE.AND P6, PT, R172, R3.reuse, PT ;  /* 0x00000003ac00720c */ /* 0x080fe40003fc6270 */
[----:B------:R-:W-:Y:S01]  /*29cc0*/  ISETP.NE.AND P4, PT, R159, RZ, PT ;  /* 0x000000ff9f00720c */ /* 0x000fe20003f85270 */
[----:B------:R-:W0:Y:S01]  /*29cd0*/  @!P2 S2R R214, SR_CgaCtaId ;  /* 0x0000000000d6a919 */ /* 0x000e220000008800 */
[-C--:B------:R-:W-:Y:S02]  /*29ce0*/  ISETP.GE.AND P2, PT, R140, R3.reuse, PT ;  /* 0x000000038c00720c */ /* 0x080fe40003f46270 */
[----:B------:R-:W-:Y:S01]  /*29cf0*/  P2R R159, PR, RZ, 0x1 ;  /* 0x00000001ff9f7803 */ /* 0x000fe20000000000 */
[----:B------:R-:W0:Y:S01]  /*29d00*/  @!P0 LDS.U16 R109, [R216+0x3b18] ;  /* 0x003b1800d86d8984 */ /* 0x000e220000000400 */
[----:B------:R-:W-:Y:S02]  /*29d10*/  ISETP.GE.AND P0, PT, R172, R3, PT ;  /* 0x00000003ac00720c */ /* 0x000fe40003f06270 */
[----:B--2---:R-:W-:Y:S01]  /*29d20*/  @!P1 MOV R119, 0x400 ;  /* 0x0000040000779802 */ /* 0x004fe20000000f00 */
[----:B------:R-:W2:Y:S01]  /*29d30*/  @!P5 S2R R212, SR_CgaCtaId ;  /* 0x0000000000d4d919 */ /* 0x000ea20000008800 */
[----:B------:R-:W-:-:S02]  /*29d40*/  P2R R157, PR, RZ, 0x10 ;  /* 0x00000010ff9d7803 */ /* 0x000fc40000000000 */
[----:B------:R-:W-:Y:S01]  /*29d50*/  @!P1 LEA R131, R202, R119, 0x18 ;  /* 0x00000077ca839211 */ /* 0x000fe200078ec0ff */
[----:B------:R-:W-:Y:S01]  /*29d60*/  @!P6 LDS R153, [R81+0x5c] ;  /* 0x00005c005199e984 */ /* 0x000fe20000000800 */
[----:B------:R-:W-:Y:S02]  /*29d70*/  ISETP.GE.AND P6, PT, R24, R3, PT ;  /* 0x000000031800720c */ /* 0x000fe40003fc6270 */
[----:B------:R-:W-:Y:S01]  /*29d80*/  @!P2 MOV R143, 0x400 ;  /* 0x00000400008fa802 */ /* 0x000fe20000000f00 */
[----:B------:R5:W2:Y:S03]  /*29d90*/  @!P4 LDS.U16 R107, [R141+0x4316] ;  /* 0x004316008d6bc984 */ /* 0x000aa60000000400 */
[----:B-1----:R-:W-:Y:S01]  /*29da0*/  @!P2 LEA R143, R204, R143, 0x18 ;  /* 0x0000008fcc8fa211 */ /* 0x002fe200078ec0ff */
[----:B------:R-:W-:Y:S01]  /*29db0*/  @!P0 LDS.U16 R117, [R208+0x3b98] ;  /* 0x003b9800d0758984 */ /* 0x000fe20000000400 */
[----:B------:R-:W-:-:S02]  /*29dc0*/  ISETP.GE.AND P0, PT, R170, R3, PT ;  /* 0x00000003aa00720c */ /* 0x000fc40003f06270 */
[----:B------:R-:W-:Y:S01]  /*29dd0*/  ISETP.GE.AND P2, PT, R144, R3, PT ;  /* 0x000000039000720c */ /* 0x000fe20003f46270 */
[----:B------:R-:W1:Y:S01]  /*29de0*/  @!P4 LDS R125, [R81+0x98] ;  /* 0x00009800517dc984 */ /* 0x000e620000000800 */
[----:B-----5:R-:W-:Y:S01]  /*29df0*/  @!P3 MOV R141, 0x400 ;  /* 0x00000400008db802 */ /* 0x020fe20000000f00 */
[----:B------:R-:W-:Y:S01]  /*29e00*/  @!P6 HADD2.F32 R111, -RZ, R111.H0_H0 ;  /* 0x2000006fff6fe230 */ /* 0x000fe20000004100 */
[----:B------:R-:W-:Y:S02]  /*29e10*/  LOP3.LUT P4, RZ, R113, 0x1000, RZ, 0xc0, !PT ;  /* 0x0000100071ff7812 */ /* 0x000fe4000788c0ff */
[----:B----4-:R-:W-:Y:S02]  /*29e20*/  @!P3 LEA R210, R210, R141, 0x18 ;  /* 0x0000008dd2d2b211 */ /* 0x010fe400078ec0ff */
[----:B------:R-:W-:Y:S01]  /*29e30*/  @!P6 FFMA R196, R145, R111, R196 ;  /* 0x0000006f91c4e223 */ /* 0x000fe200000000c4 */
[-C--:B------:R-:W-:Y:S02]  /*29e40*/  ISETP.GE.AND P6, PT, R30, R3.reuse, PT ;  /* 0x000000031e00720c */ /* 0x080fe40003fc6270 */
[----:B------:R-:W-:Y:S01]  /*29e50*/  ISETP.GE.AND P3, PT, R164, R3, PT ;  /* 0x00000003a400720c */ /* 0x000fe20003f66270 */
[----:B------:R-:W-:Y:S01]  /*29e60*/  @!P0 LDS R141, [R81+0x60] ;  /* 0x00006000518d8984 */ /* 0x000fe20000000800 */
[----:B------:R-:W-:Y:S01]  /*29e70*/  @!P0 MOV R119, 0x400 ;  /* 0x0000040000778802 */ /* 0x000fe20000000f00 */
[----:B---3--:R-:W-:-:S03]  /*29e80*/  @!P2 HADD2.F32 R198, -RZ, R35.H0_H0 ;  /* 0x20000023ffc6a230 */ /* 0x008fc60000004100 */
[----:B------:R-:W-:Y:S01]  /*29e90*/  @!P0 LEA R119, R206, R119, 0x18 ;  /* 0x00000077ce778211 */ /* 0x000fe200078ec0ff */
[----:B------:R-:W3:Y:S01]  /*29ea0*/  @!P4 S2R R200, SR_CgaCtaId ;  /* 0x0000000000c8c919 */ /* 0x000ee20000008800 */
[----:B------:R-:W-:Y:S01]  /*29eb0*/  @!P2 FFMA R15, R198, R121, R15 ;  /* 0x00000079c60fa223 */ /* 0x000fe2000000000f */
[----:B------:R-:W-:Y:S02]  /*29ec0*/  ISETP.NE.AND P2, PT, R163, RZ, PT ;  /* 0x000000ffa300720c */ /* 0x000fe40003f45270 */
[----:B------:R-:W-:Y:S01]  /*29ed0*/  @!P6 HADD2.F32 R115, -RZ, R115.H0_H0 ;  /* 0x20000073ff73e230 */ /* 0x000fe20000004100 */
[----:B------:R-:W-:Y:S01]  /*29ee0*/  @!P0 LDS.U16 R119, [R119+0x3c18] ;  /* 0x003c180077778984 */ /* 0x000fe20000000400 */
[----:B------:R-:W-:Y:S02]  /*29ef0*/  @!P3 MOV R111, 0x400 ;  /* 0x00000400006fb802 */ /* 0x000fe40000000f00 */
[----:B------:R-:W-:Y:S01]  /*29f00*/  ISETP.NE.AND P0, PT, R159, RZ, PT ;  /* 0x000000ff9f00720c */ /* 0x000fe20003f05270 */
[----:B------:R-:W-:Y:S01]  /*29f10*/  @!P6 FFMA R196, R115, R147, R196 ;  /* 0x0000009373c4e223 */ /* 0x000fe200000000c4 */
[----:B------:R-:W-:-:S02]  /*29f20*/  ISETP.NE.AND P6, PT, R161, RZ, PT ;  /* 0x000000ffa100720c */ /* 0x000fc40003fc5270 */
[----:B0-----:R-:W-:Y:S02]  /*29f30*/  @!P3 LEA R214, R214, R111, 0x18 ;  /* 0x0000006fd6d6b211 */ /* 0x001fe400078ec0ff */
[----:B------:R-:W-:Y:S01]  /*29f40*/  ISETP.GE.AND P3, PT, R162, R3, PT ;  /* 0x00000003a200720c */ /* 0x000fe20003f66270 */
[----:B------:R-:W0:Y:S01]  /*29f50*/  @!P2 S2R R202, SR_CgaCtaId ;  /* 0x0000000000caa919 */ /* 0x000e220000008800 */
[----:B------:R-:W-:Y:S02]  /*29f60*/  ISETP.NE.AND P4, PT, R157, RZ, PT ;  /* 0x000000ff9d00720c */ /* 0x000fe40003f85270 */
[----:B------:R-:W-:Y:S02]  /*29f70*/  ISETP.NE.AND P2, PT, R127, RZ, PT ;  /* 0x000000ff7f00720c */ /* 0x000fe40003f45270 */
[----:B--2---:R-:W-:Y:S01]  /*29f80*/  @!P5 LEA R155, R212, R155, 0x18 ;  /* 0x0000009bd49bd211 */ /* 0x004fe200078ec0ff */
[----:B------:R-:W-:Y:S01]  /*29f90*/  @!P0 HADD2.F32 R109, -RZ, R109.H0_H0 ;  /* 0x2000006dff6d8230 */ /* 0x000fe20000004100 */
[----:B------:R-:W-:Y:S01]  /*29fa0*/  P2R R147, PR, RZ, 0x4 ;  /* 0x00000004ff937803 */ /* 0x000fe20000000000 */
[----:B------:R-:W-:Y:S01]  /*29fb0*/  @!P6 HADD2.F32 R29, -RZ, R29.H0_H0 ;  /* 0x2000001dff1de230 */ /* 0x000fe20000004100 */
[----:B------:R-:W-:Y:S01]  /*29fc0*/  P2R R121, PR, RZ, 0x1 ;  /* 0x00000001ff797803 */ /* 0x000fe20000000000 */
[----:B------:R-:W2:Y:S01]  /*29fd0*/  @!P5 LDS.U16 R111, [R155+0x3c98] ;  /* 0x003c98009b6fd984 */ /* 0x000ea20000000400 */
[----:B------:R-:W-:Y:S01]  /*29fe0*/  @!P0 FFMA R196, R109, R149, R196 ;  /* 0x000000956dc48223 */ /* 0x000fe200000000c4 */
[----:B------:R-:W-:Y:S01]  /*29ff0*/  LOP3.LUT P0, RZ, R113, 0x1000, RZ, 0xc0, !PT ;  /* 0x0000100071ff7812 */ /* 0x000fe2000780c0ff */
[----:B------:R-:W-:Y:S01]  /*2a000*/  @!P6 FFMA R194, R29, R123, R194 ;  /* 0x0000007b1dc2e223 */ /* 0x000fe200000000c2 */
[----:B------:R-:W-:Y:S01]  /*2a010*/  ISETP.NE.AND P6, PT, R151, RZ, PT ;  /* 0x000000ff9700720c */ /* 0x000fe20003fc5270 */
[----:B------:R-:W4:Y:S01]  /*2a020*/  @!P3 S2R R212, SR_CgaCtaId ;  /* 0x0000000000d4b919 */ /* 0x000f220000008800 */
[----:B------:R-:W-:Y:S01]  /*2a030*/  ISETP.GE.AND P3, PT, R138, R3, PT ;  /* 0x000000038a00720c */ /* 0x000fe20003f66270 */
[----:B------:R-:W-:Y:S01]  /*2a040*/  @!P4 HADD2.F32 R198, -RZ, R107.H0_H0 ;  /* 0x2000006bffc6c230 */ /* 0x000fe20000004100 */
[----:B------:R-:W-:Y:S01]  /*2a050*/  P2R R149, PR, RZ, 0x40 ;  /* 0x00000040ff957803 */ /* 0x000fe20000000000 */
[----:B------:R5:W4:Y:S03]  /*2a060*/  @!P1 LDS.U16 R109, [R131+0x4396] ;  /* 0x00439600836d9984 */ /* 0x000b260000000400 */
[----:B-1----:R-:W-:Y:S01]  /*2a070*/  @!P4 FFMA R15, R198, R125, R15 ;  /* 0x0000007dc60fc223 */ /* 0x002fe2000000000f */
[----:B------:R-:W1:Y:S01]  /*2a080*/  @!P2 S2R R206, SR_CgaCtaId ;  /* 0x0000000000cea919 */ /* 0x000e620000008800 */
[----:B------:R-:W-:-:S02]  /*2a090*/  ISETP.NE.AND P4, PT, R139, RZ, PT ;  /* 0x000000ff8b00720c */ /* 0x000fc40003f85270 */
[-C--:B------:R-:W-:Y:S01]  /*2a0a0*/  ISETP.GE.AND P2, PT, R172, R3.reuse, PT ;  /* 0x00000003ac00720c */ /* 0x080fe20003f46270 */
[----:B------:R-:W-:Y:S01]  /*2a0b0*/  @!P1 LDS R125, [R81+0x9c] ;  /* 0x00009c00517d9984 */ /* 0x000fe20000000800 */
[----:B-----5:R-:W-:Y:S02]  /*2a0c0*/  P2R R131, PR, RZ, 0x2 ;  /* 0x00000002ff837803 */ /* 0x020fe40000000000 */
[----:B------:R-:W-:Y:S01]  /*2a0d0*/  ISETP.GE.AND P1, PT, R158, R3, PT ;  /* 0x000000039e00720c */ /* 0x000fe20003f26270 */
[----:B------:R-:W5:Y:S01]  /*2a0e0*/  @!P6 S2R R198, SR_CgaCtaId ;  /* 0x0000000000c6e919 */ /* 0x000f620000008800 */
[----:B------:R-:W-:Y:S02]  /*2a0f0*/  LOP3.LUT P6, RZ, R113, 0x800, RZ, 0xc0, !PT ;  /* 0x0000080071ff7812 */ /* 0x000fe400078cc0ff */
[----:B------:R-:W-:Y:S01]  /*2a100*/  @!P0 MOV R29, 0x400 ;  /* 0x00000400001d8802 */ /* 0x000fe20000000f00 */
[----:B------:R-:W1:Y:S01]  /*2a110*/  @!P3 S2R R208, SR_CgaCtaId ;  /* 0x0000000000d0b919 */ /* 0x000e620000008800 */
[----:B------:R-:W-:-:S02]  /*2a120*/  ISETP.NE.AND P3, PT, R165, RZ, PT ;  /* 0x000000ffa500720c */ /* 0x000fc40003f65270 */
[----:B---3--:R-:W-:Y:S01]  /*2a130*/  @!P0 LEA R29, R200, R29, 0x18 ;  /* 0x0000001dc81d8211 */ /* 0x008fe200078ec0ff */
[----:B------:R3:W-:Y:S01]  /*2a140*/  @!P4 LDS.U16 R35, [R19+0x4b94] ;  /* 0x004b94001323c984 */ /* 0x0007e20000000400 */
[----:B------:R-:W-:Y:S01]  /*2a150*/  @!P2 HADD2.F32 R117, -RZ, R117.H0_H0 ;  /* 0x20000075ff75a230 */ /* 0x000fe20000004100 */
[----:B------:R-:W-:Y:S02]  /*2a160*/  P2R R151, PR, RZ, 0x8 ;  /* 0x00000008ff977803 */ /* 0x000fe40000000000 */
[----:B------:R-:W5:Y:S01]  /*2a170*/  @!P1 S2R R216, SR_CgaCtaId ;  /* 0x0000000000d89919 */ /* 0x000f620000008800 */
[----:B------:R-:W-:Y:S01]  /*2a180*/  ISETP.GE.AND P1, PT, R170, R3, PT ;  /* 0x00000003aa00720c */ /* 0x000fe20003f26270 */
[----:B------:R-:W-:Y:S01]  /*2a190*/  @!P2 FFMA R196, R117, R153, R196 ;  /* 0x0000009975c4a223 */ /* 0x000fe200000000c4 */
[----:B------:R-:W-:Y:S01]  /*2a1a0*/  P2R R153, PR, RZ, 0x10 ;  /* 0x00000010ff997803 */ /* 0x000fe20000000000 */
[----:B------:R-:W-:Y:S01]  /*2a1b0*/  @!P4 LDS R123, [R81+0xdc] ;  /* 0x0000dc00517bc984 */ /* 0x000fe20000000800 */
[----:B---3--:R-:W-:-:S02]  /*2a1c0*/  @!P6 MOV R19, 0x400 ;  /* 0x000004000013e802 */ /* 0x008fc40000000f00 */
[----:B------:R-:W-:Y:S01]  /*2a1d0*/  ISETP.GE.AND P2, PT, R140, R3, PT ;  /* 0x000000038c00720c */ /* 0x000fe20003f46270 */
[----:B------:R-:W-:Y:S01]  /*2a1e0*/  @!P3 LDS.U16 R115, [R210+0x3d18] ;  /* 0x003d1800d273b984 */ /* 0x000fe20000000400 */
[----:B0-----:R-:W-:Y:S01]  /*2a1f0*/  @!P6 LEA R19, R202, R19, 0x18 ;  /* 0x00000013ca13e211 */ /* 0x001fe200078ec0ff */
[----:B--2---:R-:W-:Y:S01]  /*2a200*/  @!P5 HADD2.F32 R111, -RZ, R111.H0_H0 ;  /* 0x2000006fff6fd230 */ /* 0x004fe20000004100 */
[-C--:B------:R-:W-:Y:S01]  /*2a210*/  ISETP.GE.AND P6, PT, R138, R3.reuse, PT ;  /* 0x000000038a00720c */ /* 0x080fe20003fc6270 */
[----:B------:R-:W-:Y:S01]  /*2a220*/  @!P3 LDS R145, [R81+0x68] ;  /* 0x000068005191b984 */ /* 0x000fe20000000800 */
[-C--:B------:R-:W-:Y:S01]  /*2a230*/  ISETP.GE.AND P3, PT, R162, R3.reuse, PT ;  /* 0x00000003a200720c */ /* 0x080fe20003f66270 */
[----:B------:R-:W-:Y:S01]  /*2a240*/  @!P1 HADD2.F32 R119, -RZ, R119.H0_H0 ;  /* 0x20000077ff779230 */ /* 0x000fe20000004100 */
[----:B------:R-:W-:Y:S01]  /*2a250*/  ISETP.GE.AND P4, PT, R156, R3, PT ;  /* 0x000000039c00720c */ /* 0x000fe20003f86270 */
[----:B------:R-:W0:Y:S03]  /*2a260*/  @!P5 LDS R139, [R81+0x64] ;  /* 0x00006400518bd984 */ /* 0x000e260000000800 */
[----:B------:R-:W-:Y:S01]  /*2a270*/  @!P1 FFMA R196, R141, R119, R196 ;  /* 0x000000778dc49223 */ /* 0x000fe200000000c4 */
[----:B------:R-:W-:Y:S01]  /*2a280*/  ISETP.NE.AND P1, PT, R131, RZ, PT ;  /* 0x000000ff8300720c */ /* 0x000fe20003f25270 */
[----:B------:R-:W2:Y:S03]  /*2a290*/  @!P2 LDS.U16 R107, [R143+0x4416] ;  /* 0x004416008f6ba984 */ /* 0x000ea60000000400 */
[----:B------:R-:W-:Y:S01]  /*2a2a0*/  @!P6 MOV R131, 0x400 ;  /* 0x000004000083e802 */ /* 0x000fe20000000f00 */
[----:B------:R-:W3:Y:S01]  /*2a2b0*/  @!P2 LDS R204, [R81+0xa0] ;  /* 0x0000a00051cca984 */ /* 0x000ee20000000800 */
[----:B------:R-:W-:-:S02]  /*2a2c0*/  @!P3 MOV R127, 0x400 ;  /* 0x00000400007fb802 */ /* 0x000fc40000000f00 */
[----:B------:R-:W-:Y:S01]  /*2a2d0*/  ISETP.GE.AND P2, PT, R164, R3, PT ;  /* 0x00000003a400720c */ /* 0x000fe20003f46270 */
[----:B------:R-:W2:Y:S01]  /*2a2e0*/  @!P4 S2R R218, SR_CgaCtaId ;  /* 0x0000000000dac919 */ /* 0x000ea20000008800 */
[----:B-1----:R-:W-:Y:S02]  /*2a2f0*/  @!P6 LEA R131, R208, R131, 0x18 ;  /* 0x00000083d083e211 */ /* 0x002fe400078ec0ff */
[----:B----4-:R-:W-:Y:S01]  /*2a300*/  @!P3 LEA R212, R212, R127, 0x18 ;  /* 0x0000007fd4d4b211 */ /* 0x010fe200078ec0ff */
[----:B------:R-:W-:Y:S01]  /*2a310*/  @!P3 LDS R143, [R81+0x70] ;  /* 0x00007000518fb984 */ /* 0x000fe20000000800 */
[----:B------:R-:W-:Y:S02]  /*2a320*/  ISETP.NE.AND P6, PT, R149, RZ, PT ;  /* 0x000000ff9500720c */ /* 0x000fe40003fc5270 */
[----:B------:R-:W-:Y:S01]  /*2a330*/  @!P4 MOV R149, 0x400 ;  /* 0x000004000095c802 */ /* 0x000fe20000000f00 */
[----:B------:R-:W-:Y:S01]  /*2a340*/  @!P3 LDS.U16 R119, [R212+0x3e18] ;  /* 0x003e1800d477b984 */ /* 0x000fe20000000400 */
[----:B------:R-:W-:-:S02]  /*2a350*/  ISETP.GE.AND P3, PT, R158, R3, PT ;  /* 0x000000039e00720c */ /* 0x000fc40003f66270 */
[----:B------:R-:W-:Y:S01]  /*2a360*/  P2R R155, PR, RZ, 0x2 ;  /* 0x00000002ff9b7803 */ /* 0x000fe20000000000 */
[----:B------:R-:W1:Y:S04]  /*2a370*/  @!P2 LDS.U16 R117, [R214+0x3d98] ;  /* 0x003d9800d675a984 */ /* 0x000e680000000400 */
[----:B------:R-:W4:Y:S01]  /*2a380*/  @!P2 LDS R141, [R81+0x6c] ;  /* 0x00006c00518da984 */ /* 0x000f220000000800 */
[----:B------:R-:W-:Y:S02]  /*2a390*/  ISETP.NE.AND P2, PT, R147, RZ, PT ;  /* 0x000000ff9300720c */ /* 0x000fe40003f45270 */
[----:B------:R-:W-:Y:S01]  /*2a3a0*/  @!P6 MOV R147, 0x400 ;  /* 0x000004000093e802 */ /* 0x000fe20000000f00 */
[----:B------:R-:W-:Y:S03]  /*2a3b0*/  @!P0 LDS.U16 R23, [R23+0x4f12] ;  /* 0x004f120017178984 */ /* 0x000fe60000000400 */
[----:B-----5:R-:W-:Y:S01]  /*2a3c0*/  @!P6 LEA R147, R198, R147, 0x18 ;  /* 0x00000093c693e211 */ /* 0x020fe200078ec0ff */
[----:B------:R-:W-:Y:S01]  /*2a3d0*/  @!P1 HADD2.F32 R198, -RZ, R109.H0_H0 ;  /* 0x2000006dffc69230 */ /* 0x000fe20000004100 */
[----:B------:R-:W-:Y:S01]  /*2a3e0*/  @!P3 MOV R109, 0x400 ;  /* 0x00000400006db802 */ /* 0x000fe20000000f00 */
[----:B0-----:R-:W-:Y:S01]  /*2a3f0*/  @!P5 FFMA R196, R111, R139, R196 ;  /* 0x0000008b6fc4d223 */ /* 0x001fe200000000c4 */
[----:B------:R-:W-:-:S02]  /*2a400*/  ISETP.NE.AND P5, PT, R129, RZ, PT ;  /* 0x000000ff8100720c */ /* 0x000fc40003fa5270 */
[----:B------:R-:W-:Y:S01]  /*2a410*/  @!P1 FFMA R15, R198, R125, R15 ;  /* 0x0000007dc60f9223 */ /* 0x000fe2000000000f */
[----:B------:R-:W-:Y:S01]  /*2a420*/  @!P3 LEA R216, R216, R109, 0x18 ;  /* 0x0000006dd8d8b211 */ /* 0x000fe200078ec0ff */
[----:B------:R-:W-:Y:S01]  /*2a430*/  @!P2 LDS R125, [R81+0xa4] ;  /* 0x0000a400517da984 */ /* 0x000fe20000000800 */
[----:B------:R-:W-:Y:S02]  /*2a440*/  ISETP.NE.AND P3, PT, R151, RZ, PT ;  /* 0x000000ff9700720c */ /* 0x000fe40003f65270 */
[----:B--2---:R-:W-:Y:S01]  /*2a450*/  @!P4 LEA R149, R218, R149, 0x18 ;  /* 0x00000095da95c211 */ /* 0x004fe200078ec0ff */
[----:B------:R0:W-:Y:S01]  /*2a460*/  @!P6 LDS.U16 R109, [R147+0x3e98] ;  /* 0x003e9800936de984 */ /* 0x0001e20000000400 */
[----:B------:R-:W-:Y:S02]  /*2a470*/  ISETP.NE.AND P4, PT, R153, RZ, PT ;  /* 0x000000ff9900720c */ /* 0x000fe40003f85270 */
[----:B------:R-:W-:Y:S02]  /*2a480*/  ISETP.GE.AND P1, PT, R140, R3, PT ;  /* 0x000000038c00720c */ /* 0x000fe40003f26270 */
[----:B------:R-:W-:-:S02]  /*2a490*/  @!P2 MOV R127, 0x400 ;  /* 0x00000400007fa802 */ /* 0x000fc40000000f00 */
[----:B------:R-:W-:Y:S02]  /*2a4a0*/  P2R R151, PR, RZ, 0x4 ;  /* 0x00000004ff977803 */ /* 0x000fe40000000000 */
[----:B------:R-:W-:Y:S01]  /*2a4b0*/  @!P2 LEA R127, R206, R127, 0x18 ;  /* 0x0000007fce7fa211 */ /* 0x000fe200078ec0ff */
[----:B------:R-:W-:Y:S01]  /*2a4c0*/  @!P3 HADD2.F32 R115, -RZ, R115.H0_H0 ;  /* 0x20000073ff73b230 */ /* 0x000fe20000004100 */
[----:B------:R-:W-:Y:S02]  /*2a4d0*/  ISETP.NE.AND P3, PT, R133, RZ, PT ;  /* 0x000000ff8500720c */ /* 0x000fe40003f65270 */
[----:B0-----:R-:W-:Y:S01]  /*2a4e0*/  P2R R147, PR, RZ, 0x40 ;  /* 0x00000040ff937803 */ /* 0x001fe20000000000 */
[----:B------:R-:W-:Y:S01]  /*2a4f0*/  @!P4 HADD2.F32 R35, -RZ, R35.H0_H0 ;  /* 0x20000023ff23c230 */ /* 0x000fe20000004100 */
[----:B------:R-:W-:Y:S01]  /*2a500*/  ISETP.NE.AND P4, PT, R135, RZ, PT ;  /* 0x000000ff8700720c */ /* 0x000fe20003f85270 */
[----:B------:R-:W-:Y:S01]  /*2a510*/  @!P1 HADD2.F32 R198, -RZ, R107.H0_H0 ;  /* 0x2000006bffc69230 */ /* 0x000fe20000004100 */
[----:B------:R-:W-:Y:S01]  /*2a520*/  P2R R133, PR, RZ, 0x8 ;  /* 0x00000008ff857803 */ /* 0x000fe20000000000 */
[----:B------:R-:W-:Y:S01]  /*2a530*/  @!P6 LDS R135, [R81+0x74] ;  /* 0x000074005187e984 */ /* 0x000fe20000000800 */
[----:B------:R-:W-:-:S02]  /*2a540*/  P2R R129, PR, RZ, 0x10 ;  /* 0x00000010ff817803 */ /* 0x000fc40000000000 */
[----:B---3--:R-:W-:Y:S01]  /*2a550*/  @!P1 FFMA R15, R204, R198, R15 ;  /* 0x000000c6cc0f9223 */ /* 0x008fe2000000000f */
[-C--:B------:R-:W-:Y:S01]  /*2a560*/  ISETP.GE.AND P1, PT, R154, R3.reuse, PT ;  /* 0x000000039a00720c */ /* 0x080fe20003f26270 */
[----:B------:R-:W0:Y:S01]  /*2a570*/  @!P5 S2R R198, SR_CgaCtaId ;  /* 0x0000000000c6d919 */ /* 0x000e220000008800 */
[-C--:B------:R-:W-:Y:S01]  /*2a580*/  ISETP.GE.AND P6, PT, R156, R3.reuse, PT ;  /* 0x000000039c00720c */ /* 0x080fe20003fc6270 */
[----:B------:R-:W2:Y:S01]  /*2a590*/  @!P3 S2R R200, SR_CgaCtaId ;  /* 0x0000000000c8b919 */ /* 0x000ea20000008800 */
[-C--:B------:R-:W-:Y:S02]  /*2a5a0*/  ISETP.GE.AND P3, PT, R166, R3.reuse, PT ;  /* 0x00000003a600720c */ /* 0x080fe40003f66270 */
[----:B------:R-:W3:Y:S01]  /*2a5b0*/  @!P4 S2R R202, SR_CgaCtaId ;  /* 0x0000000000cac919 */ /* 0x000ee20000008800 */
[----:B------:R-:W-:-:S06]  /*2a5c0*/  ISETP.GE.AND P4, PT, R120, R3, PT ;  /* 0x000000037800720c */ /* 0x000fcc0003f86270 */
[----:B------:R-:W5:Y:S01]  /*2a5d0*/  @!P1 S2R R204, SR_CgaCtaId ;  /* 0x0000000000cc9919 */ /* 0x000f620000008800 */
[----:B------:R-:W-:-:S03]  /*2a5e0*/  ISETP.GE.AND P1, PT, R152, R3, PT ;  /* 0x000000039800720c */ /* 0x000fc60003f26270 */
[----:B------:R-:W-:Y:S01]  /*2a5f0*/  @!P3 FFMA R196, R115, R145, R196 ;  /* 0x0000009173c4b223 */ /* 0x000fe200000000c4 */
[----:B------:R-:W-:Y:S01]  /*2a600*/  ISETP.GE.AND P3, PT, R158, R3, PT ;  /* 0x000000039e00720c */ /* 0x000fe20003f66270 */
[----:B------:R0:W-:Y:S01]  /*2a610*/  @!P6 LDS.U16 R115, [R149+0x3f98] ;  /* 0x003f98009573e984 */ /* 0x0001e20000000400 */
[----:B------:R-:W-:Y:S01]  /*2a620*/  @!P4 FFMA R194, R35, R123, R194 ;  /* 0x0000007b23c2c223 */ /* 0x000fe200000000c2 */
[-C--:B------:R-:W-:Y:S02]  /*2a630*/  ISETP.GE.AND P4, PT, R164, R3.reuse, PT ;  /* 0x00000003a400720c */ /* 0x080fe40003f86270 */
[----:B------:R-:W3:Y:S01]  /*2a640*/  @!P2 LDS.U16 R35, [R127+0x4496] ;  /* 0x004496007f23a984 */ /* 0x000ee20000000400 */
[----:B------:R-:W-:-:S03]  /*2a650*/  ISETP.GE.AND P2, PT, R150, R3, PT ;  /* 0x000000039600720c */ /* 0x000fc60003f46270 */
[----:B------:R-:W5:Y:S01]  /*2a660*/  @!P1 S2R R206, SR_CgaCtaId ;  /* 0x0000000000ce9919 */ /* 0x000f620000008800 */
[----:B------:R-:W-:-:S03]  /*2a670*/  ISETP.GE.AND P1, PT, R148, R3, PT ;  /* 0x000000039400720c */ /* 0x000fc60003f26270 */
[----:B------:R-:W-:Y:S04]  /*2a680*/  @!P3 LDS.U16 R111, [R216+0x3f18] ;  /* 0x003f1800d86fb984 */ /* 0x000fe80000000400 */
[----:B------:R-:W-:Y:S01]  /*2a690*/  @!P3 LDS R139, [R81+0x78] ;  /* 0x00007800518bb984 */ /* 0x000fe20000000800 */
[----:B------:R-:W-:Y:S01]  /*2a6a0*/  ISETP.GE.AND P3, PT, R118, R3, PT ;  /* 0x000000037600720c */ /* 0x000fe20003f66270 */
[----:B-1----:R-:W-:Y:S01]  /*2a6b0*/  @!P4 HADD2.F32 R117, -RZ, R117.H0_H0 ;  /* 0x20000075ff75c230 */ /* 0x002fe20000004100 */
[----:B------:R-:W-:Y:S01]  /*2a6c0*/  @!P2 MOV R145, 0x400 ;  /* 0x000004000091a802 */ /* 0x000fe20000000f00 */
[----:B------:R-:W1:Y:S03]  /*2a6d0*/  @!P2 S2R R208, SR_CgaCtaId ;  /* 0x0000000000d0a919 */ /* 0x000e660000008800 */
[----:B----4-:R-:W-:Y:S01]  /*2a6e0*/  @!P4 FFMA R196, R117, R141, R196 ;  /* 0x0000008d75c4c223 */ /* 0x010fe200000000c4 */
[-C--:B------:R-:W-:Y:S01]  /*2a6f0*/  ISETP.GE.AND P4, PT, R162, R3.reuse, PT ;  /* 0x00000003a200720c */ /* 0x080fe20003f86270 */
[----:B------:R-:W4:Y:S01]  /*2a700*/  @!P1 S2R R210, SR_CgaCtaId ;  /* 0x0000000000d29919 */ /* 0x000f220000008800 */
[-C--:B------:R-:W-:Y:S01]  /*2a710*/  ISETP.GE.AND P1, PT, R138, R3.reuse, PT ;  /* 0x000000038a00720c */ /* 0x080fe20003f26270 */
[----:B------:R-:W-:Y:S01]  /*2a720*/  @!P6 LDS R141, [R81+0x7c] ;  /* 0x00007c00518de984 */ /* 0x000fe20000000800 */
[----:B------:R-:W-:-:S03]  /*2a730*/  ISETP.GE.AND P6, PT, R152, R3, PT ;  /* 0x000000039800720c */ /* 0x000fc60003fc6270 */
[----:B------:R-:W-:Y:S04]  /*2a740*/  @!P3 LDS.U16 R17, [R17+0x4c14] ;  /* 0x004c14001111b984 */ /* 0x000fe80000000400 */
[----:B------:R-:W-:Y:S01]  /*2a750*/  @!P3 LDS R123, [R81+0xe0] ;  /* 0x0000e000517bb984 */ /* 0x000fe20000000800 */
[----:B------:R-:W-:Y:S01]  /*2a760*/  ISETP.NE.AND P3, PT, R133, RZ, PT ;  /* 0x000000ff8500720c */ /* 0x000fe20003f65270 */
[----:B------:R-:W-:Y:S02]  /*2a770*/  @!P4 HADD2.F32 R119, -RZ, R119.H0_H0 ;  /* 0x20000077ff77c230 */ /* 0x000fe40000004100 */
[----:B------:R5:W4:Y:S01]  /*2a780*/  @!P1 LDS.U16 R107, [R131+0x4516] ;  /* 0x00451600836b9984 */ /* 0x000b220000000400 */
[----:B------:R-:W-:Y:S02]  /*2a790*/  P2R R153, PR, RZ, 0x8 ;  /* 0x00000008ff997803 */ /* 0x000fe40000000000 */
[----:B------:R-:W-:Y:S01]  /*2a7a0*/  @!P4 FFMA R196, R143, R119, R196 ;  /* 0x000000778fc4c223 */ /* 0x000fe200000000c4 */
[----:B------:R-:W-:Y:S01]  /*2a7b0*/  ISETP.NE.AND P4, PT, R129, RZ, PT ;  /* 0x000000ff8100720c */ /* 0x000fe20003f85270 */
[----:B------:R-:W4:Y:S03]  /*2a7c0*/  @!P1 LDS R127, [R81+0xa8] ;  /* 0x0000a800517f9984 */ /* 0x000f260000000800 */
[----:B0-----:R-:W-:Y:S01]  /*2a7d0*/  P2R R149, PR, RZ, 0x10 ;  /* 0x00000010ff957803 */ /* 0x001fe20000000000 */
[----:B------:R-:W0:Y:S01]  /*2a7e0*/  @!P0 LDS R119, [R81+0xf8] ;  /* 0x0000f80051778984 */ /* 0x000e220000000800 */
[----:B------:R-:W-:-:S02]  /*2a7f0*/  @!P3 MOV R117, 0x400 ;  /* 0x000004000075b802 */ /* 0x000fc40000000f00 */
[----:B-1----:R-:W-:Y:S02]  /*2a800*/  @!P2 LEA R145, R208, R145, 0x18 ;  /* 0x00000091d091a211 */ /* 0x002fe400078ec0ff */
[----:B--2---:R-:W-:Y:S02]  /*2a810*/  @!P3 LEA R129, R200, R117, 0x18 ;  /* 0x00000075c881b211 */ /* 0x004fe400078ec0ff */
[----:B------:R-:W-:Y:S02]  /*2a820*/  ISETP.GE.AND P3, PT, R154, R3, PT ;  /* 0x000000039a00720c */ /* 0x000fe40003f66270 */
[----:B------:R-:W-:Y:S02]  /*2a830*/  ISETP.NE.AND P2, PT, R151, RZ, PT ;  /* 0x000000ff9700720c */ /* 0x000fe40003f45270 */
[----:B------:R-:W-:Y:S02]  /*2a840*/  @!P5 MOV R117, 0x400 ;  /* 0x000004000075d802 */ /* 0x000fe40000000f00 */
[----:B------:R-:W-:-:S02]  /*2a850*/  P2R R151, PR, RZ, 0x4 ;  /* 0x00000004ff977803 */ /* 0x000fc40000000000 */
[----:B-----5:R-:W-:Y:S02]  /*2a860*/  @!P5 LEA R131, R198, R117, 0x18 ;  /* 0x00000075c683d211 */ /* 0x020fe400078ec0ff */
[----:B------:R-:W-:-:S03]  /*2a870*/  @!P4 MOV R133, 0x400 ;  /* 0x000004000085c802 */ /* 0x000fc60000000f00 */
[----:B------:R-:W-:Y:S02]  /*2a880*/  @!P3 MOV R143, 0x400 ;  /* 0x00000400008fb802 */ /* 0x000fe40000000f00 */
[----:B---3--:R-:W-:Y:S01]  /*2a890*/  @!P2 HADD2.F32 R198, -RZ, R35.H0_H0 ;  /* 0x20000023ffc6a230 */ /* 0x008fe20000004100 */
[----:B------:R-:W-:Y:S02]  /*2a8a0*/  @!P4 LEA R133, R202, R133, 0x18 ;  /* 0x00000085ca85c211 */ /* 0x000fe400078ec0ff */
[----:B------:R-:W-:Y:S02]  /*2a8b0*/  @!P3 LEA R117, R204, R143, 0x18 ;  /* 0x0000008fcc75b211 */ /* 0x000fe400078ec0ff */
[----:B------:R-:W-:Y:S01]  /*2a8c0*/  @!P6 MOV R143, 0x400 ;  /* 0x00000400008fe802 */ /* 0x000fe20000000f00 */
[----:B------:R-:W-:Y:S01]  /*2a8d0*/  @!P2 FFMA R15, R198, R125, R15 ;  /* 0x0000007dc60fa223 */ /* 0x000fe2000000000f */
[----:B------:R-:W-:Y:S01]  /*2a8e0*/  ISETP.GE.AND P2, PT, R154, R3, PT ;  /* 0x000000039a00720c */ /* 0x000fe20003f46270 */
[----:B------:R-:W-:Y:S01]  /*2a8f0*/  @!P0 HADD2.F32 R198, -RZ, R23.H0_H0 ;  /* 0x20000017ffc68230 */ /* 0x000fe20000004100 */
[----:B------:R-:W-:Y:S01]  /*2a900*/  @!P6 LEA R143, R206, R143, 0x18 ;  /* 0x0000008fce8fe211 */ /* 0x000fe200078ec0ff */
[----:B------:R-:W1:Y:S01]  /*2a910*/  @!P3 LDS.U16 R117, [R117+0x4018] ;  /* 0x004018007575b984 */ /* 0x000e620000000400 */
[----:B------:R-:W-:Y:S01]  /*2a920*/  ISETP.NE.AND P6, PT, R147, RZ, PT ;  /* 0x000000ff9300720c */ /* 0x000fe20003fc5270 */
[----:B----4-:R-:W-:Y:S01]  /*2a930*/  @!P1 HADD2.F32 R200, -RZ, R107.H0_H0 ;  /* 0x2000006bffc89230 */ /* 0x010fe20000004100 */
[----:B------:R-:W-:-:S02]  /*2a940*/  ISETP.GE.AND P4, PT, R148, R3, PT ;  /* 0x000000039400720c */ /* 0x000fc40003f86270 */
[----:B------:R-:W-:Y:S02]  /*2a950*/  ISETP.GE.AND P3, PT, R158, R3, PT ;  /* 0x000000039e00720c */ /* 0x000fe40003f66270 */
[----:B------:R-:W-:Y:S01]  /*2a960*/  @!P1 FFMA R15, R200, R127, R15 ;  /* 0x0000007fc80f9223 */ /* 0x000fe2000000000f */
[----:B------:R-:W-:Y:S01]  /*2a970*/  ISETP.GE.AND P1, PT, R134, R3, PT ;  /* 0x000000038600720c */ /* 0x000fe20003f26270 */
[----:B0-----:R-:W-:Y:S01]  /*2a980*/  @!P0 FFMA R13, R198, R119, R13 ;  /* 0x00000077c60d8223 */ /* 0x001fe2000000000d */
[----:B------:R-:W-:-:S04]  /*2a990*/  ISETP.GE.AND P0, PT, R182, R3, PT ;  /* 0x00000003b600720c */ /* 0x000fc80003f06270 */
[----:B------:R-:W-:Y:S02]  /*2a9a0*/  @!P6 HADD2.F32 R109, -RZ, R109.H0_H0 ;  /* 0x2000006dff6de230 */ /* 0x000fe40000004100 */
[----:B------:R-:W-:Y:S02]  /*2a9b0*/  @!P4 MOV R35, 0x400 ;  /* 0x000004000023c802 */ /* 0x000fe40000000f00 */
[----:B------:R-:W-:Y:S02]  /*2a9c0*/  @!P3 HADD2.F32 R111, -RZ, R111.H0_H0 ;  /* 0x2000006fff6fb230 */ /* 0x000fe40000004100 */
[----:B------:R-:W-:Y:S01]  /*2a9d0*/  @!P6 FFMA R196, R109, R135, R196 ;  /* 0x000000876dc4e223 */ /* 0x000fe200000000c4 */
[----:B------:R-:W-:Y:S01]  /*2a9e0*/  @!P4 LEA R210, R210, R35, 0x18 ;  /* 0x00000023d2d2c211 */ /* 0x000fe200078ec0ff */
[----:B------:R-:W0:Y:S01]  /*2a9f0*/  @!P2 LDS R135, [R81+0x80] ;  /* 0x000080005187a984 */ /* 0x000e220000000800 */
[----:B------:R-:W-:Y:S01]  /*2aa00*/  ISETP.GE.AND P2, PT, R118, R3, PT ;  /* 0x000000037600720c */ /* 0x000fe20003f46270 */
[----:B------:R-:W-:Y:S01]  /*2aa10*/  @!P3 FFMA R196, R111, R139, R196 ;  /* 0x0000008b6fc4b223 */ /* 0x000fe200000000c4 */
[----:B------:R-:W-:Y:S01]  /*2aa20*/  ISETP.GE.AND P4, PT, R146, R3, PT ;  /* 0x000000039200720c */ /* 0x000fe20003f86270 */
[----:B------:R-:W2:Y:S01]  /*2aa30*/  @!P1 S2R R198, SR_CgaCtaId ;  /* 0x0000000000c69919 */ /* 0x000ea20000008800 */
[----:B------:R-:W-:-:S02]  /*2aa40*/  ISETP.NE.AND P6, PT, R137, RZ, PT ;  /* 0x000000ff8900720c */ /* 0x000fc40003fc5270 */
[-C--:B------:R-:W-:Y:S01]  /*2aa50*/  ISETP.GE.AND P3, PT, R156, R3.reuse, PT ;  /* 0x000000039c00720c */ /* 0x080fe20003f66270 */
[----:B------:R-:W-:Y:S01]  /*2aa60*/  @!P0 LDS.U16 R21, [R21+0x4c94] ;  /* 0x004c940015158984 */ /* 0x000fe20000000400 */
[----:B------:R-:W-:-:S05]  /*2aa70*/  ISETP.GE.AND P1, PT, R144, R3, PT ;  /* 0x000000039000720c */ /* 0x000fca0003f26270 */
[----:B------:R-:W-:Y:S02]  /*2aa80*/  @!P2 HADD2.F32 R17, -RZ, R17.H0_H0 ;  /* 0x20000011ff11a230 */ /* 0x000fe40000004100 */
[----:B------:R-:W3:Y:S01]  /*2aa90*/  @!P4 S2R R208, SR_CgaCtaId ;  /* 0x0000000000d0c919 */ /* 0x000ee20000008800 */
[----:B------:R-:W-:Y:S02]  /*2aaa0*/  ISETP.GE.AND P4, PT, R136, R3, PT ;  /* 0x000000038800720c */ /* 0x000fe40003f86270 */
[----:B------:R-:W-:Y:S01]  /*2aab0*/  @!P2 FFMA R194, R123, R17, R194 ;  /* 0x000000117bc2a223 */ /* 0x000fe200000000c2 */
[----:B------:R-:W-:Y:S01]  /*2aac0*/  ISETP.GE.AND P2, PT, R152, R3, PT ;  /* 0x000000039800720c */ /* 0x000fe20003f46270 */
[----:B------:R-:W4:Y:S01]  /*2aad0*/  @!P6 S2R R204, SR_CgaCtaId ;  /* 0x0000000000cce919 */ /* 0x000f220000008800 */
[----:B------:R-:W-:Y:S01]  /*2aae0*/  @!P3 HADD2.F32 R115, -RZ, R115.H0_H0 ;  /* 0x20000073ff73b230 */ /* 0x000fe20000004100 */
[----:B------:R-:W-:Y:S02]  /*2aaf0*/  @!P6 MOV R17, 0x400 ;  /* 0x000004000011e802 */ /* 0x000fe40000000f00 */
[----:B------:R-:W-:Y:S01]  /*2ab00*/  P2R R147, PR, RZ, 0x4 ;  /* 0x00000004ff937803 */ /* 0x000fe20000000000 */
[----:B------:R-:W5:Y:S01]  /*2ab10*/  @!P1 S2R R200, SR_CgaCtaId ;  /* 0x0000000000c89919 */ /* 0x000f620000008800 */
[----:B------:R-:W-:Y:S01]  /*2ab20*/  ISETP.NE.AND P1, PT, R155, RZ, PT ;  /* 0x000000ff9b00720c */ /* 0x000fe20003f25270 */
[----:B------:R-:W-:Y:S01]  /*2ab30*/  @!P3 FFMA R196, R115, R141, R196 ;  /* 0x0000008d73c4b223 */ /* 0x000fe200000000c4 */
[----:B------:R-:W-:Y:S01]  /*2ab40*/  ISETP.NE.AND P3, PT, R153, RZ, PT ;  /* 0x000000ff9900720c */ /* 0x000fe20003f65270 */
[----:B------:R-:W1:Y:S01]  /*2ab50*/  @!P4 S2R R206, SR_CgaCtaId ;  /* 0x0000000000cec919 */ /* 0x000e620000008800 */
[----:B------:R-:W-:-:S02]  /*2ab60*/  ISETP.NE.AND P4, PT, R149, RZ, PT ;  /* 0x000000ff9500720c */ /* 0x000fc40003f85270 */
[----:B------:R-:W-:Y:S01]  /*2ab70*/  P2R R139, PR, RZ, 0x8 ;  /* 0x00000008ff8b7803 */ /* 0x000fe20000000000 */
[----:B------:R2:W-:Y:S01]  /*2ab80*/  @!P2 LDS.U16 R109, [R143+0x4098] ;  /* 0x004098008f6da984 */ /* 0x0005e20000000400 */
[----:B------:R-:W-:-:S03]  /*2ab90*/  P2R R155, PR, RZ, 0x40 ;  /* 0x00000040ff9b7803 */ /* 0x000fc60000000000 */
[----:B------:R-:W-:Y:S01]  /*2aba0*/  @!P2 LDS R127, [R81+0x84] ;  /* 0x00008400517fa984 */ /* 0x000fe20000000800 */
[----:B------:R-:W-:Y:S01]  /*2abb0*/  ISETP.GE.AND P2, PT, R142, R3, PT ;  /* 0x000000038e00720c */ /* 0x000fe20003f46270 */
[----:B------:R-:W5:Y:S03]  /*2abc0*/  @!P1 S2R R214, SR_CgaCtaId ;  /* 0x0000000000d69919 */ /* 0x000f660000008800 */
[----:B------:R-:W-:Y:S02]  /*2abd0*/  P2R R141, PR, RZ, 0x4 ;  /* 0x00000004ff8d7803 */ /* 0x000fe40000000000 */
[----:B--2---:R-:W-:Y:S01]  /*2abe0*/  P2R R143, PR, RZ, 0x1 ;  /* 0x00000001ff8f7803 */ /* 0x004fe20000000000 */
[----:B------:R2:W-:Y:S04]  /*2abf0*/  @!P4 LDS.U16 R35, [R133+0x4616] ;  /* 0x004616008523c984 */ /* 0x0005e80000000400 */
[----:B------:R-:W5:Y:S01]  /*2ac00*/  @!P3 LDS.U16 R23, [R129+0x4596] ;  /* 0x004596008117b984 */ /* 0x000f620000000400 */
[----:B----4-:R-:W-:Y:S01]  /*2ac10*/  @!P6 LEA R204, R204, R17, 0x18 ;  /* 0x00000011cccce211 */ /* 0x010fe200078ec0ff */
[----:B------:R-:W4:Y:S01]  /*2ac20*/  @!P2 S2R R212, SR_CgaCtaId ;  /* 0x0000000000d4a919 */ /* 0x000f220000008800 */
[----:B------:R-:W-:-:S02]  /*2ac30*/  ISETP.GE.AND P2, PT, R150, R3, PT ;  /* 0x000000039600720c */ /* 0x000fc40003f46270 */
[----:B--2---:R-:W-:Y:S01]  /*2ac40*/  P2R R133, PR, RZ, 0x2 ;  /* 0x00000002ff857803 */ /* 0x004fe20000000000 */
[----:B------:R-:W2:Y:S01]  /*2ac50*/  @!P3 LDS R125, [R81+0xac] ;  /* 0x0000ac00517db984 */ /* 0x000ea20000000800 */
[-C--:B------:R-:W-:Y:S02]  /*2ac60*/  ISETP.GE.AND P1, PT, R136, R3.reuse, PT ;  /* 0x000000038800720c */ /* 0x080fe40003f26270 */
[-C--:B------:R-:W-:Y:S01]  /*2ac70*/  ISETP.GE.AND P3, PT, R146, R3.reuse, PT ;  /* 0x000000039200720c */ /* 0x080fe20003f66270 */
[----:B------:R-:W-:Y:S01]  /*2ac80*/  @!P0 LDS R123, [R81+0xe4] ;  /* 0x0000e400517b8984 */ /* 0x000fe20000000800 */
[----:B------:R-:W-:-:S03]  /*2ac90*/  ISETP.GE.AND P0, PT, R148, R3, PT ;  /* 0x000000039400720c */ /* 0x000fc60003f06270 */
[----:B------:R-:W-:Y:S04]  /*2aca0*/  @!P4 LDS R202, [R81+0xb0] ;  /* 0x0000b00051cac984 */ /* 0x000fe80000000800 */
[----:B------:R-:W2:Y:S02]  /*2acb0*/  @!P2 LDS.U16 R111, [R145+0x4118] ;  /* 0x00411800916fa984 */ /* 0x000ea40000000400 */
[----:B------:R-:W-:Y:S02]  /*2acc0*/  @!P1 MOV R17, 0x400 ;  /* 0x0000040000119802 */ /* 0x000fe40000000f00 */
[----:B------:R-:W-:Y:S01]  /*2acd0*/  @!P2 LDS R137, [R81+0x88] ;  /* 0x000088005189a984 */ /* 0x000fe20000000800 */
[----:B------:R-:W-:Y:S02]  /*2ace0*/  ISETP.GE.AND P2, PT, R134, R3, PT ;  /* 0x000000038600720c */ /* 0x000fe40003f46270 */
[----:B-1----:R-:W-:Y:S01]  /*2acf0*/  @!P1 LEA R206, R206, R17, 0x18 ;  /* 0x00000011cece9211 */ /* 0x002fe200078ec0ff */
[----:B------:R-:W-:Y:S01]  /*2ad00*/  @!P0 LDS.U16 R115, [R210+0x4198] ;  /* 0x00419800d2738984 */ /* 0x000fe20000000400 */
[----:B------:R-:W-:-:S02]  /*2ad10*/  ISETP.NE.AND P1, PT, R133, RZ, PT ;  /* 0x000000ff8500720c */ /* 0x000fc40003f25270 */
[----:B------:R-:W-:Y:S01]  /*2ad20*/  @!P3 MOV R107, 0x400 ;  /* 0x00000400006bb802 */ /* 0x000fe20000000f00 */
[----:B------:R-:W-:Y:S01]  /*2ad30*/  @!P0 LDS R129, [R81+0x8c] ;  /* 0x00008c0051818984 */ /* 0x000fe20000000800 */
[----:B------:R-:W-:Y:S02]  /*2ad40*/  ISETP.GE.AND P0, PT, R154, R3, PT ;  /* 0x000000039a00720c */ /* 0x000fe40003f06270 */
[----:B---3--:R-:W-:Y:S01]  /*2ad50*/  @!P3 LEA R119, R208, R107, 0x18 ;  /* 0x0000006bd077b211 */ /* 0x008fe200078ec0ff */
[----:B------:R-:W-:Y:S02]  /*2ad60*/  @!P3 LDS R133, [R81+0x90] ;  /* 0x000090005185b984 */ /* 0x000fe40000000800 */
[----:B------:R-:W-:Y:S02]  /*2ad70*/  @!P2 MOV R17, 0x400 ;  /* 0x000004000011a802 */ /* 0x000fe40000000f00 */
[----:B------:R1:W3:Y:S02]  /*2ad80*/  @!P5 LDS.U16 R107, [R131+0x4696] ;  /* 0x00469600836bd984 */ /* 0x0002e40000000400 */
[----:B------:R-:W-:-:S02]  /*2ad90*/  @!P2 LEA R17, R198, R17, 0x18 ;  /* 0x00000011c611a211 */ /* 0x000fc400078ec0ff */
[----:B------:R-:W-:Y:S01]  /*2ada0*/  ISETP.NE.AND P2, PT, R141, RZ, PT ;  /* 0x000000ff8d00720c */ /* 0x000fe20003f45270 */
[----:B------:R-:W-:Y:S01]  /*2adb0*/  @!P3 LDS.U16 R119, [R119+0x4218] ;  /* 0x004218007777b984 */ /* 0x000fe20000000400 */
[----:B------:R-:W-:Y:S01]  /*2adc0*/  @!P0 HADD2.F32 R117, -RZ, R117.H0_H0 ;  /* 0x20000075ff758230 */ /* 0x000fe20000004100 */
[----:B------:R-:W-:Y:S02]  /*2add0*/  ISETP.NE.AND P3, PT, R139, RZ, PT ;  /* 0x000000ff8b00720c */ /* 0x000fe40003f65270 */
[----:B-1----:R-:W-:Y:S02]  /*2ade0*/  @!P1 MOV R131, 0x400 ;  /* 0x0000040000839802 */ /* 0x002fe40000000f00 */
[----:B0-----:R-:W-:Y:S01]  /*2adf0*/  @!P0 FFMA R196, R135, R117, R196 ;  /* 0x0000007587c48223 */ /* 0x001fe200000000c4 */
[----:B------:R-:W-:Y:S01]  /*2ae00*/  ISETP.GE.AND P0, PT, R144, R3, PT ;  /* 0x000000039000720c */ /* 0x000fe20003f06270 */
[----:B------:R-:W0:Y:S01]  /*2ae10*/  @!P5 LDS R117, [R81+0xb4] ;  /* 0x0000b4005175d984 */ /* 0x000e220000000800 */
[----:B-----5:R-:W-:-:S02]  /*2ae20*/  @!P1 LEA R214, R214, R131, 0x18 ;  /* 0x00000083d6d69211 */ /* 0x020fc400078ec0ff */
[----:B------:R-:W-:Y:S02]  /*2ae30*/  P2R R131, PR, RZ, 0x2 ;  /* 0x00000002ff837803 */ /* 0x000fe40000000000 */
[----:B------:R-:W-:Y:S02]  /*2ae40*/  @!P2 MOV R141, 0x400 ;  /* 0x00000400008da802 */ /* 0x000fe40000000f00 */
[----:B------:R-:W-:Y:S01]  /*2ae50*/  ISETP.GE.AND P1, PT, R150, R3, PT ;  /* 0x000000039600720c */ /* 0x000fe20003f26270 */
[----:B------:R-:W-:Y:S01]  /*2ae60*/  @!P3 HADD2.F32 R198, -RZ, R23.H0_H0 ;  /* 0x20000017ffc6b230 */ /* 0x000fe20000004100 */
[----:B----4-:R-:W-:Y:S02]  /*2ae70*/  @!P2 LEA R141, R212, R141, 0x18 ;  /* 0x0000008dd48da211 */ /* 0x010fe400078ec0ff */
[----:B------:R-:W-:Y:S02]  /*2ae80*/  ISETP.NE.AND P2, PT, R147, RZ, PT ;  /* 0x000000ff9300720c */ /* 0x000fe40003f45270 */
[----:B------:R-:W-:Y:S01]  /*2ae90*/  @!P0 MOV R135, 0x400 ;  /* 0x0000040000878802 */ /* 0x000fe20000000f00 */
[----:B--2---:R-:W-:Y:S01]  /*2aea0*/  @!P3 FFMA R15, R198, R125, R15 ;  /* 0x0000007dc60fb223 */ /* 0x004fe2000000000f */
[----:B------:R-:W-:-:S02]  /*2aeb0*/  P2R R23, PR, RZ, 0x8 ;  /* 0x00000008ff177803 */ /* 0x000fc40000000000 */
[----:B------:R-:W-:Y:S02]  /*2aec0*/  ISETP.GE.AND P3, PT, R148, R3, PT ;  /* 0x000000039400720c */ /* 0x000fe40003f66270 */
[----:B------:R-:W-:Y:S01]  /*2aed0*/  @!P0 LEA R139, R200, R135, 0x18 ;  /* 0x00000087c88b8211 */ /* 0x000fe200078ec0ff */
[----:B------:R-:W-:Y:S01]  /*2aee0*/  @!P1 HADD2.F32 R111, -RZ, R111.H0_H0 ;  /* 0x2000006fff6f9230 */ /* 0x000fe20000004100 */
[----:B------:R-:W-:Y:S01]  /*2aef0*/  ISETP.NE.AND P0, PT, R143, RZ, PT ;  /* 0x000000ff8f00720c */ /* 0x000fe20003f05270 */
[----:B------:R-:W-:Y:S01]  /*2af00*/  @!P4 HADD2.F32 R200, -RZ, R35.H0_H0 ;  /* 0x20000023ffc8c230 */ /* 0x000fe20000004100 */
[----:B------:R-:W-:Y:S01]  /*2af10*/  P2R R147, PR, RZ, 0x20 ;  /* 0x00000020ff937803 */ /* 0x000fe20000000000 */
[----:B------:R-:W-:-:S03]  /*2af20*/  @!P2 HADD2.F32 R109, -RZ, R109.H0_H0 ;  /* 0x2000006dff6da230 */ /* 0x000fc60000004100 */
[----:B------:R-:W-:Y:S01]  /*2af30*/  @!P4 FFMA R15, R202, R200, R15 ;  /* 0x000000c8ca0fc223 */ /* 0x000fe2000000000f */
[----:B---3--:R-:W-:Y:S02]  /*2af40*/  @!P5 HADD2.F32 R198, -RZ, R107.H0_H0 ;  /* 0x2000006bffc6d230 */ /* 0x008fe40000004100 */
[----:B------:R-:W-:Y:S01]  /*2af50*/  @!P2 FFMA R196, R109, R127, R196 ;  /* 0x0000007f6dc4a223 */ /* 0x000fe200000000c4 */
[----:B------:R-:W-:Y:S01]  /*2af60*/  ISETP.NE.AND P2, PT, R151, RZ, PT ;  /* 0x000000ff9700720c */ /* 0x000fe20003f45270 */
[----:B------:R-:W-:Y:S01]  /*2af70*/  @!P3 HADD2.F32 R115, -RZ, R115.H0_H0 ;  /* 0x20000073ff73b230 */ /* 0x000fe20000004100 */
[----:B------:R-:W-:Y:S01]  /*2af80*/  P2R R151, PR, RZ, 0x10 ;  /* 0x00000010ff977803 */ /* 0x000fe20000000000 */
[----:B------:R-:W-:Y:S01]  /*2af90*/  @!P1 FFMA R196, R111, R137, R196 ;  /* 0x000000896fc49223 */ /* 0x000fe200000000c4 */
[-C--:B------:R-:W-:Y:S01]  /*2afa0*/  ISETP.GE.AND P1, PT, R180, R3.reuse, PT ;  /* 0x00000003b400720c */ /* 0x080fe20003f26270 */
[----:B------:R-:W-:Y:S01]  /*2afb0*/  @!P0 HADD2.F32 R21, -RZ, R21.H0_H0 ;  /* 0x20000015ff158230 */ /* 0x000fe20000004100 */
[----:B------:R-:W-:Y:S01]  /*2afc0*/  ISETP.GE.AND P4, PT, R130, R3, PT ;  /* 0x000000038200720c */ /* 0x000fe20003f86270 */
[----:B------:R-:W-:Y:S01]  /*2afd0*/  @!P3 FFMA R196, R115, R129, R196 ;  /* 0x0000008173c4b223 */ /* 0x000fe200000000c4 */
[----:B------:R-:W-:Y:S01]  /*2afe0*/  ISETP.GE.AND P3, PT, R140, R3, PT ;  /* 0x000000038c00720c */ /* 0x000fe20003f66270 */
[----:B------:R-:W-:Y:S01]  /*2aff0*/  @!P6 LDS.U16 R109, [R204+0x4716] ;  /* 0x00471600cc6de984 */ /* 0x000fe20000000400 */
[----:B------:R-:W-:Y:S01]  /*2b000*/  @!P0 FFMA R194, R21, R123, R194 ;  /* 0x0000007b15c28223 */ /* 0x000fe200000000c2 */
[----:B------:R-:W-:Y:S01]  /*2b010*/  ISETP.GE.AND P0, PT, R132, R3, PT ;  /* 0x000000038400720c */ /* 0x000fe20003f06270 */
[----:B0-----:R-:W-:Y:S01]  /*2b020*/  @!P5 FFMA R15, R198, R117, R15 ;  /* 0x00000075c60fd223 */ /* 0x001fe2000000000f */
[----:B------:R-:W-:Y:S01]  /*2b030*/  ISETP.GE.AND P5, PT, R136, R3, PT ;  /* 0x000000038800720c */ /* 0x000fe20003fa6270 */
[----:B------:R-:W0:Y:S01]  /*2b040*/  @!P2 S2R R212, SR_CgaCtaId ;  /* 0x0000000000d4a919 */ /* 0x000e220000008800 */
[----:B------:R-:W-:-:S02]  /*2b050*/  P2R R21, PR, RZ, 0x1 ;  /* 0x00000001ff157803 */ /* 0x000fc40000000000 */
[----:B------:R-:W-:Y:S04]  /*2b060*/  @!P1 LDS R125, [R81+0xe8] ;  /* 0x0000e800517d9984 */ /* 0x000fe80000000800 */
[----:B------:R-:W-:Y:S01]  /*2b070*/  @!P1 LDS.U16 R0, [R0+0x4d14] ;  /* 0x004d140000009984 */ /* 0x000fe20000000400 */
[-C--:B------:R-:W-:Y:S01]  /*2b080*/  ISETP.GE.AND P1, PT, R146, R3.reuse, PT ;  /* 0x000000039200720c */ /* 0x080fe20003f26270 */
[----:B------:R-:W1:Y:S01]  /*2b090*/  @!P4 S2R R202, SR_CgaCtaId ;  /* 0x0000000000cac919 */ /* 0x000e620000008800 */
[-C--:B------:R-:W-:Y:S01]  /*2b0a0*/  ISETP.GE.AND P4, PT, R128, R3.reuse, PT ;  /* 0x000000038000720c */ /* 0x080fe20003f86270 */
[----:B------:R-:W2:Y:S01]  /*2b0b0*/  @!P3 S2R R210, SR_CgaCtaId ;  /* 0x0000000000d2b919 */ /* 0x000ea20000008800 */
[----:B------:R-:W-:Y:S01]  /*2b0c0*/  ISETP.GE.AND P3, PT, R138, R3, PT ;  /* 0x000000038a00720c */ /* 0x000fe20003f66270 */
[----:B------:R-:W3:Y:S01]  /*2b0d0*/  @!P0 S2R R200, SR_CgaCtaId ;  /* 0x0000000000c88919 */ /* 0x000ee20000008800 */
[----:B------:R-:W-:-:S07]  /*2b0e0*/  LOP3.LUT P0, RZ, R113, 0x800, RZ, 0xc0, !PT ;  /* 0x0000080071ff7812 */ /* 0x000fce000780c0ff */
[----:B------:R-:W-:Y:S01]  /*2b0f0*/  @!P1 HADD2.F32 R119, -RZ, R119.H0_H0 ;  /* 0x20000077ff779230 */ /* 0x000fe20000004100 */
[----:B------:R-:W-:Y:S04]  /*2b100*/  @!P5 LDS.U16 R107, [R206+0x4796] ;  /* 0x00479600ce6bd984 */ /* 0x000fe80000000400 */
[----:B------:R-:W-:Y:S01]  /*2b110*/  @!P1 FFMA R196, R133, R119, R196 ;  /* 0x0000007785c49223 */ /* 0x000fe200000000c4 */
[-C--:B------:R-:W-:Y:S01]  /*2b120*/  ISETP.GE.AND P1, PT, R174, R3.reuse, PT ;  /* 0x00000003ae00720c */ /* 0x080fe20003f26270 */
[----:B------:R-:W4:Y:S01]  /*2b130*/  @!P4 S2R R208, SR_CgaCtaId ;  /* 0x0000000000d0c919 */ /* 0x000f220000008800 */
[----:B------:R-:W-:Y:S01]  /*2b140*/  ISETP.GE.AND P4, PT, R144, R3, PT ;  /* 0x000000039000720c */ /* 0x000fe20003f86270 */
[----:B------:R-:W5:Y:S01]  /*2b150*/  @!P3 S2R R216, SR_CgaCtaId ;  /* 0x0000000000d8b919 */ /* 0x000f620000008800 */
[----:B------:R-:W-:Y:S01]  /*2b160*/  ISETP.NE.AND P3, PT, R23, RZ, PT ;  /* 0x000000ff1700720c */ /* 0x000fe20003f65270 */
[----:B------:R-:W-:Y:S03]  /*2b170*/  @!P0 LDS R123, [R81+0xfc] ;  /* 0x0000fc00517b8984 */ /* 0x000fe60000000800 */
[----:B------:R-:W-:-:S05]  /*2b180*/  P2R R153, PR, RZ, 0x8 ;  /* 0x00000008ff997803 */ /* 0x000fca0000000000 */
[----:B------:R-:W-:Y:S01]  /*2b190*/  @!P1 LDS.U16 R25, [R25+0x4d94] ;  /* 0x004d940019199984 */ /* 0x000fe20000000400 */
[----:B------:R-:W-:-:S03]  /*2b1a0*/  ISETP.NE.AND P1, PT, R131, RZ, PT ;  /* 0x000000ff8300720c */ /* 0x000fc60003f25270 */
[----:B------:R-:W0:Y:S01]  /*2b1b0*/  @!P4 LDS.U16 R111, [R139+0x4298] ;  /* 0x004298008b6fc984 */ /* 0x000e220000000400 */
[----:B------:R-:W-:Y:S02]  /*2b1c0*/  P2R R145, PR, RZ, 0x2 ;  /* 0x00000002ff917803 */ /* 0x000fe40000000000 */
[----:B------:R-:W-:Y:S01]  /*2b1d0*/  @!P3 MOV R143, 0x400 ;  /* 0x00000400008fb802 */ /* 0x000fe20000000f00 */
[----:B------:R-:W0:Y:S01]  /*2b1e0*/  @!P4 LDS R135, [R81+0x94] ;  /* 0x000094005187c984 */ /* 0x000e220000000800 */
[-C--:B------:R-:W-:Y:S01]  /*2b1f0*/  ISETP.GE.AND P4, PT, R142, R3.reuse, PT ;  /* 0x000000038e00720c */ /* 0x080fe20003f86270 */
[----:B------:R-:W2:Y:S03]  /*2b200*/  @!P3 S2R R198, SR_CgaCtaId ;  /* 0x0000000000c6b919 */ /* 0x000ea60000008800 */
[----:B------:R-:W-:Y:S01]  /*2b210*/  P2R R149, PR, RZ, 0x10 ;  /* 0x00000010ff957803 */ /* 0x000fe20000000000 */
[----:B------:R-:W-:Y:S04]  /*2b220*/  @!P1 LDS.U16 R117, [R214+0x4398] ;  /* 0x00439800d6759984 */ /* 0x000fe80000000400 */
[----:B------:R-:W-:Y:S01]  /*2b230*/  @!P1 LDS R139, [R81+0x9c] ;  /* 0x00009c00518b9984 */ /* 0x000fe20000000800 */
[----:B------:R-:W-:-:S03]  /*2b240*/  ISETP.GE.AND P1, PT, R130, R3, PT ;  /* 0x000000038200720c */ /* 0x000fc60003f26270 */
[----:B------:R3:W-:Y:S04]  /*2b250*/  @!P4 LDS.U16 R115, [R141+0x4318] ;  /* 0x004318008d73c984 */ /* 0x0007e80000000400 */
[----:B------:R-:W-:Y:S01]  /*2b260*/  @!P4 LDS R137, [R81+0x98] ;  /* 0x000098005189c984 */ /* 0x000fe20000000800 */
[----:B------:R-:W-:-:S03]  /*2b270*/  ISETP.GE.AND P4, PT, R174, R3, PT ;  /* 0x00000003ae00720c */ /* 0x000fc60003f86270 */
[----:B------:R-:W-:Y:S01]  /*2b280*/  @!P5 LDS R131, [R81+0xbc] ;  /* 0x0000bc005183d984 */ /* 0x000fe20000000800 */
[----:B------:R-:W-:Y:S02]  /*2b290*/  ISETP.GE.AND P5, PT, R128, R3, PT ;  /* 0x000000038000720c */ /* 0x000fe40003fa6270 */
[----:B------:R-:W-:Y:S01]  /*2b2a0*/  @!P1 MOV R35, 0x400 ;  /* 0x0000040000239802 */ /* 0x000fe20000000f00 */
[----:B------:R-:W-:Y:S01]  /*2b2b0*/  @!P0 LDS.U16 R27, [R27+0x4f92] ;  /* 0x004f92001b1b8984 */ /* 0x000fe20000000400 */
[----:B------:R-:W-:Y:S02]  /*2b2c0*/  ISETP.NE.AND P0, PT, R21, RZ, PT ;  /* 0x000000ff1500720c */ /* 0x000fe40003f05270 */
[----:B-1----:R-:W-:Y:S01]  /*2b2d0*/  @!P1 LEA R35, R202, R35, 0x18 ;  /* 0x00000023ca239211 */ /* 0x002fe200078ec0ff */
[----:B------:R-:W1:Y:S01]  /*2b2e0*/  @!P6 LDS R129, [R81+0xb8] ;  /* 0x0000b8005181e984 */ /* 0x000e620000000800 */
[----:B------:R-:W-:-:S03]  /*2b2f0*/  ISETP.GE.AND P1, PT, R138, R3, PT ;  /* 0x000000038a00720c */ /* 0x000fc60003f26270 */
[----:B------:R-:W1:Y:S01]  /*2b300*/  @!P4 LDS R127, [R81+0xec] ;  /* 0x0000ec00517fc984 */ /* 0x000e620000000800 */
[----:B------:R-:W-:Y:S02]  /*2b310*/  ISETP.GE.AND P4, PT, R140, R3, PT ;  /* 0x000000038c00720c */ /* 0x000fe40003f86270 */
[----:B------:R-:W-:Y:S02]  /*2b320*/  @!P5 MOV R23, 0x400 ;  /* 0x000004000017d802 */ /* 0x000fe40000000f00 */
[----:B--2---:R-:W-:Y:S02]  /*2b330*/  @!P3 LEA R143, R198, R143, 0x18 ;  /* 0x0000008fc68fb211 */ /* 0x004fe400078ec0ff */
[----:B------:R-:W-:Y:S02]  /*2b340*/  @!P0 MOV R21, 0x400 ;  /* 0x0000040000158802 */ /* 0x000fe40000000f00 */
[----:B----4-:R-:W-:Y:S02]  /*2b350*/  @!P5 LEA R23, R208, R23, 0x18 ;  /* 0x00000017d017d211 */ /* 0x010fe400078ec0ff */
[----:B---3--:R-:W-:-:S02]  /*2b360*/  @!P1 MOV R141, 0x400 ;  /* 0x00000400008d9802 */ /* 0x008fc40000000f00 */
[----:B------:R-:W-:Y:S02]  /*2b370*/  ISETP.GE.AND P5, PT, R180, R3, PT ;  /* 0x00000003b400720c */ /* 0x000fe40003fa6270 */
[----:B-----5:R-:W-:Y:S02]  /*2b380*/  @!P1 LEA R141, R216, R141, 0x18 ;  /* 0x0000008dd88d9211 */ /* 0x020fe400078ec0ff */
[CC--:B------:R-:W-:Y:S02]  /*2b390*/  ISETP.GE.AND P1, PT, R144.reuse, R3.reuse, PT ;  /* 0x000000039000720c */ /* 0x0c0fe40003f26270 */
[----:B------:R-:W-:Y:S02]  /*2b3a0*/  ISETP.GE.AND P3, PT, R144, R3, PT ;  /* 0x000000039000720c */ /* 0x000fe40003f66270 */
[----:B------:R-:W-:Y:S02]  /*2b3b0*/  @!P0 LEA R133, R200, R21, 0x18 ;  /* 0x00000015c8858211 */ /* 0x000fe400078ec0ff */
[----:B------:R-:W-:-:S02]  /*2b3c0*/  @!P4 MOV R21, 0x400 ;  /* 0x000004000015c802 */ /* 0x000fc40000000f00 */
[----:B------:R-:W-:Y:S02]  /*2b3d0*/  P2R R157, PR, RZ, 0x20 ;  /* 0x00000020ff9d7803 */ /* 0x000fe40000000000 */
[----:B------:R-:W-:Y:S02]  /*2b3e0*/  @!P4 LEA R119, R210, R21, 0x18 ;  /* 0x00000015d277c211 */ /* 0x000fe400078ec0ff */
[----:B------:R-:W-:Y:S01]  /*2b3f0*/  @!P2 MOV R21, 0x400 ;  /* 0x000004000015a802 */ /* 0x000fe20000000f00 */
[----:B0-----:R-:W-:Y:S01]  /*2b400*/  @!P1 HADD2.F32 R111, -RZ, R111.H0_H0 ;  /* 0x2000006fff6f9230 */ /* 0x001fe20000004100 */
[----:B------:R-:W-:Y:S02]  /*2b410*/  ISETP.GE.AND P1, PT, R126, R3, PT ;  /* 0x000000037e00720c */ /* 0x000fe40003f26270 */
[----:B------:R-:W-:Y:S01]  /*2b420*/  @!P2 LEA R212, R212, R21, 0x18 ;  /* 0x00000015d4d4a211 */ /* 0x000fe200078ec0ff */
[----:B------:R-:W-:Y:S02]  /*2b430*/  @!P5 HADD2.F32 R21, -RZ, R0.H0_H0 ;  /* 0x20000000ff15d230 */ /* 0x000fe40000004100 */
[----:B------:R-:W-:Y:S01]  /*2b440*/  @!P3 FFMA R196, R111, R135, R196 ;  /* 0x000000876fc4b223 */ /* 0x000fe200000000c4 */
[----:B------:R-:W-:Y:S01]  /*2b450*/  ISETP.GE.AND P3, PT, R124, R3, PT ;  /* 0x000000037c00720c */ /* 0x000fe20003f66270 */
[----:B------:R-:W-:Y:S01]  /*2b460*/  @!P6 HADD2.F32 R0, -RZ, R109.H0_H0 ;  /* 0x2000006dff00e230 */ /* 0x000fe20000004100 */
[----:B------:R-:W-:Y:S01]  /*2b470*/  @!P4 LDS.U16 R119, [R119+0x4418] ;  /* 0x004418007777c984 */ /* 0x000fe20000000400 */
[----:B------:R-:W-:Y:S01]  /*2b480*/  @!P5 FFMA R194, R21, R125, R194 ;  /* 0x0000007d15c2d223 */ /* 0x000fe200000000c2 */
[----:B------:R-:W-:-:S02]  /*2b490*/  ISETP.GE.AND P5, PT, R104, R3, PT ;  /* 0x000000036800720c */ /* 0x000fc40003fa6270 */
[----:B-1----:R-:W-:Y:S01]  /*2b4a0*/  @!P6 FFMA R15, R0, R129, R15 ;  /* 0x00000081000fe223 */ /* 0x002fe2000000000f */
[----:B------:R-:W-:Y:S01]  /*2b4b0*/  LOP3.LUT P6, RZ, R113, 0x800, RZ, 0xc0, !PT ;  /* 0x0000080071ff7812 */ /* 0x000fe200078cc0ff */
[----:B------:R-:W0:Y:S01]  /*2b4c0*/  @!P1 S2R R202, SR_CgaCtaId ;  /* 0x0000000000ca9919 */ /* 0x000e220000008800 */
[----:B------:R-:W-:Y:S01]  /*2b4d0*/  ISETP.NE.AND P1, PT, R145, RZ, PT ;  /* 0x000000ff9100720c */ /* 0x000fe20003f25270 */
[----:B------:R-:W-:Y:S01]  /*2b4e0*/  @!P4 LDS R135, [R81+0xa0] ;  /* 0x0000a0005187c984 */ /* 0x000fe20000000800 */
[----:B------:R-:W-:Y:S02]  /*2b4f0*/  ISETP.NE.AND P4, PT, R149, RZ, PT ;  /* 0x000000ff9500720c */ /* 0x000fe40003f85270 */
[----:B------:R-:W-:Y:S01]  /*2b500*/  P2R R125, PR, RZ, 0x2 ;  /* 0x00000002ff7d7803 */ /* 0x000fe20000000000 */
[----:B------:R-:W1:Y:S01]  /*2b510*/  @!P3 S2R R21, SR_CgaCtaId ;  /* 0x000000000015b919 */ /* 0x000e620000008800 */
[-C--:B------:R-:W-:Y:S02]  /*2b520*/  ISETP.GE.AND P3, PT, R136, R3.reuse, PT ;  /* 0x000000038800720c */ /* 0x080fe40003f66270 */
[----:B------:R-:W2:Y:S01]  /*2b530*/  @!P5 S2R R145, SR_CgaCtaId ;  /* 0x000000000091d919 */ /* 0x000ea20000008800 */
[----:B------:R-:W-:-:S02]  /*2b540*/  ISETP.GE.AND P5, PT, R174, R3, PT ;  /* 0x00000003ae00720c */ /* 0x000fc40003fa6270 */
[----:B------:R-:W-:Y:S02]  /*2b550*/  @!P6 HADD2.F32 R0, -RZ, R27.H0_H0 ;  /* 0x2000001bff00e230 */ /* 0x000fe40000004100 */
[----:B------:R-:W-:Y:S01]  /*2b560*/  @!P1 HADD2.F32 R117, -RZ, R117.H0_H0 ;  /* 0x20000075ff759230 */ /* 0x000fe20000004100 */
[----:B------:R-:W3:Y:S01]  /*2b570*/  @!P2 LDS.U16 R111, [R212+0x4498] ;  /* 0x00449800d46fa984 */ /* 0x000ee20000000400 */
[----:B------:R-:W-:Y:S02]  /*2b580*/  @!P4 HADD2.F32 R115, -RZ, R115.H0_H0 ;  /* 0x20000073ff73c230 */ /* 0x000fe40000004100 */
[----:B------:R-:W-:Y:S01]  /*2b590*/  @!P6 FFMA R13, R0, R123, R13 ;  /* 0x0000007b000de223 */ /* 0x000fe2000000000d */
[----:B------:R-:W-:Y:S01]  /*2b5a0*/  ISETP.GE.AND P6, PT, R134, R3, PT ;  /* 0x000000038600720c */ /* 0x000fe20003fc6270 */
[----:B------:R-:W-:Y:S01]  /*2b5b0*/  @!P0 LDS.U16 R109, [R133+0x4896] ;  /* 0x00489600856d8984 */ /* 0x000fe20000000400 */
[----:B------:R-:W-:Y:S02]  /*2b5c0*/  @!P3 HADD2.F32 R198, -RZ, R107.H0_H0 ;  /* 0x2000006bffc6b230 */ /* 0x000fe40000004100 */
[----:B------:R-:W-:Y:S01]  /*2b5d0*/  @!P4 FFMA R196, R115, R137, R196 ;  /* 0x0000008973c4c223 */ /* 0x000fe200000000c4 */
[----:B------:R-:W-:Y:S01]  /*2b5e0*/  P2R R149, PR, RZ, 0x40 ;  /* 0x00000040ff957803 */ /* 0x000fe20000000000 */
[----:B------:R-:W4:Y:S01]  /*2b5f0*/  @!P2 LDS R137, [R81+0xa4] ;  /* 0x0000a4005189a984 */ /* 0x000f220000000800 */
[----:B------:R-:W-:-:S02]  /*2b600*/  @!P5 HADD2.F32 R25, -RZ, R25.H0_H0 ;  /* 0x20000019ff19d230 */ /* 0x000fc40000004100 */
[----:B------:R-:W-:Y:S01]  /*2b610*/  @!P3 FFMA R15, R198, R131, R15 ;  /* 0x00000083c60fb223 */ /* 0x000fe2000000000f */
[----:B------:R-:W-:Y:S01]  /*2b620*/  ISETP.GE.AND P3, PT, R122, R3, PT ;  /* 0x000000037a00720c */ /* 0x000fe20003f66270 */
[----:B------:R-:W-:Y:S01]  /*2b630*/  @!P1 FFMA R196, R117, R139, R196 ;  /* 0x0000008b75c49223 */ /* 0x000fe200000000c4 */
[----:B------:R-:W-:Y:S01]  /*2b640*/  ISETP.NE.AND P4, PT, R151, RZ, PT ;  /* 0x000000ff9700720c */ /* 0x000fe20003f85270 */
[----:B------:R-:W-:Y:S01]  /*2b650*/  @!P5 FFMA R194, R25, R127, R194 ;  /* 0x0000007f19c2d223 */ /* 0x000fe200000000c2 */
[-C--:B------:R-:W-:Y:S01]  /*2b660*/  ISETP.GE.AND P5, PT, R178, R3.reuse, PT ;  /* 0x00000003b200720c */ /* 0x080fe20003fa6270 */
[----:B------:R-:W5:Y:S01]  /*2b670*/  @!P6 LDS.U16 R17, [R17+0x4816] ;  /* 0x004816001111e984 */ /* 0x000f620000000400 */
[----:B------:R-:W-:Y:S01]  /*2b680*/  P2R R27, PR, RZ, 0x10 ;  /* 0x00000010ff1b7803 */ /* 0x000fe20000000000 */
[----:B------:R-:W-:Y:S01]  /*2b690*/  FFMA R40, R13, R2, R40 ;  /* 0x000000020d287223 */ /* 0x000fe20000000028 */
[-C--:B------:R-:W-:Y:S01]  /*2b6a0*/  ISETP.GE.AND P1, PT, R120, R3.reuse, PT ;  /* 0x000000037800720c */ /* 0x080fe20003f26270 */
[----:B------:R-:W-:Y:S01]  /*2b6b0*/  @!P6 LDS R200, [R81+0xc0] ;  /* 0x0000c00051c8e984 */ /* 0x000fe20000000800 */
[----:B------:R-:W-:Y:S01]  /*2b6c0*/  ISETP.GE.AND P6, PT, R22, R3, PT ;  /* 0x000000031600720c */ /* 0x000fe20003fc6270 */
[----:B------:R-:W-:-:S02]  /*2b6d0*/  IMAD.MOV.U32 R13, RZ, RZ, RZ ;  /* 0x000000ffff0d7224 */ /* 0x000fc400078e00ff */
[----:B------:R-:W5:Y:S01]  /*2b6e0*/  @!P3 S2R R198, SR_CgaCtaId ;  /* 0x0000000000c6b919 */ /* 0x000f620000008800 */
[----:B------:R-:W-:-:S03]  /*2b6f0*/  ISETP.GE.AND P3, PT, R176, R3, PT ;  /* 0x00000003b000720c */ /* 0x000fc60003f66270 */
[----:B------:R-:W-:Y:S04]  /*2b700*/  @!P5 LDS R127, [R81+0xf0] ;  /* 0x0000f000517fd984 */ /* 0x000fe80000000800 */
[----:B------:R-:W5:Y:S01]  /*2b710*/  @!P5 LDS.U16 R33, [R33+0x4e14] ;  /* 0x004e14002121d984 */ /* 0x000f620000000400 */
[-C--:B------:R-:W-:Y:S01]  /*2b720*/  ISETP.GE.AND P5, PT, R138, R3.reuse, PT ;  /* 0x000000038a00720c */ /* 0x080fe20003fa6270 */
[----:B------:R-:W5:Y:S01]  /*2b730*/  @!P6 S2R R210, SR_CgaCtaId ;  /* 0x0000000000d2e919 */ /* 0x000f620000008800 */
[----:B------:R-:W-:Y:S02]  /*2b740*/  ISETP.GE.AND P6, PT, R126, R3, PT ;  /* 0x000000037e00720c */ /* 0x000fe40003fc6270 */
[----:B------:R-:W-:Y:S01]  /*2b750*/  P2R R151, PR, RZ, 0x20 ;  /* 0x00000020ff977803 */ /* 0x000fe20000000000 */
[----:B------:R-:W-:Y:S01]  /*2b760*/  @!P3 LDS R129, [R81+0xf4] ;  /* 0x0000f4005181b984 */ /* 0x000fe20000000800 */
[----:B---3--:R-:W-:-:S03]  /*2b770*/  @!P2 HADD2.F32 R111, -RZ, R111.H0_H0 ;  /* 0x2000006fff6fa230 */ /* 0x008fc60000004100 */
[----:B------:R1:W-:Y:S01]  /*2b780*/  @!P3 LDS.U16 R25, [R31+0x4e94] ;  /* 0x004e94001f19b984 */ /* 0x0003e20000000400 */
[----:B------:R-:W-:-:S03]  /*2b790*/  ISETP.GE.AND P3, PT, R16, R3, PT ;  /* 0x000000031000720c */ /* 0x000fc60003f66270 */
[----:B------:R-:W3:Y:S02]  /*2b7a0*/  @!P5 LDS.U16 R115, [R141+0x4518] ;  /* 0x004518008d73d984 */ /* 0x000ee40000000400 */
[----:B------:R-:W-:Y:S02]  /*2b7b0*/  @!P6 MOV R107, 0x400 ;  /* 0x00000400006be802 */ /* 0x000fe40000000f00 */
[----:B------:R-:W3:Y:S01]  /*2b7c0*/  @!P5 LDS R139, [R81+0xa8] ;  /* 0x0000a800518bd984 */ /* 0x000ee20000000800 */
[-C--:B------:R-:W-:Y:S02]  /*2b7d0*/  ISETP.GE.AND P5, PT, R126, R3.reuse, PT ;  /* 0x000000037e00720c */ /* 0x080fe40003fa6270 */
[-C--:B------:R-:W-:Y:S01]  /*2b7e0*/  ISETP.GE.AND P6, PT, R124, R3.reuse, PT ;  /* 0x000000037c00720c */ /* 0x080fe20003fc6270 */
[----:B------:R-:W3:Y:S01]  /*2b7f0*/  @!P4 S2R R206, SR_CgaCtaId ;  /* 0x0000000000cec919 */ /* 0x000ee20000008800 */
[----:B------:R-:W-:Y:S01]  /*2b800*/  ISETP.GE.AND P4, PT, R104, R3, PT ;  /* 0x000000036800720c */ /* 0x000fe20003f86270 */
[----:B------:R-:W3:Y:S01]  /*2b810*/  @!P3 S2R R214, SR_CgaCtaId ;  /* 0x0000000000d6b919 */ /* 0x000ee20000008800 */
[----:B------:R-:W-:-:S02]  /*2b820*/  ISETP.NE.AND P3, PT, R153, RZ, PT ;  /* 0x000000ff9900720c */ /* 0x000fc40003f65270 */
[----:B------:R-:W-:Y:S01]  /*2b830*/  P2R R153, PR, RZ, 0x1 ;  /* 0x00000001ff997803 */ /* 0x000fe20000000000 */
[----:B------:R-:W-:Y:S01]  /*2b840*/  @!P0 LDS R131, [R81+0xc4] ;  /* 0x0000c40051838984 */ /* 0x000fe20000000800 */
[----:B------:R-:W-:-:S03]  /*2b850*/  ISETP.GE.AND P0, PT, R140, R3, PT ;  /* 0x000000038c00720c */ /* 0x000fc60003f06270 */
[----:B0-----:R-:W-:Y:S01]  /*2b860*/  @!P5 LEA R107, R202, R107, 0x18 ;  /* 0x0000006bca6bd211 */ /* 0x001fe200078ec0ff */
[----:B------:R-:W0:Y:S01]  /*2b870*/  @!P1 S2R R204, SR_CgaCtaId ;  /* 0x0000000000cc9919 */ /* 0x000e220000008800 */
[-C--:B------:R-:W-:Y:S02]  /*2b880*/  ISETP.GE.AND P5, PT, R122, R3.reuse, PT ;  /* 0x000000037a00720c */ /* 0x080fe40003fa6270 */
[----:B------:R-:W-:Y:S02]  /*2b890*/  @!P4 MOV R0, 0x400 ;  /* 0x000004000000c802 */ /* 0x000fe40000000f00 */
[----:B------:R-:W-:Y:S01]  /*2b8a0*/  ISETP.GE.AND P1, PT, R14, R3, PT ;  /* 0x000000030e00720c */ /* 0x000fe20003f26270 */
[----:B------:R4:W0:Y:S01]  /*2b8b0*/  @!P3 LDS.U16 R117, [R143+0x4598] ;  /* 0x004598008f75b984 */ /* 0x0008220000000400 */
[----:B--2---:R-:W-:Y:S02]  /*2b8c0*/  @!P4 LEA R123, R145, R0, 0x18 ;  /* 0x00000000917bc211 */ /* 0x004fe400078ec0ff */
[----:B------:R-:W-:Y:S01]  /*2b8d0*/  @!P6 MOV R0, 0x400 ;  /* 0x000004000000e802 */ /* 0x000fe20000000f00 */
[----:B------:R-:W2:Y:S01]  /*2b8e0*/  @!P3 LDS R133, [R81+0xac] ;  /* 0x0000ac005185b984 */ /* 0x000ea20000000800 */
[----:B------:R-:W-:-:S02]  /*2b8f0*/  @!P0 HADD2.F32 R119, -RZ, R119.H0_H0 ;  /* 0x20000077ff778230 */ /* 0x000fc40000004100 */
[----:B-1----:R-:W-:Y:S01]  /*2b900*/  @!P6 LEA R31, R21, R0, 0x18 ;  /* 0x00000000151fe211 */ /* 0x002fe200078ec0ff */
[----:B------:R-:W1:Y:S01]  /*2b910*/  @!P4 LDS.U16 R123, [R123+0x301a] ;  /* 0x00301a007b7bc984 */ /* 0x000e620000000400 */
[----:B----4-:R-:W-:Y:S01]  /*2b920*/  P2R R143, PR, RZ, 0x8 ;  /* 0x00000008ff8f7803 */ /* 0x010fe20000000000 */
[----:B------:R-:W-:Y:S01]  /*2b930*/  @!P0 FFMA R196, R135, R119, R196 ;  /* 0x0000007787c48223 */ /* 0x000fe200000000c4 */
[----:B------:R-:W-:Y:S01]  /*2b940*/  ISETP.GE.AND P3, PT, R104, R3, PT ;  /* 0x000000036800720c */ /* 0x000fe20003f66270 */
[----:B------:R-:W4:Y:S01]  /*2b950*/  @!P1 S2R R208, SR_CgaCtaId ;  /* 0x0000000000d09919 */ /* 0x000f220000008800 */
[----:B------:R-:W-:Y:S01]  /*2b960*/  ISETP.NE.AND P4, PT, R27, RZ, PT ;  /* 0x000000ff1b00720c */ /* 0x000fe20003f85270 */
[----:B------:R-:W-:Y:S01]  /*2b970*/  @!P2 FFMA R196, R111, R137, R196 ;  /* 0x000000896fc4a223 */ /* 0x000fe200000000c4 */
[----:B------:R-:W-:Y:S01]  /*2b980*/  @!P5 MOV R27, 0x400 ;  /* 0x00000400001bd802 */ /* 0x000fe20000000f00 */
[----:B------:R-:W-:Y:S01]  /*2b990*/  @!P1 LDS R137, [R81+0x4] ;  /* 0x0000040051899984 */ /* 0x000fe20000000800 */
[----:B------:R-:W-:-:S02]  /*2b9a0*/  ISETP.GE.AND P0, PT, R120, R3, PT ;  /* 0x000000037800720c */ /* 0x000fc40003f06270 */
[----:B-----5:R-:W-:Y:S02]  /*2b9b0*/  @!P5 LEA R27, R198, R27, 0x18 ;  /* 0x0000001bc61bd211 */ /* 0x020fe400078ec0ff */
[-C--:B------:R-:W-:Y:S02]  /*2b9c0*/  ISETP.GE.AND P5, PT, R22, R3.reuse, PT ;  /* 0x000000031600720c */ /* 0x080fe40003fa6270 */
[----:B------:R-:W-:Y:S01]  /*2b9d0*/  ISETP.NE.AND P6, PT, R149, RZ, PT ;  /* 0x000000ff9500720c */ /* 0x000fe20003fc5270 */
[----:B------:R-:W5:Y:S01]  /*2b9e0*/  @!P3 LDS R0, [R81] ;  /* 0x000000005100b984 */ /* 0x000f620000000800 */
[----:B------:R-:W-:Y:S02]  /*2b9f0*/  ISETP.GE.AND P3, PT, R178, R3, PT ;  /* 0x00000003b200720c */ /* 0x000fe40003f66270 */
[----:B------:R-:W-:Y:S02]  /*2ba00*/  @!P4 MOV R119, 0x400 ;  /* 0x000004000077c802 */ /* 0x000fe40000000f00 */
[----:B------:R-:W-:-:S02]  /*2ba10*/  @!P1 MOV R135, 0x400 ;  /* 0x0000040000879802 */ /* 0x000fc40000000f00 */
[----:B---3--:R-:W-:Y:S02]  /*2ba20*/  @!P4 LEA R206, R206, R119, 0x18 ;  /* 0x00000077cecec211 */ /* 0x008fe400078ec0ff */
[----:B------:R-:W-:Y:S02]  /*2ba30*/  @!P0 MOV R21, 0x400 ;  /* 0x0000040000158802 */ /* 0x000fe40000000f00 */
[----:B------:R-:W-:Y:S01]  /*2ba40*/  @!P5 MOV R119, 0x400 ;  /* 0x000004000077d802 */ /* 0x000fe20000000f00 */
[----:B------:R-:W-:Y:S01]  /*2ba50*/  @!P6 HADD2.F32 R198, -RZ, R17.H0_H0 ;  /* 0x20000011ffc6e230 */ /* 0x000fe20000004100 */
[----:B0-----:R-:W-:Y:S01]  /*2ba60*/  @!P0 LEA R21, R204, R21, 0x18 ;  /* 0x00000015cc158211 */ /* 0x001fe200078ec0ff */
[----:B------:R-:W-:Y:S01]  /*2ba70*/  @!P3 HADD2.F32 R33, -RZ, R33.H0_H0 ;  /* 0x20000021ff21b230 */ /* 0x000fe20000004100 */
[----:B------:R-:W-:Y:S01]  /*2ba80*/  @!P5 LEA R210, R210, R119, 0x18 ;  /* 0x00000077d2d2d211 */ /* 0x000fe200078ec0ff */
[----:B------:R-:W-:Y:S01]  /*2ba90*/  IMAD.MOV.U32 R17, RZ, RZ, RZ ;  /* 0x000000ffff117224 */ /* 0x000fe200078e00ff */
[----:B------:R-:W-:Y:S01]  /*2baa0*/  ISETP.NE.AND P5, PT, R151, RZ, PT ;  /* 0x000000ff9700720c */ /* 0x000fe20003fa5270 */
[----:B------:R-:W-:Y:S01]  /*2bab0*/  @!P6 FFMA R15, R200, R198, R15 ;  /* 0x000000c6c80fe223 */ /* 0x000fe2000000000f */
[----:B------:R-:W-:Y:S01]  /*2bac0*/  @!P3 FFMA R194, R127, R33, R194 ;  /* 0x000000217fc2b223 */ /* 0x000fe200000000c2 */
[----:B------:R-:W-:-:S02]  /*2bad0*/  P2R R127, PR, RZ, 0x4 ;  /* 0x00000004ff7f7803 */ /* 0x000fc40000000000 */
[-C--:B------:R-:W-:Y:S02]  /*2bae0*/  ISETP.GE.AND P2, PT, R176, R3.reuse, PT ;  /* 0x00000003b000720c */ /* 0x080fe40003f46270 */
[----:B------:R-:W-:Y:S02]  /*2baf0*/  ISETP.GE.AND P0, PT, R16, R3, PT ;  /* 0x000000031000720c */ /* 0x000fe40003f06270 */
[----:B----4-:R-:W-:Y:S02]  /*2bb00*/  @!P1 LEA R135, R208, R135, 0x18 ;  /* 0x00000087d0879211 */ /* 0x010fe400078ec0ff */
[-C--:B------:R-:W-:Y:S02]  /*2bb10*/  ISETP.GE.AND P3, PT, R118, R3.reuse, PT ;  /* 0x000000037600720c */ /* 0x080fe40003f66270 */
[----:B------:R-:W-:Y:S01]  /*2bb20*/  @!P5 HADD2.F32 R115, -RZ, R115.H0_H0 ;  /* 0x20000073ff73d230 */ /* 0x000fe20000004100 */
[----:B------:R-:W-:Y:S01]  /*2bb30*/  ISETP.GE.AND P6, PT, R182, R3, PT ;  /* 0x00000003b600720c */ /* 0x000fe20003fc6270 */
[----:B------:R-:W-:Y:S01]  /*2bb40*/  @!P1 LDS.U16 R111, [R135+0x309a] ;  /* 0x00309a00876f9984 */ /* 0x000fe20000000400 */
[----:B------:R-:W-:-:S02]  /*2bb50*/  P2R R149, PR, RZ, 0x2 ;  /* 0x00000002ff957803 */ /* 0x000fc40000000000 */
[----:B------:R-:W-:Y:S01]  /*2bb60*/  @!P5 FFMA R196, R115, R139, R196 ;  /* 0x0000008b73c4d223 */ /* 0x000fe200000000c4 */
[----:B------:R-:W-:Y:S01]  /*2bb70*/  ISETP.NE.AND P5, PT, R157, RZ, PT ;  /* 0x000000ff9d00720c */ /* 0x000fe20003fa5270 */
[----:B------:R-:W-:Y:S01]  /*2bb80*/  @!P2 HADD2.F32 R25, -RZ, R25.H0_H0 ;  /* 0x20000019ff19a230 */ /* 0x000fe20000004100 */
[----:B------:R-:W-:Y:S01]  /*2bb90*/  @!P0 MOV R141, 0x400 ;  /* 0x00000400008d8802 */ /* 0x000fe20000000f00 */
[----:B------:R-:W-:Y:S01]  /*2bba0*/  @!P4 LDS R135, [R81+0xb0] ;  /* 0x0000b0005187c984 */ /* 0x000fe20000000800 */
[----:B------:R-:W-:Y:S02]  /*2bbb0*/  ISETP.GE.AND P1, PT, R12, R3, PT ;  /* 0x000000030c00720c */ /* 0x000fe40003f26270 */
[----:B------:R-:W-:Y:S01]  /*2bbc0*/  @!P0 LEA R141, R214, R141, 0x18 ;  /* 0x0000008dd68d8211 */ /* 0x000fe200078ec0ff */
[----:B------:R-:W-:Y:S01]  /*2bbd0*/  @!P2 FFMA R194, R25, R129, R194 ;  /* 0x0000008119c2a223 */ /* 0x000fe200000000c2 */
[----:B------:R-:W-:Y:S01]  /*2bbe0*/  ISETP.NE.AND P0, PT, R153, RZ, PT ;  /* 0x000000ff9900720c */ /* 0x000fe20003f05270 */
[----:B------:R-:W0:Y:S01]  /*2bbf0*/  @!P3 S2R R200, SR_CgaCtaId ;  /* 0x0000000000c8b919 */ /* 0x000e220000008800 */
[----:B------:R-:W-:-:S02]  /*2bc00*/  ISETP.GE.AND P2, PT, R10, R3, PT ;  /* 0x000000030a00720c */ /* 0x000fc40003f46270 */
[----:B------:R-:W-:Y:S01]  /*2bc10*/  ISETP.NE.AND P3, PT, R143, RZ, PT ;  /* 0x000000ff8f00720c */ /* 0x000fe20003f65270 */
[----:B------:R-:W3:Y:S01]  /*2bc20*/  @!P5 S2R R119, SR_CgaCtaId ;  /* 0x000000000077d919 */ /* 0x000ee20000008800 */
[----:B------:R-:W-:Y:S02]  /*2bc30*/  ISETP.NE.AND P5, PT, R147, RZ, PT ;  /* 0x000000ff9300720c */ /* 0x000fe40003fa5270 */
[----:B------:R-:W-:Y:S01]  /*2bc40*/  P2R R129, PR, RZ, 0x8 ;  /* 0x00000008ff817803 */ /* 0x000fe20000000000 */
[----:B------:R-:W4:Y:S01]  /*2bc50*/  @!P6 S2R R202, SR_CgaCtaId ;  /* 0x0000000000cae919 */ /* 0x000f220000008800 */
[----:B------:R-:W-:Y:S02]  /*2bc60*/  P2R R139, PR, RZ, 0x20 ;  /* 0x00000020ff8b7803 */ /* 0x000fe40000000000 */
[----:B------:R-:W-:Y:S01]  /*2bc70*/  P2R R151, PR, RZ, 0x1 ;  /* 0x00000001ff977803 */ /* 0x000fe20000000000 */
[----:B------:R-:W-:Y:S01]  /*2bc80*/  @!P0 HADD2.F32 R198, -RZ, R109.H0_H0 ;  /* 0x2000006dffc68230 */ /* 0x000fe20000004100 */
[----:B------:R-:W3:Y:S01]  /*2bc90*/  @!P1 S2R R212, SR_CgaCtaId ;  /* 0x0000000000d49919 */ /* 0x000ee20000008800 */
[----:B------:R-:W-:-:S02]  /*2bca0*/  ISETP.GE.AND P1, PT, R8, R3, PT ;  /* 0x000000030800720c */ /* 0x000fc40003f26270 */
[----:B------:R-:W-:Y:S01]  /*2bcb0*/  @!P3 HADD2.F32 R117, -RZ, R117.H0_H0 ;  /* 0x20000075ff75b230 */ /* 0x000fe20000004100 */
[----:B------:R-:W0:Y:S01]  /*2bcc0*/  @!P2 S2R R208, SR_CgaCtaId ;  /* 0x0000000000d0a919 */ /* 0x000e220000008800 */
[----:B------:R-:W-:Y:S01]  /*2bcd0*/  ISETP.GE.AND P2, PT, R104, R3, PT ;  /* 0x000000036800720c */ /* 0x000fe20003f46270 */
[----:B------:R-:W-:Y:S01]  /*2bce0*/  @!P0 FFMA R15, R198, R131, R15 ;  /* 0x00000083c60f8223 */ /* 0x000fe2000000000f */
[----:B------:R-:W-:Y:S01]  /*2bcf0*/  LOP3.LUT P0, RZ, R113, 0x1000, RZ, 0xc0, !PT ;  /* 0x0000100071ff7812 */ /* 0x000fe2000780c0ff */
[----:B------:R-:W3:Y:S01]  /*2bd00*/  @!P5 S2R R198, SR_CgaCtaId ;  /* 0x0000000000c6d919 */ /* 0x000ee20000008800 */
[----:B------:R-:W-:Y:S01]  /*2bd10*/  ISETP.GE.AND P5, PT, R118, R3, PT ;  /* 0x000000037600720c */ /* 0x000fe20003fa6270 */
[----:B--2---:R-:W-:Y:S01]  /*2bd20*/  @!P3 FFMA R196, R117, R133, R196 ;  /* 0x0000008575c4b223 */ /* 0x004fe200000000c4 */
[-C--:B------:R-:W-:Y:S01]  /*2bd30*/  ISETP.GE.AND P3, PT, R182, R3.reuse, PT ;  /* 0x00000003b600720c */ /* 0x080fe20003f66270 */
[----:B------:R-:W2:Y:S01]  /*2bd40*/  @!P4 LDS.U16 R109, [R206+0x4618] ;  /* 0x00461800ce6dc984 */ /* 0x000ea20000000400 */
[----:B------:R-:W-:Y:S01]  /*2bd50*/  ISETP.NE.AND P6, PT, R155, RZ, PT ;  /* 0x000000ff9b00720c */ /* 0x000fe20003fc5270 */
[----:B------:R-:W3:Y:S01]  /*2bd60*/  @!P1 S2R R216, SR_CgaCtaId ;  /* 0x0000000000d89919 */ /* 0x000ee20000008800 */
[----:B------:R-:W-:-:S03]  /*2bd70*/  ISETP.GE.AND P1, PT, R10, R3, PT ;  /* 0x000000030a00720c */ /* 0x000fc60003f26270 */
[----:B-1----:R-:W-:Y:S01]  /*2bd80*/  @!P2 HADD2.F32 R123, -RZ, R123.H0_H0 ;  /* 0x2000007bff7ba230 */ /* 0x002fe20000004100 */
[----:B------:R-:W-:Y:S01]  /*2bd90*/  P2R R157, PR, RZ, 0x40 ;  /* 0x00000040ff9d7803 */ /* 0x000fe20000000000 */
[----:B------:R-:W-:Y:S02]  /*2bda0*/  @!P0 LDS.U16 R29, [R29+0x4f14] ;  /* 0x004f14001d1d8984 */ /* 0x000fe40000000400 */
[----:B------:R-:W-:Y:S01]  /*2bdb0*/  @!P5 MOV R33, 0x400 ;  /* 0x000004000021d802 */ /* 0x000fe20000000f00 */
[----:B-----5:R-:W-:Y:S01]  /*2bdc0*/  @!P2 FFMA R17, R0, R123, RZ ;  /* 0x0000007b0011a223 */ /* 0x020fe200000000ff */
[----:B------:R-:W-:Y:S01]  /*2bdd0*/  P2R R0, PR, RZ, 0x20 ;  /* 0x00000020ff007803 */ /* 0x000fe20000000000 */
[----:B------:R-:W-:Y:S01]  /*2bde0*/  @!P0 LDS R123, [R81+0xf8] ;  /* 0x0000f800517b8984 */ /* 0x000fe20000000800 */
[-C--:B------:R-:W-:Y:S02]  /*2bdf0*/  ISETP.GE.AND P5, PT, R22, R3.reuse, PT ;  /* 0x000000031600720c */ /* 0x080fe40003fa6270 */
[----:B------:R-:W-:Y:S01]  /*2be00*/  @!P3 MOV R25, 0x400 ;  /* 0x000004000019b802 */ /* 0x000fe20000000f00 */
[----:B------:R-:W1:Y:S01]  /*2be10*/  @!P6 S2R R204, SR_CgaCtaId ;  /* 0x0000000000cce919 */ /* 0x000e620000008800 */
[----:B------:R-:W-:-:S02]  /*2be20*/  ISETP.GE.AND P2, PT, R130, R3, PT ;  /* 0x000000038200720c */ /* 0x000fc40003f46270 */
[----:B----4-:R-:W-:Y:S02]  /*2be30*/  @!P3 LEA R25, R202, R25, 0x18 ;  /* 0x00000019ca19b211 */ /* 0x010fe400078ec0ff */
[-C--:B------:R-:W-:Y:S02]  /*2be40*/  ISETP.GE.AND P3, PT, R12, R3.reuse, PT ;  /* 0x000000030c00720c */ /* 0x080fe40003f66270 */
[----:B------:R-:W-:Y:S02]  /*2be50*/  @!P1 MOV R131, 0x400 ;  /* 0x0000040000839802 */ /* 0x000fe40000000f00 */
[----:B------:R-:W-:Y:S01]  /*2be60*/  ISETP.GE.AND P0, PT, R16, R3, PT ;  /* 0x000000031000720c */ /* 0x000fe20003f06270 */
[----:B------:R-:W-:Y:S01]  /*2be70*/  @!P5 LDS.U16 R115, [R210+0x311a] ;  /* 0x00311a00d273d984 */ /* 0x000fe20000000400 */
[----:B0-----:R-:W-:Y:S02]  /*2be80*/  @!P1 LEA R147, R208, R131, 0x18 ;  /* 0x00000083d0939211 */ /* 0x001fe400078ec0ff */
[----:B------:R-:W-:Y:S01]  /*2be90*/  P2R R155, PR, RZ, 0x8 ;  /* 0x00000008ff9b7803 */ /* 0x000fe20000000000 */
[----:B------:R-:W-:Y:S01]  /*2bea0*/  @!P5 LDS R143, [R81+0x8] ;  /* 0x00000800518fd984 */ /* 0x000fe20000000800 */
[----:B------:R-:W-:-:S03]  /*2beb0*/  ISETP.NE.AND P5, PT, R0, RZ, PT ;  /* 0x000000ff0000720c */ /* 0x000fc60003fa5270 */
[----:B------:R-:W-:Y:S04]  /*2bec0*/  @!P2 LDS.U16 R35, [R35+0x4916] ;  /* 0x004916002323a984 */ /* 0x000fe80000000400 */
[----:B------:R-:W-:Y:S01]  /*2bed0*/  @!P2 LDS R133, [R81+0xc8] ;  /* 0x0000c8005185a984 */ /* 0x000fe20000000800 */
[----:B------:R-:W-:Y:S01]  /*2bee0*/  ISETP.GE.AND P2, PT, R6, R3, PT ;  /* 0x000000030600720c */ /* 0x000fe20003f46270 */
[----:B--2---:R-:W-:Y:S02]  /*2bef0*/  @!P4 HADD2.F32 R109, -RZ, R109.H0_H0 ;  /* 0x2000006dff6dc230 */ /* 0x004fe40000004100 */
[----:B------:R-:W0:Y:S02]  /*2bf00*/  @!P0 LDS.U16 R117, [R141+0x319a] ;  /* 0x00319a008d758984 */ /* 0x000e240000000400 */
[----:B------:R-:W-:Y:S01]  /*2bf10*/  @!P5 LEA R33, R200, R33, 0x18 ;  /* 0x00000021c821d211 */ /* 0x000fe200078ec0ff */
[----:B------:R-:W-:Y:S01]  /*2bf20*/  @!P4 FFMA R196, R135, R109, R196 ;  /* 0x0000006d87c4c223 */ /* 0x000fe200000000c4 */
[----:B------:R-:W-:Y:S01]  /*2bf30*/  ISETP.GE.AND P5, PT, R180, R3, PT ;  /* 0x00000003b400720c */ /* 0x000fe20003fa6270 */
[----:B------:R-:W2:Y:S05]  /*2bf40*/  @!P0 LDS R145, [R81+0xc] ;  /* 0x00000c0051918984 */ /* 0x000eaa0000000800 */
[----:B------:R-:W4:Y:S07]  /*2bf50*/  @!P2 S2R R214, SR_CgaCtaId ;  /* 0x0000000000d6a919 */ /* 0x000f2e0000008800 */
[----:B------:R-:W-:-:S04]  /*2bf60*/  @!P5 MOV R0, 0x400 ;  /* 0x000004000000d802 */ /* 0x000fc80000000f00 */
[----:B---3--:R-:W-:Y:S02]  /*2bf70*/  @!P5 LEA R0, R119, R0, 0x18 ;  /* 0x000000007700d211 */ /* 0x008fe400078ec0ff */
[----:B------:R-:W-:Y:S01]  /*2bf80*/  ISETP.NE.AND P5, PT, R139, RZ, PT ;  /* 0x000000ff8b00720c */ /* 0x000fe20003fa5270 */
[----:B------:R3:W5:Y:S01]  /*2bf90*/  @!P1 LDS.U16 R119, [R147+0x321a] ;  /* 0x00321a0093779984 */ /* 0x0007620000000400 */
[----:B------:R-:W-:Y:S02]  /*2bfa0*/  @!P3 MOV R139, 0x400 ;  /* 0x00000400008bb802 */ /* 0x000fe40000000f00 */
[----:B------:R-:W-:Y:S02]  /*2bfb0*/  P2R R153, PR, RZ, 0x20 ;  /* 0x00000020ff997803 */ /* 0x000fe40000000000 */
[----:B------:R-:W-:Y:S02]  /*2bfc0*/  @!P3 LEA R212, R212, R139, 0x18 ;  /* 0x0000008bd4d4b211 */ /* 0x000fe400078ec0ff */
[----:B------:R-:W-:-:S02]  /*2bfd0*/  ISETP.NE.AND P1, PT, R149, RZ, PT ;  /* 0x000000ff9500720c */ /* 0x000fc40003f25270 */
[----:B------:R-:W-:Y:S03]  /*2bfe0*/  @!P3 LDS R149, [R81+0x14] ;  /* 0x000014005195b984 */ /* 0x000fe60000000800 */
[----:B------:R-:W-:-:S04]  /*2bff0*/  @!P5 MOV R131, 0x400 ;  /* 0x000004000083d802 */ /* 0x000fc80000000f00 */
[----:B------:R-:W-:Y:S01]  /*2c000*/  @!P5 LEA R139, R198, R131, 0x18 ;  /* 0x00000083c68bd211 */ /* 0x000fe200078ec0ff */
[----:B0-----:R-:W-:Y:S01]  /*2c010*/  @!P0 HADD2.F32 R202, -RZ, R117.H0_H0 ;  /* 0x20000075ffca8230 */ /* 0x001fe20000004100 */
[----:B------:R-:W-:Y:S02]  /*2c020*/  ISETP.GE.AND P5, PT, R10, R3, PT ;  /* 0x000000030a00720c */ /* 0x000fe40003fa6270 */
[----:B------:R-:W-:Y:S01]  /*2c030*/  @!P1 HADD2.F32 R198, -RZ, R111.H0_H0 ;  /* 0x2000006fffc69230 */ /* 0x000fe20000004100 */
[----:B------:R-:W-:Y:S01]  /*2c040*/  @!P6 MOV R131, 0x400 ;  /* 0x000004000083e802 */ /* 0x000fe20000000f00 */
[----:B------:R-:W-:Y:S01]  /*2c050*/  @!P3 LDS.U16 R111, [R212+0x329a] ;  /* 0x00329a00d46fb984 */ /* 0x000fe20000000400 */
[----:B------:R-:W-:Y:S02]  /*2c060*/  LOP3.LUT P3, RZ, R113, 0x1000, RZ, 0xc0, !PT ;  /* 0x0000100071ff7812 */ /* 0x000fe4000786c0ff */
[----:B-1----:R-:W-:Y:S01]  /*2c070*/  @!P6 LEA R141, R204, R131, 0x18 ;  /* 0x00000083cc8de211 */ /* 0x002fe200078ec0ff */
[----:B------:R-:W-:Y:S01]  /*2c080*/  @!P1 FFMA R17, R198, R137, R17 ;  /* 0x00000089c6119223 */ /* 0x000fe20000000011 */
[----:B------:R-:W-:-:S02]  /*2c090*/  P2R R131, PR, RZ, 0x2 ;  /* 0x00000002ff837803 */ /* 0x000fc40000000000 */
[-C--:B------:R-:W-:Y:S02]  /*2c0a0*/  ISETP.GE.AND P1, PT, R130, R3.reuse, PT ;  /* 0x000000038200720c */ /* 0x080fe40003f26270 */
[----:B------:R-:W0:Y:S01]  /*2c0b0*/  @!P5 LDS R208, [R81+0x10] ;  /* 0x0000100051d0d984 */ /* 0x000e220000000800 */
[-C--:B------:R-:W-:Y:S02]  /*2c0c0*/  ISETP.GE.AND P5, PT, R18, R3.reuse, PT ;  /* 0x000000031200720c */ /* 0x080fe40003fa6270 */
[----:B------:R-:W-:Y:S02]  /*2c0d0*/  P2R R161, PR, RZ, 0x2 ;  /* 0x00000002ffa17803 */ /* 0x000fe40000000000 */
[----:B------:R-:W-:Y:S01]  /*2c0e0*/  @!P3 HADD2.F32 R29, -RZ, R29.H0_H0 ;  /* 0x2000001dff1db230 */ /* 0x000fe20000004100 */
[----:B------:R-:W-:Y:S02]  /*2c0f0*/  ISETP.GE.AND P6, PT, R8, R3, PT ;  /* 0x000000030800720c */ /* 0x000fe40003fc6270 */
[----:B------:R-:W-:-:S02]  /*2c100*/  @!P2 MOV R137, 0x400 ;  /* 0x000004000089a802 */ /* 0x000fc40000000f00 */
[----:B------:R-:W-:Y:S01]  /*2c110*/  @!P3 FFMA R194, R29, R123, R194 ;  /* 0x0000007b1dc2b223 */ /* 0x000fe200000000c2 */
[-C--:B------:R-:W-:Y:S01]  /*2c120*/  ISETP.GE.AND P3, PT, R174, R3.reuse, PT ;  /* 0x00000003ae00720c */ /* 0x080fe20003f66270 */
[----:B------:R-:W-:Y:S01]  /*2c130*/  @!P1 HADD2.F32 R198, -RZ, R35.H0_H0 ;  /* 0x20000023ffc69230 */ /* 0x000fe20000004100 */
[----:B------:R-:W-:Y:S01]  /*2c140*/  P2R R123, PR, RZ, 0x10 ;  /* 0x00000010ff7b7803 */ /* 0x000fe20000000000 */
[----:B------:R-:W1:Y:S01]  /*2c150*/  @!P5 S2R R204, SR_CgaCtaId ;  /* 0x0000000000ccd919 */ /* 0x000e620000008800 */
[----:B------:R-:W-:Y:S02]  /*2c160*/  ISETP.GE.AND P5, PT, R22, R3, PT ;  /* 0x000000031600720c */ /* 0x000fe40003fa6270 */
[----:B------:R-:W-:Y:S01]  /*2c170*/  @!P1 FFMA R15, R198, R133, R15 ;  /* 0x00000085c60f9223 */ /* 0x000fe2000000000f */
[-C--:B------:R-:W-:Y:S02]  /*2c180*/  ISETP.GE.AND P1, PT, R128, R3.reuse, PT ;  /* 0x000000038000720c */ /* 0x080fe40003f26270 */
[----:B------:R-:W-:-:S02]  /*2c190*/  ISETP.GE.AND P4, PT, R134, R3, PT ;  /* 0x000000038600720c */ /* 0x000fc40003f86270 */
[----:B----4-:R-:W-:Y:S02]  /*2c1a0*/  @!P2 LEA R214, R214, R137, 0x18 ;  /* 0x00000089d6d6a211 */ /* 0x010fe400078ec0ff */
[----:B---3--:R-:W-:-:S04]  /*2c1b0*/  @!P6 MOV R147, 0x400 ;  /* 0x000004000093e802 */ /* 0x008fc80000000f00 */
[----:B------:R-:W-:Y:S01]  /*2c1c0*/  @!P5 HADD2.F32 R200, -RZ, R115.H0_H0 ;  /* 0x20000073ffc8d230 */ /* 0x000fe20000004100 */
[----:B------:R-:W-:Y:S01]  /*2c1d0*/  @!P6 LEA R216, R216, R147, 0x18 ;  /* 0x00000093d8d8e211 */ /* 0x000fe200078ec0ff */
[----:B------:R-:W-:Y:S03]  /*2c1e0*/  @!P2 LDS.U16 R115, [R214+0x331a] ;  /* 0x00331a00d673a984 */ /* 0x000fe60000000400 */
[----:B------:R-:W-:Y:S01]  /*2c1f0*/  @!P5 FFMA R17, R200, R143, R17 ;  /* 0x0000008fc811d223 */ /* 0x000fe20000000011 */
[----:B------:R3:W4:Y:S01]  /*2c200*/  @!P1 LDS.U16 R29, [R23+0x4996] ;  /* 0x00499600171d9984 */ /* 0x0007220000000400 */
[----:B------:R-:W-:Y:S02]  /*2c210*/  ISETP.NE.AND P5, PT, R153, RZ, PT ;  /* 0x000000ff9900720c */ /* 0x000fe40003fa5270 */
[----:B--2---:R-:W-:Y:S01]  /*2c220*/  @!P0 FFMA R17, R202, R145, R17 ;  /* 0x00000091ca118223 */ /* 0x004fe20000000011 */
[----:B------:R-:W2:Y:S01]  /*2c230*/  @!P3 S2R R200, SR_CgaCtaId ;  /* 0x0000000000c8b919 */ /* 0x000ea20000008800 */
[----:B------:R-:W-:-:S02]  /*2c240*/  ISETP.GE.AND P3, PT, R10, R3, PT ;  /* 0x000000030a00720c */ /* 0x000fc40003f66270 */
[-C--:B------:R-:W-:Y:S01]  /*2c250*/  ISETP.GE.AND P0, PT, R136, R3.reuse, PT ;  /* 0x000000038800720c */ /* 0x080fe20003f06270 */
[----:B------:R-:W4:Y:S01]  /*2c260*/  @!P1 LDS R137, [R81+0xcc] ;  /* 0x0000cc0051899984 */ /* 0x000f220000000800 */
[----:B---3--:R-:W-:Y:S02]  /*2c270*/  P2R R23, PR, RZ, 0x2 ;  /* 0x00000002ff177803 */ /* 0x008fe40000000000 */
[----:B------:R-:W-:Y:S01]  /*2c280*/  ISETP.GE.AND P1, PT, R18, R3, PT ;  /* 0x000000031200720c */ /* 0x000fe20003f26270 */
[----:B------:R-:W3:Y:S01]  /*2c290*/  @!P4 S2R R206, SR_CgaCtaId ;  /* 0x0000000000cec919 */ /* 0x000ee20000008800 */
[----:B------:R-:W-:Y:S02]  /*2c2a0*/  P2R R145, PR, RZ, 0x10 ;  /* 0x00000010ff917803 */ /* 0x000fe40000000000 */
[----:B------:R-:W-:Y:S01]  /*2c2b0*/  LOP3.LUT P4, RZ, R113, 0x800, RZ, 0xc0, !PT ;  /* 0x0000080071ff7812 */ /* 0x000fe2000788c0ff */
[----:B------:R-:W-:Y:S02]  /*2c2c0*/  @!P6 LDS.U16 R117, [R216+0x339a] ;  /* 0x00339a00d875e984 */ /* 0x000fe40000000400 */
[----:B-----5:R-:W-:-:S02]  /*2c2d0*/  @!P3 HADD2.F32 R198, -RZ, R119.H0_H0 ;  /* 0x20000077ffc6b230 */ /* 0x020fc40000004100 */
[----:B------:R-:W5:Y:S01]  /*2c2e0*/  @!P0 S2R R202, SR_CgaCtaId ;  /* 0x0000000000ca8919 */ /* 0x000f620000008800 */
[-C--:B------:R-:W-:Y:S02]  /*2c2f0*/  ISETP.GE.AND P0, PT, R20, R3.reuse, PT ;  /* 0x000000031400720c */ /* 0x080fe40003f06270 */
[----:B0-----:R-:W-:Y:S01]  /*2c300*/  @!P3 FFMA R17, R208, R198, R17 ;  /* 0x000000c6d011b223 */ /* 0x001fe20000000011 */
[----:B------:R-:W-:Y:S01]  /*2c310*/  ISETP.NE.AND P3, PT, R155, RZ, PT ;  /* 0x000000ff9b00720c */ /* 0x000fe20003f65270 */
[----:B------:R-:W-:Y:S01]  /*2c320*/  @!P6 LDS R153, [R81+0x1c] ;  /* 0x00001c005199e984 */ /* 0x000fe20000000800 */
[----:B------:R-:W-:Y:S02]  /*2c330*/  @!P1 MOV R109, 0x400 ;  /* 0x00000400006d9802 */ /* 0x000fe40000000f00 */
[----:B------:R-:W-:Y:S01]  /*2c340*/  ISETP.GE.AND P6, PT, R126, R3, PT ;  /* 0x000000037e00720c */ /* 0x000fe20003fc6270 */
[----:B------:R-:W-:Y:S01]  /*2c350*/  @!P4 LDS.U16 R19, [R19+0x4f94] ;  /* 0x004f94001313c984 */ /* 0x000fe20000000400 */
[----:B-1----:R-:W-:-:S03]  /*2c360*/  @!P1 LEA R135, R204, R109, 0x18 ;  /* 0x0000006dcc879211 */ /* 0x002fc600078ec0ff */
[----:B------:R-:W-:Y:S01]  /*2c370*/  @!P4 LDS R133, [R81+0xfc] ;  /* 0x0000fc005185c984 */ /* 0x000fe20000000800 */
[-C--:B------:R-:W-:Y:S01]  /*2c380*/  ISETP.GE.AND P4, PT, R174, R3.reuse, PT ;  /* 0x00000003ae00720c */ /* 0x080fe20003f86270 */
[----:B------:R-:W0:Y:S01]  /*2c390*/  @!P0 S2R R210, SR_CgaCtaId ;  /* 0x0000000000d28919 */ /* 0x000e220000008800 */
[----:B------:R-:W-:Y:S01]  /*2c3a0*/  ISETP.GE.AND P0, PT, R26, R3, PT ;  /* 0x000000031a00720c */ /* 0x000fe20003f06270 */
[----:B------:R-:W-:Y:S02]  /*2c3b0*/  @!P3 HADD2.F32 R198, -RZ, R111.H0_H0 ;  /* 0x2000006fffc6b230 */ /* 0x000fe40000004100 */
[----:B------:R1:W-:Y:S01]  /*2c3c0*/  @!P1 LDS.U16 R111, [R135+0x341a] ;  /* 0x00341a00876f9984 */ /* 0x0003e20000000400 */
[----:B------:R-:W-:Y:S02]  /*2c3d0*/  ISETP.NE.AND P1, PT, R23, RZ, PT ;  /* 0x000000ff1700720c */ /* 0x000fe40003f25270 */
[----:B------:R-:W-:Y:S01]  /*2c3e0*/  @!P3 FFMA R17, R198, R149, R17 ;  /* 0x00000095c611b223 */ /* 0x000fe20000000011 */
[----:B------:R-:W-:Y:S01]  /*2c3f0*/  @!P6 LDS.U16 R107, [R107+0x4a16] ;  /* 0x004a16006b6be984 */ /* 0x000fe20000000400 */
[----:B------:R-:W-:-:S03]  /*2c400*/  ISETP.NE.AND P6, PT, R157, RZ, PT ;  /* 0x000000ff9d00720c */ /* 0x000fc60003fc5270 */
[----:B------:R-:W-:Y:S01]  /*2c410*/  @!P4 MOV R23, 0x400 ;  /* 0x000004000017c802 */ /* 0x000fe20000000f00 */
[----:B------:R-:W-:Y:S01]  /*2c420*/  @!P2 LDS R147, [R81+0x18] ;  /* 0x000018005193a984 */ /* 0x000fe20000000800 */
[----:B-1----:R-:W-:Y:S02]  /*2c430*/  P2R R135, PR, RZ, 0x8 ;  /* 0x00000008ff877803 */ /* 0x002fe40000000000 */
[----:B------:R-:W-:Y:S01]  /*2c440*/  ISETP.GE.AND P3, PT, R126, R3, PT ;  /* 0x000000037e00720c */ /* 0x000fe20003f66270 */
[----:B------:R-:W1:Y:S01]  /*2c450*/  @!P0 S2R R212, SR_CgaCtaId ;  /* 0x0000000000d48919 */ /* 0x000e620000008800 */
[----:B--2---:R-:W-:Y:S01]  /*2c460*/  @!P4 LEA R23, R200, R23, 0x18 ;  /* 0x00000017c817c211 */ /* 0x004fe200078ec0ff */
[----:B----4-:R-:W-:Y:S01]  /*2c470*/  @!P1 HADD2.F32 R198, -RZ, R29.H0_H0 ;  /* 0x2000001dffc69230 */ /* 0x010fe20000004100 */
[----:B------:R-:W-:Y:S01]  /*2c480*/  P2R R159, PR, RZ, 0x8 ;  /* 0x00000008ff9f7803 */ /* 0x000fe20000000000 */
[----:B------:R-:W2:Y:S01]  /*2c490*/  @!P5 LDS.U16 R35, [R139+0x4698] ;  /* 0x004698008b23d984 */ /* 0x000ea20000000400 */
[----:B------:R-:W-:-:S02]  /*2c4a0*/  ISETP.NE.AND P4, PT, R145, RZ, PT ;  /* 0x000000ff9100720c */ /* 0x000fc40003f85270 */
[----:B------:R-:W-:Y:S01]  /*2c4b0*/  P2R R157, PR, RZ, 0x40 ;  /* 0x00000040ff9d7803 */ /* 0x000fe20000000000 */
[----:B------:R4:W-:Y:S01]  /*2c4c0*/  @!P6 LDS.U16 R109, [R141+0x4718] ;  /* 0x004718008d6de984 */ /* 0x0009e20000000400 */
[----:B------:R-:W-:Y:S01]  /*2c4d0*/  P2R R163, PR, RZ, 0x10 ;  /* 0x00000010ffa37803 */ /* 0x000fe20000000000 */
[----:B------:R-:W-:Y:S01]  /*2c4e0*/  @!P1 FFMA R15, R198, R137, R15 ;  /* 0x00000089c60f9223 */ /* 0x000fe2000000000f */
[-C--:B------:R-:W-:Y:S01]  /*2c4f0*/  ISETP.GE.AND P2, PT, R32, R3.reuse, PT ;  /* 0x000000032000720c */ /* 0x080fe20003f46270 */
[----:B------:R-:W-:Y:S01]  /*2c500*/  @!P3 LDS R204, [R81+0xd0] ;  /* 0x0000d00051ccb984 */ /* 0x000fe20000000800 */
[-C--:B------:R-:W-:Y:S02]  /*2c510*/  ISETP.GE.AND P3, PT, R18, R3.reuse, PT ;  /* 0x000000031200720c */ /* 0x080fe40003f66270 */
[-C--:B------:R-:W-:Y:S01]  /*2c520*/  ISETP.GE.AND P1, PT, R114, R3.reuse, PT ;  /* 0x000000037200720c */ /* 0x080fe20003f26270 */
[----:B------:R-:W-:Y:S01]  /*2c530*/  @!P6 LDS R139, [R81+0xb8] ;  /* 0x0000b800518be984 */ /* 0x000fe20000000800 */
[----:B------:R-:W-:-:S02]  /*2c540*/  ISETP.GE.AND P6, PT, R136, R3, PT ;  /* 0x000000038800720c */ /* 0x000fc40003fc6270 */
[----:B----4-:R-:W-:Y:S01]  /*2c550*/  @!P4 MOV R141, 0x400 ;  /* 0x00000400008dc802 */ /* 0x010fe20000000f00 */
[----:B------:R-:W4:Y:S03]  /*2c560*/  @!P5 LDS R119, [R81+0xb4] ;  /* 0x0000b4005177d984 */ /* 0x000f260000000800 */
[----:B---3--:R-:W-:Y:S01]  /*2c570*/  @!P4 LEA R145, R206, R141, 0x18 ;  /* 0x0000008dce91c211 */ /* 0x008fe200078ec0ff */
[----:B------:R-:W3:Y:S01]  /*2c580*/  @!P2 S2R R218, SR_CgaCtaId ;  /* 0x0000000000daa919 */ /* 0x000ee20000008800 */
[----:B------:R-:W-:Y:S02]  /*2c590*/  @!P0 MOV R141, 0x400 ;  /* 0x00000400008d8802 */ /* 0x000fe40000000f00 */
[CC--:B------:R-:W-:Y:S01]  /*2c5a0*/  ISETP.GE.AND P4, PT, R20.reuse, R3.reuse, PT ;  /* 0x000000031400720c */ /* 0x0c0fe20003f86270 */
[----:B------:R-:W4:Y:S01]  /*2c5b0*/  @!P3 LDS R208, [R81+0x20] ;  /* 0x0000200051d0b984 */ /* 0x000f220000000800 */
[----:B------:R-:W-:-:S02]  /*2c5c0*/  ISETP.GE.AND P3, PT, R20, R3, PT ;  /* 0x000000031400720c */ /* 0x000fc40003f66270 */
[----:B------:R-:W-:Y:S02]  /*2c5d0*/  @!P6 MOV R143, 0x400 ;  /* 0x00000400008fe802 */ /* 0x000fe40000000f00 */
[----:B-1----:R-:W-:Y:S02]  /*2c5e0*/  @!P0 LEA R212, R212, R141, 0x18 ;  /* 0x0000008dd4d48211 */ /* 0x002fe400078ec0ff */
[----:B-----5:R-:W-:Y:S02]  /*2c5f0*/  @!P6 LEA R143, R202, R143, 0x18 ;  /* 0x0000008fca8fe211 */ /* 0x020fe400078ec0ff */
[-C--:B------:R-:W-:Y:S02]  /*2c600*/  ISETP.GE.AND P6, PT, R6, R3.reuse, PT ;  /* 0x000000030600720c */ /* 0x080fe40003fc6270 */
[----:B------:R-:W-:Y:S02]  /*2c610*/  ISETP.GE.AND P0, PT, R178, R3, PT ;  /* 0x00000003b200720c */ /* 0x000fe40003f06270 */
[----:B------:R-:W-:-:S02]  /*2c620*/  @!P2 MOV R155, 0x400 ;  /* 0x00000400009ba802 */ /* 0x000fc40000000f00 */
[----:B------:R-:W-:Y:S01]  /*2c630*/  @!P3 MOV R149, 0x400 ;  /* 0x000004000095b802 */ /* 0x000fe20000000f00 */
[----:B--2---:R-:W-:Y:S01]  /*2c640*/  @!P5 HADD2.F32 R35, -RZ, R35.H0_H0 ;  /* 0x20000023ff23d230 */ /* 0x004fe20000004100 */
[----:B------:R-:W-:Y:S02]  /*2c650*/  ISETP.GE.AND P3, PT, R8, R3, PT ;  /* 0x000000030800720c */ /* 0x000fe40003f66270 */
[----:B0-----:R-:W-:Y:S02]  /*2c660*/  @!P4 LEA R149, R210, R149, 0x18 ;  /* 0x00000095d295c211 */ /* 0x001fe400078ec0ff */
[----:B------:R-:W0:Y:S01]  /*2c670*/  @!P1 S2R R210, SR_CgaCtaId ;  /* 0x0000000000d29919 */ /* 0x000e220000008800 */
[----:B------:R-:W-:Y:S01]  /*2c680*/  @!P6 HADD2.F32 R200, -RZ, R115.H0_H0 ;  /* 0x20000073ffc8e230 */ /* 0x000fe20000004100 */
[----:B------:R-:W-:Y:S01]  /*2c690*/  ISETP.NE.AND P1, PT, R161, RZ, PT ;  /* 0x000000ffa100720c */ /* 0x000fe20003f25270 */
[----:B------:R-:W1:Y:S01]  /*2c6a0*/  @!P0 S2R R206, SR_CgaCtaId ;  /* 0x0000000000ce8919 */ /* 0x000e620000008800 */
[----:B------:R-:W-:-:S02]  /*2c6b0*/  ISETP.GE.AND P0, PT, R176, R3, PT ;  /* 0x00000003b000720c */ /* 0x000fc40003f06270 */
[----:B------:R-:W-:Y:S01]  /*2c6c0*/  @!P6 FFMA R17, R200, R147, R17 ;  /* 0x00000093c811e223 */ /* 0x000fe20000000011 */
[----:B------:R-:W-:Y:S01]  /*2c6d0*/  ISETP.NE.AND P6, PT, R157, RZ, PT ;  /* 0x000000ff9d00720c */ /* 0x000fe20003fc5270 */
[----:B------:R2:W5:Y:S01]  /*2c6e0*/  @!P4 LDS.U16 R115, [R149+0x349a] ;  /* 0x00349a009573c984 */ /* 0x0005620000000400 */
[----:B------:R-:W-:Y:S01]  /*2c6f0*/  @!P3 HADD2.F32 R202, -RZ, R117.H0_H0 ;  /* 0x20000075ffcab230 */ /* 0x000fe20000004100 */
[----:B---3--:R-:W-:Y:S01]  /*2c700*/  @!P2 LEA R155, R218, R155, 0x18 ;  /* 0x0000009bda9ba211 */ /* 0x008fe200078ec0ff */
[----:B----4-:R-:W-:Y:S01]  /*2c710*/  @!P5 FFMA R196, R35, R119, R196 ;  /* 0x0000007723c4d223 */ /* 0x010fe200000000c4 */
[----:B------:R-:W3:Y:S01]  /*2c720*/  @!P4 LDS R117, [R81+0x24] ;  /* 0x000024005175c984 */ /* 0x000ee20000000800 */
[----:B------:R-:W-:Y:S01]  /*2c730*/  ISETP.GE.AND P4, PT, R18, R3, PT ;  /* 0x000000031200720c */ /* 0x000fe20003f86270 */
[----:B------:R-:W-:Y:S01]  /*2c740*/  @!P3 FFMA R17, R202, R153, R17 ;  /* 0x00000099ca11b223 */ /* 0x000fe20000000011 */
[----:B------:R-:W-:Y:S01]  /*2c750*/  ISETP.NE.AND P3, PT, R159, RZ, PT ;  /* 0x000000ff9f00720c */ /* 0x000fe20003f65270 */
[----:B------:R-:W-:Y:S01]  /*2c760*/  @!P2 LDS R153, [R81+0x2c] ;  /* 0x00002c005199a984 */ /* 0x000fe20000000800 */
[----:B------:R-:W-:-:S02]  /*2c770*/  P2R R119, PR, RZ, 0x20 ;  /* 0x00000020ff777803 */ /* 0x000fc40000000000 */
[----:B------:R-:W-:Y:S01]  /*2c780*/  LOP3.LUT P5, RZ, R113, 0x800, RZ, 0xc0, !PT ;  /* 0x0000080071ff7812 */ /* 0x000fe200078ac0ff */
[----:B------:R-:W4:Y:S01]  /*2c790*/  @!P0 S2R R202, SR_CgaCtaId ;  /* 0x0000000000ca8919 */ /* 0x000f220000008800 */
[----:B------:R-:W-:Y:S01]  /*2c7a0*/  ISETP.GE.AND P0, PT, R108, R3, PT ;  /* 0x000000036c00720c */ /* 0x000fe20003f06270 */
[----:B------:R-:W-:-:S04]  /*2c7b0*/  @!P6 HADD2.F32 R109, -RZ, R109.H0_H0 ;  /* 0x2000006dff6de230 */ /* 0x000fc80000004100 */
[----:B------:R-:W-:Y:S02]  /*2c7c0*/  @!P4 HADD2.F32 R200, -RZ, R111.H0_H0 ;  /* 0x2000006fffc8c230 */ /* 0x000fe40000004100 */
[----:B------:R-:W-:Y:S01]  /*2c7d0*/  @!P6 FFMA R196, R109, R139, R196 ;  /* 0x0000008b6dc4e223 */ /* 0x000fe200000000c4 */
[----:B------:R-:W-:Y:S01]  /*2c7e0*/  @!P3 HADD2.F32 R198, -RZ, R107.H0_H0 ;  /* 0x2000006bffc6b230 */ /* 0x000fe20000004100 */
[----:B------:R-:W-:Y:S01]  /*2c7f0*/  @!P2 LDS.U16 R111, [R155+0x359a] ;  /* 0x00359a009b6fa984 */ /* 0x000fe20000000400 */
[----:B------:R-:W-:Y:S01]  /*2c800*/  @!P4 FFMA R17, R208, R200, R17 ;  /* 0x000000c8d011c223 */ /* 0x000fe20000000011 */
[-C--:B------:R-:W-:Y:S02]  /*2c810*/  ISETP.GE.AND P4, PT, R136, R3.reuse, PT ;  /* 0x000000038800720c */ /* 0x080fe40003f86270 */
[----:B------:R-:W-:Y:S01]  /*2c820*/  @!P3 FFMA R15, R204, R198, R15 ;  /* 0x000000c6cc0fb223 */ /* 0x000fe2000000000f */
[----:B------:R-:W-:Y:S01]  /*2c830*/  ISETP.GE.AND P3, PT, R124, R3, PT ;  /* 0x000000037c00720c */ /* 0x000fe20003f66270 */
[----:B------:R-:W3:Y:S01]  /*2c840*/  @!P0 S2R R214, SR_CgaCtaId ;  /* 0x0000000000d68919 */ /* 0x000ee20000008800 */
[----:B------:R-:W-:Y:S01]  /*2c850*/  ISETP.NE.AND P0, PT, R151, RZ, PT ;  /* 0x000000ff9700720c */ /* 0x000fe20003f05270 */
[----:B------:R-:W-:Y:S01]  /*2c860*/  @!P5 HADD2.F32 R19, -RZ, R19.H0_H0 ;  /* 0x20000013ff13d230 */ /* 0x000fe20000004100 */
[----:B------:R-:W-:Y:S01]  /*2c870*/  P2R R159, PR, RZ, 0x8 ;  /* 0x00000008ff9f7803 */ /* 0x000fe20000000000 */
[----:B------:R-:W3:Y:S01]  /*2c880*/  @!P1 S2R R204, SR_CgaCtaId ;  /* 0x0000000000cc9919 */ /* 0x000ee20000008800 */
[----:B--2---:R-:W-:-:S02]  /*2c890*/  P2R R149, PR, RZ, 0x1 ;  /* 0x00000001ff957803 */ /* 0x004fc40000000000 */
[----:B------:R-:W-:Y:S01]  /*2c8a0*/  @!P5 FFMA R194, R19, R133, R194 ;  /* 0x0000008513c2d223 */ /* 0x000fe200000000c2 */
[-C--:B------:R-:W-:Y:S01]  /*2c8b0*/  ISETP.GE.AND P5, PT, R178, R3.reuse, PT ;  /* 0x00000003b200720c */ /* 0x080fe20003fa6270 */
[----:B------:R-:W-:Y:S01]  /*2c8c0*/  @!P4 LDS.U16 R35, [R143+0x4798] ;  /* 0x004798008f23c984 */ /* 0x000fe20000000400 */
[-C--:B------:R-:W-:Y:S01]  /*2c8d0*/  ISETP.GE.AND P1, PT, R110, R3.reuse, PT ;  /* 0x000000036e00720c */ /* 0x080fe20003f26270 */
[----:B------:R-:W-:Y:S01]  /*2c8e0*/  FFMA R39, R194, R2, R39 ;  /* 0x00000002c2277223 */ /* 0x000fe20000000027 */
[----:B------:R-:W-:Y:S01]  /*2c8f0*/  P2R R147, PR, RZ, 0x20 ;  /* 0x00000020ff937803 */ /* 0x000fe20000000000 */
[----:B------:R-:W-:Y:S01]  /*2c900*/  @!P3 LDS R137, [R81+0xd4] ;  /* 0x0000d4005189b984 */ /* 0x000fe20000000800 */
[----:B------:R-:W-:Y:S01]  /*2c910*/  P2R R133, PR, RZ, 0x40 ;  /* 0x00000040ff857803 */ /* 0x000fe20000000000 */
[----:B------:R-:W-:Y:S01]  /*2c920*/  IMAD.MOV.U32 R194, RZ, RZ, RZ ;  /* 0x000000ffffc27224 */ /* 0x000fe200078e00ff */
[-C--:B------:R-:W-:Y:S01]  /*2c930*/  ISETP.GE.AND P6, PT, R112, R3.reuse, PT ;  /* 0x000000037000720c */ /* 0x080fe20003fc6270 */
[----:B------:R-:W2:Y:S01]  /*2c940*/  @!P3 LDS.U16 R31, [R31+0x4a96] ;  /* 0x004a96001f1fb984 */ /* 0x000ea20000000400 */
[----:B------:R-:W-:-:S03]  /*2c950*/  ISETP.GE.AND P3, PT, R122, R3, PT ;  /* 0x000000037a00720c */ /* 0x000fc60003f66270 */
[----:B------:R-:W-:Y:S01]  /*2c960*/  @!P5 MOV R29, 0x400 ;  /* 0x00000400001dd802 */ /* 0x000fe20000000f00 */
[----:B------:R-:W2:Y:S01]  /*2c970*/  @!P0 S2R R200, SR_CgaCtaId ;  /* 0x0000000000c88919 */ /* 0x000ea20000008800 */
[----:B------:R-:W-:Y:S02]  /*2c980*/  ISETP.GE.AND P0, PT, R26, R3, PT ;  /* 0x000000031a00720c */ /* 0x000fe40003f06270 */
[----:B-1----:R-:W-:Y:S01]  /*2c990*/  @!P5 LEA R29, R206, R29, 0x18 ;  /* 0x0000001dce1dd211 */ /* 0x002fe200078ec0ff */
[----:B------:R-:W-:Y:S01]  /*2c9a0*/  @!P4 LDS R141, [R81+0xbc] ;  /* 0x0000bc00518dc984 */ /* 0x000fe20000000800 */
[----:B------:R-:W-:Y:S02]  /*2c9b0*/  ISETP.NE.AND P4, PT, R163, RZ, PT ;  /* 0x000000ffa300720c */ /* 0x000fe40003f85270 */
[----:B------:R-:W-:Y:S01]  /*2c9c0*/  ISETP.GE.AND P5, PT, R108, R3, PT ;  /* 0x000000036c00720c */ /* 0x000fe20003fa6270 */
[----:B------:R-:W1:Y:S01]  /*2c9d0*/  @!P1 S2R R208, SR_CgaCtaId ;  /* 0x0000000000d09919 */ /* 0x000e620000008800 */
[----:B------:R-:W-:-:S02]  /*2c9e0*/  P2R R163, PR, RZ, 0x10 ;  /* 0x00000010ffa37803 */ /* 0x000fc40000000000 */
[----:B------:R-:W-:Y:S01]  /*2c9f0*/  @!P6 MOV R161, 0x400 ;  /* 0x0000040000a1e802 */ /* 0x000fe20000000f00 */
[----:B------:R-:W-:Y:S04]  /*2ca00*/  @!P3 LDS R139, [R81+0xd8] ;  /* 0x0000d800518bb984 */ /* 0x000fe80000000800 */
[----:B------:R-:W-:Y:S01]  /*2ca10*/  @!P3 LDS.U16 R27, [R27+0x4b16] ;  /* 0x004b16001b1bb984 */ /* 0x000fe20000000400 */
[----:B------:R-:W-:-:S03]  /*2ca20*/  ISETP.GE.AND P3, PT, R114, R3, PT ;  /* 0x000000037200720c */ /* 0x000fc60003f66270 */
[----:B------:R-:W2:Y:S04]  /*2ca30*/  @!P0 LDS.U16 R109, [R212+0x351a] ;  /* 0x00351a00d46d8984 */ /* 0x000ea80000000400 */
[----:B------:R-:W2:Y:S01]  /*2ca40*/  @!P0 LDS R151, [R81+0x28] ;  /* 0x0000280051978984 */ /* 0x000ea20000000800 */
[----:B------:R-:W-:-:S03]  /*2ca50*/  ISETP.GE.AND P0, PT, R34, R3, PT ;  /* 0x000000032200720c */ /* 0x000fc60003f06270 */
[----:B------:R1:W2:Y:S02]  /*2ca60*/  @!P4 LDS.U16 R107, [R145+0x4818] ;  /* 0x00481800916bc984 */ /* 0x0002a40000000400 */
[----:B------:R-:W-:Y:S02]  /*2ca70*/  @!P3 MOV R19, 0x400 ;  /* 0x000004000013b802 */ /* 0x000fe40000000f00 */
[----:B------:R-:W2:Y:S01]  /*2ca80*/  @!P4 LDS R143, [R81+0xc0] ;  /* 0x0000c000518fc984 */ /* 0x000ea20000000800 */
[----:B------:R-:W-:Y:S02]  /*2ca90*/  ISETP.GE.AND P4, PT, R176, R3, PT ;  /* 0x00000003b000720c */ /* 0x000fe40003f86270 */
[----:B0-----:R-:W-:Y:S01]  /*2caa0*/  @!P3 LEA R157, R210, R19, 0x18 ;  /* 0x00000013d29db211 */ /* 0x001fe200078ec0ff */
[----:B------:R-:W-:Y:S02]  /*2cab0*/  @!P5 LDS R155, [R81+0x34] ;  /* 0x00003400519bd984 */ /* 0x000fe40000000800 */
[----:B------:R-:W0:Y:S01]  /*2cac0*/  @!P0 S2R R218, SR_CgaCtaId ;  /* 0x0000000000da8919 */ /* 0x000e220000008800 */
[----:B------:R-:W-:Y:S01]  /*2cad0*/  ISETP.GE.AND P0, PT, R20, R3, PT ;  /* 0x000000031400720c */ /* 0x000fe20003f06270 */
[----:B------:R-:W-:Y:S06]  /*2cae0*/  @!P3 LDS R210, [R81+0x30] ;  /* 0x0000300051d2b984 */ /* 0x000fec0000000800 */
[----:B------:R-:W-:Y:S01]  /*2caf0*/  @!P4 MOV R19, 0x400 ;  /* 0x000004000013c802 */ /* 0x000fe20000000f00 */
[----:B------:R-:W0:Y:S03]  /*2cb00*/  @!P6 S2R R216, SR_CgaCtaId ;  /* 0x0000000000d8e919 */ /* 0x000e260000008800 */
[----:B----4-:R-:W-:-:S02]  /*2cb10*/  @!P4 LEA R19, R202, R19, 0x18 ;  /* 0x00000013ca13c211 */ /* 0x010fc400078ec0ff */
[----:B------:R-:W-:Y:S01]  /*2cb20*/  ISETP.GE.AND P4, PT, R130, R3, PT ;  /* 0x000000038200720c */ /* 0x000fe20003f86270 */
[----:B-----5:R-:W-:Y:S01]  /*2cb30*/  @!P0 HADD2.F32 R198, -RZ, R115.H0_H0 ;  /* 0x20000073ffc68230 */ /* 0x020fe20000004100 */
[----:B------:R-:W-:-:S04]  /*2cb40*/  @!P5 MOV R115, 0x400 ;  /* 0x000004000073d802 */ /* 0x000fc80000000f00 */
[----:B---3--:R-:W-:Y:S01]  /*2cb50*/  @!P0 FFMA R17, R198, R117, R17 ;  /* 0x00000075c6118223 */ /* 0x008fe20000000011 */
[----:B------:R-:W-:Y:S02]  /*2cb60*/  ISETP.NE.AND P0, PT, R149, RZ, PT ;  /* 0x000000ff9500720c */ /* 0x000fe40003f05270 */
[----:B------:R-:W-:Y:S02]  /*2cb70*/  @!P5 LEA R214, R214, R115, 0x18 ;  /* 0x00000073d6d6d211 */ /* 0x000fe400078ec0ff */
[----:B------:R3:W-:Y:S02]  /*2cb80*/  @!P3 LDS.U16 R115, [R157+0x361a] ;  /* 0x00361a009d73b984 */ /* 0x0007e40000000400 */
[----:B------:R-:W-:Y:S02]  /*2cb90*/  @!P4 MOV R149, 0x400 ;  /* 0x000004000095c802 */ /* 0x000fe40000000f00 */
[----:B------:R-:W-:Y:S01]  /*2cba0*/  ISETP.NE.AND P3, PT, R159, RZ, PT ;  /* 0x000000ff9f00720c */ /* 0x000fe20003f65270 */
[----:B------:R-:W4:Y:S01]  /*2cbb0*/  @!P5 LDS.U16 R117, [R214+0x369a] ;  /* 0x00369a00d675d984 */ /* 0x000f220000000400 */
[----:B------:R-:W-:-:S02]  /*2cbc0*/  @!P4 LEA R149, R204, R149, 0x18 ;  /* 0x00000095cc95c211 */ /* 0x000fc400078ec0ff */
[-C--:B------:R-:W-:Y:S02]  /*2cbd0*/  ISETP.GE.AND P4, PT, R34, R3.reuse, PT ;  /* 0x000000032200720c */ /* 0x080fe40003f86270 */
[----:B------:R-:W-:Y:S02]  /*2cbe0*/  ISETP.GE.AND P5, PT, R26, R3, PT ;  /* 0x000000031a00720c */ /* 0x000fe40003fa6270 */
[----:B------:R-:W-:Y:S02]  /*2cbf0*/  @!P1 MOV R159, 0x400 ;  /* 0x00000400009f9802 */ /* 0x000fe40000000f00 */
[----:B-1----:R-:W-:Y:S02]  /*2cc00*/  @!P0 MOV R145, 0x400 ;  /* 0x0000040000918802 */ /* 0x002fe40000000f00 */
[----:B------:R-:W-:Y:S01]  /*2cc10*/  @!P1 LEA R159, R208, R159, 0x18 ;  /* 0x0000009fd09f9211 */ /* 0x000fe200078ec0ff */
[----:B--2---:R-:W-:Y:S01]  /*2cc20*/  @!P3 HADD2.F32 R198, -RZ, R31.H0_H0 ;  /* 0x2000001fffc6b230 */ /* 0x004fe20000004100 */
[----:B---3--:R-:W-:Y:S01]  /*2cc30*/  P2R R157, PR, RZ, 0x2 ;  /* 0x00000002ff9d7803 */ /* 0x008fe20000000000 */
[----:B------:R-:W1:Y:S01]  /*2cc40*/  @!P3 S2R R208, SR_CgaCtaId ;  /* 0x0000000000d0b919 */ /* 0x000e620000008800 */
[----:B------:R-:W-:-:S02]  /*2cc50*/  ISETP.GE.AND P1, PT, R136, R3, PT ;  /* 0x000000038800720c */ /* 0x000fc40003f26270 */
[----:B------:R-:W-:Y:S01]  /*2cc60*/  @!P4 MOV R31, 0x400 ;  /* 0x00000400001fc802 */ /* 0x000fe20000000f00 */
[----:B------:R-:W-:Y:S01]  /*2cc70*/  @!P3 FFMA R15, R198, R137, R15 ;  /* 0x00000089c60fb223 */ /* 0x000fe2000000000f */
[----:B------:R-:W-:Y:S01]  /*2cc80*/  @!P0 LEA R145, R200, R145, 0x18 ;  /* 0x00000091c8918211 */ /* 0x000fe200078ec0ff */
[----:B------:R-:W-:Y:S01]  /*2cc90*/  @!P5 HADD2.F32 R200, -RZ, R109.H0_H0 ;  /* 0x2000006dffc8d230 */ /* 0x000fe20000004100 */
[----:B0-----:R-:W-:Y:S02]  /*2cca0*/  @!P4 LEA R109, R218, R31, 0x18 ;  /* 0x0000001fda6dc211 */ /* 0x001fe400078ec0ff */
[----:B------:R-:W-:Y:S02]  /*2ccb0*/  ISETP.NE.AND P4, PT, R163, RZ, PT ;  /* 0x000000ffa300720c */ /* 0x000fe40003f85270 */
[----:B------:R-:W-:Y:S01]  /*2ccc0*/  P2R R165, PR, RZ, 0x1 ;  /* 0x00000001ffa57803 */ /* 0x000fe20000000000 */
[----:B------:R-:W-:Y:S01]  /*2ccd0*/  @!P5 FFMA R17, R200, R151, R17 ;  /* 0x00000097c811d223 */ /* 0x000fe20000000011 */
[-C--:B------:R-:W-:Y:S01]  /*2cce0*/  ISETP.GE.AND P0, PT, R122, R3.reuse, PT ;  /* 0x000000037a00720c */ /* 0x080fe20003f06270 */
[----:B------:R-:W-:Y:S01]  /*2ccf0*/  @!P1 HADD2.F32 R35, -RZ, R35.H0_H0 ;  /* 0x20000023ff239230 */ /* 0x000fe20000004100 */
[----:B------:R-:W-:Y:S01]  /*2cd00*/  ISETP.GE.AND P5, PT, R106, R3, PT ;  /* 0x000000036a00720c */ /* 0x000fe20003fa6270 */
[----:B------:R-:W-:Y:S01]  /*2cd10*/  @!P2 HADD2.F32 R200, -RZ, R111.H0_H0 ;  /* 0x2000006fffc8a230 */ /* 0x000fe20000004100 */
[----:B------:R-:W-:-:S02]  /*2cd20*/  P2R R137, PR, RZ, 0x4 ;  /* 0x00000004ff897803 */ /* 0x000fc40000000000 */
[----:B------:R-:W-:Y:S01]  /*2cd30*/  @!P1 FFMA R196, R35, R141, R196 ;  /* 0x0000008d23c49223 */ /* 0x000fe200000000c4 */
[----:B------:R-:W-:Y:S01]  /*2cd40*/  ISETP.GE.AND P1, PT, R128, R3, PT ;  /* 0x000000038000720c */ /* 0x000fe20003f26270 */
[----:B------:R-:W-:Y:S01]  /*2cd50*/  @!P2 FFMA R17, R200, R153, R17 ;  /* 0x00000099c811a223 */ /* 0x000fe20000000011 */
[----:B------:R-:W-:Y:S01]  /*2cd60*/  @!P4 HADD2.F32 R107, -RZ, R107.H0_H0 ;  /* 0x2000006bff6bc230 */ /* 0x000fe20000004100 */
[----:B------:R-:W-:Y:S01]  /*2cd70*/  ISETP.GE.AND P2, PT, R116, R3, PT ;  /* 0x000000037400720c */ /* 0x000fe20003f46270 */
[----:B------:R-:W-:Y:S01]  /*2cd80*/  @!P6 LDS R153, [R81+0x3c] ;  /* 0x00003c005199e984 */ /* 0x000fe20000000800 */
[----:B------:R-:W-:Y:S01]  /*2cd90*/  @!P6 LEA R161, R216, R161, 0x18 ;  /* 0x000000a1d8a1e211 */ /* 0x000fe200078ec0ff */
[----:B------:R-:W-:Y:S02]  /*2cda0*/  @!P0 HADD2.F32 R198, -RZ, R27.H0_H0 ;  /* 0x2000001bffc68230 */ /* 0x000fe40000004100 */
[----:B------:R-:W-:Y:S01]  /*2cdb0*/  @!P4 FFMA R196, R143, R107, R196 ;  /* 0x0000006b8fc4c223 */ /* 0x000fe200000000c4 */
[----:B------:R-:W-:Y:S01]  /*2cdc0*/  LOP3.LUT P4, RZ, R113, 0x1000, RZ, 0xc0, !PT ;  /* 0x0000100071ff7812 */ /* 0x000fe2000788c0ff */
[----:B------:R-:W0:Y:S01]  /*2cdd0*/  @!P5 S2R R212, SR_CgaCtaId ;  /* 0x0000000000d4d919 */ /* 0x000e220000008800 */
[----:B------:R-:W-:Y:S01]  /*2cde0*/  ISETP.GE.AND P5, PT, R126, R3, PT ;  /* 0x000000037e00720c */ /* 0x000fe20003fa6270 */
[----:B------:R-:W-:Y:S01]  /*2cdf0*/  @!P0 FFMA R15, R198, R139, R15 ;  /* 0x0000008bc60f8223 */ /* 0x000fe2000000000f */
[----:B------:R-:W-:Y:S01]  /*2ce00*/  P2R R167, PR, RZ, 0x10 ;  /* 0x00000010ffa77803 */ /* 0x000fe20000000000 */
[----:B------:R-:W2:Y:S01]  /*2ce10*/  @!P1 S2R R202, SR_CgaCtaId ;  /* 0x0000000000ca9919 */ /* 0x000ea20000008800 */
[----:B------:R-:W-:-:S02]  /*2ce20*/  ISETP.GE.AND P4, PT, R120, R3, PT ;  /* 0x000000037800720c */ /* 0x000fc40003f86270 */
[----:B------:R-:W-:Y:S01]  /*2ce30*/  ISETP.NE.AND P0, PT, R165, RZ, PT ;  /* 0x000000ffa500720c */ /* 0x000fe20003f05270 */
[----:B------:R-:W3:Y:S01]  /*2ce40*/  @!P2 S2R R216, SR_CgaCtaId ;  /* 0x0000000000d8a919 */ /* 0x000ee20000008800 */
[----:B------:R-:W-:Y:S02]  /*2ce50*/  P2R R165, PR, RZ, 0x10 ;  /* 0x00000010ffa57803 */ /* 0x000fe40000000000 */
[----:B------:R-:W-:Y:S01]  /*2ce60*/  ISETP.NE.AND P1, PT, R157, RZ, PT ;  /* 0x000000ff9d00720c */ /* 0x000fe20003f25270 */
[----:B------:R-:W-:Y:S01]  /*2ce70*/  @!P6 LDS.U16 R107, [R161+0x379a] ;  /* 0x00379a00a16be984 */ /* 0x000fe20000000400 */
[----:B------:R-:W-:Y:S02]  /*2ce80*/  P2R R163, PR, RZ, 0x4 ;  /* 0x00000004ffa37803 */ /* 0x000fe40000000000 */
[-C--:B------:R-:W-:Y:S01]  /*2ce90*/  ISETP.GE.AND P2, PT, R108, R3.reuse, PT ;  /* 0x000000036c00720c */ /* 0x080fe20003f46270 */
[----:B------:R-:W5:Y:S01]  /*2cea0*/  @!P5 S2R R206, SR_CgaCtaId ;  /* 0x0000000000ced919 */ /* 0x000f620000008800 */
[----:B------:R-:W-:-:S02]  /*2ceb0*/  ISETP.GE.AND P5, PT, R24, R3, PT ;  /* 0x000000031800720c */ /* 0x000fc40003fa6270 */
[-C--:B------:R-:W-:Y:S01]  /*2cec0*/  ISETP.GE.AND P3, PT, R30, R3.reuse, PT ;  /* 0x000000031e00720c */ /* 0x080fe20003f66270 */
[----:B------:R-:W-:Y:S04]  /*2ced0*/  @!P4 LDS R139, [R81+0xdc] ;  /* 0x0000dc00518bc984 */ /* 0x000fe80000000800 */
[----:B------:R-:W-:Y:S01]  /*2cee0*/  @!P4 LDS.U16 R21, [R21+0x4b96] ;  /* 0x004b96001515c984 */ /* 0x000fe20000000400 */
[----:B------:R-:W-:-:S03]  /*2cef0*/  ISETP.GE.AND P4, PT, R28, R3, PT ;  /* 0x000000031c00720c */ /* 0x000fc60003f86270 */
[----:B----4-:R-:W-:Y:S01]  /*2cf00*/  @!P2 HADD2.F32 R200, -RZ, R117.H0_H0 ;  /* 0x20000075ffc8a230 */ /* 0x010fe20000004100 */
[----:B------:R-:W-:Y:S01]  /*2cf10*/  P2R R157, PR, RZ, 0x10 ;  /* 0x00000010ff9d7803 */ /* 0x000fe20000000000 */
[----:B------:R4:W3:Y:S01]  /*2cf20*/  @!P0 LDS.U16 R27, [R145+0x4898] ;  /* 0x00489800911b8984 */ /* 0x0008e20000000400 */
[----:B------:R-:W3:Y:S07]  /*2cf30*/  @!P5 S2R R218, SR_CgaCtaId ;  /* 0x0000000000dad919 */ /* 0x000eee0000008800 */
[----:B------:R-:W3:Y:S01]  /*2cf40*/  @!P4 S2R R214, SR_CgaCtaId ;  /* 0x0000000000d6c919 */ /* 0x000ee20000008800 */
[----:B------:R-:W-:-:S02]  /*2cf50*/  ISETP.GE.AND P4, PT, R114, R3, PT ;  /* 0x000000037200720c */ /* 0x000fc40003f86270 */
[----:B----4-:R-:W-:Y:S01]  /*2cf60*/  P2R R145, PR, RZ, 0x20 ;  /* 0x00000020ff917803 */ /* 0x010fe20000000000 */
[----:B------:R4:W-:Y:S01]  /*2cf70*/  @!P1 LDS.U16 R35, [R159+0x371a] ;  /* 0x00371a009f239984 */ /* 0x0009e20000000400 */
[----:B------:R-:W-:-:S03]  /*2cf80*/  ISETP.GE.AND P5, PT, R128, R3, PT ;  /* 0x000000038000720c */ /* 0x000fc60003fa6270 */
[----:B------:R-:W-:Y:S01]  /*2cf90*/  @!P1 LDS R151, [R81+0x38] ;  /* 0x0000380051979984 */ /* 0x000fe20000000800 */
[-C--:B------:R-:W-:Y:S02]  /*2cfa0*/  ISETP.GE.AND P1, PT, R118, R3.reuse, PT ;  /* 0x000000037600720c */ /* 0x080fe40003f26270 */
[----:B----4-:R-:W-:Y:S01]  /*2cfb0*/  P2R R159, PR, RZ, 0x1 ;  /* 0x00000001ff9f7803 */ /* 0x010fe20000000000 */
[----:B------:R-:W4:Y:S02]  /*2cfc0*/  @!P3 S2R R220, SR_CgaCtaId ;  /* 0x0000000000dcb919 */ /* 0x000f240000008800 */
[----:B------:R-:W-:Y:S01]  /*2cfd0*/  @!P4 HADD2.F32 R198, -RZ, R115.H0_H0 ;  /* 0x20000073ffc6c230 */ /* 0x000fe20000004100 */
[----:B------:R-:W-:Y:S01]  /*2cfe0*/  P2R R171, PR, RZ, 0x2 ;  /* 0x00000002ffab7803 */ /* 0x000fe20000000000 */
[----:B------:R-:W4:Y:S02]  /*2cff0*/  @!P0 LDS R115, [R81+0xc4] ;  /* 0x0000c40051738984 */ /* 0x000f240000000800 */
[----:B------:R-:W-:Y:S01]  /*2d000*/  @!P5 MOV R111, 0x400 ;  /* 0x00000400006fd802 */ /* 0x000fe20000000f00 */
[----:B------:R-:W-:Y:S01]  /*2d010*/  @!P4 FFMA R17, R210, R198, R17 ;  /* 0x000000c6d211c223 */ /* 0x000fe20000000011 */
[----:B------:R-:W-:-:S02]  /*2d020*/  ISETP.GE.AND P4, PT, R34, R3, PT ;  /* 0x000000032200720c */ /* 0x000fc40003f86270 */
[----:B------:R-:W-:Y:S01]  /*2d030*/  ISETP.GE.AND P0, PT, R130, R3, PT ;  /* 0x000000038200720c */ /* 0x000fe20003f06270 */
[----:B------:R-:W-:Y:S01]  /*2d040*/  @!P2 FFMA R17, R200, R155, R17 ;  /* 0x0000009bc811a223 */ /* 0x000fe20000000011 */
[----:B------:R-:W-:Y:S01]  /*2d050*/  ISETP.GE.AND P2, PT, R106, R3, PT ;  /* 0x000000036a00720c */ /* 0x000fe20003f46270 */
[----:B------:R-:W4:Y:S01]  /*2d060*/  @!P1 LDS.U16 R33, [R33+0x4c16] ;  /* 0x004c160021219984 */ /* 0x000f220000000400 */
[----:B--2---:R-:W-:Y:S02]  /*2d070*/  @!P5 LEA R141, R202, R111, 0x18 ;  /* 0x0000006fca8dd211 */ /* 0x004fe400078ec0ff */
[----:B------:R-:W-:Y:S01]  /*2d080*/  ISETP.NE.AND P5, PT, R145, RZ, PT ;  /* 0x000000ff9100720c */ /* 0x000fe20003fa5270 */
[----:B------:R-:W2:Y:S04]  /*2d090*/  @!P1 LDS R204, [R81+0xe0] ;  /* 0x0000e00051cc9984 */ /* 0x000ea80000000800 */
[----:B------:R-:W2:Y:S04]  /*2d0a0*/  @!P4 LDS.U16 R109, [R109+0x381a] ;  /* 0x00381a006d6dc984 */ /* 0x000ea80000000400 */
[----:B------:R-:W-:Y:S01]  /*2d0b0*/  @!P4 LDS R210, [R81+0x40] ;  /* 0x0000400051d2c984 */ /* 0x000fe20000000800 */
[----:B------:R-:W-:-:S02]  /*2d0c0*/  ISETP.GE.AND P4, PT, R126, R3, PT ;  /* 0x000000037e00720c */ /* 0x000fc40003f86270 */
[----:B------:R-:W-:Y:S01]  /*2d0d0*/  @!P2 MOV R143, 0x400 ;  /* 0x00000400008fa802 */ /* 0x000fe20000000f00 */
[----:B------:R3:W2:Y:S03]  /*2d0e0*/  @!P0 LDS.U16 R31, [R149+0x4918] ;  /* 0x00491800951f8984 */ /* 0x0006a60000000400 */
[----:B0-----:R-:W-:Y:S01]  /*2d0f0*/  @!P2 LEA R212, R212, R143, 0x18 ;  /* 0x0000008fd4d4a211 */ /* 0x001fe200078ec0ff */
[----:B------:R-:W0:Y:S01]  /*2d100*/  @!P0 LDS R117, [R81+0xc8] ;  /* 0x0000c80051758984 */ /* 0x000e220000000800 */
[----:B------:R-:W-:-:S05]  /*2d110*/  ISETP.GE.AND P0, PT, R124, R3, PT ;  /* 0x000000037c00720c */ /* 0x000fca0003f06270 */
[----:B------:R-:W-:-:S04]  /*2d120*/  @!P4 MOV R111, 0x400 ;  /* 0x00000400006fc802 */ /* 0x000fc80000000f00 */
[----:B-----5:R-:W-:Y:S02]  /*2d130*/  @!P4 LEA R143, R206, R111, 0x18 ;  /* 0x0000006fce8fc211 */ /* 0x020fe400078ec0ff */
[----:B------:R5:W0:Y:S01]  /*2d140*/  @!P2 LDS.U16 R111, [R212+0x389a] ;  /* 0x00389a00d46fa984 */ /* 0x000a220000000400 */
[----:B------:R-:W-:Y:S02]  /*2d150*/  ISETP.NE.AND P2, PT, R163, RZ, PT ;  /* 0x000000ffa300720c */ /* 0x000fe40003f45270 */
[----:B------:R-:W-:Y:S02]  /*2d160*/  @!P0 MOV R145, 0x400 ;  /* 0x0000040000918802 */ /* 0x000fe40000000f00 */
[----:B------:R-:W-:Y:S02]  /*2d170*/  ISETP.NE.AND P4, PT, R157, RZ, PT ;  /* 0x000000ff9d00720c */ /* 0x000fe40003f85270 */
[----:B------:R-:W-:Y:S02]  /*2d180*/  P2R R161, PR, RZ, 0x4 ;  /* 0x00000004ffa17803 */ /* 0x000fe40000000000 */
[----:B-1----:R-:W-:-:S02]  /*2d190*/  @!P0 LEA R145, R208, R145, 0x18 ;  /* 0x00000091d0918211 */ /* 0x002fc400078ec0ff */
[----:B------:R-:W-:Y:S01]  /*2d1a0*/  ISETP.NE.AND P0, PT, R159, RZ, PT ;  /* 0x000000ff9f00720c */ /* 0x000fe20003f05270 */
[----:B------:R-:W-:Y:S01]  /*2d1b0*/  @!P5 LDS R208, [R81+0x50] ;  /* 0x0000500051d0d984 */ /* 0x000fe20000000800 */
[----:B------:R-:W-:Y:S02]  /*2d1c0*/  @!P5 MOV R157, 0x400 ;  /* 0x00000400009dd802 */ /* 0x000fe40000000f00 */
[----:B------:R-:W-:Y:S02]  /*2d1d0*/  @!P2 MOV R155, 0x400 ;  /* 0x00000400009ba802 */ /* 0x000fe40000000f00 */
[----:B---3--:R-:W-:Y:S02]  /*2d1e0*/  @!P5 LEA R157, R218, R157, 0x18 ;  /* 0x0000009dda9dd211 */ /* 0x008fe400078ec0ff */
[----:B------:R-:W-:Y:S02]  /*2d1f0*/  @!P2 LEA R216, R216, R155, 0x18 ;  /* 0x0000009bd8d8a211 */ /* 0x000fe400078ec0ff */
[----:B------:R-:W-:-:S02]  /*2d200*/  LOP3.LUT P2, RZ, R113, 0x800, RZ, 0xc0, !PT ;  /* 0x0000080071ff7812 */ /* 0x000fc4000784c0ff */
[----:B------:R-:W-:Y:S01]  /*2d210*/  @!P4 MOV R149, 0x400 ;  /* 0x000004000095c802 */ /* 0x000fe20000000f00 */
[----:B------:R-:W-:Y:S01]  /*2d220*/  @!P0 HADD2.F32 R27, -RZ, R27.H0_H0 ;  /* 0x2000001bff1b8230 */ /* 0x000fe20000004100 */
[----:B------:R-:W-:Y:S02]  /*2d230*/  P2R R159, PR, RZ, 0x4 ;  /* 0x00000004ff9f7803 */ /* 0x000fe40000000000 */
[----:B------:R-:W-:Y:S02]  /*2d240*/  ISETP.GE.AND P2, PT, R106, R3, PT ;  /* 0x000000036a00720c */ /* 0x000fe40003f46270 */
[----:B------:R-:W-:Y:S01]  /*2d250*/  @!P4 LEA R214, R214, R149, 0x18 ;  /* 0x00000095d6d6c211 */ /* 0x000fe200078ec0ff */
[----:B----4-:R-:W-:Y:S01]  /*2d260*/  @!P0 FFMA R196, R27, R115, R196 ;  /* 0x000000731bc48223 */ /* 0x010fe200000000c4 */
[----:B------:R-:W-:Y:S02]  /*2d270*/  ISETP.NE.AND P4, PT, R165, RZ, PT ;  /* 0x000000ffa500720c */ /* 0x000fe40003f85270 */
[----:B------:R-:W-:-:S07]  /*2d280*/  ISETP.NE.AND P0, PT, R121, RZ, PT ;  /* 0x000000ff7900720c */ /* 0x000fce0003f05270 */
[----:B------:R-:W1:Y:S01]  /*2d290*/  @!P2 LDS R149, [R81+0x44] ;  /* 0x000044005195a984 */ /* 0x000e620000000800 */
[----:B------:R-:W-:-:S03]  /*2d2a0*/  ISETP.GE.AND P2, PT, R110, R3, PT ;  /* 0x000000036e00720c */ /* 0x000fc60003f46270 */
[----:B------:R-:W-:Y:S01]  /*2d2b0*/  @!P4 HADD2.F32 R198, -RZ, R21.H0_H0 ;  /* 0x20000015ffc6c230 */ /* 0x000fe20000004100 */
[----:B------:R-:W-:Y:S01]  /*2d2c0*/  @!P3 MOV R21, 0x400 ;  /* 0x000004000015b802 */ /* 0x000fe20000000f00 */
[----:B-----5:R-:W3:Y:S03]  /*2d2d0*/  @!P0 S2R R212, SR_CgaCtaId ;  /* 0x0000000000d48919 */ /* 0x020ee60000008800 */
[----:B------:R-:W-:Y:S01]  /*2d2e0*/  @!P3 LEA R220, R220, R21, 0x18 ;  /* 0x00000015dcdcb211 */ /* 0x000fe200078ec0ff */
[----:B------:R-:W-:Y:S01]  /*2d2f0*/  @!P4 FFMA R15, R198, R139, R15 ;  /* 0x0000008bc60fc223 */ /* 0x000fe2000000000f */
[----:B------:R-:W-:Y:S01]  /*2d300*/  @!P1 HADD2.F32 R198, -RZ, R33.H0_H0 ;  /* 0x20000021ffc69230 */ /* 0x000fe20000004100 */
[----:B------:R-:W-:Y:S02]  /*2d310*/  ISETP.NE.AND P4, PT, R167, RZ, PT ;  /* 0x000000ffa700720c */ /* 0x000fe40003f85270 */
[----:B------:R-:W-:Y:S01]  /*2d320*/  @!P2 HADD2.F32 R200, -RZ, R35.H0_H0 ;  /* 0x20000023ffc8a230 */ /* 0x000fe20000004100 */
[----:B------:R-:W-:Y:S01]  /*2d330*/  ISETP.GE.AND P2, PT, R28, R3, PT ;  /* 0x000000031c00720c */ /* 0x000fe20003f46270 */
[----:B--2---:R-:W-:Y:S01]  /*2d340*/  @!P1 FFMA R15, R204, R198, R15 ;  /* 0x000000c6cc0f9223 */ /* 0x004fe2000000000f */
[----:B------:R-:W-:-:S02]  /*2d350*/  P2R R35, PR, RZ, 0x8 ;  /* 0x00000008ff237803 */ /* 0x000fc40000000000 */
[-C--:B------:R-:W-:Y:S02]  /*2d360*/  ISETP.GE.AND P3, PT, R110, R3.reuse, PT ;  /* 0x000000036e00720c */ /* 0x080fe40003f66270 */
[----:B------:R-:W-:-:S04]  /*2d370*/  ISETP.GE.AND P1, PT, R34, R3, PT ;  /* 0x000000032200720c */ /* 0x000fc80003f26270 */
[----:B------:R-:W2:Y:S03]  /*2d380*/  @!P4 S2R R206, SR_CgaCtaId ;  /* 0x0000000000cec919 */ /* 0x000ea60000008800 */
[----:B------:R-:W4:Y:S04]  /*2d390*/  @!P2 LDS.U16 R21, [R214+0x391a] ;  /* 0x00391a00d615a984 */ /* 0x000f280000000400 */
[----:B------:R-:W-:Y:S01]  /*2d3a0*/  @!P3 FFMA R17, R200, R151, R17 ;  /* 0x00000097c811b223 */ /* 0x000fe20000000011 */
[----:B------:R-:W5:Y:S01]  /*2d3b0*/  @!P2 LDS R155, [R81+0x48] ;  /* 0x00004800519ba984 */ /* 0x000f620000000800 */
[-C--:B------:R-:W-:Y:S01]  /*2d3c0*/  ISETP.GE.AND P2, PT, R34, R3.reuse, PT ;  /* 0x000000032200720c */ /* 0x080fe20003f46270 */
[----:B------:R-:W-:Y:S01]  /*2d3d0*/  @!P6 HADD2.F32 R200, -RZ, R107.H0_H0 ;  /* 0x2000006bffc8e230 */ /* 0x000fe20000004100 */
[----:B------:R-:W-:-:S02]  /*2d3e0*/  ISETP.GE.AND P3, PT, R130, R3, PT ;  /* 0x000000038200720c */ /* 0x000fc40003f66270 */
[----:B------:R-:W-:Y:S02]  /*2d3f0*/  P2R R151, PR, RZ, 0x10 ;  /* 0x00000010ff977803 */ /* 0x000fe40000000000 */
[----:B------:R-:W-:Y:S01]  /*2d400*/  @!P6 FFMA R17, R200, R153, R17 ;  /* 0x00000099c811e223 */ /* 0x000fe20000000011 */
[----:B------:R-:W-:-:S04]  /*2d410*/  ISETP.GE.AND P6, PT, R182, R3, PT ;  /* 0x00000003b600720c */ /* 0x000fc80003fc6270 */
[----:B------:R-:W-:Y:S02]  /*2d420*/  P2R R169, PR, RZ, 0x40 ;  /* 0x00000040ffa97803 */ /* 0x000fe40000000000 */
[----:B------:R-:W-:Y:S01]  /*2d430*/  @!P2 HADD2.F32 R202, -RZ, R109.H0_H0 ;  /* 0x2000006dffcaa230 */ /* 0x000fe20000004100 */
[----:B------:R-:W-:Y:S01]  /*2d440*/  ISETP.NE.AND P2, PT, R159, RZ, PT ;  /* 0x000000ff9f00720c */ /* 0x000fe20003f45270 */
[----:B------:R-:W-:Y:S01]  /*2d450*/  @!P3 HADD2.F32 R31, -RZ, R31.H0_H0 ;  /* 0x2000001fff1fb230 */ /* 0x000fe20000004100 */
[----:B------:R-:W-:Y:S01]  /*2d460*/  @!P5 LDS.U16 R109, [R157+0x3a1a] ;  /* 0x003a1a009d6dd984 */ /* 0x000fe20000000400 */
[-C--:B------:R-:W-:Y:S01]  /*2d470*/  ISETP.GE.AND P5, PT, R168, R3.reuse, PT ;  /* 0x00000003a800720c */ /* 0x080fe20003fa6270 */
[----:B------:R-:W-:Y:S01]  /*2d480*/  @!P1 FFMA R17, R210, R202, R17 ;  /* 0x000000cad2119223 */ /* 0x000fe20000000011 */
[----:B------:R-:W-:Y:S01]  /*2d490*/  ISETP.GE.AND P1, PT, R128, R3, PT ;  /* 0x000000038000720c */ /* 0x000fe20003f26270 */
[----:B0-----:R-:W-:Y:S01]  /*2d4a0*/  @!P3 FFMA R196, R31, R117, R196 ;  /* 0x000000751fc4b223 */ /* 0x001fe200000000c4 */
[----:B------:R-:W-:Y:S01]  /*2d4b0*/  ISETP.GE.AND P3, PT, R122, R3, PT ;  /* 0x000000037a00720c */ /* 0x000fe20003f66270 */
[----:B------:R-:W-:Y:S01]  /*2d4c0*/  @!P6 LDS R117, [R81+0xe4] ;  /* 0x0000e4005175e984 */ /* 0x000fe20000000800 */
[----:B------:R-:W-:-:S03]  /*2d4d0*/  P2R R167, PR, RZ, 0x2 ;  /* 0x00000002ffa77803 */ /* 0x000fc60000000000 */
[----:B------:R0:W-:Y:S01]  /*2d4e0*/  @!P6 LDS.U16 R27, [R25+0x4c96] ;  /* 0x004c9600191be984 */ /* 0x0001e20000000400 */
[-C--:B------:R-:W-:Y:S01]  /*2d4f0*/  ISETP.GE.AND P6, PT, R172, R3.reuse, PT ;  /* 0x00000003ac00720c */ /* 0x080fe20003fc6270 */
[----:B------:R-:W5:Y:S01]  /*2d500*/  @!P2 S2R R200, SR_CgaCtaId ;  /* 0x0000000000c8a919 */ /* 0x000f620000008800 */
[----:B------:R-:W-:Y:S02]  /*2d510*/  ISETP.NE.AND P2, PT, R161, RZ, PT ;  /* 0x000000ffa100720c */ /* 0x000fe40003f45270 */
[----:B------:R-:W-:Y:S01]  /*2d520*/  P2R R161, PR, RZ, 0x40 ;  /* 0x00000040ffa17803 */ /* 0x000fe20000000000 */
[----:B------:R-:W-:Y:S01]  /*2d530*/  @!P1 LDS R139, [R81+0xcc] ;  /* 0x0000cc00518b9984 */ /* 0x000fe20000000800 */
[----:B------:R-:W-:Y:S02]  /*2d540*/  P2R R163, PR, RZ, 0x4 ;  /* 0x00000004ffa37803 */ /* 0x000fe40000000000 */
[----:B0-----:R-:W-:Y:S01]  /*2d550*/  @!P4 MOV R25, 0x400 ;  /* 0x000004000019c802 */ /* 0x001fe20000000f00 */
[----:B------:R-:W-:Y:S01]  /*2d560*/  @!P1 LDS.U16 R31, [R141+0x4998] ;  /* 0x004998008d1f9984 */ /* 0x000fe20000000400 */
[----:B------:R-:W-:-:S02]  /*2d570*/  ISETP.GE.AND P1, PT, R120, R3, PT ;  /* 0x000000037800720c */ /* 0x000fc40003f26270 */
[----:B--2---:R-:W-:Y:S01]  /*2d580*/  @!P4 LEA R25, R206, R25, 0x18 ;  /* 0x00000019ce19c211 */ /* 0x004fe200078ec0ff */
[----:B------:R-:W0:Y:S01]  /*2d590*/  @!P3 S2R R202, SR_CgaCtaId ;  /* 0x0000000000cab919 */ /* 0x000e220000008800 */
[----:B------:R-:W-:Y:S02]  /*2d5a0*/  P2R R165, PR, RZ, 0x2 ;  /* 0x00000002ffa57803 */ /* 0x000fe40000000000 */
[-C--:B------:R-:W-:Y:S01]  /*2d5b0*/  ISETP.GE.AND P3, PT, R170, R3.reuse, PT ;  /* 0x00000003aa00720c */ /* 0x080fe20003f66270 */
[----:B------:R-:W2:Y:S01]  /*2d5c0*/  @!P2 LDS.U16 R107, [R216+0x399a] ;  /* 0x00399a00d86ba984 */ /* 0x000ea20000000400 */
[----:B------:R-:W-:-:S03]  /*2d5d0*/  ISETP.GE.AND P4, PT, R124, R3, PT ;  /* 0x000000037c00720c */ /* 0x000fc60003f86270 */
[----:B------:R-:W0:Y:S01]  /*2d5e0*/  @!P2 LDS R153, [R81+0x4c] ;  /* 0x00004c005199a984 */ /* 0x000e220000000800 */
[-C--:B------:R-:W-:Y:S01]  /*2d5f0*/  ISETP.GE.AND P2, PT, R106, R3.reuse, PT ;  /* 0x000000036a00720c */ /* 0x080fe20003f46270 */
[----:B------:R-:W0:Y:S01]  /*2d600*/  @!P1 S2R R204, SR_CgaCtaId ;  /* 0x0000000000cc9919 */ /* 0x000e220000008800 */
[----:B------:R-:W-:Y:S01]  /*2d610*/  ISETP.GE.AND P1, PT, R126, R3, PT ;  /* 0x000000037e00720c */ /* 0x000fe20003f26270 */
[----:B------:R-:W0:Y:S01]  /*2d620*/  @!P6 S2R R210, SR_CgaCtaId ;  /* 0x0000000000d2e919 */ /* 0x000e220000008800 */
[----:B------:R-:W-:-:S03]  /*2d630*/  LOP3.LUT P6, RZ, R113, 0x800, RZ, 0xc0, !PT ;  /* 0x0000080071ff7812 */ /* 0x000fc600078cc0ff */
[----:B------:R-:W0:Y:S01]  /*2d640*/  @!P3 S2R R214, SR_CgaCtaId ;  /* 0x0000000000d6b919 */ /* 0x000e220000008800 */
[----:B------:R-:W-:-:S05]  /*2d650*/  ISETP.NE.AND P3, PT, R35, RZ, PT ;  /* 0x000000ff2300720c */ /* 0x000fca0003f65270 */
[----:B------:R-:W-:Y:S01]  /*2d660*/  @!P2 HADD2.F32 R198, -RZ, R111.H0_H0 ;  /* 0x2000006fffc6a230 */ /* 0x000fe20000004100 */
[----:B------:R-:W-:Y:S01]  /*2d670*/  @!P0 MOV R35, 0x400 ;  /* 0x0000040000238802 */ /* 0x000fe20000000f00 */
[----:B------:R-:W0:Y:S03]  /*2d680*/  @!P5 S2R R218, SR_CgaCtaId ;  /* 0x0000000000dad919 */ /* 0x000e260000008800 */
[----:B-1----:R-:W-:Y:S01]  /*2d690*/  @!P2 FFMA R17, R198, R149, R17 ;  /* 0x00000095c611a223 */ /* 0x002fe20000000011 */
[----:B------:R1:W-:Y:S01]  /*2d6a0*/  @!P1 LDS.U16 R33, [R143+0x4a18] ;  /* 0x004a18008f219984 */ /* 0x0003e20000000400 */
[-C--:B------:R-:W-:Y:S02]  /*2d6b0*/  ISETP.GE.AND P2, PT, R122, R3.reuse, PT ;  /* 0x000000037a00720c */ /* 0x080fe40003f46270 */
[----:B------:R-:W-:Y:S01]  /*2d6c0*/  @!P6 MOV R121, 0x400 ;  /* 0x000004000079e802 */ /* 0x000fe20000000f00 */
[----:B------:R-:W-:Y:S01]  /*2d6d0*/  @!P1 LDS R141, [R81+0xd0] ;  /* 0x0000d000518d9984 */ /* 0x000fe20000000800 */
[----:B------:R-:W-:-:S02]  /*2d6e0*/  ISETP.GE.AND P1, PT, R28, R3, PT ;  /* 0x000000031c00720c */ /* 0x000fc40003f26270 */
[----:B---3--:R-:W-:Y:S01]  /*2d6f0*/  @!P0 LEA R115, R212, R35, 0x18 ;  /* 0x00000023d4738211 */ /* 0x008fe200078ec0ff */
[----:B------:R-:W3:Y:S04]  /*2d700*/  @!P3 LDS.U16 R111, [R220+0x3a9a] ;  /* 0x003a9a00dc6fb984 */ /* 0x000ee80000000400 */
[----:B------:R3:W-:Y:S02]  /*2d710*/  @!P4 LDS.U16 R35, [R145+0x4a98] ;  /* 0x004a98009123c984 */ /* 0x0007e40000000400 */
[----:B-1----:R-:W-:Y:S02]  /*2d720*/  @!P2 MOV R143, 0x400 ;  /* 0x00000400008fa802 */ /* 0x002fe40000000f00 */
[----:B------:R-:W1:Y:S01]  /*2d730*/  @!P3 LDS R159, [R81+0x54] ;  /* 0x00005400519fb984 */ /* 0x000e620000000800 */
[----:B------:R-:W-:Y:S01]  /*2d740*/  ISETP.NE.AND P2, PT, R163, RZ, PT ;  /* 0x000000ffa300720c */ /* 0x000fe20003f45270 */
[----:B----4-:R-:W-:Y:S01]  /*2d750*/  @!P1 HADD2.F32 R198, -RZ, R21.H0_H0 ;  /* 0x20000015ffc69230 */ /* 0x010fe20000004100 */
[----:B-----5:R-:W-:Y:S01]  /*2d760*/  @!P6 LEA R21, R200, R121, 0x18 ;  /* 0x00000079c815e211 */ /* 0x020fe200078ec0ff */
[----:B------:R-:W4:Y:S01]  /*2d770*/  @!P0 LDS.U16 R115, [R115+0x3b1a] ;  /* 0x003b1a0073738984 */ /* 0x000f220000000400 */
[----:B------:R-:W-:-:S02]  /*2d780*/  ISETP.NE.AND P6, PT, R161, RZ, PT ;  /* 0x000000ffa100720c */ /* 0x000fc40003fc5270 */
[----:B------:R-:W-:Y:S01]  /*2d790*/  P2R R161, PR, RZ, 0x10 ;  /* 0x00000010ffa17803 */ /* 0x000fe20000000000 */
[----:B------:R-:W-:Y:S01]  /*2d7a0*/  @!P4 LDS R121, [R81+0xd4] ;  /* 0x0000d4005179c984 */ /* 0x000fe20000000800 */
[----:B------:R-:W-:Y:S01]  /*2d7b0*/  ISETP.GE.AND P4, PT, R122, R3, PT ;  /* 0x000000037a00720c */ /* 0x000fe20003f86270 */
[----:B------:R-:W-:Y:S01]  /*2d7c0*/  @!P1 FFMA R17, R198, R155, R17 ;  /* 0x0000009bc6119223 */ /* 0x000fe20000000011 */
[----:B------:R-:W-:Y:S01]  /*2d7d0*/  ISETP.NE.AND P1, PT, R165, RZ, PT ;  /* 0x000000ffa500720c */ /* 0x000fe20003f25270 */
[----:B------:R-:W5:Y:S02]  /*2d7e0*/  @!P0 LDS R155, [R81+0x58] ;  /* 0x00005800519b8984 */ /* 0x000f640000000800 */
[----:B--2---:R-:W-:-:S04]  /*2d7f0*/  @!P2 HADD2.F32 R200, -RZ, R107.H0_H0 ;  /* 0x2000006bffc8a230 */ /* 0x004fc80000004100 */
[----:B------:R-:W-:Y:S01]  /*2d800*/  @!P6 MOV R157, 0x400 ;  /* 0x00000400009de802 */ /* 0x000fe20000000f00 */
[----:B0-----:R-:W-:Y:S01]  /*2d810*/  @!P2 FFMA R17, R200, R153, R17 ;  /* 0x00000099c811a223 */ /* 0x001fe20000000011 */
[----:B------:R-:W-:Y:S02]  /*2d820*/  ISETP.GE.AND P2, PT, R180, R3, PT ;  /* 0x00000003b400720c */ /* 0x000fe40003f46270 */
[----:B------:R-:W-:Y:S02]  /*2d830*/  @!P4 LEA R143, R202, R143, 0x18 ;  /* 0x0000008fca8fc211 */ /* 0x000fe400078ec0ff */
[----:B------:R-:W-:Y:S02]  /*2d840*/  ISETP.GE.AND P4, PT, R170, R3, PT ;  /* 0x00000003aa00720c */ /* 0x000fe40003f86270 */
[----:B------:R-:W-:Y:S02]  /*2d850*/  @!P6 LEA R210, R210, R157, 0x18 ;  /* 0x0000009dd2d2e211 */ /* 0x000fe400078ec0ff */
[----:B------:R-:W-:-:S02]  /*2d860*/  ISETP.NE.AND P6, PT, R169, RZ, PT ;  /* 0x000000ffa900720c */ /* 0x000fc40003fc5270 */
[----:B------:R-:W-:Y:S01]  /*2d870*/  @!P1 MOV R149, 0x400 ;  /* 0x0000040000959802 */ /* 0x000fe20000000f00 */
[----:B---3--:R-:W-:Y:S02]  /*2d880*/  @!P3 HADD2.F32 R200, -RZ, R111.H0_H0 ;  /* 0x2000006fffc8b230 */ /* 0x008fe40000004100 */
[----:B------:R-:W0:Y:S01]  /*2d890*/  @!P2 S2R R206, SR_CgaCtaId ;  /* 0x0000000000cea919 */ /* 0x000e220000008800 */
[----:B------:R-:W-:Y:S02]  /*2d8a0*/  @!P1 LEA R149, R204, R149, 0x18 ;  /* 0x00000095cc959211 */ /* 0x000fe400078ec0ff */
[----:B------:R-:W-:Y:S01]  /*2d8b0*/  ISETP.NE.AND P1, PT, R167, RZ, PT ;  /* 0x000000ffa700720c */ /* 0x000fe20003f25270 */
[----:B------:R-:W-:Y:S01]  /*2d8c0*/  @!P2 LDS.U16 R0, [R0+0x4d16] ;  /* 0x004d16000000a984 */ /* 0x000fe20000000400 */
[----:B------:R-:W-:-:S03]  /*2d8d0*/  @!P4 MOV R145, 0x400 ;  /* 0x000004000091c802 */ /* 0x000fc60000000f00 */
[----:B------:R-:W-:Y:S01]  /*2d8e0*/  @!P6 HADD2.F32 R198, -RZ, R27.H0_H0 ;  /* 0x2000001bffc6e230 */ /* 0x000fe20000004100 */
[----:B------:R-:W-:Y:S01]  /*2d8f0*/  @!P5 MOV R27, 0x400 ;  /* 0x00000400001bd802 */ /* 0x000fe20000000f00 */
[----:B------:R-:W2:Y:S01]  /*2d900*/  @!P6 S2R R204, SR_CgaCtaId ;  /* 0x0000000000cce919 */ /* 0x000ea20000008800 */
[----:B------:R-:W-:Y:S02]  /*2d910*/  @!P4 LEA R214, R214, R145, 0x18 ;  /* 0x00000091d6d6c211 */ /* 0x000fe400078ec0ff */
[----:B------:R-:W-:Y:S01]  /*2d920*/  ISETP.GE.AND P4, PT, R24, R3, PT ;  /* 0x000000031800720c */ /* 0x000fe20003f86270 */
[----:B------:R-:W-:Y:S01]  /*2d930*/  @!P6 FFMA R15, R198, R117, R15 ;  /* 0x00000075c60fe223 */ /* 0x000fe2000000000f */
[----:B------:R-:W-:Y:S01]  /*2d940*/  @!P5 LEA R218, R218, R27, 0x18 ;  /* 0x0000001bdadad211 */ /* 0x000fe200078ec0ff */
[----:B------:R-:W-:Y:S01]  /*2d950*/  @!P1 HADD2.F32 R31, -RZ, R31.H0_H0 ;  /* 0x2000001fff1f9230 */ /* 0x000fe20000004100 */
[----:B------:R-:W-:Y:S01]  /*2d960*/  P2R R27, PR, RZ, 0x20 ;  /* 0x00000020ff1b7803 */ /* 0x000fe20000000000 */
[----:B------:R-:W-:Y:S01]  /*2d970*/  @!P2 LDS R117, [R81+0xe8] ;  /* 0x0000e8005175a984 */ /* 0x000fe20000000800 */
[----:B------:R-:W-:-:S02]  /*2d980*/  ISETP.GE.AND P5, PT, R128, R3, PT ;  /* 0x000000038000720c */ /* 0x000fc40003fa6270 */
[----:B------:R-:W-:Y:S02]  /*2d990*/  ISETP.NE.AND P1, PT, R171, RZ, PT ;  /* 0x000000ffab00720c */ /* 0x000fe40003f25270 */
[----:B------:R-:W-:Y:S02]  /*2d9a0*/  ISETP.GE.AND P2, PT, R162, R3, PT ;  /* 0x00000003a200720c */ /* 0x000fe40003f46270 */
[----:B------:R-:W-:Y:S01]  /*2d9b0*/  P2R R175, PR, RZ, 0x2 ;  /* 0x00000002ffaf7803 */ /* 0x000fe20000000000 */
[----:B------:R-:W-:Y:S01]  /*2d9c0*/  @!P4 HADD2.F32 R198, -RZ, R109.H0_H0 ;  /* 0x2000006dffc6c230 */ /* 0x000fe20000004100 */
[----:B------:R-:W-:-:S04]  /*2d9d0*/  P2R R171, PR, RZ, 0x4 ;  /* 0x00000004ffab7803 */ /* 0x000fc80000000000 */
[----:B------:R-:W-:Y:S01]  /*2d9e0*/  @!P4 FFMA R17, R208, R198, R17 ;  /* 0x000000c6d011c223 */ /* 0x000fe20000000011 */
[----:B------:R-:W-:Y:S01]  /*2d9f0*/  @!P5 FFMA R196, R31, R139, R196 ;  /* 0x0000008b1fc4d223 */ /* 0x000fe200000000c4 */
[----:B------:R-:W-:Y:S01]  /*2da00*/  P2R R31, PR, RZ, 0x40 ;  /* 0x00000040ff1f7803 */ /* 0x000fe20000000000 */
[----:B------:R-:W3:Y:S01]  /*2da10*/  @!P1 S2R R202, SR_CgaCtaId ;  /* 0x0000000000ca9919 */ /* 0x000ee20000008800 */
[----:B------:R-:W-:Y:S01]  /*2da20*/  ISETP.GE.AND P6, PT, R166, R3, PT ;  /* 0x00000003a600720c */ /* 0x000fe20003fc6270 */
[----:B-1----:R-:W-:Y:S01]  /*2da30*/  @!P3 FFMA R17, R200, R159, R17 ;  /* 0x0000009fc811b223 */ /* 0x002fe20000000011 */
[-C--:B------:R-:W-:Y:S01]  /*2da40*/  ISETP.GE.AND P3, PT, R164, R3.reuse, PT ;  /* 0x00000003a400720c */ /* 0x080fe20003f66270 */
[----:B------:R-:W1:Y:S01]  /*2da50*/  @!P2 S2R R220, SR_CgaCtaId ;  /* 0x0000000000dca919 */ /* 0x000e620000008800 */
[----:B------:R-:W-:Y:S01]  /*2da60*/  ISETP.GE.AND P5, PT, R126, R3, PT ;  /* 0x000000037e00720c */ /* 0x000fe20003fa6270 */
[----:B----4-:R-:W-:Y:S01]  /*2da70*/  @!P0 HADD2.F32 R198, -RZ, R115.H0_H0 ;  /* 0x20000073ffc68230 */ /* 0x010fe20000004100 */
[----:B------:R-:W-:-:S02]  /*2da80*/  P2R R145, PR, RZ, 0x8 ;  /* 0x00000008ff917803 */ /* 0x000fc40000000000 */
[----:B------:R-:W-:Y:S02]  /*2da90*/  ISETP.NE.AND P4, PT, R161, RZ, PT ;  /* 0x000000ffa100720c */ /* 0x000fe40003f85270 */
[----:B------:R-:W-:Y:S01]  /*2daa0*/  @!P2 MOV R159, 0x400 ;  /* 0x00000400009fa802 */ /* 0x000fe20000000f00 */
[----:B-----5:R-:W-:Y:S02]  /*2dab0*/  @!P0 FFMA R17, R198, R155, R17 ;  /* 0x0000009bc6118223 */ /* 0x020fe40000000011 */
[----:B------:R-:W4:Y:S01]  /*2dac0*/  @!P6 S2R R212, SR_CgaCtaId ;  /* 0x0000000000d4e919 */ /* 0x000f220000008800 */
[-C--:B------:R-:W-:Y:S01]  /*2dad0*/  ISETP.GE.AND P6, PT, R172, R3.reuse, PT ;  /* 0x00000003ac00720c */ /* 0x080fe20003fc6270 */
[----:B------:R-:W5:Y:S01]  /*2dae0*/  @!P3 S2R R216, SR_CgaCtaId ;  /* 0x0000000000d8b919 */ /* 0x000f620000008800 */
[----:B------:R-:W-:Y:S01]  /*2daf0*/  ISETP.GE.AND P3, PT, R122, R3, PT ;  /* 0x000000037a00720c */ /* 0x000fe20003f66270 */
[----:B------:R-:W-:-:S04]  /*2db00*/  @!P5 HADD2.F32 R33, -RZ, R33.H0_H0 ;  /* 0x20000021ff21d230 */ /* 0x000fc80000004100 */
[----:B------:R-:W-:Y:S02]  /*2db10*/  @!P4 HADD2.F32 R35, -RZ, R35.H0_H0 ;  /* 0x20000023ff23c230 */ /* 0x000fe40000004100 */
[----:B------:R-:W-:Y:S01]  /*2db20*/  @!P5 FFMA R196, R141, R33, R196 ;  /* 0x000000218dc4d223 */ /* 0x000fe200000000c4 */
[----:B------:R-:W-:-:S03]  /*2db30*/  ISETP.GE.AND P5, PT, R174, R3, PT ;  /* 0x00000003ae00720c */ /* 0x000fc60003fa6270 */
[----:B------:R-:W0:Y:S01]  /*2db40*/  @!P6 LDS.U16 R109, [R210+0x3b9a] ;  /* 0x003b9a00d26de984 */ /* 0x000e220000000400 */
[----:B------:R-:W-:Y:S01]  /*2db50*/  @!P4 FFMA R196, R35, R121, R196 ;  /* 0x0000007923c4c223 */ /* 0x000fe200000000c4 */
[----:B------:R-:W-:Y:S02]  /*2db60*/  P2R R121, PR, RZ, 0x1 ;  /* 0x00000001ff797803 */ /* 0x000fe40000000000 */
[----:B------:R-:W3:Y:S01]  /*2db70*/  @!P6 LDS R157, [R81+0x5c] ;  /* 0x00005c00519de984 */ /* 0x000ee20000000800 */
[-C--:B------:R-:W-:Y:S02]  /*2db80*/  ISETP.GE.AND P6, PT, R170, R3.reuse, PT ;  /* 0x00000003aa00720c */ /* 0x080fe40003fc6270 */
[----:B------:R-:W-:Y:S01]  /*2db90*/  ISETP.GE.AND P0, PT, R160, R3, PT ;  /* 0x00000003a000720c */ /* 0x000fe20003f06270 */
[----:B------:R-:W4:Y:S01]  /*2dba0*/  @!P3 LDS.U16 R107, [R143+0x4b18] ;  /* 0x004b18008f6bb984 */ /* 0x000f220000000400 */
[----:B-1----:R-:W-:Y:S02]  /*2dbb0*/  @!P2 LEA R159, R220, R159, 0x18 ;  /* 0x0000009fdc9fa211 */ /* 0x002fe400078ec0ff */
[-C--:B------:R-:W-:Y:S01]  /*2dbc0*/  ISETP.GE.AND P2, PT, R172, R3.reuse, PT ;  /* 0x00000003ac00720c */ /* 0x080fe20003f46270 */
[----:B------:R-:W1:Y:S01]  /*2dbd0*/  @!P3 LDS R141, [R81+0xd8] ;  /* 0x0000d800518db984 */ /* 0x000e620000000800 */
[----:B------:R-:W-:-:S02]  /*2dbe0*/  ISETP.GE.AND P3, PT, R120, R3, PT ;  /* 0x000000037800720c */ /* 0x000fc40003f66270 */
[----:B------:R-:W-:Y:S01]  /*2dbf0*/  ISETP.GE.AND P4, PT, R158, R3, PT ;  /* 0x000000039e00720c */ /* 0x000fe20003f86270 */
[----:B------:R-:W1:Y:S02]  /*2dc00*/  @!P5 S2R R200, SR_CgaCtaId ;  /* 0x0000000000c8d919 */ /* 0x000e640000008800 */
[----:B------:R-:W1:Y:S02]  /*2dc10*/  @!P6 LDS.U16 R111, [R214+0x3c1a] ;  /* 0x003c1a00d66fe984 */ /* 0x000e640000000400 */
[----:B------:R-:W-:Y:S02]  /*2dc20*/  @!P0 MOV R161, 0x400 ;  /* 0x0000040000a18802 */ /* 0x000fe40000000f00 */
[----:B------:R-:W-:Y:S01]  /*2dc30*/  @!P6 LDS R208, [R81+0x60] ;  /* 0x0000600051d0e984 */ /* 0x000fe20000000800 */
[----:B------:R-:W-:-:S03]  /*2dc40*/  ISETP.NE.AND P6, PT, R31, RZ, PT ;  /* 0x000000ff1f00720c */ /* 0x000fc60003fc5270 */
[----:B------:R5:W-:Y:S01]  /*2dc50*/  @!P3 LDS.U16 R35, [R149+0x4b98] ;  /* 0x004b98009523b984 */ /* 0x000be20000000400 */
[----:B------:R-:W-:Y:S02]  /*2dc60*/  P2R R167, PR, RZ, 0x40 ;  /* 0x00000040ffa77803 */ /* 0x000fe40000000000 */
[----:B------:R-:W-:Y:S01]  /*2dc70*/  @!P4 MOV R163, 0x400 ;  /* 0x0000040000a3c802 */ /* 0x000fe20000000f00 */
[----:B------:R-:W-:Y:S01]  /*2dc80*/  @!P3 LDS R143, [R81+0xdc] ;  /* 0x0000dc00518fb984 */ /* 0x000fe20000000800 */
[----:B------:R-:W-:-:S03]  /*2dc90*/  ISETP.GE.AND P3, PT, R180, R3, PT ;  /* 0x00000003b400720c */ /* 0x000fc60003f66270 */
[----:B------:R1:W1:Y:S02]  /*2dca0*/  @!P5 LDS.U16 R33, [R23+0x4d96] ;  /* 0x004d96001721d984 */ /* 0x0002640000000400 */
[----:B------:R-:W-:Y:S02]  /*2dcb0*/  @!P6 MOV R31, 0x400 ;  /* 0x00000400001fe802 */ /* 0x000fe40000000f00 */
[----:B------:R-:W1:Y:S01]  /*2dcc0*/  @!P5 LDS R139, [R81+0xec] ;  /* 0x0000ec00518bd984 */ /* 0x000e620000000800 */
[----:B------:R-:W-:Y:S01]  /*2dcd0*/  ISETP.NE.AND P5, PT, R27, RZ, PT ;  /* 0x000000ff1b00720c */ /* 0x000fe20003fa5270 */
[----:B0-----:R-:W-:Y:S01]  /*2dce0*/  @!P2 HADD2.F32 R198, -RZ, R109.H0_H0 ;  /* 0x2000006dffc6a230 */ /* 0x001fe20000004100 */
[----:B--2---:R-:W-:Y:S01]  /*2dcf0*/  @!P6 LEA R31, R204, R31, 0x18 ;  /* 0x0000001fcc1fe211 */ /* 0x004fe200078ec0ff */
[----:B------:R-:W0:Y:S01]  /*2dd00*/  @!P0 S2R R222, SR_CgaCtaId ;  /* 0x0000000000de8919 */ /* 0x000e220000008800 */
[----:B------:R-:W-:Y:S02]  /*2dd10*/  ISETP.GE.AND P6, PT, R180, R3, PT ;  /* 0x00000003b400720c */ /* 0x000fe40003fc6270 */
[----:B------:R-:W-:Y:S01]  /*2dd20*/  @!P3 MOV R153, 0x400 ;  /* 0x000004000099b802 */ /* 0x000fe20000000f00 */
[----:B---3--:R-:W-:Y:S01]  /*2dd30*/  @!P2 FFMA R17, R198, R157, R17 ;  /* 0x0000009dc611a223 */ /* 0x008fe20000000011 */
[----:B------:R-:W-:Y:S01]  /*2dd40*/  ISETP.NE.AND P3, PT, R145, RZ, PT ;  /* 0x000000ff9100720c */ /* 0x000fe20003f65270 */
[----:B------:R-:W2:Y:S01]  /*2dd50*/  @!P4 S2R R224, SR_CgaCtaId ;  /* 0x0000000000e0c919 */ /* 0x000ea20000008800 */
[----:B------:R-:W-:-:S02]  /*2dd60*/  @!P1 MOV R27, 0x400 ;  /* 0x00000400001b9802 */ /* 0x000fc40000000f00 */
[----:B------:R-:W-:Y:S01]  /*2dd70*/  P2R R173, PR, RZ, 0x8 ;  /* 0x00000008ffad7803 */ /* 0x000fe20000000000 */
[----:B------:R-:W3:Y:S01]  /*2dd80*/  @!P5 LDS.U16 R115, [R218+0x3c9a] ;  /* 0x003c9a00da73d984 */ /* 0x000ee20000000400 */
[----:B------:R-:W-:Y:S02]  /*2dd90*/  @!P1 LEA R145, R202, R27, 0x18 ;  /* 0x0000001bca919211 */ /* 0x000fe400078ec0ff */
[----:B------:R-:W-:Y:S01]  /*2dda0*/  P2R R169, PR, RZ, 0x20 ;  /* 0x00000020ffa97803 */ /* 0x000fe20000000000 */
[----:B------:R-:W3:Y:S01]  /*2ddb0*/  @!P5 LDS R155, [R81+0x64] ;  /* 0x00006400519bd984 */ /* 0x000ee20000000800 */
[----:B------:R-:W-:Y:S02]  /*2ddc0*/  @!P6 LEA R27, R206, R153, 0x18 ;  /* 0x00000099ce1be211 */ /* 0x000fe400078ec0ff */
[----:B------:R-:W-:Y:S02]  /*2ddd0*/  ISETP.GE.AND P5, PT, R166, R3, PT ;  /* 0x00000003a600720c */ /* 0x000fe40003fa6270 */
[----:B------:R-:W-:-:S02]  /*2dde0*/  @!P3 MOV R153, 0x400 ;  /* 0x000004000099b802 */ /* 0x000fc40000000f00 */
[----:B------:R-:W-:Y:S02]  /*2ddf0*/  ISETP.GE.AND P6, PT, R122, R3, PT ;  /* 0x000000037a00720c */ /* 0x000fe40003fc6270 */
[----:B-----5:R-:W-:Y:S02]  /*2de00*/  @!P3 LEA R153, R216, R153, 0x18 ;  /* 0x00000099d899b211 */ /* 0x020fe400078ec0ff */
[-C--:B------:R-:W-:Y:S02]  /*2de10*/  ISETP.GE.AND P3, PT, R180, R3.reuse, PT ;  /* 0x00000003b400720c */ /* 0x080fe40003f66270 */
[-C--:B------:R-:W-:Y:S02]  /*2de20*/  ISETP.GE.AND P1, PT, R174, R3.reuse, PT ;  /* 0x00000003ae00720c */ /* 0x080fe40003f26270 */
[----:B------:R-:W-:Y:S02]  /*2de30*/  ISETP.GE.AND P2, PT, R170, R3, PT ;  /* 0x00000003aa00720c */ /* 0x000fe40003f46270 */
[----:B------:R-:W-:-:S02]  /*2de40*/  @!P5 MOV R149, 0x400 ;  /* 0x000004000095d802 */ /* 0x000fc40000000f00 */
[----:B0-----:R-:W-:Y:S01]  /*2de50*/  @!P0 LEA R161, R222, R161, 0x18 ;  /* 0x000000a1dea18211 */ /* 0x001fe200078ec0ff */
[----:B----4-:R-:W-:Y:S01]  /*2de60*/  @!P6 HADD2.F32 R107, -RZ, R107.H0_H0 ;  /* 0x2000006bff6be230 */ /* 0x010fe20000004100 */
[----:B------:R-:W-:Y:S02]  /*2de70*/  @!P5 LEA R149, R212, R149, 0x18 ;  /* 0x00000095d495d211 */ /* 0x000fe400078ec0ff */
[----:B------:R-:W-:Y:S01]  /*2de80*/  P2R R109, PR, RZ, 0x1 ;  /* 0x00000001ff6d7803 */ /* 0x000fe20000000000 */
[----:B------:R-:W-:Y:S02]  /*2de90*/  @!P3 HADD2.F32 R0, -RZ, R0.H0_H0 ;  /* 0x20000000ff00b230 */ /* 0x000fe40000004100 */
[----:B-1----:R-:W-:Y:S01]  /*2dea0*/  @!P6 FFMA R196, R107, R141, R196 ;  /* 0x0000008d6bc4e223 */ /* 0x002fe200000000c4 */
[----:B------:R-:W-:Y:S01]  /*2deb0*/  @!P1 MOV R23, 0x400 ;  /* 0x0000040000179802 */ /* 0x000fe20000000f00 */
[----:B------:R0:W1:Y:S01]  /*2dec0*/  @!P5 LDS.U16 R107, [R149+0x3d1a] ;  /* 0x003d1a00956bd984 */ /* 0x0000620000000400 */
[----:B------:R-:W-:-:S02]  /*2ded0*/  @!P2 HADD2.F32 R198, -RZ, R111.H0_H0 ;  /* 0x2000006fffc6a230 */ /* 0x000fc40000004100 */
[----:B------:R-:W-:Y:S01]  /*2dee0*/  @!P3 FFMA R15, R0, R117, R15 ;  /* 0x00000075000fb223 */ /* 0x000fe2000000000f */
[-C--:B------:R-:W-:Y:S01]  /*2def0*/  ISETP.GE.AND P3, PT, R156, R3.reuse, PT ;  /* 0x000000039c00720c */ /* 0x080fe20003f66270 */
[----:B------:R-:W-:Y:S01]  /*2df00*/  @!P1 HADD2.F32 R0, -RZ, R33.H0_H0 ;  /* 0x20000021ff009230 */ /* 0x000fe20000004100 */
[----:B------:R-:W4:Y:S01]  /*2df10*/  @!P5 LDS R117, [R81+0x68] ;  /* 0x000068005175d984 */ /* 0x000f220000000800 */
[----:B------:R-:W-:Y:S01]  /*2df20*/  ISETP.GE.AND P5, PT, R150, R3, PT ;  /* 0x000000039600720c */ /* 0x000fe20003fa6270 */
[----:B------:R-:W-:Y:S01]  /*2df30*/  @!P2 FFMA R17, R208, R198, R17 ;  /* 0x000000c6d011a223 */ /* 0x000fe20000000011 */
[----:B------:R-:W-:Y:S01]  /*2df40*/  @!P1 LEA R23, R200, R23, 0x18 ;  /* 0x00000017c8179211 */ /* 0x000fe200078ec0ff */
[----:B------:R-:W-:Y:S01]  /*2df50*/  @!P1 FFMA R15, R0, R139, R15 ;  /* 0x0000008b000f9223 */ /* 0x000fe2000000000f */
[-C--:B------:R-:W-:Y:S02]  /*2df60*/  ISETP.GE.AND P1, PT, R148, R3.reuse, PT ;  /* 0x000000039400720c */ /* 0x080fe40003f26270 */
[----:B------:R-:W-:-:S02]  /*2df70*/  ISETP.GE.AND P0, PT, R152, R3, PT ;  /* 0x000000039800720c */ /* 0x000fc40003f06270 */
[----:B------:R-:W-:Y:S02]  /*2df80*/  ISETP.NE.AND P2, PT, R171, RZ, PT ;  /* 0x000000ffab00720c */ /* 0x000fe40003f45270 */
[----:B------:R-:W5:Y:S01]  /*2df90*/  @!P3 S2R R157, SR_CgaCtaId ;  /* 0x00000000009db919 */ /* 0x000f620000008800 */
[-C--:B------:R-:W-:Y:S02]  /*2dfa0*/  ISETP.GE.AND P3, PT, R120, R3.reuse, PT ;  /* 0x000000037800720c */ /* 0x080fe40003f66270 */
[----:B------:R-:W-:Y:S01]  /*2dfb0*/  ISETP.GE.AND P6, PT, R154, R3, PT ;  /* 0x000000039a00720c */ /* 0x000fe20003fc6270 */
[----:B------:R-:W1:Y:S01]  /*2dfc0*/  @!P5 S2R R204, SR_CgaCtaId ;  /* 0x0000000000ccd919 */ /* 0x000e620000008800 */
[----:B------:R-:W-:Y:S02]  /*2dfd0*/  ISETP.NE.AND P5, PT, R169, RZ, PT ;  /* 0x000000ffa900720c */ /* 0x000fe40003fa5270 */
[----:B--2---:R-:W-:Y:S01]  /*2dfe0*/  @!P4 LEA R163, R224, R163, 0x18 ;  /* 0x000000a3e0a3c211 */ /* 0x004fe200078ec0ff */
[----:B------:R-:W2:Y:S01]  /*2dff0*/  @!P1 S2R R198, SR_CgaCtaId ;  /* 0x0000000000c69919 */ /* 0x000ea20000008800 */
[----:B------:R-:W-:Y:S01]  /*2e000*/  ISETP.NE.AND P1, PT, R175, RZ, PT ;  /* 0x000000ffaf00720c */ /* 0x000fe20003f25270 */
[----:B------:R-:W4:Y:S01]  /*2e010*/  @!P0 S2R R165, SR_CgaCtaId ;  /* 0x0000000000a58919 */ /* 0x000f220000008800 */
[----:B------:R-:W-:-:S03]  /*2e020*/  ISETP.NE.AND P0, PT, R109, RZ, PT ;  /* 0x000000ff6d00720c */ /* 0x000fc60003f05270 */
[----:B------:R-:W-:Y:S01]  /*2e030*/  @!P3 HADD2.F32 R35, -RZ, R35.H0_H0 ;  /* 0x20000023ff23b230 */ /* 0x000fe20000004100 */
[----:B------:R5:W-:Y:S01]  /*2e040*/  @!P2 LDS.U16 R109, [R159+0x3e1a] ;  /* 0x003e1a009f6da984 */ /* 0x000be20000000400 */
[----:B0-----:R-:W-:Y:S02]  /*2e050*/  P2R R149, PR, RZ, 0x1 ;  /* 0x00000001ff957803 */ /* 0x001fe40000000000 */
[----:B---3--:R-:W-:Y:S02]  /*2e060*/  @!P5 HADD2.F32 R0, -RZ, R115.H0_H0 ;  /* 0x20000073ff00d230 */ /* 0x008fe40000004100 */
[----:B------:R-:W-:Y:S01]  /*2e070*/  @!P3 FFMA R196, R35, R143, R196 ;  /* 0x0000008f23c4b223 */ /* 0x000fe200000000c4 */
[----:B------:R-:W-:Y:S01]  /*2e080*/  ISETP.NE.AND P3, PT, R173, RZ, PT ;  /* 0x000000ffad00720c */ /* 0x000fe20003f65270 */
[----:B------:R-:W0:Y:S01]  /*2e090*/  @!P6 S2R R200, SR_CgaCtaId ;  /* 0x0000000000c8e919 */ /* 0x000e220000008800 */
[----:B------:R-:W-:Y:S01]  /*2e0a0*/  @!P5 FFMA R17, R0, R155, R17 ;  /* 0x0000009b0011d223 */ /* 0x000fe20000000011 */
[----:B------:R-:W-:Y:S01]  /*2e0b0*/  ISETP.NE.AND P5, PT, R147, RZ, PT ;  /* 0x000000ff9300720c */ /* 0x000fe20003fa5270 */
[----:B------:R-:W-:Y:S01]  /*2e0c0*/  @!P1 LDS R139, [R81+0xe0] ;  /* 0x0000e000518b9984 */ /* 0x000fe20000000800 */
[----:B------:R-:W-:-:S02]  /*2e0d0*/  ISETP.NE.AND P1, PT, R131, RZ, PT ;  /* 0x000000ff8300720c */ /* 0x000fc40003f25270 */
[----:B------:R-:W-:Y:S01]  /*2e0e0*/  P2R R173, PR, RZ, 0x8 ;  /* 0x00000008ffad7803 */ /* 0x000fe20000000000 */
[----:B------:R-:W3:Y:S01]  /*2e0f0*/  @!P0 LDS.U16 R111, [R161+0x3e9a] ;  /* 0x003e9a00a16f8984 */ /* 0x000ee20000000400 */
[----:B------:R-:W-:Y:S02]  /*2e100*/  P2R R175, PR, RZ, 0x20 ;  /* 0x00000020ffaf7803 */ /* 0x000fe40000000000 */
[----:B------:R-:W-:Y:S02]  /*2e110*/  P2R R171, PR, RZ, 0x2 ;  /* 0x00000002ffab7803 */ /* 0x000fe40000000000 */
[----:B------:R1:W3:Y:S01]  /*2e120*/  @!P3 LDS.U16 R35, [R153+0x3d9a] ;  /* 0x003d9a009923b984 */ /* 0x0002e20000000400 */
[----:B-----5:R-:W-:Y:S02]  /*2e130*/  P2R R159, PR, RZ, 0x4 ;  /* 0x00000004ff9f7803 */ /* 0x020fe40000000000 */
[----:B------:R-:W-:Y:S01]  /*2e140*/  @!P6 MOV R147, 0x400 ;  /* 0x000004000093e802 */ /* 0x000fe20000000f00 */
[----:B------:R-:W5:Y:S01]  /*2e150*/  @!P3 LDS R131, [R81+0x6c] ;  /* 0x00006c005183b984 */ /* 0x000f620000000800 */
[----:B------:R-:W-:-:S03]  /*2e160*/  ISETP.GE.AND P3, PT, R104, R3, PT ;  /* 0x000000036800720c */ /* 0x000fc60003f66270 */
[----:B------:R-:W-:Y:S01]  /*2e170*/  @!P5 LDS R202, [R81+0xf0] ;  /* 0x0000f00051cad984 */ /* 0x000fe20000000800 */
[----:B------:R-:W-:-:S03]  /*2e180*/  P2R R169, PR, RZ, 0x8 ;  /* 0x00000008ffa97803 */ /* 0x000fc60000000000 */
[----:B------:R-:W-:Y:S01]  /*2e190*/  @!P5 LDS.U16 R29, [R29+0x4e16] ;  /* 0x004e16001d1dd984 */ /* 0x000fe20000000400 */
[-C--:B------:R-:W-:Y:S01]  /*2e1a0*/  ISETP.GE.AND P5, PT, R22, R3.reuse, PT ;  /* 0x000000031600720c */ /* 0x080fe20003fa6270 */
[----:B------:R-:W5:Y:S01]  /*2e1b0*/  @!P1 S2R R208, SR_CgaCtaId ;  /* 0x0000000000d09919 */ /* 0x000f620000008800 */
[-C--:B------:R-:W-:Y:S02]  /*2e1c0*/  ISETP.GE.AND P1, PT, R156, R3.reuse, PT ;  /* 0x000000039c00720c */ /* 0x080fe40003f26270 */
[----:B-1----:R-:W-:Y:S01]  /*2e1d0*/  P2R R153, PR, RZ, 0x20 ;  /* 0x00000020ff997803 */ /* 0x002fe20000000000 */
[----:B------:R-:W1:Y:S01]  /*2e1e0*/  @!P3 S2R R155, SR_CgaCtaId ;  /* 0x00000000009bb919 */ /* 0x000e620000008800 */
[----:B------:R-:W-:Y:S02]  /*2e1f0*/  ISETP.GE.AND P3, PT, R118, R3, PT ;  /* 0x000000037600720c */ /* 0x000fe40003f66270 */
[----:B0-----:R-:W-:Y:S01]  /*2e200*/  @!P6 LEA R147, R200, R147, 0x18 ;  /* 0x00000093c893e211 */ /* 0x001fe200078ec0ff */
[----:B------:R-:W-:Y:S01]  /*2e210*/  @!P0 LDS R141, [R81+0x74] ;  /* 0x00007400518d8984 */ /* 0x000fe20000000800 */
[----:B------:R-:W-:-:S03]  /*2e220*/  ISETP.GE.AND P0, PT, R152, R3, PT ;  /* 0x000000039800720c */ /* 0x000fc60003f06270 */
[----:B------:R-:W0:Y:S01]  /*2e230*/  @!P5 S2R R210, SR_CgaCtaId ;  /* 0x0000000000d2d919 */ /* 0x000e220000008800 */
[-C--:B------:R-:W-:Y:S02]  /*2e240*/  ISETP.GE.AND P5, PT, R150, R3.reuse, PT ;  /* 0x000000039600720c */ /* 0x080fe40003fa6270 */
[----:B------:R-:W-:Y:S01]  /*2e250*/  @!P1 MOV R0, 0x400 ;  /* 0x0000040000009802 */ /* 0x000fe20000000f00 */
[----:B------:R-:W0:Y:S01]  /*2e260*/  @!P2 LDS R206, [R81+0x70] ;  /* 0x0000700051cea984 */ /* 0x000e220000000800 */
[-C--:B------:R-:W-:Y:S02]  /*2e270*/  ISETP.GE.AND P2, PT, R148, R3.reuse, PT ;  /* 0x000000039400720c */ /* 0x080fe40003f46270 */
[----:B------:R-:W-:Y:S01]  /*2e280*/  @!P1 LEA R157, R157, R0, 0x18 ;  /* 0x000000009d9d9211 */ /* 0x000fe200078ec0ff */
[----:B------:R2:W0:Y:S01]  /*2e290*/  @!P3 LDS.U16 R33, [R145+0x4c18] ;  /* 0x004c18009121b984 */ /* 0x0004220000000400 */
[----:B------:R-:W-:Y:S02]  /*2e2a0*/  ISETP.GE.AND P3, PT, R166, R3, PT ;  /* 0x00000003a600720c */ /* 0x000fe40003f66270 */
[----:B------:R-:W-:Y:S01]  /*2e2b0*/  @!P0 MOV R0, 0x400 ;  /* 0x0000040000008802 */ /* 0x000fe20000000f00 */
[----:B------:R-:W0:Y:S03]  /*2e2c0*/  @!P4 LDS.U16 R115, [R163+0x3f1a] ;  /* 0x003f1a00a373c984 */ /* 0x000e260000000400 */
[----:B----4-:R-:W-:Y:S01]  /*2e2d0*/  @!P0 LEA R165, R165, R0, 0x18 ;  /* 0x00000000a5a58211 */ /* 0x010fe200078ec0ff */
[----:B------:R-:W4:Y:S01]  /*2e2e0*/  @!P4 LDS R143, [R81+0x78] ;  /* 0x00007800518fc984 */ /* 0x000f220000000800 */
[----:B--2---:R-:W-:-:S02]  /*2e2f0*/  @!P5 MOV R145, 0x400 ;  /* 0x000004000091d802 */ /* 0x004fc40000000f00 */
[----:B------:R-:W-:Y:S02]  /*2e300*/  ISETP.NE.AND P0, PT, R149, RZ, PT ;  /* 0x000000ff9500720c */ /* 0x000fe40003f05270 */
[----:B------:R-:W-:Y:S01]  /*2e310*/  @!P5 LEA R149, R204, R145, 0x18 ;  /* 0x00000091cc95d211 */ /* 0x000fe200078ec0ff */
[----:B------:R-:W-:Y:S01]  /*2e320*/  @!P3 HADD2.F32 R0, -RZ, R107.H0_H0 ;  /* 0x2000006bff00b230 */ /* 0x000fe20000004100 */
[----:B------:R-:W-:Y:S01]  /*2e330*/  @!P2 MOV R145, 0x400 ;  /* 0x000004000091a802 */ /* 0x000fe20000000f00 */
[----:B------:R-:W2:Y:S01]  /*2e340*/  @!P1 LDS.U16 R107, [R157+0x3f9a] ;  /* 0x003f9a009d6b9984 */ /* 0x000ea20000000400 */
[----:B------:R-:W-:Y:S02]  /*2e350*/  ISETP.NE.AND P5, PT, R153, RZ, PT ;  /* 0x000000ff9900720c */ /* 0x000fe40003fa5270 */
[----:B------:R-:W-:Y:S01]  /*2e360*/  @!P3 FFMA R17, R0, R117, R17 ;  /* 0x000000750011b223 */ /* 0x000fe20000000011 */
[----:B------:R-:W-:Y:S01]  /*2e370*/  ISETP.NE.AND P3, PT, R169, RZ, PT ;  /* 0x000000ffa900720c */ /* 0x000fe20003f65270 */
[----:B------:R5:W-:Y:S01]  /*2e380*/  @!P6 LDS.U16 R117, [R147+0x401a] ;  /* 0x00401a009375e984 */ /* 0x000be20000000400 */
[----:B------:R-:W-:-:S02]  /*2e390*/  @!P2 LEA R153, R198, R145, 0x18 ;  /* 0x00000091c699a211 */ /* 0x000fc400078ec0ff */
[----:B------:R-:W-:Y:S01]  /*2e3a0*/  ISETP.NE.AND P2, PT, R159, RZ, PT ;  /* 0x000000ff9f00720c */ /* 0x000fe20003f45270 */
[----:B------:R-:W-:Y:S01]  /*2e3b0*/  @!P1 LDS R145, [R81+0x7c] ;  /* 0x00007c0051919984 */ /* 0x000fe20000000800 */
[----:B------:R-:W-:Y:S01]  /*2e3c0*/  ISETP.NE.AND P1, PT, R171, RZ, PT ;  /* 0x000000ffab00720c */ /* 0x000fe20003f25270 */
[----:B---3--:R-:W-:-:S03]  /*2e3d0*/  @!P0 HADD2.F32 R200, -RZ, R111.H0_H0 ;  /* 0x2000006fffc88230 */ /* 0x008fc60000004100 */
[----:B-----5:R-:W-:-:S03]  /*2e3e0*/  P2R R147, PR, RZ, 0x2 ;  /* 0x00000002ff937803 */ /* 0x020fc60000000000 */
[----:B------:R-:W-:-:S04]  /*2e3f0*/  @!P3 MOV R0, 0x400 ;  /* 0x000004000000b802 */ /* 0x000fc80000000f00 */
[----:B-1----:R-:W-:Y:S01]  /*2e400*/  @!P3 LEA R155, R155, R0, 0x18 ;  /* 0x000000009b9bb211 */ /* 0x002fe200078ec0ff */
[----:B------:R-:W-:Y:S01]  /*2e410*/  @!P2 HADD2.F32 R198, -RZ, R109.H0_H0 ;  /* 0x2000006dffc6a230 */ /* 0x000fe20000004100 */
[----:B------:R-:W-:Y:S02]  /*2e420*/  @!P1 MOV R159, 0x400 ;  /* 0x00000400009f9802 */ /* 0x000fe40000000f00 */
[----:B------:R-:W-:Y:S02]  /*2e430*/  ISETP.NE.AND P3, PT, R173, RZ, PT ;  /* 0x000000ffad00720c */ /* 0x000fe40003f65270 */
[----:B------:R-:W-:Y:S02]  /*2e440*/  @!P1 LEA R159, R208, R159, 0x18 ;  /* 0x0000009fd09f9211 */ /* 0x000fe400078ec0ff */
[----:B------:R-:W-:Y:S01]  /*2e450*/  ISETP.GE.AND P1, PT, R22, R3, PT ;  /* 0x000000031600720c */ /* 0x000fe20003f26270 */
[----:B------:R-:W-:Y:S01]  /*2e460*/  @!P6 LDS R208, [R81+0x80] ;  /* 0x0000800051d0e984 */ /* 0x000fe20000000800 */
[----:B------:R-:W-:-:S07]  /*2e470*/  ISETP.NE.AND P6, PT, R167, RZ, PT ;  /* 0x000000ffa700720c */ /* 0x000fce0003fc5270 */
[----:B------:R-:W-:Y:S01]  /*2e480*/  @!P3 HADD2.F32 R0, -RZ, R35.H0_H0 ;  /* 0x20000023ff00b230 */ /* 0x000fe20000004100 */
[----:B------:R-:W-:Y:S02]  /*2e490*/  @!P5 MOV R35, 0x400 ;  /* 0x000004000023d802 */ /* 0x000fe40000000f00 */
[----:B------:R-:W-:Y:S02]  /*2e4a0*/  ISETP.NE.AND P5, PT, R175, RZ, PT ;  /* 0x000000ffaf00720c */ /* 0x000fe40003fa5270 */
[----:B0-----:R-:W-:Y:S01]  /*2e4b0*/  @!P1 LEA R210, R210, R35, 0x18 ;  /* 0x00000023d2d29211 */ /* 0x001fe200078ec0ff */
[----:B------:R-:W-:Y:S01]  /*2e4c0*/  @!P3 FFMA R17, R0, R131, R17 ;  /* 0x000000830011b223 */ /* 0x000fe20000000011 */
[-C--:B------:R-:W-:Y:S01]  /*2e4d0*/  ISETP.GE.AND P1, PT, R118, R3.reuse, PT ;  /* 0x000000037600720c */ /* 0x080fe20003f26270 */
[----:B------:R-:W0:Y:S01]  /*2e4e0*/  @!P6 LDS.U16 R31, [R31+0x4c98] ;  /* 0x004c98001f1fe984 */ /* 0x000e220000000400 */
[----:B------:R-:W-:Y:S01]  /*2e4f0*/  ISETP.NE.AND P3, PT, R135, RZ, PT ;  /* 0x000000ff8700720c */ /* 0x000fe20003f65270 */
[----:B------:R-:W-:Y:S01]  /*2e500*/  @!P2 FFMA R17, R206, R198, R17 ;  /* 0x000000c6ce11a223 */ /* 0x000fe20000000011 */
[----:B------:R-:W-:Y:S01]  /*2e510*/  ISETP.GE.AND P2, PT, R146, R3, PT ;  /* 0x000000039200720c */ /* 0x000fe20003f46270 */
[----:B------:R-:W1:Y:S02]  /*2e520*/  @!P6 LDS R135, [R81+0xe4] ;  /* 0x0000e4005187e984 */ /* 0x000e640000000800 */
[----:B------:R-:W-:Y:S01]  /*2e530*/  @!P0 FFMA R17, R200, R141, R17 ;  /* 0x0000008dc8118223 */ /* 0x000fe20000000011 */
[----:B------:R-:W-:Y:S01]  /*2e540*/  ISETP.GE.AND P0, PT, R176, R3, PT ;  /* 0x00000003b000720c */ /* 0x000fe20003f06270 */
[----:B------:R-:W-:Y:S01]  /*2e550*/  @!P5 HADD2.F32 R0, -RZ, R29.H0_H0 ;  /* 0x2000001dff00d230 */ /* 0x000fe20000004100 */
[----:B------:R-:W3:Y:S01]  /*2e560*/  @!P5 S2R R204, SR_CgaCtaId ;  /* 0x0000000000ccd919 */ /* 0x000ee20000008800 */
[----:B------:R-:W-:-:S02]  /*2e570*/  P2R R29, PR, RZ, 0x20 ;  /* 0x00000020ff1d7803 */ /* 0x000fc40000000000 */
[----:B------:R-:W-:Y:S02]  /*2e580*/  @!P1 HADD2.F32 R33, -RZ, R33.H0_H0 ;  /* 0x20000021ff219230 */ /* 0x000fe40000004100 */
[----:B------:R-:W-:Y:S01]  /*2e590*/  @!P5 FFMA R15, R202, R0, R15 ;  /* 0x00000000ca0fd223 */ /* 0x000fe2000000000f */
[----:B------:R-:W-:Y:S01]  /*2e5a0*/  @!P4 HADD2.F32 R0, -RZ, R115.H0_H0 ;  /* 0x20000073ff00c230 */ /* 0x000fe20000004100 */
[----:B------:R-:W-:Y:S01]  /*2e5b0*/  P2R R115, PR, RZ, 0x4 ;  /* 0x00000004ff737803 */ /* 0x000fe20000000000 */
[----:B------:R-:W5:Y:S01]  /*2e5c0*/  @!P2 S2R R200, SR_CgaCtaId ;  /* 0x0000000000c8a919 */ /* 0x000f620000008800 */
[----:B------:R-:W-:Y:S01]  /*2e5d0*/  @!P1 FFMA R196, R139, R33, R196 ;  /* 0x000000218bc49223 */ /* 0x000fe200000000c4 */
[----:B------:R-:W-:Y:S01]  /*2e5e0*/  ISETP.GE.AND P1, PT, R144, R3, PT ;  /* 0x000000039000720c */ /* 0x000fe20003f26270 */
[----:B----4-:R-:W-:Y:S01]  /*2e5f0*/  @!P4 FFMA R17, R0, R143, R17 ;  /* 0x0000008f0011c223 */ /* 0x010fe20000000011 */
[-C--:B------:R-:W-:Y:S01]  /*2e600*/  ISETP.GE.AND P2, PT, R104, R3.reuse, PT ;  /* 0x000000036800720c */ /* 0x080fe20003f46270 */
[----:B------:R-:W-:Y:S01]  /*2e610*/  @!P0 LDS R131, [R81+0xf4] ;  /* 0x0000f40051838984 */ /* 0x000fe20000000800 */
[----:B------:R-:W-:-:S02]  /*2e620*/  ISETP.GE.AND P5, PT, R152, R3, PT ;  /* 0x000000039800720c */ /* 0x000fc40003fa6270 */
[----:B------:R-:W-:Y:S01]  /*2e630*/  P2R R157, PR, RZ, 0x1 ;  /* 0x00000001ff9d7803 */ /* 0x000fe20000000000 */
[----:B------:R-:W-:Y:S01]  /*2e640*/  @!P0 LDS.U16 R19, [R19+0x4e96] ;  /* 0x004e960013138984 */ /* 0x000fe20000000400 */
[-C--:B------:R-:W-:Y:S02]  /*2e650*/  ISETP.GE.AND P0, PT, R156, R3.reuse, PT ;  /* 0x000000039c00720c */ /* 0x080fe40003f06270 */
[-C--:B------:R-:W-:Y:S01]  /*2e660*/  ISETP.GE.AND P4, PT, R16, R3.reuse, PT ;  /* 0x000000031000720c */ /* 0x080fe20003f86270 */
[----:B------:R-:W4:Y:S02]  /*2e670*/  @!P3 S2R R214, SR_CgaCtaId ;  /* 0x0000000000d6b919 */ /* 0x000f240000008800 */
[----:B------:R-:W4:Y:S01]  /*2e680*/  @!P1 S2R R202, SR_CgaCtaId ;  /* 0x0000000000ca9919 */ /* 0x000f220000008800 */
[-C--:B------:R-:W-:Y:S01]  /*2e690*/  ISETP.GE.AND P1, PT, R10, R3.reuse, PT ;  /* 0x000000030a00720c */ /* 0x080fe20003f26270 */
[----:B------:R3:W-:Y:S06]  /*2e6a0*/  @!P2 LDS.U16 R109, [R155+0x301c] ;  /* 0x00301c009b6da984 */ /* 0x0007ec0000000400 */
[----:B--2---:R-:W-:Y:S01]  /*2e6b0*/  @!P0 HADD2.F32 R198, -RZ, R107.H0_H0 ;  /* 0x2000006bffc68230 */ /* 0x004fe20000004100 */
[----:B------:R-:W-:Y:S01]  /*2e6c0*/  @!P2 LDS R0, [R81] ;  /* 0x000000005100a984 */ /* 0x000fe20000000800 */
[----:B------:R-:W-:Y:S01]  /*2e6d0*/  ISETP.GE.AND P2, PT, R154, R3, PT ;  /* 0x000000039a00720c */ /* 0x000fe20003f46270 */
[----:B0-----:R-:W-:-:S02]  /*2e6e0*/  @!P6 HADD2.F32 R31, -RZ, R31.H0_H0 ;  /* 0x2000001fff1fe230 */ /* 0x001fc40000004100 */
[----:B------:R-:W-:Y:S01]  /*2e6f0*/  @!P0 FFMA R17, R198, R145, R17 ;  /* 0x00000091c6118223 */ /* 0x000fe20000000011 */
[----:B------:R-:W0:Y:S01]  /*2e700*/  @!P5 LDS.U16 R33, [R165+0x409a] ;  /* 0x00409a00a521d984 */ /* 0x000e220000000400 */
[----:B------:R-:W-:Y:S01]  /*2e710*/  ISETP.GE.AND P0, PT, R148, R3, PT ;  /* 0x000000039400720c */ /* 0x000fe20003f06270 */
[----:B-1----:R-:W-:Y:S01]  /*2e720*/  @!P6 FFMA R196, R31, R135, R196 ;  /* 0x000000871fc4e223 */ /* 0x002fe200000000c4 */
[----:B------:R-:W1:Y:S01]  /*2e730*/  @!P1 S2R R212, SR_CgaCtaId ;  /* 0x0000000000d49919 */ /* 0x000e620000008800 */
[-C--:B------:R-:W-:Y:S02]  /*2e740*/  ISETP.GE.AND P1, PT, R150, R3.reuse, PT ;  /* 0x000000039600720c */ /* 0x080fe40003f26270 */
[-C--:B------:R-:W-:Y:S01]  /*2e750*/  ISETP.GE.AND P6, PT, R142, R3.reuse, PT ;  /* 0x000000038e00720c */ /* 0x080fe20003fc6270 */
[----:B------:R-:W2:Y:S01]  /*2e760*/  @!P5 LDS R139, [R81+0x84] ;  /* 0x00008400518bd984 */ /* 0x000ea20000000800 */
[----:B------:R-:W-:Y:S01]  /*2e770*/  ISETP.GE.AND P5, PT, R6, R3, PT ;  /* 0x000000030600720c */ /* 0x000fe20003fa6270 */
[----:B------:R-:W-:Y:S01]  /*2e780*/  @!P2 HADD2.F32 R198, -RZ, R117.H0_H0 ;  /* 0x20000075ffc6a230 */ /* 0x000fe20000004100 */
[----:B------:R-:W-:Y:S01]  /*2e790*/  ISETP.NE.AND P2, PT, R115, RZ, PT ;  /* 0x000000ff7300720c */ /* 0x000fe20003f45270 */
[----:B------:R-:W4:Y:S01]  /*2e7a0*/  @!P4 S2R R206, SR_CgaCtaId ;  /* 0x0000000000cec919 */ /* 0x000f220000008800 */
[----:B---3--:R-:W-:-:S02]  /*2e7b0*/  @!P4 MOV R155, 0x400 ;  /* 0x00000400009bc802 */ /* 0x008fc40000000f00 */
[----:B------:R3:W-:Y:S04]  /*2e7c0*/  @!P0 LDS.U16 R107, [R153+0x419a] ;  /* 0x00419a00996b8984 */ /* 0x0007e80000000400 */
[----:B------:R-:W2:Y:S04]  /*2e7d0*/  @!P1 LDS.U16 R35, [R149+0x411a] ;  /* 0x00411a0095239984 */ /* 0x000ea80000000400 */
[----:B------:R-:W2:Y:S01]  /*2e7e0*/  @!P1 LDS R141, [R81+0x88] ;  /* 0x00008800518d9984 */ /* 0x000ea20000000800 */
[----:B------:R-:W-:Y:S02]  /*2e7f0*/  ISETP.NE.AND P1, PT, R147, RZ, PT ;  /* 0x000000ff9300720c */ /* 0x000fe40003f25270 */
[----:B------:R-:W-:Y:S01]  /*2e800*/  @!P2 MOV R143, 0x400 ;  /* 0x00000400008fa802 */ /* 0x000fe20000000f00 */
[----:B------:R-:W2:Y:S01]  /*2e810*/  @!P5 S2R R216, SR_CgaCtaId ;  /* 0x0000000000d8d919 */ /* 0x000ea20000008800 */
[----:B------:R-:W-:-:S02]  /*2e820*/  P2R R163, PR, RZ, 0x2 ;  /* 0x00000002ffa37803 */ /* 0x000fc40000000000 */
[----:B------:R-:W-:Y:S01]  /*2e830*/  ISETP.NE.AND P5, PT, R29, RZ, PT ;  /* 0x000000ff1d00720c */ /* 0x000fe20003fa5270 */
[----:B------:R-:W2:Y:S01]  /*2e840*/  @!P0 LDS R117, [R81+0x8c] ;  /* 0x00008c0051758984 */ /* 0x000ea20000000800 */
[----:B------:R-:W-:Y:S02]  /*2e850*/  ISETP.GE.AND P0, PT, R10, R3, PT ;  /* 0x000000030a00720c */ /* 0x000fe40003f06270 */
[----:B------:R-:W-:Y:S02]  /*2e860*/  P2R R161, PR, RZ, 0x20 ;  /* 0x00000020ffa17803 */ /* 0x000fe40000000000 */
[----:B-----5:R-:W-:Y:S01]  /*2e870*/  @!P2 LEA R143, R200, R143, 0x18 ;  /* 0x0000008fc88fa211 */ /* 0x020fe200078ec0ff */
[----:B------:R5:W2:Y:S04]  /*2e880*/  @!P1 LDS.U16 R111, [R159+0x309c] ;  /* 0x00309c009f6f9984 */ /* 0x000aa80000000400 */
[----:B------:R-:W2:Y:S01]  /*2e890*/  @!P1 LDS R147, [R81+0x4] ;  /* 0x0000040051939984 */ /* 0x000ea20000000800 */
[----:B------:R-:W-:-:S02]  /*2e8a0*/  ISETP.GE.AND P1, PT, R22, R3, PT ;  /* 0x000000031600720c */ /* 0x000fc40003f26270 */
[----:B------:R-:W-:Y:S02]  /*2e8b0*/  @!P5 MOV R29, 0x400 ;  /* 0x00000400001dd802 */ /* 0x000fe40000000f00 */
[----:B---3--:R-:W-:Y:S02]  /*2e8c0*/  @!P0 MOV R153, 0x400 ;  /* 0x0000040000998802 */ /* 0x008fe40000000f00 */
[----:B------:R-:W-:Y:S02]  /*2e8d0*/  @!P5 LEA R29, R204, R29, 0x18 ;  /* 0x0000001dcc1dd211 */ /* 0x000fe400078ec0ff */
[----:B------:R-:W-:Y:S02]  /*2e8e0*/  ISETP.GE.AND P5, PT, R22, R3, PT ;  /* 0x000000031600720c */ /* 0x000fe40003fa6270 */
[----:B-1----:R-:W-:Y:S02]  /*2e8f0*/  @!P0 LEA R153, R212, R153, 0x18 ;  /* 0x00000099d4998211 */ /* 0x002fe400078ec0ff */
[----:B-----5:R-:W-:Y:S01]  /*2e900*/  P2R R159, PR, RZ, 0x20 ;  /* 0x00000020ff9f7803 */ /* 0x020fe20000000000 */
[----:B------:R-:W1:Y:S01]  /*2e910*/  @!P1 LDS.U16 R115, [R210+0x311c] ;  /* 0x00311c00d2739984 */ /* 0x000e620000000400 */
[----:B------:R-:W-:-:S02]  /*2e920*/  ISETP.GE.AND P1, PT, R154, R3, PT ;  /* 0x000000039a00720c */ /* 0x000fc40003f26270 */
[----:B------:R-:W-:Y:S02]  /*2e930*/  ISETP.NE.AND P0, PT, R157, RZ, PT ;  /* 0x000000ff9d00720c */ /* 0x000fe40003f05270 */
[----:B----4-:R-:W-:Y:S02]  /*2e940*/  @!P4 LEA R155, R206, R155, 0x18 ;  /* 0x0000009bce9bc211 */ /* 0x010fe400078ec0ff */
[----:B------:R-:W-:Y:S01]  /*2e950*/  @!P3 MOV R157, 0x400 ;  /* 0x00000400009db802 */ /* 0x000fe20000000f00 */
[----:B------:R-:W3:Y:S01]  /*2e960*/  @!P5 LDS R149, [R81+0x8] ;  /* 0x000008005195d984 */ /* 0x000ee20000000800 */
[----:B------:R-:W-:Y:S02]  /*2e970*/  ISETP.GE.AND P5, PT, R152, R3, PT ;  /* 0x000000039800720c */ /* 0x000fe40003fa6270 */
[----:B------:R-:W-:-:S03]  /*2e980*/  @!P3 LEA R157, R214, R157, 0x18 ;  /* 0x0000009dd69db211 */ /* 0x000fc600078ec0ff */
[----:B------:R-:W-:Y:S01]  /*2e990*/  @!P1 FFMA R17, R208, R198, R17 ;  /* 0x000000c6d0119223 */ /* 0x000fe20000000011 */
[----:B------:R-:W-:-:S07]  /*2e9a0*/  ISETP.GE.AND P1, PT, R144, R3, PT ;  /* 0x000000039000720c */ /* 0x000fce0003f26270 */
[----:B0-----:R-:W-:-:S05]  /*2e9b0*/  @!P5 HADD2.F32 R198, -RZ, R33.H0_H0 ;  /* 0x20000021ffc6d230 */ /* 0x001fca0000004100 */
[----:B--2---:R-:W-:Y:S01]  /*2e9c0*/  @!P5 FFMA R17, R198, R139, R17 ;  /* 0x0000008bc611d223 */ /* 0x004fe20000000011 */
[----:B------:R-:W-:Y:S01]  /*2e9d0*/  @!P1 MOV R145, 0x400 ;  /* 0x0000040000919802 */ /* 0x000fe20000000f00 */
[----:B------:R-:W-:Y:S01]  /*2e9e0*/  @!P0 HADD2.F32 R198, -RZ, R19.H0_H0 ;  /* 0x20000013ffc68230 */ /* 0x000fe20000004100 */
[----:B------:R-:W-:Y:S01]  /*2e9f0*/  ISETP.GE.AND P5, PT, R104, R3, PT ;  /* 0x000000036800720c */ /* 0x000fe20003fa6270 */
[----:B------:R-:W-:Y:S01]  /*2ea00*/  IMAD.MOV.U32 R19, RZ, RZ, RZ ;  /* 0x000000ffff137224 */ /* 0x000fe200078e00ff */
[----:B------:R-:W-:Y:S01]  /*2ea10*/  @!P1 LEA R145, R202, R145, 0x18 ;  /* 0x00000091ca919211 */ /* 0x000fe200078ec0ff */
[----:B------:R-:W-:Y:S01]  /*2ea20*/  @!P4 LDS R139, [R81+0xc] ;  /* 0x00000c00518bc984 */ /* 0x000fe20000000800 */
[----:B------:R-:W-:Y:S01]  /*2ea30*/  ISETP.GE.AND P1, PT, R6, R3, PT ;  /* 0x000000030600720c */ /* 0x000fe20003f26270 */
[----:B------:R-:W-:Y:S01]  /*2ea40*/  @!P0 FFMA R15, R198, R131, R15 ;  /* 0x00000083c60f8223 */ /* 0x000fe2000000000f */
[----:B------:R-:W0:Y:S01]  /*2ea50*/  @!P6 S2R R202, SR_CgaCtaId ;  /* 0x0000000000cae919 */ /* 0x000e220000008800 */
[----:B------:R-:W-:-:S06]  /*2ea60*/  ISETP.GE.AND P6, PT, R140, R3, PT ;  /* 0x000000038c00720c */ /* 0x000fcc0003fc6270 */
[----:B------:R-:W-:Y:S01]  /*2ea70*/  @!P5 HADD2.F32 R109, -RZ, R109.H0_H0 ;  /* 0x2000006dff6dd230 */ /* 0x000fe20000004100 */
[----:B------:R-:W-:Y:S02]  /*2ea80*/  ISETP.NE.AND P5, PT, R159, RZ, PT ;  /* 0x000000ff9f00720c */ /* 0x000fe40003fa5270 */
[----:B------:R-:W-:Y:S02]  /*2ea90*/  P2R R159, PR, RZ, 0x1 ;  /* 0x00000001ff9f7803 */ /* 0x000fe40000000000 */
[----:B------:R-:W-:Y:S02]  /*2eaa0*/  @!P1 MOV R33, 0x400 ;  /* 0x0000040000219802 */ /* 0x000fe40000000f00 */
[----:B------:R-:W-:Y:S01]  /*2eab0*/  ISETP.GE.AND P0, PT, R104, R3, PT ;  /* 0x000000036800720c */ /* 0x000fe20003f06270 */
[----:B------:R-:W2:Y:S01]  /*2eac0*/  @!P6 S2R R206, SR_CgaCtaId ;  /* 0x0000000000cee919 */ /* 0x000ea20000008800 */
[----:B------:R-:W-:Y:S02]  /*2ead0*/  @!P1 LEA R216, R216, R33, 0x18 ;  /* 0x00000021d8d89211 */ /* 0x000fe400078ec0ff */
[----:B------:R-:W-:Y:S01]  /*2eae0*/  ISETP.GE.AND P1, PT, R150, R3, PT ;  /* 0x000000039600720c */ /* 0x000fe20003f26270 */
[----:B------:R4:W5:Y:S01]  /*2eaf0*/  @!P4 LDS.U16 R33, [R155+0x319c] ;  /* 0x00319c009b21c984 */ /* 0x0009620000000400 */
[----:B------:R-:W-:-:S02]  /*2eb00*/  ISETP.NE.AND P4, PT, R151, RZ, PT ;  /* 0x000000ff9700720c */ /* 0x000fc40003f85270 */
[----:B------:R-:W-:Y:S02]  /*2eb10*/  @!P6 MOV R135, 0x400 ;  /* 0x000004000087e802 */ /* 0x000fe40000000f00 */
[----:B------:R-:W-:-:S03]  /*2eb20*/  P2R R151, PR, RZ, 0x10 ;  /* 0x00000010ff977803 */ /* 0x000fc60000000000 */
[----:B------:R-:W-:Y:S01]  /*2eb30*/  @!P0 FFMA R19, R0, R109, RZ ;  /* 0x0000006d00138223 */ /* 0x000fe200000000ff */
[----:B------:R-:W-:Y:S02]  /*2eb40*/  ISETP.GE.AND P0, PT, R148, R3, PT ;  /* 0x000000039400720c */ /* 0x000fe40003f06270 */
[----:B----4-:R-:W-:Y:S01]  /*2eb50*/  P2R R155, PR, RZ, 0x40 ;  /* 0x00000040ff9b7803 */ /* 0x010fe20000000000 */
[----:B------:R-:W-:Y:S02]  /*2eb60*/  @!P1 HADD2.F32 R200, -RZ, R35.H0_H0 ;  /* 0x20000023ffc89230 */ /* 0x000fe40000004100 */
[----:B------:R-:W-:Y:S03]  /*2eb70*/  @!P4 LDS.U16 R25, [R25+0x4f16] ;  /* 0x004f16001919c984 */ /* 0x000fe60000000400 */
[----:B------:R-:W-:Y:S01]  /*2eb80*/  @!P1 FFMA R17, R200, R141, R17 ;  /* 0x0000008dc8119223 */ /* 0x000fe20000000011 */
[----:B------:R-:W-:Y:S01]  /*2eb90*/  ISETP.NE.AND P1, PT, R163, RZ, PT ;  /* 0x000000ffa300720c */ /* 0x000fe20003f25270 */
[----:B------:R-:W-:Y:S03]  /*2eba0*/  @!P2 LDS R200, [R81+0x90] ;  /* 0x0000900051c8a984 */ /* 0x000fe60000000800 */
[----:B------:R-:W-:-:S02]  /*2ebb0*/  @!P0 HADD2.F32 R0, -RZ, R107.H0_H0 ;  /* 0x2000006bff008230 */ /* 0x000fc40000004100 */
[----:B------:R-:W-:Y:S03]  /*2ebc0*/  @!P3 LDS.U16 R107, [R157+0x329c] ;  /* 0x00329c009d6bb984 */ /* 0x000fe60000000400 */
[----:B------:R-:W-:Y:S01]  /*2ebd0*/  @!P0 FFMA R17, R0, R117, R17 ;  /* 0x0000007500118223 */ /* 0x000fe20000000011 */
[-C--:B------:R-:W-:Y:S01]  /*2ebe0*/  ISETP.GE.AND P0, PT, R18, R3.reuse, PT ;  /* 0x000000031200720c */ /* 0x080fe20003f06270 */
[----:B------:R-:W-:Y:S01]  /*2ebf0*/  @!P2 LDS.U16 R0, [R143+0x421a] ;  /* 0x00421a008f00a984 */ /* 0x000fe20000000400 */
[----:B------:R-:W-:Y:S01]  /*2ec00*/  ISETP.NE.AND P2, PT, R137, RZ, PT ;  /* 0x000000ff8900720c */ /* 0x000fe20003f45270 */
[----:B------:R-:W-:Y:S01]  /*2ec10*/  @!P1 HADD2.F32 R198, -RZ, R111.H0_H0 ;  /* 0x2000006fffc69230 */ /* 0x000fe20000004100 */
[----:B------:R-:W-:Y:S01]  /*2ec20*/  ISETP.NE.AND P1, PT, R125, RZ, PT ;  /* 0x000000ff7d00720c */ /* 0x000fe20003f25270 */
[----:B------:R-:W-:Y:S01]  /*2ec30*/  @!P4 LDS R111, [R81+0xf8] ;  /* 0x0000f800516fc984 */ /* 0x000fe20000000800 */
[----:B------:R-:W-:-:S02]  /*2ec40*/  ISETP.GE.AND P4, PT, R6, R3, PT ;  /* 0x000000030600720c */ /* 0x000fc40003f86270 */
[----:B------:R-:W-:Y:S01]  /*2ec50*/  P2R R125, PR, RZ, 0x2 ;  /* 0x00000002ff7d7803 */ /* 0x000fe20000000000 */
[----:B------:R-:W-:Y:S01]  /*2ec60*/  @!P3 LDS R137, [R81+0x14] ;  /* 0x000014005189b984 */ /* 0x000fe20000000800 */
[----:B--2---:R-:W-:Y:S02]  /*2ec70*/  @!P6 LEA R135, R206, R135, 0x18 ;  /* 0x00000087ce87e211 */ /* 0x004fe400078ec0ff */
[-C--:B------:R-:W-:Y:S01]  /*2ec80*/  ISETP.GE.AND P6, PT, R16, R3.reuse, PT ;  /* 0x000000031000720c */ /* 0x080fe20003fc6270 */
[----:B------:R-:W2:Y:S01]  /*2ec90*/  @!P0 S2R R212, SR_CgaCtaId ;  /* 0x0000000000d48919 */ /* 0x000ea20000008800 */
[----:B------:R-:W-:-:S03]  /*2eca0*/  ISETP.GE.AND P0, PT, R26, R3, PT ;  /* 0x000000031a00720c */ /* 0x000fc60003f06270 */
[----:B------:R-:W4:Y:S01]  /*2ecb0*/  @!P1 S2R R204, SR_CgaCtaId ;  /* 0x0000000000cc9919 */ /* 0x000f220000008800 */
[-C--:B------:R-:W-:Y:S01]  /*2ecc0*/  ISETP.GE.AND P1, PT, R14, R3.reuse, PT ;  /* 0x000000030e00720c */ /* 0x080fe20003f26270 */
[----:B------:R-:W-:Y:S01]  /*2ecd0*/  @!P4 LDS.U16 R109, [R216+0x331c] ;  /* 0x00331c00d86dc984 */ /* 0x000fe20000000400 */
[-C--:B------:R-:W-:Y:S01]  /*2ece0*/  ISETP.GE.AND P4, PT, R142, R3.reuse, PT ;  /* 0x000000038e00720c */ /* 0x080fe20003f86270 */
[----:B------:R-:W0:Y:S06]  /*2ecf0*/  @!P2 S2R R220, SR_CgaCtaId ;  /* 0x0000000000dca919 */ /* 0x000e2c0000008800 */
[----:B------:R-:W2:Y:S01]  /*2ed00*/  @!P0 S2R R218, SR_CgaCtaId ;  /* 0x0000000000da8919 */ /* 0x000ea20000008800 */
[----:B------:R-:W-:-:S03]  /*2ed10*/  ISETP.GE.AND P0, PT, R180, R3, PT ;  /* 0x00000003b400720c */ /* 0x000fc60003f06270 */
[----:B------:R-:W-:Y:S01]  /*2ed20*/  @!P1 FFMA R19, R198, R147, R19 ;  /* 0x00000093c6139223 */ /* 0x000fe20000000013 */
[----:B------:R-:W-:Y:S01]  /*2ed30*/  ISETP.GE.AND P1, PT, R8, R3, PT ;  /* 0x000000030800720c */ /* 0x000fe20003f26270 */
[----:B-1----:R-:W-:Y:S01]  /*2ed40*/  @!P5 HADD2.F32 R198, -RZ, R115.H0_H0 ;  /* 0x20000073ffc6d230 */ /* 0x002fe20000004100 */
[----:B------:R-:W-:-:S04]  /*2ed50*/  @!P2 MOV R147, 0x400 ;  /* 0x000004000093a802 */ /* 0x000fc80000000f00 */
[----:B---3--:R-:W-:Y:S01]  /*2ed60*/  @!P5 FFMA R19, R198, R149, R19 ;  /* 0x00000095c613d223 */ /* 0x008fe20000000013 */
[-C--:B------:R-:W-:Y:S01]  /*2ed70*/  ISETP.GE.AND P5, PT, R20, R3.reuse, PT ;  /* 0x000000031400720c */ /* 0x080fe20003fa6270 */
[----:B-----5:R-:W-:Y:S01]  /*2ed80*/  @!P6 HADD2.F32 R198, -RZ, R33.H0_H0 ;  /* 0x20000021ffc6e230 */ /* 0x020fe20000004100 */
[----:B------:R-:W-:Y:S02]  /*2ed90*/  P2R R149, PR, RZ, 0x8 ;  /* 0x00000008ff957803 */ /* 0x000fe40000000000 */
[----:B------:R-:W-:Y:S01]  /*2eda0*/  ISETP.GE.AND P3, PT, R6, R3, PT ;  /* 0x000000030600720c */ /* 0x000fe20003f66270 */
[----:B------:R-:W1:Y:S01]  /*2edb0*/  @!P0 LDS.U16 R27, [R27+0x4d18] ;  /* 0x004d18001b1b8984 */ /* 0x000e620000000400 */
[----:B------:R-:W-:Y:S01]  /*2edc0*/  @!P6 FFMA R19, R198, R139, R19 ;  /* 0x0000008bc613e223 */ /* 0x000fe20000000013 */
[CC--:B------:R-:W-:Y:S01]  /*2edd0*/  ISETP.GE.AND P6, PT, R10.reuse, R3.reuse, PT ;  /* 0x000000030a00720c */ /* 0x0c0fe20003fc6270 */
[----:B------:R-:W3:Y:S01]  /*2ede0*/  @!P1 S2R R210, SR_CgaCtaId ;  /* 0x0000000000d29919 */ /* 0x000ee20000008800 */
[----:B------:R-:W-:-:S04]  /*2edf0*/  ISETP.GE.AND P1, PT, R10, R3, PT ;  /* 0x000000030a00720c */ /* 0x000fc80003f26270 */
[----:B------:R-:W5:Y:S04]  /*2ee00*/  @!P5 S2R R214, SR_CgaCtaId ;  /* 0x0000000000d6d919 */ /* 0x000f680000008800 */
[----:B------:R-:W-:Y:S01]  /*2ee10*/  @!P3 LDS R141, [R81+0x18] ;  /* 0x00001800518db984 */ /* 0x000fe20000000800 */
[----:B------:R-:W-:Y:S02]  /*2ee20*/  ISETP.GE.AND P3, PT, R26, R3, PT ;  /* 0x000000031a00720c */ /* 0x000fe40003f66270 */
[----:B0-----:R-:W-:Y:S01]  /*2ee30*/  @!P2 LEA R147, R220, R147, 0x18 ;  /* 0x00000093dc93a211 */ /* 0x001fe200078ec0ff */
[----:B------:R-:W0:Y:S01]  /*2ee40*/  @!P0 LDS R115, [R81+0xe8] ;  /* 0x0000e80051738984 */ /* 0x000e220000000800 */
[----:B------:R-:W-:-:S03]  /*2ee50*/  ISETP.NE.AND P2, PT, R127, RZ, PT ;  /* 0x000000ff7f00720c */ /* 0x000fc60003f45270 */
[----:B------:R4:W3:Y:S04]  /*2ee60*/  @!P1 LDS.U16 R35, [R153+0x321c] ;  /* 0x00321c0099239984 */ /* 0x0008e80000000400 */
[----:B------:R-:W3:Y:S01]  /*2ee70*/  @!P1 LDS R208, [R81+0x10] ;  /* 0x0000100051d09984 */ /* 0x000ee20000000800 */
[----:B------:R-:W-:Y:S02]  /*2ee80*/  ISETP.GE.AND P1, PT, R144, R3, PT ;  /* 0x000000039000720c */ /* 0x000fe40003f26270 */
[----:B------:R-:W-:Y:S02]  /*2ee90*/  @!P3 MOV R139, 0x400 ;  /* 0x00000400008bb802 */ /* 0x000fe40000000f00 */
[----:B----4-:R-:W-:Y:S02]  /*2eea0*/  P2R R153, PR, RZ, 0x20 ;  /* 0x00000020ff997803 */ /* 0x010fe40000000000 */
[----:B--2---:R-:W-:-:S02]  /*2eeb0*/  @!P3 LEA R218, R218, R139, 0x18 ;  /* 0x0000008bdadab211 */ /* 0x004fc400078ec0ff */
[----:B------:R-:W-:-:S05]  /*2eec0*/  ISETP.NE.AND P3, PT, R149, RZ, PT ;  /* 0x000000ff9500720c */ /* 0x000fca0003f65270 */
[----:B------:R2:W4:Y:S01]  /*2eed0*/  @!P1 LDS.U16 R31, [R145+0x429a] ;  /* 0x00429a00911f9984 */ /* 0x0005220000000400 */
[----:B-1----:R-:W-:-:S03]  /*2eee0*/  @!P0 HADD2.F32 R27, -RZ, R27.H0_H0 ;  /* 0x2000001bff1b8230 */ /* 0x002fc60000004100 */
[----:B------:R-:W1:Y:S01]  /*2eef0*/  @!P1 LDS R117, [R81+0x94] ;  /* 0x0000940051759984 */ /* 0x000e620000000800 */
[----:B------:R-:W-:Y:S02]  /*2ef00*/  ISETP.NE.AND P1, PT, R125, RZ, PT ;  /* 0x000000ff7d00720c */ /* 0x000fe40003f25270 */
[----:B------:R-:W-:Y:S02]  /*2ef10*/  @!P4 MOV R125, 0x400 ;  /* 0x00000400007dc802 */ /* 0x000fe40000000f00 */
[----:B------:R-:W-:Y:S02]  /*2ef20*/  P2R R157, PR, RZ, 0x2 ;  /* 0x00000002ff9d7803 */ /* 0x000fe40000000000 */
[----:B------:R-:W-:Y:S02]  /*2ef30*/  @!P4 LEA R125, R202, R125, 0x18 ;  /* 0x0000007dca7dc211 */ /* 0x000fe400078ec0ff */
[----:B------:R-:W-:Y:S02]  /*2ef40*/  ISETP.GE.AND P4, PT, R8, R3, PT ;  /* 0x000000030800720c */ /* 0x000fe40003f86270 */
[----:B--2---:R-:W-:-:S03]  /*2ef50*/  @!P5 MOV R145, 0x400 ;  /* 0x000004000091d802 */ /* 0x004fc60000000f00 */
[----:B------:R-:W-:Y:S01]  /*2ef60*/  @!P1 MOV R131, 0x400 ;  /* 0x0000040000839802 */ /* 0x000fe20000000f00 */
[----:B0-----:R-:W-:Y:S01]  /*2ef70*/  @!P0 FFMA R196, R27, R115, R196 ;  /* 0x000000731bc48223 */ /* 0x001fe200000000c4 */
[----:B-----5:R-:W-:Y:S02]  /*2ef80*/  @!P5 LEA R145, R214, R145, 0x18 ;  /* 0x00000091d691d211 */ /* 0x020fe400078ec0ff */
[----:B------:R-:W-:Y:S01]  /*2ef90*/  @!P1 LEA R131, R204, R131, 0x18 ;  /* 0x00000083cc839211 */ /* 0x000fe200078ec0ff */
[----:B---3--:R-:W-:Y:S01]  /*2efa0*/  @!P6 HADD2.F32 R198, -RZ, R35.H0_H0 ;  /* 0x20000023ffc6e230 */ /* 0x008fe20000004100 */
[-C--:B------:R-:W-:Y:S01]  /*2efb0*/  ISETP.GE.AND P1, PT, R18, R3.reuse, PT ;  /* 0x000000031200720c */ /* 0x080fe20003f26270 */
[----:B------:R-:W0:Y:S01]  /*2efc0*/  @!P2 S2R R204, SR_CgaCtaId ;  /* 0x0000000000cca919 */ /* 0x000e220000008800 */
[----:B------:R-:W-:Y:S02]  /*2efd0*/  @!P4 MOV R143, 0x400 ;  /* 0x00000400008fc802 */ /* 0x000fe40000000f00 */
[----:B------:R-:W-:Y:S01]  /*2efe0*/  ISETP.GE.AND P5, PT, R146, R3, PT ;  /* 0x000000039200720c */ /* 0x000fe20003fa6270 */
[----:B------:R-:W-:Y:S01]  /*2eff0*/  @!P4 LDS R139, [R81+0x1c] ;  /* 0x00001c00518bc984 */ /* 0x000fe20000000800 */
[----:B------:R-:W-:Y:S01]  /*2f000*/  @!P4 LEA R143, R210, R143, 0x18 ;  /* 0x0000008fd28fc211 */ /* 0x000fe200078ec0ff */
[----:B------:R-:W-:Y:S01]  /*2f010*/  @!P6 FFMA R19, R208, R198, R19 ;  /* 0x000000c6d013e223 */ /* 0x000fe20000000013 */
[----:B------:R-:W-:-:S02]  /*2f020*/  ISETP.GE.AND P6, PT, R6, R3, PT ;  /* 0x000000030600720c */ /* 0x000fc40003fc6270 */
[----:B------:R-:W-:Y:S02]  /*2f030*/  ISETP.GE.AND P0, PT, R138, R3, PT ;  /* 0x000000038a00720c */ /* 0x000fe40003f06270 */
[----:B------:R-:W-:Y:S01]  /*2f040*/  @!P2 MOV R27, 0x400 ;  /* 0x00000400001ba802 */ /* 0x000fe20000000f00 */
[----:B------:R-:W-:Y:S01]  /*2f050*/  @!P1 LDS R206, [R81+0x20] ;  /* 0x0000200051ce9984 */ /* 0x000fe20000000800 */
[----:B------:R-:W-:-:S03]  /*2f060*/  @!P1 MOV R33, 0x400 ;  /* 0x0000040000219802 */ /* 0x000fc60000000f00 */
[----:B------:R-:W-:Y:S01]  /*2f070*/  @!P5 HADD2.F32 R0, -RZ, R0.H0_H0 ;  /* 0x20000000ff00d230 */ /* 0x000fe20000004100 */
[----:B------:R-:W-:Y:S02]  /*2f080*/  @!P1 LEA R212, R212, R33, 0x18 ;  /* 0x00000021d4d49211 */ /* 0x000fe400078ec0ff */
[----:B------:R2:W3:Y:S01]  /*2f090*/  @!P4 LDS.U16 R33, [R143+0x339c] ;  /* 0x00339c008f21c984 */ /* 0x0004e20000000400 */
[----:B------:R-:W-:Y:S01]  /*2f0a0*/  ISETP.NE.AND P4, PT, R151, RZ, PT ;  /* 0x000000ff9700720c */ /* 0x000fe20003f85270 */
[----:B------:R-:W-:Y:S01]  /*2f0b0*/  @!P5 FFMA R17, R200, R0, R17 ;  /* 0x00000000c811d223 */ /* 0x000fe20000000011 */
[----:B------:R-:W-:Y:S01]  /*2f0c0*/  ISETP.GE.AND P5, PT, R144, R3, PT ;  /* 0x000000039000720c */ /* 0x000fe20003fa6270 */
[----:B------:R-:W-:Y:S01]  /*2f0d0*/  @!P6 HADD2.F32 R202, -RZ, R109.H0_H0 ;  /* 0x2000006dffcae230 */ /* 0x000fe20000004100 */
[----:B------:R-:W-:Y:S01]  /*2f0e0*/  P2R R163, PR, RZ, 0x10 ;  /* 0x00000010ffa37803 */ /* 0x000fe20000000000 */
[----:B------:R-:W-:-:S05]  /*2f0f0*/  @!P3 HADD2.F32 R200, -RZ, R107.H0_H0 ;  /* 0x2000006bffc8b230 */ /* 0x000fca0000004100 */
[----:B------:R-:W-:Y:S01]  /*2f100*/  @!P3 FFMA R19, R200, R137, R19 ;  /* 0x00000089c813b223 */ /* 0x000fe20000000013 */
[----:B------:R-:W-:Y:S01]  /*2f110*/  ISETP.NE.AND P3, PT, R129, RZ, PT ;  /* 0x000000ff8100720c */ /* 0x000fe20003f65270 */
[----:B------:R-:W5:Y:S01]  /*2f120*/  @!P0 S2R R200, SR_CgaCtaId ;  /* 0x0000000000c88919 */ /* 0x000f620000008800 */
[----:B------:R-:W-:Y:S01]  /*2f130*/  @!P4 HADD2.F32 R0, -RZ, R25.H0_H0 ;  /* 0x20000019ff00c230 */ /* 0x000fe20000004100 */
[----:B------:R-:W-:Y:S01]  /*2f140*/  ISETP.GE.AND P0, PT, R174, R3, PT ;  /* 0x00000003ae00720c */ /* 0x000fe20003f06270 */
[----:B----4-:R-:W-:Y:S02]  /*2f150*/  @!P5 HADD2.F32 R198, -RZ, R31.H0_H0 ;  /* 0x2000001fffc6d230 */ /* 0x010fe40000004100 */
[----:B------:R-:W-:Y:S01]  /*2f160*/  @!P6 FFMA R19, R202, R141, R19 ;  /* 0x0000008dca13e223 */ /* 0x000fe20000000013 */
[----:B------:R-:W-:Y:S01]  /*2f170*/  ISETP.GE.AND P6, PT, R142, R3, PT ;  /* 0x000000038e00720c */ /* 0x000fe20003fc6270 */
[----:B------:R-:W-:Y:S01]  /*2f180*/  @!P4 FFMA R15, R0, R111, R15 ;  /* 0x0000006f000fc223 */ /* 0x000fe2000000000f */
[----:B------:R-:W-:Y:S01]  /*2f190*/  LOP3.LUT P4, RZ, R113, 0x800, RZ, 0xc0, !PT ;  /* 0x0000080071ff7812 */ /* 0x000fe2000788c0ff */
[----:B-1----:R-:W-:Y:S01]  /*2f1a0*/  @!P5 FFMA R17, R198, R117, R17 ;  /* 0x00000075c611d223 */ /* 0x002fe20000000011 */
[----:B------:R-:W-:Y:S01]  /*2f1b0*/  ISETP.GE.AND P5, PT, R114, R3, PT ;  /* 0x000000037200720c */ /* 0x000fe20003fa6270 */
[----:B------:R1:W-:Y:S01]  /*2f1c0*/  @!P1 LDS.U16 R31, [R212+0x341c] ;  /* 0x00341c00d41f9984 */ /* 0x0003e20000000400 */
[----:B------:R-:W-:-:S02]  /*2f1d0*/  P2R R151, PR, RZ, 0x10 ;  /* 0x00000010ff977803 */ /* 0x000fc40000000000 */
[----:B------:R-:W-:Y:S01]  /*2f1e0*/  P2R R149, PR, RZ, 0x1 ;  /* 0x00000001ff957803 */ /* 0x000fe20000000000 */
[----:B------:R-:W4:Y:S01]  /*2f1f0*/  @!P3 S2R R202, SR_CgaCtaId ;  /* 0x0000000000cab919 */ /* 0x000f220000008800 */
[----:B------:R-:W-:Y:S02]  /*2f200*/  ISETP.GE.AND P1, PT, R110, R3, PT ;  /* 0x000000036e00720c */ /* 0x000fe40003f26270 */
[----:B0-----:R-:W-:Y:S01]  /*2f210*/  @!P2 LEA R127, R204, R27, 0x18 ;  /* 0x0000001bcc7fa211 */ /* 0x001fe200078ec0ff */
[----:B------:R-:W-:Y:S04]  /*2f220*/  @!P0 LDS R111, [R81+0xec] ;  /* 0x0000ec00516f8984 */ /* 0x000fe80000000800 */
[----:B------:R-:W-:Y:S04]  /*2f230*/  @!P4 LDS R109, [R81+0xfc] ;  /* 0x0000fc00516dc984 */ /* 0x000fe80000000800 */
[----:B------:R-:W-:Y:S01]  /*2f240*/  @!P4 LDS.U16 R21, [R21+0x4f96] ;  /* 0x004f96001515c984 */ /* 0x000fe20000000400 */
[----:B------:R-:W-:Y:S01]  /*2f250*/  ISETP.GE.AND P4, PT, R26, R3, PT ;  /* 0x000000031a00720c */ /* 0x000fe20003f86270 */
[----:B------:R-:W0:Y:S01]  /*2f260*/  @!P5 S2R R208, SR_CgaCtaId ;  /* 0x0000000000d0d919 */ /* 0x000e220000008800 */
[----:B------:R-:W-:-:S02]  /*2f270*/  ISETP.NE.AND P5, PT, R153, RZ, PT ;  /* 0x000000ff9900720c */ /* 0x000fc40003fa5270 */
[----:B------:R-:W-:Y:S01]  /*2f280*/  P2R R153, PR, RZ, 0x4 ;  /* 0x00000004ff997803 */ /* 0x000fe20000000000 */
[----:B------:R-:W-:Y:S01]  /*2f290*/  @!P0 LDS.U16 R23, [R23+0x4d98] ;  /* 0x004d980017178984 */ /* 0x000fe20000000400 */
[-C--:B------:R-:W-:Y:S02]  /*2f2a0*/  ISETP.GE.AND P0, PT, R112, R3.reuse, PT ;  /* 0x000000037000720c */ /* 0x080fe40003f06270 */
[-C--:B------:R-:W-:Y:S01]  /*2f2b0*/  ISETP.GE.AND P2, PT, R114, R3.reuse, PT ;  /* 0x000000037200720c */ /* 0x080fe20003f46270 */
[----:B------:R-:W4:Y:S04]  /*2f2c0*/  @!P6 LDS.U16 R0, [R125+0x431a] ;  /* 0x00431a007d00e984 */ /* 0x000f280000000400 */
[----:B------:R-:W-:Y:S01]  /*2f2d0*/  @!P4 LDS.U16 R107, [R218+0x351c] ;  /* 0x00351c00da6bc984 */ /* 0x000fe20000000400 */
[----:B------:R-:W-:-:S03]  /*2f2e0*/  ISETP.GE.AND P4, PT, R8, R3, PT ;  /* 0x000000030800720c */ /* 0x000fc60003f86270 */
[----:B------:R-:W4:Y:S01]  /*2f2f0*/  @!P6 LDS R117, [R81+0x98] ;  /* 0x000098005175e984 */ /* 0x000f220000000800 */
[----:B------:R-:W-:-:S03]  /*2f300*/  ISETP.GE.AND P6, PT, R108, R3, PT ;  /* 0x000000036c00720c */ /* 0x000fc60003fc6270 */
[----:B------:R5:W-:Y:S01]  /*2f310*/  @!P5 LDS.U16 R35, [R145+0x349c] ;  /* 0x00349c009123d984 */ /* 0x000be20000000400 */
[----:B--2---:R-:W-:Y:S01]  /*2f320*/  @!P2 MOV R143, 0x400 ;  /* 0x00000400008fa802 */ /* 0x004fe20000000f00 */
[----:B-1----:R-:W1:Y:S04]  /*2f330*/  @!P0 S2R R212, SR_CgaCtaId ;  /* 0x0000000000d48919 */ /* 0x002e680000008800 */
[----:B---3--:R-:W-:Y:S01]  /*2f340*/  @!P4 HADD2.F32 R198, -RZ, R33.H0_H0 ;  /* 0x20000021ffc6c230 */ /* 0x008fe20000004100 */
[----:B-----5:R-:W-:Y:S01]  /*2f350*/  P2R R145, PR, RZ, 0x1 ;  /* 0x00000001ff917803 */ /* 0x020fe20000000000 */
[----:B------:R-:W2:Y:S01]  /*2f360*/  @!P1 S2R R214, SR_CgaCtaId ;  /* 0x0000000000d69919 */ /* 0x000ea20000008800 */
[----:B------:R-:W-:Y:S02]  /*2f370*/  ISETP.GE.AND P0, PT, R26, R3, PT ;  /* 0x000000031a00720c */ /* 0x000fe40003f06270 */
[----:B------:R-:W-:Y:S01]  /*2f380*/  @!P4 FFMA R19, R198, R139, R19 ;  /* 0x0000008bc613c223 */ /* 0x000fe20000000013 */
[----:B------:R-:W-:Y:S01]  /*2f390*/  ISETP.GE.AND P4, PT, R138, R3, PT ;  /* 0x000000038a00720c */ /* 0x000fe20003f86270 */
[----:B------:R-:W-:Y:S01]  /*2f3a0*/  @!P5 LDS R137, [R81+0x24] ;  /* 0x000024005189d984 */ /* 0x000fe20000000800 */
[----:B------:R-:W-:-:S02]  /*2f3b0*/  ISETP.NE.AND P1, PT, R157, RZ, PT ;  /* 0x000000ff9d00720c */ /* 0x000fc40003f25270 */
[----:B------:R-:W-:Y:S01]  /*2f3c0*/  ISETP.NE.AND P5, PT, R161, RZ, PT ;  /* 0x000000ffa100720c */ /* 0x000fe20003fa5270 */
[----:B------:R-:W3:Y:S01]  /*2f3d0*/  @!P6 S2R R210, SR_CgaCtaId ;  /* 0x0000000000d2e919 */ /* 0x000ee20000008800 */
[----:B0-----:R-:W-:Y:S02]  /*2f3e0*/  @!P2 LEA R143, R208, R143, 0x18 ;  /* 0x0000008fd08fa211 */ /* 0x001fe400078ec0ff */
[-C--:B------:R-:W-:Y:S02]  /*2f3f0*/  ISETP.GE.AND P2, PT, R110, R3.reuse, PT ;  /* 0x000000036e00720c */ /* 0x080fe40003f46270 */
[----:B------:R-:W-:Y:S01]  /*2f400*/  ISETP.NE.AND P6, PT, R155, RZ, PT ;  /* 0x000000ff9b00720c */ /* 0x000fe20003fc5270 */
[----:B------:R-:W-:Y:S01]  /*2f410*/  @!P0 LDS R141, [R81+0x28] ;  /* 0x00002800518d8984 */ /* 0x000fe20000000800 */
[----:B------:R-:W-:Y:S02]  /*2f420*/  ISETP.GE.AND P0, PT, R32, R3, PT ;  /* 0x000000032000720c */ /* 0x000fe40003f06270 */
[----:B------:R-:W-:Y:S01]  /*2f430*/  @!P4 MOV R129, 0x400 ;  /* 0x000004000081c802 */ /* 0x000fe20000000f00 */
[----:B------:R0:W5:Y:S03]  /*2f440*/  @!P1 LDS.U16 R25, [R131+0x439a] ;  /* 0x00439a0083199984 */ /* 0x0001660000000400 */
[----:B------:R-:W-:Y:S01]  /*2f450*/  @!P4 LEA R129, R200, R129, 0x18 ;  /* 0x00000081c881c211 */ /* 0x000fe200078ec0ff */
[----:B------:R-:W1:Y:S01]  /*2f460*/  @!P1 LDS R125, [R81+0x9c] ;  /* 0x00009c00517d9984 */ /* 0x000e620000000800 */
[----:B------:R-:W-:-:S03]  /*2f470*/  ISETP.GE.AND P4, PT, R142, R3, PT ;  /* 0x000000038e00720c */ /* 0x000fc60003f86270 */
[----:B------:R-:W-:Y:S01]  /*2f480*/  @!P5 LDS.U16 R29, [R29+0x4e18] ;  /* 0x004e18001d1dd984 */ /* 0x000fe20000000400 */
[----:B0-----:R-:W-:-:S03]  /*2f490*/  @!P3 MOV R131, 0x400 ;  /* 0x000004000083b802 */ /* 0x001fc60000000f00 */
[----:B------:R0:W-:Y:S01]  /*2f4a0*/  @!P0 LDS.U16 R33, [R147+0x359c] ;  /* 0x00359c0093218984 */ /* 0x0001e20000000400 */
[----:B----4-:R-:W-:-:S03]  /*2f4b0*/  @!P3 LEA R131, R202, R131, 0x18 ;  /* 0x00000083ca83b211 */ /* 0x010fc600078ec0ff */
[----:B------:R-:W-:Y:S02]  /*2f4c0*/  @!P5 LDS R115, [R81+0xf0] ;  /* 0x0000f0005173d984 */ /* 0x000fe40000000800 */
[----:B------:R-:W-:Y:S01]  /*2f4d0*/  @!P4 HADD2.F32 R0, -RZ, R0.H0_H0 ;  /* 0x20000000ff00c230 */ /* 0x000fe20000004100 */
[----:B0-----:R-:W-:Y:S01]  /*2f4e0*/  P2R R147, PR, RZ, 0x20 ;  /* 0x00000020ff937803 */ /* 0x001fe20000000000 */
[----:B------:R-:W-:Y:S01]  /*2f4f0*/  @!P0 LDS R139, [R81+0x2c] ;  /* 0x00002c00518b8984 */ /* 0x000fe20000000800 */
[----:B------:R-:W-:Y:S02]  /*2f500*/  ISETP.GE.AND P5, PT, R18, R3, PT ;  /* 0x000000031200720c */ /* 0x000fe40003fa6270 */
[----:B------:R-:W-:Y:S01]  /*2f510*/  @!P4 FFMA R17, R0, R117, R17 ;  /* 0x000000750011c223 */ /* 0x000fe20000000011 */
[----:B------:R-:W-:Y:S01]  /*2f520*/  ISETP.NE.AND P4, PT, R151, RZ, PT ;  /* 0x000000ff9700720c */ /* 0x000fe20003f85270 */
[----:B------:R0:W4:Y:S01]  /*2f530*/  @!P6 LDS.U16 R27, [R135+0x441a] ;  /* 0x00441a00871be984 */ /* 0x0001220000000400 */
[----:B------:R-:W-:-:S03]  /*2f540*/  ISETP.GE.AND P0, PT, R108, R3, PT ;  /* 0x000000036c00720c */ /* 0x000fc60003f06270 */
[----:B------:R-:W4:Y:S05]  /*2f550*/  @!P6 LDS R204, [R81+0xa0] ;  /* 0x0000a00051cce984 */ /* 0x000f2a0000000800 */
[----:B------:R-:W-:Y:S01]  /*2f560*/  @!P5 HADD2.F32 R198, -RZ, R31.H0_H0 ;  /* 0x2000001fffc6d230 */ /* 0x000fe20000004100 */
[----:B------:R-:W-:Y:S02]  /*2f570*/  @!P2 MOV R31, 0x400 ;  /* 0x00000400001fa802 */ /* 0x000fe40000000f00 */
[----:B------:R-:W-:Y:S02]  /*2f580*/  @!P4 HADD2.F32 R0, -RZ, R21.H0_H0 ;  /* 0x20000015ff00c230 */ /* 0x000fe40000004100 */
[----:B0-----:R-:W-:Y:S01]  /*2f590*/  @!P0 MOV R135, 0x400 ;  /* 0x0000040000878802 */ /* 0x001fe20000000f00 */
[----:B------:R-:W-:Y:S01]  /*2f5a0*/  @!P5 FFMA R19, R206, R198, R19 ;  /* 0x000000c6ce13d223 */ /* 0x000fe20000000013 */
[----:B--2---:R-:W-:Y:S01]  /*2f5b0*/  @!P2 LEA R214, R214, R31, 0x18 ;  /* 0x0000001fd6d6a211 */ /* 0x004fe200078ec0ff */
[----:B------:R-:W-:Y:S01]  /*2f5c0*/  @!P4 FFMA R15, R0, R109, R15 ;  /* 0x0000006d000fc223 */ /* 0x000fe2000000000f */
[-C--:B------:R-:W-:Y:S01]  /*2f5d0*/  ISETP.GE.AND P2, PT, R20, R3.reuse, PT ;  /* 0x000000031400720c */ /* 0x080fe20003f46270 */
[----:B-----5:R-:W-:Y:S01]  /*2f5e0*/  @!P1 HADD2.F32 R198, -RZ, R25.H0_H0 ;  /* 0x20000019ffc69230 */ /* 0x020fe20000004100 */
[----:B------:R-:W-:Y:S01]  /*2f5f0*/  ISETP.NE.AND P4, PT, R163, RZ, PT ;  /* 0x000000ffa300720c */ /* 0x000fe20003f85270 */
[----:B------:R-:W-:Y:S01]  /*2f600*/  @!P3 LDS.U16 R25, [R131+0x459a] ;  /* 0x00459a008319b984 */ /* 0x000fe20000000400 */
[----:B------:R-:W-:Y:S01]  /*2f610*/  ISETP.GE.AND P5, PT, R26, R3, PT ;  /* 0x000000031a00720c */ /* 0x000fe20003fa6270 */
[----:B------:R-:W-:Y:S01]  /*2f620*/  FFMA R38, R15, R2, R38 ;  /* 0x000000020f267223 */ /* 0x000fe20000000026 */
[----:B---3--:R-:W-:Y:S01]  /*2f630*/  @!P0 LEA R210, R210, R135, 0x18 ;  /* 0x00000087d2d28211 */ /* 0x008fe200078ec0ff */
[----:B-1----:R-:W-:Y:S01]  /*2f640*/  @!P1 FFMA R17, R198, R125, R17 ;  /* 0x0000007dc6119223 */ /* 0x002fe20000000011 */
[----:B------:R-:W-:Y:S01]  /*2f650*/  ISETP.NE.AND P0, PT, R145, RZ, PT ;  /* 0x000000ff9100720c */ /* 0x000fe20003f05270 */
[----:B------:R-:W-:Y:S01]  /*2f660*/  IMAD.MOV.U32 R15, RZ, RZ, RZ ;  /* 0x000000ffff0f7224 */ /* 0x000fe200078e00ff */
[----:B------:R-:W-:-:S02]  /*2f670*/  P2R R125, PR, RZ, 0x2 ;  /* 0x00000002ff7d7803 */ /* 0x000fc40000000000 */
[----:B------:R-:W-:Y:S01]  /*2f680*/  ISETP.GE.AND P1, PT, R26, R3, PT ;  /* 0x000000031a00720c */ /* 0x000fe20003f26270 */
[----:B------:R-:W-:Y:S01]  /*2f690*/  @!P2 HADD2.F32 R200, -RZ, R35.H0_H0 ;  /* 0x20000023ffc8a230 */ /* 0x000fe20000004100 */
[----:B------:R-:W-:-:S03]  /*2f6a0*/  P2R R145, PR, RZ, 0x8 ;  /* 0x00000008ff917803 */ /* 0x000fc60000000000 */
[----:B------:R-:W-:Y:S02]  /*2f6b0*/  @!P5 HADD2.F32 R202, -RZ, R107.H0_H0 ;  /* 0x2000006bffcad230 */ /* 0x000fe40000004100 */
[----:B------:R-:W-:Y:S01]  /*2f6c0*/  @!P2 FFMA R19, R200, R137, R19 ;  /* 0x00000089c813a223 */ /* 0x000fe20000000013 */
[----:B------:R-:W-:Y:S01]  /*2f6d0*/  ISETP.NE.AND P5, PT, R147, RZ, PT ;  /* 0x000000ff9300720c */ /* 0x000fe20003fa5270 */
[----:B------:R-:W0:Y:S01]  /*2f6e0*/  @!P4 S2R R200, SR_CgaCtaId ;  /* 0x0000000000c8c919 */ /* 0x000e220000008800 */
[----:B------:R-:W-:Y:S01]  /*2f6f0*/  ISETP.NE.AND P4, PT, R123, RZ, PT ;  /* 0x000000ff7b00720c */ /* 0x000fe20003f85270 */
[----:B----4-:R-:W-:Y:S01]  /*2f700*/  @!P6 HADD2.F32 R0, -RZ, R27.H0_H0 ;  /* 0x2000001bff00e230 */ /* 0x010fe20000004100 */
[----:B------:R-:W-:Y:S01]  /*2f710*/  @!P0 MOV R135, 0x400 ;  /* 0x0000040000878802 */ /* 0x000fe20000000f00 */
[----:B------:R-:W-:Y:S01]  /*2f720*/  @!P1 FFMA R19, R202, R141, R19 ;  /* 0x0000008dca139223 */ /* 0x000fe20000000013 */
[----:B------:R-:W-:Y:S02]  /*2f730*/  P2R R117, PR, RZ, 0x10 ;  /* 0x00000010ff757803 */ /* 0x000fe40000000000 */
[----:B------:R-:W-:-:S02]  /*2f740*/  @!P0 LEA R212, R212, R135, 0x18 ;  /* 0x00000087d4d48211 */ /* 0x000fc400078ec0ff */
[----:B------:R-:W-:Y:S02]  /*2f750*/  ISETP.NE.AND P0, PT, R149, RZ, PT ;  /* 0x000000ff9500720c */ /* 0x000fe40003f05270 */
[-C--:B------:R-:W-:Y:S01]  /*2f760*/  ISETP.GE.AND P1, PT, R32, R3.reuse, PT ;  /* 0x000000032000720c */ /* 0x080fe20003f26270 */
[----:B------:R-:W-:Y:S02]  /*2f770*/  @!P5 HADD2.F32 R29, -RZ, R29.H0_H0 ;  /* 0x2000001dff1dd230 */ /* 0x000fe40000004100 */
[----:B------:R-:W1:Y:S01]  /*2f780*/  @!P4 S2R R202, SR_CgaCtaId ;  /* 0x0000000000cac919 */ /* 0x000e620000008800 */
[----:B------:R-:W-:Y:S02]  /*2f790*/  ISETP.GE.AND P4, PT, R140, R3, PT ;  /* 0x000000038c00720c */ /* 0x000fe40003f86270 */
[----:B------:R-:W-:Y:S02]  /*2f7a0*/  ISETP.NE.AND P6, PT, R133, RZ, PT ;  /* 0x000000ff8500720c */ /* 0x000fe40003fc5270 */
[----:B------:R-:W-:-:S02]  /*2f7b0*/  ISETP.NE.AND P2, PT, R153, RZ, PT ;  /* 0x000000ff9900720c */ /* 0x000fc40003f45270 */
[----:B------:R-:W-:Y:S01]  /*2f7c0*/  P2R R149, PR, RZ, 0x40 ;  /* 0x00000040ff957803 */ /* 0x000fe20000000000 */
[----:B------:R-:W-:Y:S01]  /*2f7d0*/  @!P0 HADD2.F32 R23, -RZ, R23.H0_H0 ;  /* 0x20000017ff178230 */ /* 0x000fe20000004100 */
[----:B------:R-:W-:Y:S01]  /*2f7e0*/  P2R R141, PR, RZ, 0x4 ;  /* 0x00000004ff8d7803 */ /* 0x000fe20000000000 */
[----:B------:R-:W-:-:S04]  /*2f7f0*/  @!P1 HADD2.F32 R198, -RZ, R33.H0_H0 ;  /* 0x20000021ffc69230 */ /* 0x000fc80000004100 */
[----:B------:R-:W-:Y:S01]  /*2f800*/  @!P4 FFMA R17, R204, R0, R17 ;  /* 0x00000000cc11c223 */ /* 0x000fe20000000011 */
[----:B------:R-:W-:Y:S01]  /*2f810*/  ISETP.GE.AND P4, PT, R136, R3, PT ;  /* 0x000000038800720c */ /* 0x000fe20003f86270 */
[----:B------:R-:W-:Y:S01]  /*2f820*/  @!P0 FFMA R196, R23, R111, R196 ;  /* 0x0000006f17c48223 */ /* 0x000fe200000000c4 */
[----:B------:R-:W-:Y:S01]  /*2f830*/  @!P1 FFMA R19, R198, R139, R19 ;  /* 0x0000008bc6139223 */ /* 0x000fe20000000013 */
[----:B------:R-:W-:Y:S01]  /*2f840*/  LOP3.LUT P1, RZ, R113, 0x800, RZ, 0xc0, !PT ;  /* 0x0000080071ff7812 */ /* 0x000fe2000782c0ff */
[----:B------:R-:W2:Y:S01]  /*2f850*/  @!P6 S2R R198, SR_CgaCtaId ;  /* 0x0000000000c6e919 */ /* 0x000ea20000008800 */
[----:B------:R-:W-:Y:S01]  /*2f860*/  @!P5 FFMA R196, R115, R29, R196 ;  /* 0x0000001d73c4d223 */ /* 0x000fe200000000c4 */
[----:B------:R-:W-:Y:S02]  /*2f870*/  ISETP.NE.AND P5, PT, R119, RZ, PT ;  /* 0x000000ff7700720c */ /* 0x000fe40003fa5270 */
[----:B------:R-:W-:Y:S01]  /*2f880*/  P2R R147, PR, RZ, 0x2 ;  /* 0x00000002ff937803 */ /* 0x000fe20000000000 */
[----:B------:R-:W-:Y:S01]  /*2f890*/  @!P2 LDS.U16 R21, [R127+0x449a] ;  /* 0x00449a007f15a984 */ /* 0x000fe20000000400 */
[----:B------:R-:W-:-:S02]  /*2f8a0*/  ISETP.GE.AND P1, PT, R34, R3, PT ;  /* 0x000000032200720c */ /* 0x000fc40003f26270 */
[----:B------:R-:W-:Y:S01]  /*2f8b0*/  P2R R27, PR, RZ, 0x20 ;  /* 0x00000020ff1b7803 */ /* 0x000fe20000000000 */
[----:B------:R-:W3:Y:S01]  /*2f8c0*/  @!P4 S2R R206, SR_CgaCtaId ;  /* 0x0000000000cec919 */ /* 0x000ee20000008800 */
[-C--:B------:R-:W-:Y:S02]  /*2f8d0*/  ISETP.GE.AND P4, PT, R114, R3.reuse, PT ;  /* 0x000000037200720c */ /* 0x080fe40003f86270 */
[----:B------:R-:W-:Y:S01]  /*2f8e0*/  ISETP.NE.AND P0, PT, R159, RZ, PT ;  /* 0x000000ff9f00720c */ /* 0x000fe20003f05270 */
[----:B------:R-:W-:Y:S01]  /*2f8f0*/  @!P2 LDS R109, [R81+0xa4] ;  /* 0x0000a400516da984 */ /* 0x000fe20000000800 */
[-C--:B------:R-:W-:Y:S01]  /*2f900*/  ISETP.GE.AND P2, PT, R28, R3.reuse, PT ;  /* 0x000000031c00720c */ /* 0x080fe20003f46270 */
[----:B------:R-:W4:Y:S01]  /*2f910*/  @!P5 S2R R204, SR_CgaCtaId ;  /* 0x0000000000ccd919 */ /* 0x000f220000008800 */
[----:B------:R-:W-:-:S03]  /*2f920*/  ISETP.GE.AND P5, PT, R106, R3, PT ;  /* 0x000000036a00720c */ /* 0x000fc60003fa6270 */
[----:B------:R-:W5:Y:S01]  /*2f930*/  @!P1 S2R R216, SR_CgaCtaId ;  /* 0x0000000000d89919 */ /* 0x000f620000008800 */
[----:B------:R-:W-:-:S03]  /*2f940*/  ISETP.GE.AND P1, PT, R138, R3, PT ;  /* 0x000000038a00720c */ /* 0x000fc60003f26270 */
[----:B------:R0:W-:Y:S02]  /*2f950*/  @!P4 LDS.U16 R29, [R143+0x361c] ;  /* 0x00361c008f1dc984 */ /* 0x0001e40000000400 */
[----:B------:R-:W-:Y:S02]  /*2f960*/  @!P0 MOV R0, 0x400 ;  /* 0x0000040000008802 */ /* 0x000fe40000000f00 */
[----:B------:R-:W-:Y:S01]  /*2f970*/  @!P4 LDS R208, [R81+0x30] ;  /* 0x0000300051d0c984 */ /* 0x000fe20000000800 */
[-C--:B------:R-:W-:Y:S01]  /*2f980*/  ISETP.GE.AND P4, PT, R116, R3.reuse, PT ;  /* 0x000000037400720c */ /* 0x080fe20003f86270 */
[----:B------:R-:W5:Y:S01]  /*2f990*/  @!P5 S2R R218, SR_CgaCtaId ;  /* 0x0000000000dad919 */ /* 0x000f620000008800 */
[-C--:B------:R-:W-:Y:S02]  /*2f9a0*/  ISETP.GE.AND P5, PT, R108, R3.reuse, PT ;  /* 0x000000036c00720c */ /* 0x080fe40003fa6270 */
[----:B0-----:R-:W-:Y:S01]  /*2f9b0*/  P2R R143, PR, RZ, 0x2 ;  /* 0x00000002ff8f7803 */ /* 0x001fe20000000000 */
[----:B------:R-:W0:Y:S01]  /*2f9c0*/  @!P0 S2R R107, SR_CgaCtaId ;  /* 0x00000000006b8919 */ /* 0x000e220000008800 */
[----:B------:R4:W-:Y:S04]  /*2f9d0*/  @!P1 LDS.U16 R23, [R129+0x451a] ;  /* 0x00451a0081179984 */ /* 0x0009e80000000400 */
[----:B------:R-:W-:Y:S01]  /*2f9e0*/  @!P1 LDS R111, [R81+0xa8] ;  /* 0x0000a800516f9984 */ /* 0x000fe20000000800 */
[----:B------:R-:W-:-:S02]  /*2f9f0*/  ISETP.GE.AND P1, PT, R24, R3, PT ;  /* 0x000000031800720c */ /* 0x000fc40003f26270 */
[----:B------:R-:W5:Y:S01]  /*2fa00*/  @!P4 S2R R222, SR_CgaCtaId ;  /* 0x0000000000dec919 */ /* 0x000f620000008800 */
[-C--:B------:R-:W-:Y:S02]  /*2fa10*/  ISETP.GE.AND P4, PT, R110, R3.reuse, PT ;  /* 0x000000036e00720c */ /* 0x080fe40003f86270 */
[----:B------:R-:W-:Y:S01]  /*2fa20*/  P2R R127, PR, RZ, 0x2 ;  /* 0x00000002ff7f7803 */ /* 0x000fe20000000000 */
[----:B------:R-:W5:Y:S04]  /*2fa30*/  @!P5 LDS.U16 R31, [R210+0x369c] ;  /* 0x00369c00d21fd984 */ /* 0x000f680000000400 */
[----:B------:R-:W5:Y:S01]  /*2fa40*/  @!P5 LDS R135, [R81+0x34] ;  /* 0x000034005187d984 */ /* 0x000f620000000800 */
[----:B------:R-:W-:Y:S02]  /*2fa50*/  ISETP.GE.AND P5, PT, R112, R3, PT ;  /* 0x000000037000720c */ /* 0x000fe40003fa6270 */
[----:B------:R-:W5:Y:S01]  /*2fa60*/  @!P1 S2R R224, SR_CgaCtaId ;  /* 0x0000000000e09919 */ /* 0x000f620000008800 */
[----:B------:R-:W-:-:S02]  /*2fa70*/  LOP3.LUT P1, RZ, R113, 0x1000, RZ, 0xc0, !PT ;  /* 0x0000100071ff7812 */ /* 0x000fc4000782c0ff */
[----:B------:R-:W5:Y:S04]  /*2fa80*/  @!P4 LDS.U16 R33, [R214+0x371c] ;  /* 0x00371c00d621c984 */ /* 0x000f680000000400 */
[----:B------:R-:W-:Y:S01]  /*2fa90*/  @!P4 LDS R137, [R81+0x38] ;  /* 0x000038005189c984 */ /* 0x000fe20000000800 */
[----:B------:R-:W-:Y:S02]  /*2faa0*/  ISETP.NE.AND P4, PT, R117, RZ, PT ;  /* 0x000000ff7500720c */ /* 0x000fe40003f85270 */
[----:B0-----:R-:W-:Y:S01]  /*2fab0*/  @!P0 LEA R115, R107, R0, 0x18 ;  /* 0x000000006b738211 */ /* 0x001fe200078ec0ff */
[----:B------:R-:W0:Y:S01]  /*2fac0*/  @!P5 LDS.U16 R35, [R212+0x379c] ;  /* 0x00379c00d423d984 */ /* 0x000e220000000400 */
[----:B------:R-:W-:Y:S02]  /*2fad0*/  ISETP.NE.AND P5, PT, R27, RZ, PT ;  /* 0x000000ff1b00720c */ /* 0x000fe40003fa5270 */
[----:B------:R-:W-:Y:S01]  /*2fae0*/  @!P1 MOV R27, 0x400 ;  /* 0x00000400001b9802 */ /* 0x000fe20000000f00 */
[----:B------:R-:W0:Y:S01]  /*2faf0*/  @!P3 LDS R117, [R81+0xac] ;  /* 0x0000ac005175b984 */ /* 0x000e220000000800 */
[----:B------:R-:W-:-:S02]  /*2fb00*/  ISETP.GE.AND P3, PT, R112, R3, PT ;  /* 0x000000037000720c */ /* 0x000fc40003f66270 */
[----:B------:R-:W-:Y:S01]  /*2fb10*/  @!P1 LEA R0, R200, R27, 0x18 ;  /* 0x0000001bc8009211 */ /* 0x000fe200078ec0ff */
[----:B------:R-:W0:Y:S01]  /*2fb20*/  @!P2 S2R R220, SR_CgaCtaId ;  /* 0x0000000000dca919 */ /* 0x000e220000008800 */
[----:B------:R-:W-:Y:S02]  /*2fb30*/  ISETP.GE.AND P1, PT, R136, R3, PT ;  /* 0x000000038800720c */ /* 0x000fe40003f26270 */
[----:B------:R-:W-:-:S03]  /*2fb40*/  @!P4 MOV R119, 0x400 ;  /* 0x000004000077c802 */ /* 0x000fc60000000f00 */
[----:B------:R-:W-:Y:S02]  /*2fb50*/  @!P5 MOV R107, 0x400 ;  /* 0x00000400006bd802 */ /* 0x000fe40000000f00 */
[----:B-1----:R-:W-:Y:S02]  /*2fb60*/  @!P4 LEA R27, R202, R119, 0x18 ;  /* 0x00000077ca1bc211 */ /* 0x002fe400078ec0ff */
[----:B------:R-:W-:Y:S01]  /*2fb70*/  @!P6 MOV R119, 0x400 ;  /* 0x000004000077e802 */ /* 0x000fe20000000f00 */
[----:B------:R-:W1:Y:S01]  /*2fb80*/  @!P3 LDS R139, [R81+0x3c] ;  /* 0x00003c00518bb984 */ /* 0x000e620000000800 */
[----:B------:R-:W-:Y:S02]  /*2fb90*/  ISETP.GE.AND P3, PT, R34, R3, PT ;  /* 0x000000032200720c */ /* 0x000fe40003f66270 */
[----:B--2---:R-:W-:Y:S01]  /*2fba0*/  @!P6 LEA R131, R198, R119, 0x18 ;  /* 0x00000077c683e211 */ /* 0x004fe200078ec0ff */
[----:B------:R-:W2:Y:S01]  /*2fbb0*/  @!P4 LDS.U16 R27, [R27+0x461a] ;  /* 0x00461a001b1bc984 */ /* 0x000ea20000000400 */
[----:B------:R-:W-:-:S02]  /*2fbc0*/  ISETP.GE.AND P6, PT, R136, R3, PT ;  /* 0x000000038800720c */ /* 0x000fc40003fc6270 */
[----:B------:R-:W-:Y:S02]  /*2fbd0*/  @!P1 MOV R123, 0x400 ;  /* 0x00000400007b9802 */ /* 0x000fe40000000f00 */
[----:B------:R-:W-:Y:S02]  /*2fbe0*/  ISETP.GE.AND P1, PT, R106, R3, PT ;  /* 0x000000036a00720c */ /* 0x000fe40003f26270 */
[----:B----4-:R-:W-:-:S03]  /*2fbf0*/  @!P5 LEA R129, R204, R107, 0x18 ;  /* 0x0000006bcc81d211 */ /* 0x010fc600078ec0ff */
[----:B------:R-:W-:-:S04]  /*2fc00*/  @!P3 MOV R107, 0x400 ;  /* 0x00000400006bb802 */ /* 0x000fc80000000f00 */
[----:B---3--:R-:W-:Y:S02]  /*2fc10*/  @!P6 LEA R133, R206, R123, 0x18 ;  /* 0x0000007bce85e211 */ /* 0x008fe400078ec0ff */
[----:B------:R-:W-:Y:S01]  /*2fc20*/  ISETP.GE.AND P6, PT, R116, R3, PT ;  /* 0x000000037400720c */ /* 0x000fe20003fc6270 */
[----:B------:R-:W3:Y:S01]  /*2fc30*/  @!P4 LDS R206, [R81+0xb0] ;  /* 0x0000b00051cec984 */ /* 0x000ee20000000800 */
[----:B------:R-:W-:Y:S02]  /*2fc40*/  @!P1 MOV R119, 0x400 ;  /* 0x0000040000779802 */ /* 0x000fe40000000f00 */
[----:B-----5:R-:W-:Y:S02]  /*2fc50*/  @!P3 LEA R107, R216, R107, 0x18 ;  /* 0x0000006bd86bb211 */ /* 0x020fe400078ec0ff */
[----:B------:R-:W-:Y:S01]  /*2fc60*/  @!P1 LEA R218, R218, R119, 0x18 ;  /* 0x00000077dada9211 */ /* 0x000fe200078ec0ff */
[----:B------:R-:W-:Y:S01]  /*2fc70*/  @!P3 LDS R216, [R81+0x40] ;  /* 0x0000400051d8b984 */ /* 0x000fe20000000800 */
[----:B------:R-:W-:-:S02]  /*2fc80*/  ISETP.NE.AND P1, PT, R127, RZ, PT ;  /* 0x000000ff7f00720c */ /* 0x000fc40003f25270 */
[----:B------:R-:W-:Y:S01]  /*2fc90*/  @!P2 MOV R123, 0x400 ;  /* 0x00000400007ba802 */ /* 0x000fe20000000f00 */
[----:B------:R-:W4:Y:S01]  /*2fca0*/  @!P3 LDS.U16 R107, [R107+0x381c] ;  /* 0x00381c006b6bb984 */ /* 0x000f220000000400 */
[----:B------:R-:W-:Y:S02]  /*2fcb0*/  ISETP.GE.AND P3, PT, R108, R3, PT ;  /* 0x000000036c00720c */ /* 0x000fe40003f66270 */
[----:B------:R-:W-:Y:S02]  /*2fcc0*/  @!P6 MOV R119, 0x400 ;  /* 0x000004000077e802 */ /* 0x000fe40000000f00 */
[----:B0-----:R-:W-:Y:S02]  /*2fcd0*/  @!P2 LEA R220, R220, R123, 0x18 ;  /* 0x0000007bdcdca211 */ /* 0x001fe400078ec0ff */
[----:B------:R-:W-:Y:S02]  /*2fce0*/  @!P6 LEA R222, R222, R119, 0x18 ;  /* 0x00000077dedee211 */ /* 0x000fe400078ec0ff */
[----:B------:R-:W-:-:S02]  /*2fcf0*/  ISETP.GE.AND P6, PT, R114, R3, PT ;  /* 0x000000037200720c */ /* 0x000fc40003fc6270 */
[----:B------:R-:W-:Y:S02]  /*2fd00*/  ISETP.NE.AND P2, PT, R141, RZ, PT ;  /* 0x000000ff8d00720c */ /* 0x000fe40003f45270 */
[----:B------:R-:W-:Y:S01]  /*2fd10*/  @!P1 MOV R119, 0x400 ;  /* 0x0000040000779802 */ /* 0x000fe20000000f00 */
[----:B------:R-:W-:Y:S01]  /*2fd20*/  @!P3 HADD2.F32 R202, -RZ, R31.H0_H0 ;  /* 0x2000001fffcab230 */ /* 0x000fe20000004100 */
[----:B------:R-:W-:Y:S02]  /*2fd30*/  P2R R127, PR, RZ, 0x4 ;  /* 0x00000004ff7f7803 */ /* 0x000fe40000000000 */
[----:B------:R-:W-:Y:S02]  /*2fd40*/  @!P1 LEA R224, R224, R119, 0x18 ;  /* 0x00000077e0e09211 */ /* 0x000fe400078ec0ff */
[----:B------:R-:W-:Y:S01]  /*2fd50*/  ISETP.NE.AND P1, PT, R143, RZ, PT ;  /* 0x000000ff8f00720c */ /* 0x000fe20003f25270 */
[----:B------:R-:W-:Y:S02]  /*2fd60*/  @!P5 LDS R119, [R81+0xb4] ;  /* 0x0000b4005177d984 */ /* 0x000fe40000000800 */
[----:B------:R-:W-:-:S02]  /*2fd70*/  @!P6 HADD2.F32 R200, -RZ, R29.H0_H0 ;  /* 0x2000001dffc8e230 */ /* 0x000fc40000004100 */
[----:B------:R-:W-:Y:S02]  /*2fd80*/  @!P2 HADD2.F32 R198, -RZ, R21.H0_H0 ;  /* 0x20000015ffc6a230 */ /* 0x000fe40000004100 */
[----:B------:R-:W-:Y:S01]  /*2fd90*/  @!P0 LDS.U16 R21, [R115+0x4e98] ;  /* 0x004e980073158984 */ /* 0x000fe20000000400 */
[----:B------:R-:W-:Y:S01]  /*2fda0*/  @!P6 FFMA R19, R208, R200, R19 ;  /* 0x000000c8d013e223 */ /* 0x000fe20000000013 */
[----:B------:R-:W-:Y:S01]  /*2fdb0*/  ISETP.GE.AND P6, PT, R110, R3, PT ;  /* 0x000000036e00720c */ /* 0x000fe20003fc6270 */
[----:B------:R-:W-:Y:S01]  /*2fdc0*/  @!P2 FFMA R17, R198, R109, R17 ;  /* 0x0000006dc611a223 */ /* 0x000fe20000000011 */
[----:B------:R-:W-:Y:S01]  /*2fdd0*/  ISETP.GE.AND P2, PT, R112, R3, PT ;  /* 0x000000037000720c */ /* 0x000fe20003f46270 */
[----:B------:R-:W-:Y:S01]  /*2fde0*/  @!P3 FFMA R19, R202, R135, R19 ;  /* 0x00000087ca13b223 */ /* 0x000fe20000000013 */
[----:B------:R-:W-:Y:S01]  /*2fdf0*/  ISETP.NE.AND P3, PT, R145, RZ, PT ;  /* 0x000000ff9100720c */ /* 0x000fe20003f65270 */
[----:B------:R-:W-:-:S03]  /*2fe00*/  @!P1 HADD2.F32 R200, -RZ, R23.H0_H0 ;  /* 0x20000017ffc89230 */ /* 0x000fc60000004100 */
[----:B------:R-:W-:Y:S02]  /*2fe10*/  P2R R123, PR, RZ, 0x8 ;  /* 0x00000008ff7b7803 */ /* 0x000fe40000000000 */
[----:B------:R-:W-:Y:S01]  /*2fe20*/  @!P1 FFMA R17, R200, R111, R17 ;  /* 0x0000006fc8119223 */ /* 0x000fe20000000011 */
[----:B------:R-:W-:Y:S02]  /*2fe30*/  ISETP.NE.AND P1, PT, R147, RZ, PT ;  /* 0x000000ff9300720c */ /* 0x000fe40003f25270 */
[----:B------:R-:W-:Y:S02]  /*2fe40*/  @!P6 HADD2.F32 R204, -RZ, R33.H0_H0 ;  /* 0x20000021ffcce230 */ /* 0x000fe40000004100 */
[----:B------:R-:W-:Y:S01]  /*2fe50*/  @!P2 HADD2.F32 R200, -RZ, R35.H0_H0 ;  /* 0x20000023ffc8a230 */ /* 0x000fe20000004100 */
[----:B------:R0:W5:Y:S01]  /*2fe60*/  @!P5 LDS.U16 R33, [R129+0x469a] ;  /* 0x00469a008121d984 */ /* 0x0001620000000400 */
[----:B------:R-:W-:Y:S02]  /*2fe70*/  @!P3 HADD2.F32 R198, -RZ, R25.H0_H0 ;  /* 0x20000019ffc6b230 */ /* 0x000fe40000004100 */
[----:B------:R-:W-:Y:S01]  /*2fe80*/  @!P6 FFMA R19, R204, R137, R19 ;  /* 0x00000089cc13e223 */ /* 0x000fe20000000013 */
[----:B------:R-:W-:-:S02]  /*2fe90*/  ISETP.GE.AND P6, PT, R132, R3, PT ;  /* 0x000000038400720c */ /* 0x000fc40003fc6270 */
[----:B------:R-:W-:Y:S01]  /*2fea0*/  P2R R157, PR, RZ, 0x2 ;  /* 0x00000002ff9d7803 */ /* 0x000fe20000000000 */
[----:B------:R-:W-:Y:S01]  /*2feb0*/  @!P3 FFMA R17, R198, R117, R17 ;  /* 0x00000075c611b223 */ /* 0x000fe20000000011 */
[----:B------:R-:W-:Y:S01]  /*2fec0*/  ISETP.GE.AND P3, PT, R134, R3, PT ;  /* 0x000000038600720c */ /* 0x000fe20003f66270 */
[----:B-1----:R-:W-:Y:S01]  /*2fed0*/  @!P2 FFMA R19, R200, R139, R19 ;  /* 0x0000008bc813a223 */ /* 0x002fe20000000013 */
[-C--:B------:R-:W-:Y:S01]  /*2fee0*/  ISETP.GE.AND P2, PT, R126, R3.reuse, PT ;  /* 0x000000037e00720c */ /* 0x080fe20003f46270 */
[----:B--2---:R-:W-:Y:S01]  /*2fef0*/  @!P4 HADD2.F32 R198, -RZ, R27.H0_H0 ;  /* 0x2000001bffc6c230 */ /* 0x004fe20000004100 */
[----:B0-----:R-:W-:Y:S01]  /*2ff00*/  P2R R129, PR, RZ, 0x20 ;  /* 0x00000020ff817803 */ /* 0x001fe20000000000 */
[----:B------:R-:W-:Y:S01]  /*2ff10*/  @!P0 LDS R117, [R81+0xf4] ;  /* 0x0000f40051758984 */ /* 0x000fe20000000800 */
[-C--:B------:R-:W-:Y:S02]  /*2ff20*/  ISETP.GE.AND P5, PT, R28, R3.reuse, PT ;  /* 0x000000031c00720c */ /* 0x080fe40003fa6270 */
[----:B------:R-:W-:Y:S01]  /*2ff30*/  ISETP.NE.AND P0, PT, R121, RZ, PT ;  /* 0x000000ff7900720c */ /* 0x000fe20003f05270 */
[----:B------:R-:W0:Y:S01]  /*2ff40*/  @!P6 S2R R208, SR_CgaCtaId ;  /* 0x0000000000d0e919 */ /* 0x000e220000008800 */
[-C--:B------:R-:W-:Y:S01]  /*2ff50*/  ISETP.GE.AND P6, PT, R130, R3.reuse, PT ;  /* 0x000000038200720c */ /* 0x080fe20003fc6270 */
[----:B---3--:R-:W-:Y:S01]  /*2ff60*/  @!P4 FFMA R17, R206, R198, R17 ;  /* 0x000000c6ce11c223 */ /* 0x008fe20000000011 */
[----:B------:R-:W-:Y:S01]  /*2ff70*/  P2R R121, PR, RZ, 0x10 ;  /* 0x00000010ff797803 */ /* 0x000fe20000000000 */
[----:B------:R-:W1:Y:S01]  /*2ff80*/  @!P3 S2R R204, SR_CgaCtaId ;  /* 0x0000000000ccb919 */ /* 0x000e620000008800 */
[----:B------:R-:W-:-:S02]  /*2ff90*/  ISETP.GE.AND P3, PT, R128, R3, PT ;  /* 0x000000038000720c */ /* 0x000fc40003f66270 */
[-C--:B------:R-:W-:Y:S01]  /*2ffa0*/  ISETP.GE.AND P4, PT, R28, R3.reuse, PT ;  /* 0x000000031c00720c */ /* 0x080fe20003f86270 */
[----:B------:R-:W2:Y:S01]  /*2ffb0*/  @!P2 S2R R214, SR_CgaCtaId ;  /* 0x0000000000d6a919 */ /* 0x000ea20000008800 */
[-C--:B------:R-:W-:Y:S02]  /*2ffc0*/  ISETP.GE.AND P2, PT, R30, R3.reuse, PT ;  /* 0x000000031e00720c */ /* 0x080fe40003f46270 */
[----:B------:R-:W-:Y:S01]  /*2ffd0*/  @!P1 MOV R25, 0x400 ;  /* 0x0000040000199802 */ /* 0x000fe20000000f00 */
[----:B------:R-:W-:Y:S01]  /*2ffe0*/  @!P5 LDS.U16 R111, [R220+0x391c] ;  /* 0x00391c00dc6fd984 */ /* 0x000fe20000000400 */
[----:B------:R-:W-:Y:S01]  /*2fff0*/  ISETP.GE.AND P5, PT, R116, R3, PT ;  /* 0x000000037400720c */ /* 0x000fe20003fa6270 */
[----:B------:R-:W3:Y:S01]  /*30000*/  @!P6 S2R R210, SR_CgaCtaId ;  /* 0x0000000000d2e919 */ /* 0x000ee20000008800 */
[----:B------:R-:W-:-:S03]  /*30010*/  ISETP.NE.AND P6, PT, R149, RZ, PT ;  /* 0x000000ff9500720c */ /* 0x000fc60003fc5270 */
[----:B------:R-:W2:Y:S01]  /*30020*/  @!P3 S2R R212, SR_CgaCtaId ;  /* 0x0000000000d4b919 */ /* 0x000ea20000008800 */
[-C--:B------:R-:W-:Y:S02]  /*30030*/  ISETP.GE.AND P3, PT, R106, R3.reuse, PT ;  /* 0x000000036a00720c */ /* 0x080fe40003f66270 */
[----:B------:R-:W-:Y:S01]  /*30040*/  P2R R145, PR, RZ, 0x40 ;  /* 0x00000040ff917803 */ /* 0x000fe20000000000 */
[----:B------:R-:W2:Y:S01]  /*30050*/  @!P2 S2R R226, SR_CgaCtaId ;  /* 0x0000000000e2a919 */ /* 0x000ea20000008800 */
[----:B------:R-:W-:-:S03]  /*30060*/  ISETP.GE.AND P2, PT, R34, R3, PT ;  /* 0x000000032200720c */ /* 0x000fc60003f46270 */
[----:B------:R-:W-:Y:S04]  /*30070*/  @!P5 LDS R143, [R81+0x4c] ;  /* 0x00004c00518fd984 */ /* 0x000fe80000000800 */
[----:B------:R5:W-:Y:S04]  /*30080*/  @!P6 LDS.U16 R35, [R131+0x471a] ;  /* 0x00471a008323e984 */ /* 0x000be80000000400 */
[----:B------:R-:W-:Y:S01]  /*30090*/  @!P6 LDS R135, [R81+0xb8] ;  /* 0x0000b8005187e984 */ /* 0x000fe20000000800 */
[----:B------:R-:W-:Y:S01]  /*300a0*/  ISETP.GE.AND P6, PT, R136, R3, PT ;  /* 0x000000038800720c */ /* 0x000fe20003fc6270 */
[----:B----4-:R-:W-:-:S02]  /*300b0*/  @!P2 HADD2.F32 R200, -RZ, R107.H0_H0 ;  /* 0x2000006bffc8a230 */ /* 0x010fc40000004100 */
[----:B------:R-:W4:Y:S01]  /*300c0*/  @!P3 LDS.U16 R109, [R218+0x389c] ;  /* 0x00389c00da6db984 */ /* 0x000f220000000400 */
[----:B-----5:R-:W-:Y:S02]  /*300d0*/  @!P0 MOV R131, 0x400 ;  /* 0x0000040000838802 */ /* 0x020fe40000000f00 */
[----:B------:R-:W-:Y:S01]  /*300e0*/  @!P2 FFMA R19, R216, R200, R19 ;  /* 0x000000c8d813a223 */ /* 0x000fe20000000013 */
[----:B------:R-:W5:Y:S01]  /*300f0*/  @!P3 LDS R139, [R81+0x44] ;  /* 0x00004400518bb984 */ /* 0x000f620000000800 */
[-C--:B------:R-:W-:Y:S02]  /*30100*/  ISETP.GE.AND P3, PT, R172, R3.reuse, PT ;  /* 0x00000003ac00720c */ /* 0x080fe40003f66270 */
[-C--:B------:R-:W-:Y:S01]  /*30110*/  ISETP.GE.AND P2, PT, R24, R3.reuse, PT ;  /* 0x000000031800720c */ /* 0x080fe20003f46270 */
[----:B------:R-:W-:Y:S01]  /*30120*/  @!P5 LDS.U16 R107, [R222+0x399c] ;  /* 0x00399c00de6bd984 */ /* 0x000fe20000000400 */
[----:B------:R-:W-:-:S03]  /*30130*/  ISETP.GE.AND P5, PT, R130, R3, PT ;  /* 0x000000038200720c */ /* 0x000fc60003fa6270 */
[----:B------:R0:W-:Y:S04]  /*30140*/  @!P6 LDS.U16 R27, [R133+0x479a] ;  /* 0x00479a00851be984 */ /* 0x0001e80000000400 */
[----:B------:R-:W-:Y:S01]  /*30150*/  @!P6 LDS R137, [R81+0xbc] ;  /* 0x0000bc005189e984 */ /* 0x000fe20000000800 */
[----:B------:R-:W-:-:S03]  /*30160*/  ISETP.GE.AND P6, PT, R132, R3, PT ;  /* 0x000000038400720c */ /* 0x000fc60003fc6270 */
[----:B------:R-:W5:Y:S01]  /*30170*/  @!P4 LDS R141, [R81+0x48] ;  /* 0x00004800518dc984 */ /* 0x000f620000000800 */
[----:B------:R-:W-:Y:S02]  /*30180*/  ISETP.GE.AND P4, PT, R134, R3, PT ;  /* 0x000000038600720c */ /* 0x000fe40003f86270 */
[----:B------:R-:W-:Y:S01]  /*30190*/  @!P5 MOV R31, 0x400 ;  /* 0x00000400001fd802 */ /* 0x000fe20000000f00 */
[----:B------:R-:W4:Y:S03]  /*301a0*/  @!P3 S2R R230, SR_CgaCtaId ;  /* 0x0000000000e6b919 */ /* 0x000f260000008800 */
[----:B---3--:R-:W-:Y:S01]  /*301b0*/  @!P5 LEA R31, R210, R31, 0x18 ;  /* 0x0000001fd21fd211 */ /* 0x008fe200078ec0ff */
[----:B------:R-:W3:Y:S01]  /*301c0*/  @!P1 S2R R202, SR_CgaCtaId ;  /* 0x0000000000ca9919 */ /* 0x000ee20000008800 */
[----:B------:R-:W-:Y:S02]  /*301d0*/  ISETP.NE.AND P5, PT, R129, RZ, PT ;  /* 0x000000ff8100720c */ /* 0x000fe40003fa5270 */
[----:B------:R-:W-:Y:S01]  /*301e0*/  @!P6 MOV R29, 0x400 ;  /* 0x00000400001de802 */ /* 0x000fe20000000f00 */
[----:B------:R-:W5:Y:S01]  /*301f0*/  @!P0 S2R R228, SR_CgaCtaId ;  /* 0x0000000000e48919 */ /* 0x000f620000008800 */
[----:B0-----:R-:W-:-:S02]  /*30200*/  P2R R133, PR, RZ, 0x20 ;  /* 0x00000020ff857803 */ /* 0x001fc40000000000 */
[----:B------:R-:W-:Y:S01]  /*30210*/  @!P6 LEA R208, R208, R29, 0x18 ;  /* 0x0000001dd0d0e211 */ /* 0x000fe200078ec0ff */
[----:B------:R-:W0:Y:S01]  /*30220*/  @!P2 LDS.U16 R115, [R224+0x3a1c] ;  /* 0x003a1c00e073a984 */ /* 0x000e220000000400 */
[----:B------:R-:W-:Y:S02]  /*30230*/  ISETP.GE.AND P6, PT, R30, R3, PT ;  /* 0x000000031e00720c */ /* 0x000fe40003fc6270 */
[----:B------:R-:W-:Y:S01]  /*30240*/  @!P4 MOV R23, 0x400 ;  /* 0x000004000017c802 */ /* 0x000fe20000000f00 */
[----:B------:R-:W0:Y:S02]  /*30250*/  @!P2 LDS R216, [R81+0x50] ;  /* 0x0000500051d8a984 */ /* 0x000e240000000800 */
[----:B------:R-:W-:Y:S01]  /*30260*/  @!P5 HADD2.F32 R198, -RZ, R33.H0_H0 ;  /* 0x20000021ffc6d230 */ /* 0x000fe20000004100 */
[----:B-1----:R-:W-:Y:S02]  /*30270*/  @!P4 LEA R204, R204, R23, 0x18 ;  /* 0x00000017ccccc211 */ /* 0x002fe400078ec0ff */
[----:B------:R-:W-:-:S02]  /*30280*/  ISETP.GE.AND P4, PT, R128, R3, PT ;  /* 0x000000038000720c */ /* 0x000fc40003f86270 */
[----:B------:R-:W-:Y:S01]  /*30290*/  @!P5 FFMA R17, R198, R119, R17 ;  /* 0x00000077c611d223 */ /* 0x000fe20000000011 */
[----:B------:R-:W-:Y:S02]  /*302a0*/  ISETP.GE.AND P5, PT, R106, R3, PT ;  /* 0x000000036a00720c */ /* 0x000fe40003fa6270 */
[----:B------:R-:W-:-:S04]  /*302b0*/  @!P6 MOV R129, 0x400 ;  /* 0x000004000081e802 */ /* 0x000fc80000000f00 */
[----:B--2---:R-:W-:Y:S02]  /*302c0*/  @!P6 LEA R226, R226, R129, 0x18 ;  /* 0x00000081e2e2e211 */ /* 0x004fe400078ec0ff */
[----:B------:R-:W-:Y:S02]  /*302d0*/  ISETP.GE.AND P6, PT, R106, R3, PT ;  /* 0x000000036a00720c */ /* 0x000fe40003fc6270 */
[----:B------:R-:W-:Y:S02]  /*302e0*/  @!P4 MOV R29, 0x400 ;  /* 0x00000400001dc802 */ /* 0x000fe40000000f00 */
[----:B------:R-:W-:Y:S02]  /*302f0*/  @!P3 MOV R129, 0x400 ;  /* 0x000004000081b802 */ /* 0x000fe40000000f00 */
[----:B------:R-:W-:Y:S02]  /*30300*/  @!P4 LEA R29, R212, R29, 0x18 ;  /* 0x0000001dd41dc211 */ /* 0x000fe400078ec0ff */
[----:B------:R-:W-:-:S02]  /*30310*/  ISETP.GE.AND P4, PT, R176, R3, PT ;  /* 0x00000003b000720c */ /* 0x000fc40003f86270 */
[----:B----4-:R-:W-:Y:S02]  /*30320*/  @!P3 LEA R230, R230, R129, 0x18 ;  /* 0x00000081e6e6b211 */ /* 0x010fe400078ec0ff */
[----:B------:R-:W-:Y:S02]  /*30330*/  ISETP.GE.AND P3, PT, R124, R3, PT ;  /* 0x000000037c00720c */ /* 0x000fe40003f66270 */
[----:B---3--:R-:W-:Y:S01]  /*30340*/  @!P1 LEA R25, R202, R25, 0x18 ;  /* 0x00000019ca199211 */ /* 0x008fe200078ec0ff */
[----:B------:R-:W-:Y:S01]  /*30350*/  @!P6 HADD2.F32 R202, -RZ, R109.H0_H0 ;  /* 0x2000006dffcae230 */ /* 0x000fe20000004100 */
[----:B------:R-:W-:Y:S02]  /*30360*/  ISETP.NE.AND P6, PT, R145, RZ, PT ;  /* 0x000000ff9100720c */ /* 0x000fe40003fc5270 */
[----:B-----5:R-:W-:Y:S02]  /*30370*/  @!P0 LEA R228, R228, R131, 0x18 ;  /* 0x00000083e4e48211 */ /* 0x020fe400078ec0ff */
[----:B------:R-:W-:Y:S01]  /*30380*/  @!P5 FFMA R19, R202, R139, R19 ;  /* 0x0000008bca13d223 */ /* 0x000fe20000000013 */
[----:B------:R-:W-:Y:S01]  /*30390*/  ISETP.GE.AND P5, PT, R122, R3, PT ;  /* 0x000000037a00720c */ /* 0x000fe20003fa6270 */
[----:B------:R-:W-:Y:S01]  /*303a0*/  @!P4 HADD2.F32 R21, -RZ, R21.H0_H0 ;  /* 0x20000015ff15c230 */ /* 0x000fe20000004100 */
[----:B------:R-:W-:-:S02]  /*303b0*/  P2R R131, PR, RZ, 0x10 ;  /* 0x00000010ff837803 */ /* 0x000fc40000000000 */
[----:B------:R-:W1:Y:S01]  /*303c0*/  @!P3 S2R R206, SR_CgaCtaId ;  /* 0x0000000000ceb919 */ /* 0x000e620000008800 */
[----:B------:R-:W-:Y:S01]  /*303d0*/  ISETP.GE.AND P3, PT, R120, R3, PT ;  /* 0x000000037800720c */ /* 0x000fe20003f66270 */
[----:B------:R-:W-:Y:S01]  /*303e0*/  @!P4 FFMA R196, R21, R117, R196 ;  /* 0x0000007515c4c223 */ /* 0x000fe200000000c4 */
[-C--:B------:R-:W-:Y:S01]  /*303f0*/  ISETP.GE.AND P4, PT, R28, R3.reuse, PT ;  /* 0x000000031c00720c */ /* 0x080fe20003f86270 */
[----:B------:R-:W-:Y:S01]  /*30400*/  @!P6 HADD2.F32 R200, -RZ, R35.H0_H0 ;  /* 0x20000023ffc8e230 */ /* 0x000fe20000004100 */
[----:B------:R-:W-:Y:S02]  /*30410*/  P2R R129, PR, RZ, 0x40 ;  /* 0x00000040ff817803 */ /* 0x000fe40000000000 */
[----:B------:R-:W-:Y:S02]  /*30420*/  P2R R21, PR, RZ, 0x8 ;  /* 0x00000008ff157803 */ /* 0x000fe40000000000 */
[----:B------:R-:W2:Y:S01]  /*30430*/  @!P5 S2R R210, SR_CgaCtaId ;  /* 0x0000000000d2d919 */ /* 0x000ea20000008800 */
[----:B------:R-:W-:Y:S01]  /*30440*/  ISETP.GE.AND P5, PT, R136, R3, PT ;  /* 0x000000038800720c */ /* 0x000fe20003fa6270 */
[----:B------:R-:W-:Y:S01]  /*30450*/  @!P6 FFMA R17, R200, R135, R17 ;  /* 0x00000087c811e223 */ /* 0x000fe20000000011 */
[----:B------:R-:W-:-:S02]  /*30460*/  ISETP.GE.AND P6, PT, R170, R3, PT ;  /* 0x00000003aa00720c */ /* 0x000fc40003fc6270 */
[----:B------:R-:W3:Y:S01]  /*30470*/  @!P3 S2R R212, SR_CgaCtaId ;  /* 0x0000000000d4b919 */ /* 0x000ee20000008800 */
[-C--:B------:R-:W-:Y:S01]  /*30480*/  ISETP.GE.AND P3, PT, R116, R3.reuse, PT ;  /* 0x000000037400720c */ /* 0x080fe20003f66270 */
[----:B------:R-:W-:Y:S01]  /*30490*/  @!P4 HADD2.F32 R198, -RZ, R111.H0_H0 ;  /* 0x2000006fffc6c230 */ /* 0x000fe20000004100 */
[----:B------:R-:W-:Y:S02]  /*304a0*/  ISETP.GE.AND P1, PT, R126, R3, PT ;  /* 0x000000037e00720c */ /* 0x000fe40003f26270 */
[----:B------:R-:W-:Y:S02]  /*304b0*/  P2R R139, PR, RZ, 0x10 ;  /* 0x00000010ff8b7803 */ /* 0x000fe40000000000 */
[----:B------:R-:W-:Y:S01]  /*304c0*/  @!P4 FFMA R19, R198, R141, R19 ;  /* 0x0000008dc613c223 */ /* 0x000fe20000000013 */
[-C--:B------:R-:W-:Y:S01]  /*304d0*/  ISETP.GE.AND P4, PT, R118, R3.reuse, PT ;  /* 0x000000037600720c */ /* 0x080fe20003f86270 */
[----:B------:R-:W-:Y:S01]  /*304e0*/  @!P5 HADD2.F32 R198, -RZ, R27.H0_H0 ;  /* 0x2000001bffc6d230 */ /* 0x000fe20000004100 */
[----:B------:R-:W-:Y:S01]  /*304f0*/  P2R R119, PR, RZ, 0x40 ;  /* 0x00000040ff777803 */ /* 0x000fe20000000000 */
[----:B------:R-:W4:Y:S01]  /*30500*/  @!P6 S2R R218, SR_CgaCtaId ;  /* 0x0000000000dae919 */ /* 0x000f220000008800 */
[----:B------:R-:W-:-:S02]  /*30510*/  ISETP.GE.AND P6, PT, R116, R3, PT ;  /* 0x000000037400720c */ /* 0x000fc40003fc6270 */
[----:B------:R-:W-:Y:S02]  /*30520*/  @!P3 HADD2.F32 R200, -RZ, R107.H0_H0 ;  /* 0x2000006bffc8b230 */ /* 0x000fe40000004100 */
[----:B------:R-:W-:Y:S01]  /*30530*/  @!P5 FFMA R17, R198, R137, R17 ;  /* 0x00000089c611d223 */ /* 0x000fe20000000011 */
[-C--:B------:R-:W-:Y:S01]  /*30540*/  ISETP.GE.AND P3, PT, R168, R3.reuse, PT ;  /* 0x00000003a800720c */ /* 0x080fe20003f66270 */
[----:B0-----:R-:W-:Y:S01]  /*30550*/  @!P2 HADD2.F32 R198, -RZ, R115.H0_H0 ;  /* 0x20000073ffc6a230 */ /* 0x001fe20000004100 */
[----:B------:R-:W-:Y:S01]  /*30560*/  ISETP.GE.AND P5, PT, R166, R3, PT ;  /* 0x00000003a600720c */ /* 0x000fe20003fa6270 */
[----:B------:R-:W0:Y:S01]  /*30570*/  @!P0 LDS.U16 R115, [R228+0x3b1c] ;  /* 0x003b1c00e4738984 */ /* 0x000e220000000400 */
[----:B------:R-:W-:-:S04]  /*30580*/  @!P1 MOV R23, 0x400 ;  /* 0x0000040000179802 */ /* 0x000fc80000000f00 */
[----:B------:R-:W-:Y:S01]  /*30590*/  @!P1 LEA R23, R214, R23, 0x18 ;  /* 0x00000017d6179211 */ /* 0x000fe200078ec0ff */
[----:B------:R-:W-:Y:S01]  /*305a0*/  @!P6 FFMA R19, R200, R143, R19 ;  /* 0x0000008fc813e223 */ /* 0x000fe20000000013 */
[----:B------:R-:W5:Y:S01]  /*305b0*/  @!P4 S2R R214, SR_CgaCtaId ;  /* 0x0000000000d6c919 */ /* 0x000f620000008800 */
[-C--:B------:R-:W-:Y:S02]  /*305c0*/  ISETP.GE.AND P4, PT, R30, R3.reuse, PT ;  /* 0x000000031e00720c */ /* 0x080fe40003f86270 */
[----:B------:R-:W-:Y:S01]  /*305d0*/  @!P2 FFMA R19, R216, R198, R19 ;  /* 0x000000c6d813a223 */ /* 0x000fe20000000013 */
[----:B------:R-:W0:Y:S01]  /*305e0*/  @!P3 S2R R200, SR_CgaCtaId ;  /* 0x0000000000c8b919 */ /* 0x000e220000008800 */
[-C--:B------:R-:W-:Y:S02]  /*305f0*/  ISETP.GE.AND P3, PT, R132, R3.reuse, PT ;  /* 0x000000038400720c */ /* 0x080fe40003f66270 */
[-C--:B------:R-:W-:Y:S01]  /*30600*/  ISETP.GE.AND P6, PT, R124, R3.reuse, PT ;  /* 0x000000037c00720c */ /* 0x080fe20003fc6270 */
[----:B------:R-:W5:Y:S01]  /*30610*/  @!P5 S2R R220, SR_CgaCtaId ;  /* 0x0000000000dcd919 */ /* 0x000f620000008800 */
[----:B------:R-:W-:-:S02]  /*30620*/  ISETP.GE.AND P5, PT, R164, R3, PT ;  /* 0x00000003a400720c */ /* 0x000fc40003fa6270 */
[----:B------:R-:W-:Y:S01]  /*30630*/  LOP3.LUT P1, RZ, R113, 0x1000, RZ, 0xc0, !PT ;  /* 0x0000100071ff7812 */ /* 0x000fe2000782c0ff */
[----:B------:R-:W-:Y:S01]  /*30640*/  @!P0 LDS R143, [R81+0x58] ;  /* 0x00005800518f8984 */ /* 0x000fe20000000800 */
[----:B------:R-:W-:Y:S02]  /*30650*/  P2R R153, PR, RZ, 0x20 ;  /* 0x00000020ff997803 */ /* 0x000fe40000000000 */
[-C--:B------:R-:W-:Y:S01]  /*30660*/  ISETP.GE.AND P2, PT, R162, R3.reuse, PT ;  /* 0x00000003a200720c */ /* 0x080fe20003f46270 */
[----:B------:R-:W0:Y:S03]  /*30670*/  @!P4 LDS.U16 R111, [R226+0x3a9c] ;  /* 0x003a9c00e26fc984 */ /* 0x000e260000000400 */
[----:B------:R-:W-:Y:S01]  /*30680*/  P2R R169, PR, RZ, 0x4 ;  /* 0x00000004ffa97803 */ /* 0x000fe20000000000 */
[----:B------:R-:W0:Y:S01]  /*30690*/  @!P4 LDS R141, [R81+0x54] ;  /* 0x00005400518dc984 */ /* 0x000e220000000800 */
[----:B------:R-:W-:-:S02]  /*306a0*/  ISETP.GE.AND P4, PT, R134, R3, PT ;  /* 0x000000038600720c */ /* 0x000fc40003f86270 */
[----:B------:R-:W-:Y:S01]  /*306b0*/  @!P6 MOV R35, 0x400 ;  /* 0x000004000023e802 */ /* 0x000fe20000000f00 */
[----:B------:R-:W-:Y:S01]  /*306c0*/  @!P3 LDS R137, [R81+0xc4] ;  /* 0x0000c4005189b984 */ /* 0x000fe20000000800 */
[----:B------:R-:W-:Y:S02]  /*306d0*/  P2R R159, PR, RZ, 0x10 ;  /* 0x00000010ff9f7803 */ /* 0x000fe40000000000 */
[----:B-1----:R-:W-:Y:S01]  /*306e0*/  @!P6 LEA R35, R206, R35, 0x18 ;  /* 0x00000023ce23e211 */ /* 0x002fe200078ec0ff */
[----:B------:R-:W-:Y:S01]  /*306f0*/  @!P3 LDS.U16 R109, [R208+0x489a] ;  /* 0x00489a00d06db984 */ /* 0x000fe20000000400 */
[-C--:B------:R-:W-:Y:S02]  /*30700*/  ISETP.GE.AND P3, PT, R160, R3.reuse, PT ;  /* 0x00000003a000720c */ /* 0x080fe40003f66270 */
[----:B------:R-:W-:Y:S01]  /*30710*/  ISETP.NE.AND P6, PT, R119, RZ, PT ;  /* 0x000000ff7700720c */ /* 0x000fe20003fc5270 */
[----:B------:R-:W1:Y:S01]  /*30720*/  @!P5 S2R R216, SR_CgaCtaId ;  /* 0x0000000000d8d919 */ /* 0x000e620000008800 */
[----:B------:R-:W-:-:S02]  /*30730*/  ISETP.GE.AND P5, PT, R122, R3, PT ;  /* 0x000000037a00720c */ /* 0x000fc40003fa6270 */
[----:B------:R-:W-:Y:S01]  /*30740*/  P2R R161, PR, RZ, 0x40 ;  /* 0x00000040ffa17803 */ /* 0x000fe20000000000 */
[----:B------:R-:W-:Y:S04]  /*30750*/  @!P4 LDS R202, [R81+0xc0] ;  /* 0x0000c00051cac984 */ /* 0x000fe80000000800 */
[----:B------:R-:W1:Y:S01]  /*30760*/  @!P4 LDS.U16 R107, [R204+0x481a] ;  /* 0x00481a00cc6bc984 */ /* 0x000e620000000400 */
[----:B------:R-:W-:Y:S01]  /*30770*/  ISETP.GE.AND P4, PT, R172, R3, PT ;  /* 0x00000003ac00720c */ /* 0x000fe20003f86270 */
[----:B------:R-:W1:Y:S01]  /*30780*/  @!P3 S2R R224, SR_CgaCtaId ;  /* 0x0000000000e0b919 */ /* 0x000e620000008800 */
[----:B------:R-:W-:-:S03]  /*30790*/  ISETP.NE.AND P3, PT, R21, RZ, PT ;  /* 0x000000ff1500720c */ /* 0x000fc60003f65270 */
[----:B------:R-:W-:Y:S01]  /*307a0*/  @!P5 MOV R33, 0x400 ;  /* 0x000004000021d802 */ /* 0x000fe20000000f00 */
[----:B------:R-:W1:Y:S01]  /*307b0*/  @!P1 LDS.U16 R0, [R0+0x4f18] ;  /* 0x004f180000009984 */ /* 0x000e620000000400 */
[----:B------:R-:W-:Y:S02]  /*307c0*/  P2R R155, PR, RZ, 0x8 ;  /* 0x00000008ff9b7803 */ /* 0x000fe40000000000 */
[----:B--2---:R-:W-:Y:S01]  /*307d0*/  @!P5 LEA R33, R210, R33, 0x18 ;  /* 0x00000021d221d211 */ /* 0x004fe200078ec0ff */
[----:B------:R-:W2:Y:S01]  /*307e0*/  @!P2 S2R R222, SR_CgaCtaId ;  /* 0x0000000000dea919 */ /* 0x000ea20000008800 */
[----:B------:R-:W-:Y:S02]  /*307f0*/  ISETP.GE.AND P5, PT, R166, R3, PT ;  /* 0x00000003a600720c */ /* 0x000fe40003fa6270 */
[----:B------:R-:W-:Y:S01]  /*30800*/  @!P6 MOV R119, 0x400 ;  /* 0x000004000077e802 */ /* 0x000fe20000000f00 */
[----:B------:R-:W-:Y:S01]  /*30810*/  @!P4 LDS.U16 R117, [R230+0x3b9c] ;  /* 0x003b9c00e675c984 */ /* 0x000fe20000000400 */
[----:B------:R-:W-:-:S03]  /*30820*/  @!P3 MOV R27, 0x400 ;  /* 0x00000400001bb802 */ /* 0x000fc60000000f00 */
[----:B------:R-:W-:Y:S01]  /*30830*/  @!P4 LDS R145, [R81+0x5c] ;  /* 0x00005c005191c984 */ /* 0x000fe20000000800 */
[----:B------:R-:W-:Y:S02]  /*30840*/  ISETP.GE.AND P4, PT, R118, R3, PT ;  /* 0x000000037600720c */ /* 0x000fe40003f86270 */
[----:B---3--:R-:W-:Y:S01]  /*30850*/  @!P3 LEA R27, R212, R27, 0x18 ;  /* 0x0000001bd41bb211 */ /* 0x008fe200078ec0ff */
[----:B------:R-:W-:Y:S01]  /*30860*/  @!P6 LDS R204, [R81+0x60] ;  /* 0x0000600051cce984 */ /* 0x000fe20000000800 */
[----:B------:R-:W-:Y:S02]  /*30870*/  ISETP.GE.AND P3, PT, R168, R3, PT ;  /* 0x00000003a800720c */ /* 0x000fe40003f66270 */
[----:B------:R-:W-:Y:S01]  /*30880*/  @!P5 MOV R151, 0x400 ;  /* 0x000004000097d802 */ /* 0x000fe20000000f00 */
[----:B------:R-:W3:Y:S01]  /*30890*/  @!P1 LDS R135, [R81+0xf8] ;  /* 0x0000f80051879984 */ /* 0x000ee20000000800 */
[----:B----4-:R-:W-:Y:S02]  /*308a0*/  @!P6 LEA R119, R218, R119, 0x18 ;  /* 0x00000077da77e211 */ /* 0x010fe400078ec0ff */
[----:B-----5:R-:W-:-:S02]  /*308b0*/  @!P5 LEA R151, R220, R151, 0x18 ;  /* 0x00000097dc97d211 */ /* 0x020fc400078ec0ff */
[----:B------:R-:W-:Y:S02]  /*308c0*/  ISETP.NE.AND P5, PT, R153, RZ, PT ;  /* 0x000000ff9900720c */ /* 0x000fe40003fa5270 */
[----:B------:R-:W-:Y:S01]  /*308d0*/  @!P4 MOV R21, 0x400 ;  /* 0x000004000015c802 */ /* 0x000fe20000000f00 */
[----:B------:R-:W4:Y:S01]  /*308e0*/  @!P6 LDS.U16 R119, [R119+0x3c1c] ;  /* 0x003c1c007777e984 */ /* 0x000f220000000400 */
[----:B------:R-:W-:Y:S02]  /*308f0*/  ISETP.GE.AND P6, PT, R160, R3, PT ;  /* 0x00000003a000720c */ /* 0x000fe40003fc6270 */
[----:B------:R-:W-:Y:S02]  /*30900*/  @!P4 LEA R21, R214, R21, 0x18 ;  /* 0x00000015d615c211 */ /* 0x000fe400078ec0ff */
[----:B------:R-:W-:Y:S02]  /*30910*/  ISETP.GE.AND P4, PT, R30, R3, PT ;  /* 0x000000031e00720c */ /* 0x000fe40003f86270 */
[----:B------:R-:W-:-:S04]  /*30920*/  @!P3 MOV R147, 0x400 ;  /* 0x000004000093b802 */ /* 0x000fc80000000f00 */
[----:B0-----:R-:W-:Y:S01]  /*30930*/  @!P3 LEA R149, R200, R147, 0x18 ;  /* 0x00000093c895b211 */ /* 0x001fe200078ec0ff */
[----:B------:R-:W-:Y:S01]  /*30940*/  @!P0 HADD2.F32 R200, -RZ, R115.H0_H0 ;  /* 0x20000073ffc88230 */ /* 0x000fe20000004100 */
[----:B------:R-:W-:Y:S02]  /*30950*/  @!P5 MOV R147, 0x400 ;  /* 0x000004000093d802 */ /* 0x000fe40000000f00 */
[----:B------:R-:W-:Y:S02]  /*30960*/  @!P6 MOV R153, 0x400 ;  /* 0x000004000099e802 */ /* 0x000fe40000000f00 */
[----:B-1----:R-:W-:Y:S01]  /*30970*/  @!P5 LEA R216, R216, R147, 0x18 ;  /* 0x00000093d8d8d211 */ /* 0x002fe200078ec0ff */
[----:B------:R-:W-:Y:S01]  /*30980*/  @!P4 HADD2.F32 R198, -RZ, R111.H0_H0 ;  /* 0x2000006fffc6c230 */ /* 0x000fe20000004100 */
[----:B------:R-:W-:Y:S01]  /*30990*/  @!P3 LDS R147, [R81+0x64] ;  /* 0x000064005193b984 */ /* 0x000fe20000000800 */
[----:B------:R-:W-:Y:S02]  /*309a0*/  @!P6 LEA R153, R224, R153, 0x18 ;  /* 0x00000099e099e211 */ /* 0x000fe400078ec0ff */
[-C--:B------:R-:W-:Y:S01]  /*309b0*/  ISETP.GE.AND P6, PT, R132, R3.reuse, PT ;  /* 0x000000038400720c */ /* 0x080fe20003fc6270 */
[----:B------:R-:W0:Y:S01]  /*309c0*/  @!P3 LDS.U16 R111, [R149+0x3c9c] ;  /* 0x003c9c00956fb984 */ /* 0x000e220000000400 */
[----:B------:R-:W-:Y:S01]  /*309d0*/  ISETP.GE.AND P3, PT, R158, R3, PT ;  /* 0x000000039e00720c */ /* 0x000fe20003f66270 */
[----:B------:R-:W-:Y:S01]  /*309e0*/  @!P4 FFMA R19, R198, R141, R19 ;  /* 0x0000008dc613c223 */ /* 0x000fe20000000013 */
[----:B------:R-:W-:-:S02]  /*309f0*/  ISETP.NE.AND P4, PT, R159, RZ, PT ;  /* 0x000000ff9f00720c */ /* 0x000fc40003f85270 */
[----:B------:R-:W-:Y:S01]  /*30a00*/  @!P2 MOV R141, 0x400 ;  /* 0x00000400008da802 */ /* 0x000fe20000000f00 */
[----:B------:R-:W-:-:S03]  /*30a10*/  @!P0 FFMA R19, R200, R143, R19 ;  /* 0x0000008fc8138223 */ /* 0x000fc60000000013 */
[----:B--2---:R-:W-:Y:S02]  /*30a20*/  @!P2 LEA R222, R222, R141, 0x18 ;  /* 0x0000008ddedea211 */ /* 0x004fe400078ec0ff */
[----:B------:R-:W-:Y:S02]  /*30a30*/  P2R R141, PR, RZ, 0x1 ;  /* 0x00000001ff8d7803 */ /* 0x000fe40000000000 */
[----:B------:R-:W-:Y:S01]  /*30a40*/  LOP3.LUT P0, RZ, R113, 0x1000, RZ, 0xc0, !PT ;  /* 0x0000100071ff7812 */ /* 0x000fe2000780c0ff */
[----:B------:R-:W1:Y:S01]  /*30a50*/  @!P3 S2R R206, SR_CgaCtaId ;  /* 0x0000000000ceb919 */ /* 0x000e620000008800 */
[----:B------:R-:W-:Y:S01]  /*30a60*/  ISETP.GE.AND P3, PT, R172, R3, PT ;  /* 0x00000003ac00720c */ /* 0x000fe20003f66270 */
[----:B------:R-:W-:Y:S02]  /*30a70*/  @!P4 HADD2.F32 R198, -RZ, R107.H0_H0 ;  /* 0x2000006bffc6c230 */ /* 0x000fe40000004100 */
[----:B------:R-:W-:Y:S01]  /*30a80*/  @!P1 HADD2.F32 R107, -RZ, R0.H0_H0 ;  /* 0x20000000ff6b9230 */ /* 0x000fe20000004100 */
[----:B------:R-:W-:Y:S01]  /*30a90*/  ISETP.NE.AND P1, PT, R157, RZ, PT ;  /* 0x000000ff9d00720c */ /* 0x000fe20003f25270 */
[----:B------:R-:W-:-:S02]  /*30aa0*/  @!P6 HADD2.F32 R0, -RZ, R109.H0_H0 ;  /* 0x2000006dff00e230 */ /* 0x000fc40000004100 */
[----:B------:R-:W-:Y:S01]  /*30ab0*/  @!P4 FFMA R17, R202, R198, R17 ;  /* 0x000000c6ca11c223 */ /* 0x000fe20000000011 */
[----:B------:R-:W-:Y:S01]  /*30ac0*/  ISETP.GE.AND P4, PT, R156, R3, PT ;  /* 0x000000039c00720c */ /* 0x000fe20003f86270 */
[----:B------:R-:W-:Y:S02]  /*30ad0*/  @!P2 LDS.U16 R115, [R222+0x3e1c] ;  /* 0x003e1c00de73a984 */ /* 0x000fe40000000400 */
[----:B------:R-:W-:Y:S01]  /*30ae0*/  @!P6 FFMA R17, R0, R137, R17 ;  /* 0x000000890011e223 */ /* 0x000fe20000000011 */
[----:B------:R-:W-:Y:S01]  /*30af0*/  ISETP.GE.AND P6, PT, R166, R3, PT ;  /* 0x00000003a600720c */ /* 0x000fe20003fc6270 */
[----:B---3--:R-:W-:Y:S01]  /*30b00*/  @!P0 FFMA R196, R107, R135, R196 ;  /* 0x000000876bc48223 */ /* 0x008fe200000000c4 */
[----:B------:R-:W-:Y:S01]  /*30b10*/  @!P3 HADD2.F32 R198, -RZ, R117.H0_H0 ;  /* 0x20000075ffc6b230 */ /* 0x000fe20000004100 */
[----:B------:R-:W-:Y:S01]  /*30b20*/  ISETP.GE.AND P0, PT, R154, R3, PT ;  /* 0x000000039a00720c */ /* 0x000fe20003f06270 */
[----:B------:R-:W2:Y:S03]  /*30b30*/  @!P5 LDS.U16 R109, [R216+0x3d9c] ;  /* 0x003d9c00d86dd984 */ /* 0x000ea60000000400 */
[----:B------:R-:W-:Y:S01]  /*30b40*/  @!P3 FFMA R19, R198, R145, R19 ;  /* 0x00000091c613b223 */ /* 0x000fe20000000013 */
[-C--:B------:R-:W-:Y:S01]  /*30b50*/  ISETP.GE.AND P3, PT, R152, R3.reuse, PT ;  /* 0x000000039800720c */ /* 0x080fe20003f66270 */
[----:B------:R-:W3:Y:S01]  /*30b60*/  @!P4 S2R R157, SR_CgaCtaId ;  /* 0x00000000009dc919 */ /* 0x000ee20000008800 */
[----:B------:R-:W-:-:S02]  /*30b70*/  ISETP.GE.AND P4, PT, R130, R3, PT ;  /* 0x000000038200720c */ /* 0x000fc40003f86270 */
[----:B------:R-:W-:Y:S01]  /*30b80*/  P2R R165, PR, RZ, 0x8 ;  /* 0x00000008ffa57803 */ /* 0x000fe20000000000 */
[----:B------:R-:W-:Y:S01]  /*30b90*/  @!P6 LDS R143, [R81+0x68] ;  /* 0x00006800518fe984 */ /* 0x000fe20000000800 */
[----:B------:R-:W-:Y:S02]  /*30ba0*/  ISETP.NE.AND P6, PT, R161, RZ, PT ;  /* 0x000000ffa100720c */ /* 0x000fe40003fc5270 */
[----:B------:R-:W-:Y:S01]  /*30bb0*/  P2R R167, PR, RZ, 0x10 ;  /* 0x00000010ffa77803 */ /* 0x000fe20000000000 */
[----:B------:R-:W5:Y:S01]  /*30bc0*/  @!P0 S2R R159, SR_CgaCtaId ;  /* 0x00000000009f8919 */ /* 0x000f620000008800 */
[-C--:B------:R-:W-:Y:S02]  /*30bd0*/  ISETP.GE.AND P0, PT, R104, R3.reuse, PT ;  /* 0x000000036800720c */ /* 0x080fe40003f06270 */
[----:B------:R-:W-:Y:S01]  /*30be0*/  P2R R137, PR, RZ, 0x40 ;  /* 0x00000040ff897803 */ /* 0x000fe20000000000 */
[----:B------:R-:W1:Y:S01]  /*30bf0*/  @!P3 S2R R198, SR_CgaCtaId ;  /* 0x0000000000c6b919 */ /* 0x000e620000008800 */
[-C--:B------:R-:W-:Y:S01]  /*30c00*/  ISETP.GE.AND P3, PT, R166, R3.reuse, PT ;  /* 0x00000003a600720c */ /* 0x080fe20003f66270 */
[----:B------:R-:W-:Y:S04]  /*30c10*/  @!P4 LDS R135, [R81+0xc8] ;  /* 0x0000c8005187c984 */ /* 0x000fe80000000800 */
[----:B----4-:R-:W-:Y:S01]  /*30c20*/  @!P6 HADD2.F32 R0, -RZ, R119.H0_H0 ;  /* 0x20000077ff00e230 */ /* 0x010fe20000004100 */
[----:B------:R-:W4:Y:S01]  /*30c30*/  @!P4 LDS.U16 R31, [R31+0x491a] ;  /* 0x00491a001f1fc984 */ /* 0x000f220000000400 */
[----:B------:R-:W-:-:S03]  /*30c40*/  ISETP.GE.AND P4, PT, R128, R3, PT ;  /* 0x000000038000720c */ /* 0x000fc60003f86270 */
[----:B------:R-:W-:Y:S01]  /*30c50*/  @!P6 FFMA R19, R204, R0, R19 ;  /* 0x00000000cc13e223 */ /* 0x000fe20000000013 */
[----:B------:R-:W-:Y:S01]  /*30c60*/  @!P1 LDS R117, [R81+0xfc] ;  /* 0x0000fc0051759984 */ /* 0x000fe20000000800 */
[----:B------:R-:W-:-:S03]  /*30c70*/  ISETP.GE.AND P6, PT, R156, R3, PT ;  /* 0x000000039c00720c */ /* 0x000fc60003fc6270 */
[----:B------:R2:W4:Y:S01]  /*30c80*/  @!P3 LDS.U16 R107, [R151+0x3d1c] ;  /* 0x003d1c00976bb984 */ /* 0x0005220000000400 */
[----:B------:R-:W-:-:S03]  /*30c90*/  ISETP.GE.AND P3, PT, R168, R3, PT ;  /* 0x00000003a800720c */ /* 0x000fc60003f66270 */
[----:B------:R-:W4:Y:S01]  /*30ca0*/  @!P1 LDS.U16 R25, [R25+0x4f98] ;  /* 0x004f980019199984 */ /* 0x000f220000000400 */
[----:B------:R-:W-:-:S03]  /*30cb0*/  ISETP.GE.AND P1, PT, R14, R3, PT ;  /* 0x000000030e00720c */ /* 0x000fc60003f26270 */
[----:B------:R-:W-:Y:S04]  /*30cc0*/  @!P4 LDS.U16 R29, [R29+0x499a] ;  /* 0x00499a001d1dc984 */ /* 0x000fe80000000400 */
[----:B------:R-:W-:Y:S01]  /*30cd0*/  @!P4 LDS R119, [R81+0xcc] ;  /* 0x0000cc005177c984 */ /* 0x000fe20000000800 */
[-C--:B------:R-:W-:Y:S01]  /*30ce0*/  ISETP.GE.AND P4, PT, R126, R3.reuse, PT ;  /* 0x000000037e00720c */ /* 0x080fe20003f86270 */
[----:B0-----:R-:W-:Y:S01]  /*30cf0*/  @!P3 HADD2.F32 R0, -RZ, R111.H0_H0 ;  /* 0x2000006fff00b230 */ /* 0x001fe20000004100 */
[----:B------:R-:W0:Y:S01]  /*30d00*/  @!P0 S2R R161, SR_CgaCtaId ;  /* 0x0000000000a18919 */ /* 0x000e220000008800 */
[----:B------:R-:W-:-:S03]  /*30d10*/  ISETP.GE.AND P0, PT, R22, R3, PT ;  /* 0x000000031600720c */ /* 0x000fc60003f06270 */
[----:B------:R-:W-:Y:S01]  /*30d20*/  @!P3 FFMA R19, R0, R147, R19 ;  /* 0x000000930013b223 */ /* 0x000fe20000000013 */
[----:B------:R-:W-:Y:S01]  /*30d30*/  @!P2 LDS R204, [R81+0x70] ;  /* 0x0000700051cca984 */ /* 0x000fe20000000800 */
[----:B------:R-:W-:Y:S02]  /*30d40*/  ISETP.GE.AND P2, PT, R160, R3, PT ;  /* 0x00000003a000720c */ /* 0x000fe40003f46270 */
[----:B------:R-:W-:Y:S01]  /*30d50*/  ISETP.NE.AND P3, PT, R165, RZ, PT ;  /* 0x000000ffa500720c */ /* 0x000fe20003f65270 */
[----:B------:R-:W4:Y:S01]  /*30d60*/  @!P1 S2R R200, SR_CgaCtaId ;  /* 0x0000000000c89919 */ /* 0x000f220000008800 */
[----:B------:R-:W-:Y:S02]  /*30d70*/  @!P6 MOV R0, 0x400 ;  /* 0x000004000000e802 */ /* 0x000fe40000000f00 */
[----:B------:R-:W-:Y:S01]  /*30d80*/  P2R R165, PR, RZ, 0x2 ;  /* 0x00000002ffa57803 */ /* 0x000fe20000000000 */
[----:B------:R-:W-:Y:S01]  /*30d90*/  @!P4 LDS.U16 R23, [R23+0x4a1a] ;  /* 0x004a1a001717c984 */ /* 0x000fe20000000400 */
[----:B---3--:R-:W-:-:S03]  /*30da0*/  @!P6 LEA R157, R157, R0, 0x18 ;  /* 0x000000009d9de211 */ /* 0x008fc600078ec0ff */
[----:B------:R-:W-:Y:S01]  /*30db0*/  @!P4 LDS R202, [R81+0xd0] ;  /* 0x0000d00051cac984 */ /* 0x000fe20000000800 */
[-C--:B------:R-:W-:Y:S01]  /*30dc0*/  ISETP.GE.AND P4, PT, R154, R3.reuse, PT ;  /* 0x000000039a00720c */ /* 0x080fe20003f86270 */
[----:B------:R-:W3:Y:S02]  /*30dd0*/  @!P0 S2R R163, SR_CgaCtaId ;  /* 0x0000000000a38919 */ /* 0x000ee40000008800 */
[----:B--2---:R-:W-:Y:S02]  /*30de0*/  @!P3 MOV R151, 0x400 ;  /* 0x000004000097b802 */ /* 0x004fe40000000f00 */
[----:B------:R-:W-:Y:S01]  /*30df0*/  ISETP.GE.AND P0, PT, R158, R3, PT ;  /* 0x000000039e00720c */ /* 0x000fe20003f06270 */
[----:B------:R2:W-:Y:S01]  /*30e00*/  @!P2 LDS.U16 R111, [R153+0x3e9c] ;  /* 0x003e9c00996fa984 */ /* 0x0005e20000000400 */
[----:B-1----:R-:W-:-:S03]  /*30e10*/  @!P3 LEA R151, R198, R151, 0x18 ;  /* 0x00000097c697b211 */ /* 0x002fc600078ec0ff */
[----:B------:R-:W-:Y:S01]  /*30e20*/  @!P2 LDS R147, [R81+0x74] ;  /* 0x000074005193a984 */ /* 0x000fe20000000800 */
[----:B------:R-:W-:Y:S02]  /*30e30*/  ISETP.GE.AND P2, PT, R104, R3, PT ;  /* 0x000000036800720c */ /* 0x000fe40003f46270 */
[----:B------:R-:W-:Y:S01]  /*30e40*/  @!P4 MOV R0, 0x400 ;  /* 0x000004000000c802 */ /* 0x000fe20000000f00 */
[----:B------:R-:W1:Y:S01]  /*30e50*/  @!P5 LDS R145, [R81+0x6c] ;  /* 0x00006c005191d984 */ /* 0x000e620000000800 */
[----:B--2---:R-:W-:Y:S02]  /*30e60*/  @!P1 MOV R153, 0x400 ;  /* 0x0000040000999802 */ /* 0x004fe40000000f00 */
[----:B-----5:R-:W-:Y:S02]  /*30e70*/  @!P4 LEA R159, R159, R0, 0x18 ;  /* 0x000000009f9fc211 */ /* 0x020fe400078ec0ff */
[----:B------:R-:W-:Y:S02]  /*30e80*/  ISETP.NE.AND P4, PT, R167, RZ, PT ;  /* 0x000000ffa700720c */ /* 0x000fe40003f85270 */
[----:B------:R-:W-:-:S02]  /*30e90*/  P2R R167, PR, RZ, 0x8 ;  /* 0x00000008ffa77803 */ /* 0x000fc40000000000 */
[----:B------:R-:W-:Y:S02]  /*30ea0*/  ISETP.GE.AND P3, PT, R22, R3, PT ;  /* 0x000000031600720c */ /* 0x000fe40003f66270 */
[----:B------:R-:W-:Y:S02]  /*30eb0*/  @!P2 MOV R0, 0x400 ;  /* 0x000004000000a802 */ /* 0x000fe40000000f00 */
[----:B----4-:R-:W-:Y:S01]  /*30ec0*/  @!P1 LEA R153, R200, R153, 0x18 ;  /* 0x00000099c8999211 */ /* 0x010fe200078ec0ff */
[----:B------:R-:W-:Y:S01]  /*30ed0*/  @!P5 HADD2.F32 R200, -RZ, R109.H0_H0 ;  /* 0x2000006dffc8d230 */ /* 0x000fe20000004100 */
[----:B0-----:R-:W-:Y:S02]  /*30ee0*/  @!P2 LEA R161, R161, R0, 0x18 ;  /* 0x00000000a1a1a211 */ /* 0x001fe400078ec0ff */
[----:B------:R-:W-:Y:S02]  /*30ef0*/  ISETP.GE.AND P2, PT, R166, R3, PT ;  /* 0x00000003a600720c */ /* 0x000fe40003f46270 */
[----:B------:R-:W-:-:S02]  /*30f00*/  LOP3.LUT P1, RZ, R113, 0x800, RZ, 0xc0, !PT ;  /* 0x0000080071ff7812 */ /* 0x000fc4000782c0ff */
[----:B------:R-:W-:Y:S02]  /*30f10*/  @!P0 MOV R149, 0x400 ;  /* 0x0000040000958802 */ /* 0x000fe40000000f00 */
[----:B------:R-:W-:Y:S02]  /*30f20*/  @!P3 MOV R0, 0x400 ;  /* 0x000004000000b802 */ /* 0x000fe40000000f00 */
[----:B------:R-:W-:Y:S02]  /*30f30*/  @!P0 LEA R149, R206, R149, 0x18 ;  /* 0x00000095ce958211 */ /* 0x000fe400078ec0ff */
[----:B---3--:R-:W-:Y:S01]  /*30f40*/  @!P3 LEA R163, R163, R0, 0x18 ;  /* 0x00000000a3a3b211 */ /* 0x008fe200078ec0ff */
[----:B------:R-:W-:Y:S01]  /*30f50*/  @!P4 HADD2.F32 R0, -RZ, R31.H0_H0 ;  /* 0x2000001fff00c230 */ /* 0x000fe20000004100 */
[----:B------:R-:W-:Y:S01]  /*30f60*/  ISETP.GE.AND P3, PT, R128, R3, PT ;  /* 0x000000038000720c */ /* 0x000fe20003f66270 */
[----:B------:R-:W-:Y:S02]  /*30f70*/  @!P2 HADD2.F32 R198, -RZ, R107.H0_H0 ;  /* 0x2000006bffc6a230 */ /* 0x000fe40000004100 */
[----:B------:R-:W-:-:S02]  /*30f80*/  @!P1 HADD2.F32 R25, -RZ, R25.H0_H0 ;  /* 0x20000019ff199230 */ /* 0x000fc40000004100 */
[----:B------:R-:W-:Y:S01]  /*30f90*/  @!P4 FFMA R17, R0, R135, R17 ;  /* 0x000000870011c223 */ /* 0x000fe20000000011 */
[----:B------:R-:W-:Y:S01]  /*30fa0*/  ISETP.GE.AND P4, PT, R150, R3, PT ;  /* 0x000000039600720c */ /* 0x000fe20003f86270 */
[----:B------:R-:W-:Y:S01]  /*30fb0*/  @!P2 FFMA R19, R198, R143, R19 ;  /* 0x0000008fc613a223 */ /* 0x000fe20000000013 */
[----:B------:R-:W-:Y:S01]  /*30fc0*/  ISETP.NE.AND P2, PT, R169, RZ, PT ;  /* 0x000000ffa900720c */ /* 0x000fe20003f45270 */
[----:B------:R-:W-:Y:S01]  /*30fd0*/  @!P1 FFMA R196, R25, R117, R196 ;  /* 0x0000007519c49223 */ /* 0x000fe200000000c4 */
[----:B------:R-:W-:Y:S01]  /*30fe0*/  ISETP.GE.AND P1, PT, R126, R3, PT ;  /* 0x000000037e00720c */ /* 0x000fe20003f26270 */
[----:B------:R-:W0:Y:S01]  /*30ff0*/  @!P0 LDS.U16 R25, [R149+0x3f1c] ;  /* 0x003f1c0095198984 */ /* 0x000e220000000400 */
[----:B-1----:R-:W-:Y:S01]  /*31000*/  @!P5 FFMA R19, R200, R145, R19 ;  /* 0x00000091c813d223 */ /* 0x002fe20000000013 */
[----:B------:R-:W-:Y:S01]  /*31010*/  ISETP.GE.AND P5, PT, R148, R3, PT ;  /* 0x000000039400720c */ /* 0x000fe20003fa6270 */
[----:B------:R-:W-:Y:S01]  /*31020*/  @!P3 HADD2.F32 R198, -RZ, R29.H0_H0 ;  /* 0x2000001dffc6b230 */ /* 0x000fe20000004100 */
[----:B------:R-:W-:Y:S01]  /*31030*/  P2R R29, PR, RZ, 0x10 ;  /* 0x00000010ff1d7803 */ /* 0x000fe20000000000 */
[----:B------:R-:W-:Y:S01]  /*31040*/  @!P6 LDS R135, [R81+0x7c] ;  /* 0x00007c005187e984 */ /* 0x000fe20000000800 */
[----:B------:R-:W-:Y:S01]  /*31050*/  FFMA R37, R196, R2, R37 ;  /* 0x00000002c4257223 */ /* 0x000fe20000000025 */
[----:B------:R-:W-:-:S02]  /*31060*/  IMAD.MOV.U32 R196, RZ, RZ, RZ ;  /* 0x000000ffffc47224 */ /* 0x000fc400078e00ff */
[----:B------:R-:W-:Y:S01]  /*31070*/  @!P3 FFMA R17, R198, R119, R17 ;  /* 0x00000077c611b223 */ /* 0x000fe20000000011 */
[----:B------:R-:W1:Y:S01]  /*31080*/  @!P4 S2R R200, SR_CgaCtaId ;  /* 0x0000000000c8c919 */ /* 0x000e620000008800 */
[-C--:B------:R-:W-:Y:S01]  /*31090*/  ISETP.GE.AND P3, PT, R160, R3.reuse, PT ;  /* 0x00000003a000720c */ /* 0x080fe20003f66270 */
[----:B------:R-:W-:Y:S01]  /*310a0*/  @!P2 HADD2.F32 R0, -RZ, R115.H0_H0 ;  /* 0x20000073ff00a230 */ /* 0x000fe20000004100 */
[-C--:B------:R-:W-:Y:S01]  /*310b0*/  ISETP.GE.AND P4, PT, R10, R3.reuse, PT ;  /* 0x000000030a00720c */ /* 0x080fe20003f86270 */
[----:B------:R-:W2:Y:S01]  /*310c0*/  @!P0 LDS R119, [R81+0x78] ;  /* 0x0000780051778984 */ /* 0x000ea20000000800 */
[-C--:B------:R-:W-:Y:S02]  /*310d0*/  ISETP.GE.AND P0, PT, R124, R3.reuse, PT ;  /* 0x000000037c00720c */ /* 0x080fe40003f06270 */
[----:B------:R-:W-:Y:S01]  /*310e0*/  @!P2 FFMA R19, R204, R0, R19 ;  /* 0x00000000cc13a223 */ /* 0x000fe20000000013 */
[----:B------:R-:W-:Y:S01]  /*310f0*/  @!P1 HADD2.F32 R0, -RZ, R23.H0_H0 ;  /* 0x20000017ff009230 */ /* 0x000fe20000004100 */
[----:B------:R-:W-:Y:S01]  /*31100*/  P2R R169, PR, RZ, 0x1 ;  /* 0x00000001ffa97803 */ /* 0x000fe20000000000 */
[----:B------:R-:W3:Y:S01]  /*31110*/  @!P6 LDS.U16 R23, [R157+0x3f9c] ;  /* 0x003f9c009d17e984 */ /* 0x000ee20000000400 */
[----:B------:R-:W-:-:S02]  /*31120*/  ISETP.GE.AND P2, PT, R16, R3, PT ;  /* 0x000000031000720c */ /* 0x000fc40003f46270 */
[----:B------:R-:W-:Y:S01]  /*31130*/  @!P1 FFMA R17, R202, R0, R17 ;  /* 0x00000000ca119223 */ /* 0x000fe20000000011 */
[----:B------:R-:W-:Y:S01]  /*31140*/  @!P3 HADD2.F32 R198, -RZ, R111.H0_H0 ;  /* 0x2000006fffc6b230 */ /* 0x000fe20000004100 */
[-C--:B------:R-:W-:Y:S01]  /*31150*/  ISETP.GE.AND P1, PT, R104, R3.reuse, PT ;  /* 0x000000036800720c */ /* 0x080fe20003f26270 */
[----:B------:R-:W4:Y:S01]  /*31160*/  @!P4 S2R R210, SR_CgaCtaId ;  /* 0x0000000000d2c919 */ /* 0x000f220000008800 */
[----:B------:R-:W-:Y:S02]  /*31170*/  ISETP.GE.AND P4, PT, R12, R3, PT ;  /* 0x000000030c00720c */ /* 0x000fe40003f86270 */
[----:B------:R-:W-:Y:S01]  /*31180*/  @!P3 FFMA R19, R198, R147, R19 ;  /* 0x00000093c613b223 */ /* 0x000fe20000000013 */
[----:B------:R-:W-:Y:S01]  /*31190*/  @!P0 LDS.U16 R35, [R35+0x4a9a] ;  /* 0x004a9a0023238984 */ /* 0x000fe20000000400 */
[-C--:B------:R-:W-:Y:S02]  /*311a0*/  ISETP.GE.AND P3, PT, R6, R3.reuse, PT ;  /* 0x000000030600720c */ /* 0x080fe40003f66270 */
[-C--:B------:R-:W-:Y:S01]  /*311b0*/  ISETP.GE.AND P6, PT, R8, R3.reuse, PT ;  /* 0x000000030800720c */ /* 0x080fe20003fc6270 */
[----:B------:R-:W-:Y:S01]  /*311c0*/  @!P0 LDS R115, [R81+0xd4] ;  /* 0x0000d40051738984 */ /* 0x000fe20000000800 */
[----:B------:R-:W-:-:S02]  /*311d0*/  ISETP.GE.AND P0, PT, R154, R3, PT ;  /* 0x000000039a00720c */ /* 0x000fc40003f06270 */
[----:B------:R-:W-:Y:S01]  /*311e0*/  @!P5 MOV R147, 0x400 ;  /* 0x000004000093d802 */ /* 0x000fe20000000f00 */
[----:B------:R-:W5:Y:S02]  /*311f0*/  @!P2 S2R R208, SR_CgaCtaId ;  /* 0x0000000000d0a919 */ /* 0x000f640000008800 */
[----:B------:R-:W4:Y:S01]  /*31200*/  @!P4 S2R R202, SR_CgaCtaId ;  /* 0x0000000000cac919 */ /* 0x000f220000008800 */
[----:B------:R-:W-:Y:S01]  /*31210*/  ISETP.NE.AND P4, PT, R29, RZ, PT ;  /* 0x000000ff1d00720c */ /* 0x000fe20003f85270 */
[----:B------:R0:W3:Y:S06]  /*31220*/  @!P1 LDS.U16 R107, [R161+0x301e] ;  /* 0x00301e00a16b9984 */ /* 0x0000ec0000000400 */
[----:B------:R-:W-:Y:S04]  /*31230*/  @!P0 LDS R204, [R81+0x80] ;  /* 0x0000800051cc8984 */ /* 0x000fe80000000800 */
[----:B------:R-:W-:Y:S01]  /*31240*/  @!P0 LDS.U16 R29, [R159+0x401c] ;  /* 0x00401c009f1d8984 */ /* 0x000fe20000000400 */
[----:B------:R-:W-:-:S02]  /*31250*/  ISETP.GE.AND P0, PT, R22, R3, PT ;  /* 0x000000031600720c */ /* 0x000fc40003f06270 */
[----:B------:R-:W-:Y:S01]  /*31260*/  @!P4 MOV R145, 0x400 ;  /* 0x000004000091c802 */ /* 0x000fe20000000f00 */
[----:B------:R-:W-:Y:S01]  /*31270*/  @!P1 LDS R0, [R81] ;  /* 0x0000000051009984 */ /* 0x000fe20000000800 */
[----:B------:R-:W-:Y:S02]  /*31280*/  ISETP.NE.AND P1, PT, R165, RZ, PT ;  /* 0x000000ffa500720c */ /* 0x000fe40003f25270 */
[----:B-1----:R-:W-:Y:S01]  /*31290*/  @!P4 LEA R145, R200, R145, 0x18 ;  /* 0x00000091c891c211 */ /* 0x002fe200078ec0ff */
[----:B------:R-:W1:Y:S01]  /*312a0*/  @!P3 S2R R212, SR_CgaCtaId ;  /* 0x0000000000d4b919 */ /* 0x000e620000008800 */
[-C--:B------:R-:W-:Y:S02]  /*312b0*/  ISETP.GE.AND P3, PT, R122, R3.reuse, PT ;  /* 0x000000037a00720c */ /* 0x080fe40003f66270 */
[----:B------:R-:W-:Y:S01]  /*312c0*/  P2R R165, PR, RZ, 0x10 ;  /* 0x00000010ffa57803 */ /* 0x000fe20000000000 */
[----:B------:R-:W4:Y:S01]  /*312d0*/  @!P6 S2R R214, SR_CgaCtaId ;  /* 0x0000000000d6e919 */ /* 0x000f220000008800 */
[----:B------:R-:W-:Y:S01]  /*312e0*/  ISETP.GE.AND P4, PT, R6, R3, PT ;  /* 0x000000030600720c */ /* 0x000fe20003f86270 */
[----:B------:R-:W3:Y:S01]  /*312f0*/  @!P5 S2R R206, SR_CgaCtaId ;  /* 0x0000000000ced919 */ /* 0x000ee20000008800 */
[----:B------:R2:W-:Y:S04]  /*31300*/  @!P0 LDS.U16 R111, [R163+0x311e] ;  /* 0x00311e00a36f8984 */ /* 0x0005e80000000400 */
[----:B------:R5:W3:Y:S07]  /*31310*/  @!P1 LDS.U16 R109, [R153+0x309e] ;  /* 0x00309e00996d9984 */ /* 0x000aee0000000400 */
[----:B0-----:R-:W-:Y:S01]  /*31320*/  @!P4 MOV R161, 0x400 ;  /* 0x0000040000a1c802 */ /* 0x001fe20000000f00 */
[----:B------:R-:W0:Y:S01]  /*31330*/  @!P1 LDS R149, [R81+0x4] ;  /* 0x0000040051959984 */ /* 0x000e220000000800 */
[----:B--2---:R-:W-:-:S02]  /*31340*/  P2R R163, PR, RZ, 0x2 ;  /* 0x00000002ffa37803 */ /* 0x004fc40000000000 */
[-C--:B------:R-:W-:Y:S01]  /*31350*/  ISETP.GE.AND P1, PT, R158, R3.reuse, PT ;  /* 0x000000039e00720c */ /* 0x080fe20003f26270 */
[----:B------:R-:W-:Y:S01]  /*31360*/  @!P0 LDS R157, [R81+0x8] ;  /* 0x00000800519d8984 */ /* 0x000fe20000000800 */
[----:B------:R-:W-:Y:S02]  /*31370*/  ISETP.GE.AND P0, PT, R12, R3, PT ;  /* 0x000000030c00720c */ /* 0x000fe40003f06270 */
[----:B-----5:R-:W-:Y:S01]  /*31380*/  @!P2 MOV R153, 0x400 ;  /* 0x000004000099a802 */ /* 0x020fe20000000f00 */
[----:B------:R-:W-:Y:S03]  /*31390*/  @!P3 LDS R117, [R81+0xd8] ;  /* 0x0000d8005175b984 */ /* 0x000fe60000000800 */
[----:B------:R-:W-:Y:S01]  /*313a0*/  @!P2 LEA R153, R208, R153, 0x18 ;  /* 0x00000099d099a211 */ /* 0x000fe200078ec0ff */
[----:B------:R-:W-:Y:S01]  /*313b0*/  @!P3 LDS.U16 R33, [R33+0x4b1a] ;  /* 0x004b1a002121b984 */ /* 0x000fe20000000400 */
[----:B------:R-:W-:-:S02]  /*313c0*/  ISETP.NE.AND P3, PT, R167, RZ, PT ;  /* 0x000000ffa700720c */ /* 0x000fc40003f65270 */
[----:B-1----:R-:W-:Y:S01]  /*313d0*/  @!P4 LEA R161, R212, R161, 0x18 ;  /* 0x000000a1d4a1c211 */ /* 0x002fe200078ec0ff */
[----:B------:R-:W-:Y:S01]  /*313e0*/  @!P1 HADD2.F32 R198, -RZ, R25.H0_H0 ;  /* 0x20000019ffc69230 */ /* 0x000fe20000004100 */
[----:B------:R-:W-:Y:S02]  /*313f0*/  ISETP.GE.AND P4, PT, R156, R3, PT ;  /* 0x000000039c00720c */ /* 0x000fe40003f86270 */
[----:B------:R-:W-:Y:S02]  /*31400*/  @!P0 MOV R25, 0x400 ;  /* 0x0000040000198802 */ /* 0x000fe40000000f00 */
[----:B------:R-:W-:Y:S01]  /*31410*/  @!P1 FFMA R19, R198, R119, R19 ;  /* 0x00000077c6139223 */ /* 0x000fe20000000013 */
[----:B------:R-:W-:Y:S01]  /*31420*/  @!P6 MOV R119, 0x400 ;  /* 0x000004000077e802 */ /* 0x000fe20000000f00 */
[----:B------:R-:W-:Y:S01]  /*31430*/  IMAD.MOV.U32 R198, RZ, RZ, RZ ;  /* 0x000000ffffc67224 */ /* 0x000fe200078e00ff */
[----:B------:R-:W-:Y:S02]  /*31440*/  ISETP.GE.AND P1, PT, R104, R3, PT ;  /* 0x000000036800720c */ /* 0x000fe40003f26270 */
[----:B------:R1:W2:Y:S01]  /*31450*/  @!P3 LDS.U16 R31, [R151+0x409c] ;  /* 0x00409c00971fb984 */ /* 0x0002a20000000400 */
[----:B----4-:R-:W-:-:S02]  /*31460*/  @!P6 LEA R214, R214, R119, 0x18 ;  /* 0x00000077d6d6e211 */ /* 0x010fc400078ec0ff */
[----:B---3--:R-:W-:Y:S01]  /*31470*/  @!P5 LEA R147, R206, R147, 0x18 ;  /* 0x00000093ce93d211 */ /* 0x008fe200078ec0ff */
[----:B------:R-:W3:Y:S01]  /*31480*/  @!P3 LDS R143, [R81+0x84] ;  /* 0x00008400518fb984 */ /* 0x000ee20000000800 */
[----:B------:R-:W-:Y:S02]  /*31490*/  P2R R167, PR, RZ, 0x20 ;  /* 0x00000020ffa77803 */ /* 0x000fe40000000000 */
[----:B------:R-:W-:Y:S02]  /*314a0*/  ISETP.GE.AND P5, PT, R10, R3, PT ;  /* 0x000000030a00720c */ /* 0x000fe40003fa6270 */
[----:B-1----:R-:W-:Y:S01]  /*314b0*/  @!P0 LEA R151, R202, R25, 0x18 ;  /* 0x00000019ca978211 */ /* 0x002fe200078ec0ff */
[----:B------:R-:W-:Y:S01]  /*314c0*/  @!P4 HADD2.F32 R202, -RZ, R23.H0_H0 ;  /* 0x20000017ffcac230 */ /* 0x000fe20000004100 */
[----:B------:R1:W4:Y:S01]  /*314d0*/  @!P2 LDS.U16 R25, [R153+0x319e] ;  /* 0x00319e009919a984 */ /* 0x0003220000000400 */
[----:B------:R-:W-:Y:S01]  /*314e0*/  ISETP.NE.AND P0, PT, R169, RZ, PT ;  /* 0x000000ffa900720c */ /* 0x000fe20003f05270 */
[----:B------:R-:W-:Y:S01]  /*314f0*/  @!P1 HADD2.F32 R107, -RZ, R107.H0_H0 ;  /* 0x2000006bff6b9230 */ /* 0x000fe20000004100 */
[----:B------:R-:W-:Y:S01]  /*31500*/  ISETP.NE.AND P1, PT, R163, RZ, PT ;  /* 0x000000ffa300720c */ /* 0x000fe20003f25270 */
[----:B------:R-:W-:Y:S01]  /*31510*/  @!P4 FFMA R19, R202, R135, R19 ;  /* 0x00000087ca13c223 */ /* 0x000fe20000000013 */
[-C--:B------:R-:W-:Y:S01]  /*31520*/  ISETP.GE.AND P4, PT, R154, R3.reuse, PT ;  /* 0x000000039a00720c */ /* 0x080fe20003f86270 */
[----:B------:R-:W5:Y:S01]  /*31530*/  @!P2 LDS R135, [R81+0xc] ;  /* 0x00000c005187a984 */ /* 0x000f620000000800 */
[----:B------:R-:W-:-:S02]  /*31540*/  ISETP.GE.AND P2, PT, R146, R3, PT ;  /* 0x000000039200720c */ /* 0x000fc40003f46270 */
[----:B-1----:R-:W-:Y:S02]  /*31550*/  P2R R153, PR, RZ, 0x40 ;  /* 0x00000040ff997803 */ /* 0x002fe40000000000 */
[----:B------:R-:W-:Y:S02]  /*31560*/  ISETP.GE.AND P6, PT, R104, R3, PT ;  /* 0x000000036800720c */ /* 0x000fe40003fc6270 */
[----:B------:R-:W-:Y:S01]  /*31570*/  @!P5 MOV R159, 0x400 ;  /* 0x00000400009fd802 */ /* 0x000fe20000000f00 */
[----:B------:R-:W-:Y:S02]  /*31580*/  @!P0 HADD2.F32 R200, -RZ, R35.H0_H0 ;  /* 0x20000023ffc88230 */ /* 0x000fe40000004100 */
[----:B------:R-:W-:Y:S01]  /*31590*/  @!P1 HADD2.F32 R109, -RZ, R109.H0_H0 ;  /* 0x2000006dff6d9230 */ /* 0x000fe20000004100 */
[----:B------:R-:W-:Y:S02]  /*315a0*/  @!P5 LEA R159, R210, R159, 0x18 ;  /* 0x0000009fd29fd211 */ /* 0x000fe400078ec0ff */
[----:B------:R-:W-:Y:S01]  /*315b0*/  @!P0 FFMA R17, R200, R115, R17 ;  /* 0x00000073c8118223 */ /* 0x000fe20000000011 */
[----:B------:R-:W-:Y:S01]  /*315c0*/  ISETP.GE.AND P0, PT, R182, R3, PT ;  /* 0x00000003b600720c */ /* 0x000fe20003f06270 */
[----:B------:R-:W1:Y:S01]  /*315d0*/  @!P2 S2R R206, SR_CgaCtaId ;  /* 0x0000000000cea919 */ /* 0x000e620000008800 */
[----:B------:R-:W-:-:S02]  /*315e0*/  @!P4 HADD2.F32 R200, -RZ, R29.H0_H0 ;  /* 0x2000001dffc8c230 */ /* 0x000fc40000004100 */
[----:B------:R-:W-:Y:S01]  /*315f0*/  @!P6 FFMA R198, R0, R107, RZ ;  /* 0x0000006b00c6e223 */ /* 0x000fe200000000ff */
[----:B------:R-:W-:Y:S02]  /*31600*/  ISETP.GE.AND P6, PT, R122, R3, PT ;  /* 0x000000037a00720c */ /* 0x000fe40003fc6270 */
[----:B------:R-:W-:Y:S01]  /*31610*/  P2R R107, PR, RZ, 0x4 ;  /* 0x00000004ff6b7803 */ /* 0x000fe20000000000 */
[----:B0-----:R-:W-:Y:S01]  /*31620*/  @!P1 FFMA R198, R109, R149, R198 ;  /* 0x000000956dc69223 */ /* 0x001fe200000000c6 */
[-C--:B------:R-:W-:Y:S01]  /*31630*/  ISETP.GE.AND P2, PT, R22, R3.reuse, PT ;  /* 0x000000031600720c */ /* 0x080fe20003f46270 */
[----:B--2---:R-:W-:Y:S01]  /*31640*/  @!P3 HADD2.F32 R202, -RZ, R31.H0_H0 ;  /* 0x2000001fffcab230 */ /* 0x004fe20000004100 */
[----:B------:R-:W-:Y:S01]  /*31650*/  ISETP.GE.AND P1, PT, R144, R3, PT ;  /* 0x000000039000720c */ /* 0x000fe20003f26270 */
[----:B------:R-:W-:Y:S01]  /*31660*/  @!P4 FFMA R19, R204, R200, R19 ;  /* 0x000000c8cc13c223 */ /* 0x000fe20000000013 */
[----:B------:R-:W0:Y:S01]  /*31670*/  @!P0 S2R R23, SR_CgaCtaId ;  /* 0x0000000000178919 */ /* 0x000e220000008800 */
[----:B------:R-:W-:-:S02]  /*31680*/  ISETP.NE.AND P4, PT, R165, RZ, PT ;  /* 0x000000ffa500720c */ /* 0x000fc40003f85270 */
[----:B---3--:R-:W-:Y:S01]  /*31690*/  @!P3 FFMA R19, R202, R143, R19 ;  /* 0x0000008fca13b223 */ /* 0x008fe20000000013 */
[----:B------:R-:W-:Y:S01]  /*316a0*/  ISETP.NE.AND P3, PT, R155, RZ, PT ;  /* 0x000000ff9b00720c */ /* 0x000fe20003f65270 */
[----:B------:R-:W-:Y:S02]  /*316b0*/  @!P6 HADD2.F32 R0, -RZ, R33.H0_H0 ;  /* 0x20000021ff00e230 */ /* 0x000fe40000004100 */
[----:B------:R2:W-:Y:S01]  /*316c0*/  @!P5 LDS.U16 R33, [R159+0x321e] ;  /* 0x00321e009f21d984 */ /* 0x0005e20000000400 */
[----:B------:R-:W-:Y:S01]  /*316d0*/  ISETP.GE.AND P5, PT, R26, R3, PT ;  /* 0x000000031a00720c */ /* 0x000fe20003fa6270 */
[----:B------:R-:W-:Y:S02]  /*316e0*/  @!P2 HADD2.F32 R111, -RZ, R111.H0_H0 ;  /* 0x2000006fff6fa230 */ /* 0x000fe40000004100 */
[----:B------:R-:W-:Y:S01]  /*316f0*/  @!P6 FFMA R17, R0, R117, R17 ;  /* 0x000000750011e223 */ /* 0x000fe20000000011 */
[----:B------:R-:W-:Y:S01]  /*31700*/  ISETP.GE.AND P6, PT, R18, R3, PT ;  /* 0x000000031200720c */ /* 0x000fe20003fc6270 */
[----:B------:R-:W3:Y:S01]  /*31710*/  @!P1 S2R R200, SR_CgaCtaId ;  /* 0x0000000000c89919 */ /* 0x000ee20000008800 */
[----:B------:R-:W-:Y:S01]  /*31720*/  ISETP.NE.AND P1, PT, R125, RZ, PT ;  /* 0x000000ff7d00720c */ /* 0x000fe20003f25270 */
[----:B------:R-:W-:Y:S01]  /*31730*/  @!P2 FFMA R198, R111, R157, R198 ;  /* 0x0000009d6fc6a223 */ /* 0x000fe200000000c6 */
[----:B------:R-:W-:Y:S01]  /*31740*/  ISETP.GE.AND P2, PT, R142, R3, PT ;  /* 0x000000038e00720c */ /* 0x000fe20003f46270 */
[----:B------:R-:W1:Y:S01]  /*31750*/  @!P4 LDS.U16 R29, [R145+0x411c] ;  /* 0x00411c00911dc984 */ /* 0x000e620000000400 */
[----:B------:R-:W-:-:S02]  /*31760*/  P2R R157, PR, RZ, 0x8 ;  /* 0x00000008ff9d7803 */ /* 0x000fc40000000000 */
[----:B------:R-:W-:Y:S01]  /*31770*/  @!P0 MOV R0, 0x400 ;  /* 0x0000040000008802 */ /* 0x000fe20000000f00 */
[----:B------:R-:W-:Y:S01]  /*31780*/  @!P3 LDS R115, [R81+0xdc] ;  /* 0x0000dc005173b984 */ /* 0x000fe20000000800 */
[----:B--2---:R-:W-:Y:S02]  /*31790*/  P2R R159, PR, RZ, 0x1 ;  /* 0x00000001ff9f7803 */ /* 0x004fe40000000000 */
[----:B------:R-:W-:Y:S01]  /*317a0*/  P2R R165, PR, RZ, 0x2 ;  /* 0x00000002ffa57803 */ /* 0x000fe20000000000 */
[----:B------:R-:W2:Y:S01]  /*317b0*/  @!P5 S2R R212, SR_CgaCtaId ;  /* 0x0000000000d4d919 */ /* 0x000ea20000008800 */
[----:B------:R-:W-:Y:S01]  /*317c0*/  ISETP.NE.AND P5, PT, R167, RZ, PT ;  /* 0x000000ffa700720c */ /* 0x000fe20003fa5270 */
[----:B------:R-:W2:Y:S01]  /*317d0*/  @!P6 S2R R208, SR_CgaCtaId ;  /* 0x0000000000d0e919 */ /* 0x000ea20000008800 */
[-C--:B------:R-:W-:Y:S02]  /*317e0*/  ISETP.GE.AND P6, PT, R20, R3.reuse, PT ;  /* 0x000000031400720c */ /* 0x080fe40003fc6270 */
[----:B------:R-:W-:Y:S01]  /*317f0*/  P2R R163, PR, RZ, 0x20 ;  /* 0x00000020ffa37803 */ /* 0x000fe20000000000 */
[----:B------:R-:W-:Y:S01]  /*31800*/  @!P3 LDS.U16 R27, [R27+0x4b9a] ;  /* 0x004b9a001b1bb984 */ /* 0x000fe20000000400 */
[----:B------:R-:W-:-:S02]  /*31810*/  ISETP.GE.AND P3, PT, R10, R3, PT ;  /* 0x000000030a00720c */ /* 0x000fc40003f66270 */
[----:B0-----:R-:W-:Y:S01]  /*31820*/  @!P0 LEA R0, R23, R0, 0x18 ;  /* 0x0000000017008211 */ /* 0x001fe200078ec0ff */
[----:B------:R-:W0:Y:S01]  /*31830*/  @!P2 S2R R202, SR_CgaCtaId ;  /* 0x0000000000caa919 */ /* 0x000e220000008800 */
[-C--:B------:R-:W-:Y:S02]  /*31840*/  ISETP.GE.AND P2, PT, R12, R3.reuse, PT ;  /* 0x000000030c00720c */ /* 0x080fe40003f46270 */
[-C--:B------:R-:W-:Y:S01]  /*31850*/  ISETP.GE.AND P0, PT, R144, R3.reuse, PT ;  /* 0x000000039000720c */ /* 0x080fe20003f06270 */
[----:B------:R-:W-:Y:S04]  /*31860*/  @!P5 LDS R119, [R81+0x8c] ;  /* 0x00008c005177d984 */ /* 0x000fe80000000800 */
[----:B------:R-:W-:Y:S01]  /*31870*/  @!P5 LDS.U16 R31, [R147+0x419c] ;  /* 0x00419c00931fd984 */ /* 0x000fe20000000400 */
[-C--:B------:R-:W-:Y:S01]  /*31880*/  ISETP.GE.AND P5, PT, R16, R3.reuse, PT ;  /* 0x000000031000720c */ /* 0x080fe20003fa6270 */
[----:B------:R-:W2:Y:S01]  /*31890*/  @!P1 S2R R204, SR_CgaCtaId ;  /* 0x0000000000cc9919 */ /* 0x000ea20000008800 */
[----:B------:R-:W2:Y:S01]  /*318a0*/  @!P6 S2R R210, SR_CgaCtaId ;  /* 0x0000000000d2e919 */ /* 0x000ea20000008800 */
[----:B------:R-:W-:-:S04]  /*318b0*/  ISETP.GE.AND P6, PT, R32, R3, PT ;  /* 0x000000032000720c */ /* 0x000fc80003fc6270 */
[----:B------:R-:W-:Y:S01]  /*318c0*/  @!P0 MOV R23, 0x400 ;  /* 0x0000040000178802 */ /* 0x000fe20000000f00 */
[----:B------:R-:W-:Y:S01]  /*318d0*/  @!P3 LDS R143, [R81+0x10] ;  /* 0x00001000518fb984 */ /* 0x000fe20000000800 */
[----:B------:R-:W-:-:S04]  /*318e0*/  ISETP.GE.AND P3, PT, R6, R3, PT ;  /* 0x000000030600720c */ /* 0x000fc80003f66270 */
[----:B----4-:R-:W-:Y:S01]  /*318f0*/  @!P5 HADD2.F32 R25, -RZ, R25.H0_H0 ;  /* 0x20000019ff19d230 */ /* 0x010fe20000004100 */
[----:B------:R4:W-:Y:S04]  /*31900*/  @!P2 LDS.U16 R35, [R151+0x329e] ;  /* 0x00329e009723a984 */ /* 0x0009e80000000400 */
[----:B-----5:R-:W-:Y:S01]  /*31910*/  @!P5 FFMA R198, R25, R135, R198 ;  /* 0x0000008719c6d223 */ /* 0x020fe200000000c6 */
[----:B------:R-:W-:Y:S01]  /*31920*/  ISETP.GE.AND P5, PT, R142, R3, PT ;  /* 0x000000038e00720c */ /* 0x000fe20003fa6270 */
[----:B------:R-:W-:Y:S01]  /*31930*/  @!P2 LDS R149, [R81+0x14] ;  /* 0x000014005195a984 */ /* 0x000fe20000000800 */
[----:B------:R-:W-:Y:S02]  /*31940*/  ISETP.NE.AND P2, PT, R107, RZ, PT ;  /* 0x000000ff6b00720c */ /* 0x000fe40003f45270 */
[----:B---3--:R-:W-:Y:S01]  /*31950*/  @!P0 LEA R135, R200, R23, 0x18 ;  /* 0x00000017c8878211 */ /* 0x008fe200078ec0ff */
[----:B------:R-:W3:Y:S01]  /*31960*/  @!P6 S2R R216, SR_CgaCtaId ;  /* 0x0000000000d8e919 */ /* 0x000ee20000008800 */
[----:B------:R-:W-:-:S02]  /*31970*/  ISETP.GE.AND P0, PT, R20, R3, PT ;  /* 0x000000031400720c */ /* 0x000fc40003f06270 */
[----:B------:R-:W-:Y:S01]  /*31980*/  ISETP.GE.AND P6, PT, R114, R3, PT ;  /* 0x000000037200720c */ /* 0x000fe20003fc6270 */
[----:B------:R5:W-:Y:S01]  /*31990*/  @!P3 LDS.U16 R107, [R161+0x331e] ;  /* 0x00331e00a16bb984 */ /* 0x000be20000000400 */
[----:B------:R-:W-:-:S03]  /*319a0*/  @!P1 MOV R23, 0x400 ;  /* 0x0000040000179802 */ /* 0x000fc60000000f00 */
[----:B------:R-:W-:Y:S01]  /*319b0*/  @!P3 LDS R145, [R81+0x18] ;  /* 0x000018005191b984 */ /* 0x000fe20000000800 */
[----:B------:R-:W-:Y:S02]  /*319c0*/  ISETP.GE.AND P3, PT, R18, R3, PT ;  /* 0x000000031200720c */ /* 0x000fe40003f66270 */
[----:B------:R-:W-:Y:S01]  /*319d0*/  @!P5 MOV R25, 0x400 ;  /* 0x000004000019d802 */ /* 0x000fe20000000f00 */
[----:B------:R-:W5:Y:S01]  /*319e0*/  @!P4 LDS R117, [R81+0x88] ;  /* 0x000088005175c984 */ /* 0x000f620000000800 */
[----:B------:R-:W-:Y:S02]  /*319f0*/  @!P2 MOV R111, 0x400 ;  /* 0x00000400006fa802 */ /* 0x000fe40000000f00 */
[----:B0-----:R-:W-:Y:S01]  /*31a00*/  @!P5 LEA R25, R202, R25, 0x18 ;  /* 0x00000019ca19d211 */ /* 0x001fe200078ec0ff */
[----:B------:R-:W0:Y:S01]  /*31a10*/  @!P6 S2R R218, SR_CgaCtaId ;  /* 0x0000000000dae919 */ /* 0x000e220000008800 */
[----:B------:R-:W-:Y:S01]  /*31a20*/  ISETP.GE.AND P5, PT, R26, R3, PT ;  /* 0x000000031a00720c */ /* 0x000fe20003fa6270 */
[----:B-1----:R-:W-:Y:S01]  /*31a30*/  @!P4 HADD2.F32 R202, -RZ, R29.H0_H0 ;  /* 0x2000001dffcac230 */ /* 0x002fe20000004100 */
[----:B--2---:R-:W-:-:S02]  /*31a40*/  @!P1 LEA R23, R204, R23, 0x18 ;  /* 0x00000017cc179211 */ /* 0x004fc400078ec0ff */
[----:B------:R-:W-:Y:S02]  /*31a50*/  @!P2 LEA R125, R206, R111, 0x18 ;  /* 0x0000006fce7da211 */ /* 0x000fe400078ec0ff */
[----:B------:R-:W-:Y:S02]  /*31a60*/  ISETP.GE.AND P1, PT, R32, R3, PT ;  /* 0x000000032000720c */ /* 0x000fe40003f26270 */
[----:B------:R-:W-:Y:S02]  /*31a70*/  @!P3 MOV R111, 0x400 ;  /* 0x00000400006fb802 */ /* 0x000fe40000000f00 */
[----:B----4-:R-:W-:Y:S02]  /*31a80*/  @!P0 MOV R151, 0x400 ;  /* 0x0000040000978802 */ /* 0x010fe40000000f00 */
[----:B------:R-:W-:Y:S02]  /*31a90*/  @!P3 LEA R111, R208, R111, 0x18 ;  /* 0x0000006fd06fb211 */ /* 0x000fe400078ec0ff */
[----:B------:R-:W-:-:S02]  /*31aa0*/  ISETP.NE.AND P6, PT, R153, RZ, PT ;  /* 0x000000ff9900720c */ /* 0x000fc40003fc5270 */
[----:B------:R-:W-:Y:S02]  /*31ab0*/  @!P5 MOV R153, 0x400 ;  /* 0x000004000099d802 */ /* 0x000fe40000000f00 */
[----:B------:R-:W-:Y:S01]  /*31ac0*/  @!P0 LEA R210, R210, R151, 0x18 ;  /* 0x00000097d2d28211 */ /* 0x000fe200078ec0ff */
[----:B------:R-:W-:Y:S01]  /*31ad0*/  @!P3 LDS.U16 R111, [R111+0x341e] ;  /* 0x00341e006f6fb984 */ /* 0x000fe20000000400 */
[----:B------:R-:W-:Y:S02]  /*31ae0*/  @!P1 MOV R155, 0x400 ;  /* 0x00000400009b9802 */ /* 0x000fe40000000f00 */
[----:B------:R-:W-:Y:S01]  /*31af0*/  @!P5 LEA R153, R212, R153, 0x18 ;  /* 0x00000099d499d211 */ /* 0x000fe200078ec0ff */
[----:B------:R-:W-:Y:S01]  /*31b00*/  @!P3 LDS R151, [R81+0x20] ;  /* 0x000020005197b984 */ /* 0x000fe20000000800 */
[----:B------:R-:W-:Y:S02]  /*31b10*/  ISETP.NE.AND P3, PT, R157, RZ, PT ;  /* 0x000000ff9d00720c */ /* 0x000fe40003f65270 */
[----:B------:R-:W-:Y:S01]  /*31b20*/  ISETP.GE.AND P5, PT, R10, R3, PT ;  /* 0x000000030a00720c */ /* 0x000fe20003fa6270 */
[----:B------:R-:W1:Y:S01]  /*31b30*/  @!P6 LDS.U16 R109, [R214+0x339e] ;  /* 0x00339e00d66de984 */ /* 0x000e620000000400 */
[----:B---3--:R-:W-:-:S02]  /*31b40*/  @!P1 LEA R155, R216, R155, 0x18 ;  /* 0x0000009bd89b9211 */ /* 0x008fc400078ec0ff */
[-C--:B------:R-:W-:Y:S01]  /*31b50*/  ISETP.GE.AND P1, PT, R12, R3.reuse, PT ;  /* 0x000000030c00720c */ /* 0x080fe20003f26270 */
[----:B------:R-:W2:Y:S01]  /*31b60*/  @!P6 LDS R147, [R81+0x1c] ;  /* 0x00001c005193e984 */ /* 0x000ea20000000800 */
[----:B-----5:R-:W-:Y:S02]  /*31b70*/  P2R R161, PR, RZ, 0x4 ;  /* 0x00000004ffa17803 */ /* 0x020fe40000000000 */
[----:B------:R-:W-:Y:S01]  /*31b80*/  ISETP.GE.AND P2, PT, R114, R3, PT ;  /* 0x000000037200720c */ /* 0x000fe20003f46270 */
[----:B------:R-:W-:Y:S01]  /*31b90*/  @!P4 FFMA R19, R202, R117, R19 ;  /* 0x00000075ca13c223 */ /* 0x000fe20000000013 */
[----:B------:R-:W-:Y:S01]  /*31ba0*/  ISETP.NE.AND P4, PT, R139, RZ, PT ;  /* 0x000000ff8b00720c */ /* 0x000fe20003f85270 */
[----:B------:R-:W-:Y:S01]  /*31bb0*/  @!P3 HADD2.F32 R200, -RZ, R27.H0_H0 ;  /* 0x2000001bffc8b230 */ /* 0x000fe20000004100 */
[----:B------:R-:W-:Y:S01]  /*31bc0*/  @!P0 LDS R117, [R81+0x24] ;  /* 0x0000240051758984 */ /* 0x000fe20000000800 */
[----:B------:R-:W-:-:S03]  /*31bd0*/  @!P5 HADD2.F32 R33, -RZ, R33.H0_H0 ;  /* 0x20000021ff21d230 */ /* 0x000fc60000004100 */
[----:B------:R-:W-:Y:S01]  /*31be0*/  @!P3 FFMA R17, R200, R115, R17 ;  /* 0x00000073c811b223 */ /* 0x000fe20000000011 */
[----:B------:R-:W-:Y:S01]  /*31bf0*/  @!P1 HADD2.F32 R35, -RZ, R35.H0_H0 ;  /* 0x20000023ff239230 */ /* 0x000fe20000004100 */
[----:B------:R-:W-:Y:S01]  /*31c00*/  ISETP.GE.AND P3, PT, R140, R3, PT ;  /* 0x000000038c00720c */ /* 0x000fe20003f66270 */
[----:B------:R-:W-:Y:S01]  /*31c10*/  @!P5 FFMA R198, R143, R33, R198 ;  /* 0x000000218fc6d223 */ /* 0x000fe200000000c6 */
[----:B------:R-:W-:Y:S02]  /*31c20*/  ISETP.NE.AND P5, PT, R163, RZ, PT ;  /* 0x000000ffa300720c */ /* 0x000fe40003fa5270 */
[----:B------:R-:W-:Y:S01]  /*31c30*/  @!P2 MOV R157, 0x400 ;  /* 0x00000400009da802 */ /* 0x000fe20000000f00 */
[----:B------:R-:W-:Y:S01]  /*31c40*/  @!P1 FFMA R198, R35, R149, R198 ;  /* 0x0000009523c69223 */ /* 0x000fe200000000c6 */
[----:B------:R-:W-:Y:S02]  /*31c50*/  ISETP.GE.AND P1, PT, R108, R3, PT ;  /* 0x000000036c00720c */ /* 0x000fe40003f26270 */
[----:B------:R-:W-:-:S02]  /*31c60*/  P2R R149, PR, RZ, 0x8 ;  /* 0x00000008ff957803 */ /* 0x000fc40000000000 */
[----:B0-----:R-:W-:Y:S02]  /*31c70*/  @!P2 LEA R157, R218, R157, 0x18 ;  /* 0x0000009dda9da211 */ /* 0x001fe400078ec0ff */
[----:B------:R-:W-:Y:S01]  /*31c80*/  ISETP.NE.AND P2, PT, R161, RZ, PT ;  /* 0x000000ffa100720c */ /* 0x000fe20003f45270 */
[----:B------:R-:W0:Y:S01]  /*31c90*/  @!P3 S2R R202, SR_CgaCtaId ;  /* 0x0000000000cab919 */ /* 0x000e220000008800 */
[----:B------:R-:W-:Y:S01]  /*31ca0*/  ISETP.GE.AND P3, PT, R6, R3, PT ;  /* 0x000000030600720c */ /* 0x000fe20003f66270 */
[----:B------:R-:W-:Y:S02]  /*31cb0*/  @!P5 HADD2.F32 R200, -RZ, R31.H0_H0 ;  /* 0x2000001fffc8d230 */ /* 0x000fe40000004100 */
[----:B------:R3:W-:Y:S03]  /*31cc0*/  @!P0 LDS.U16 R31, [R210+0x349e] ;  /* 0x00349e00d21f8984 */ /* 0x0007e60000000400 */
[----:B------:R-:W-:Y:S01]  /*31cd0*/  @!P5 FFMA R19, R200, R119, R19 ;  /* 0x00000077c813d223 */ /* 0x000fe20000000013 */
[----:B------:R-:W4:Y:S01]  /*31ce0*/  @!P1 S2R R204, SR_CgaCtaId ;  /* 0x0000000000cc9919 */ /* 0x000f220000008800 */
[-C--:B------:R-:W-:Y:S01]  /*31cf0*/  ISETP.GE.AND P1, PT, R112, R3.reuse, PT ;  /* 0x000000037000720c */ /* 0x080fe20003f26270 */
[----:B-1----:R-:W-:Y:S01]  /*31d00*/  @!P6 HADD2.F32 R109, -RZ, R109.H0_H0 ;  /* 0x2000006dff6de230 */ /* 0x002fe20000004100 */
[----:B------:R-:W-:Y:S01]  /*31d10*/  ISETP.GE.AND P5, PT, R110, R3, PT ;  /* 0x000000036e00720c */ /* 0x000fe20003fa6270 */
[----:B------:R-:W1:Y:S01]  /*31d20*/  @!P2 LDS.U16 R27, [R125+0x421c] ;  /* 0x00421c007d1ba984 */ /* 0x000e620000000400 */
[----:B------:R-:W-:Y:S01]  /*31d30*/  P2R R119, PR, RZ, 0x2 ;  /* 0x00000002ff777803 */ /* 0x000fe20000000000 */
[----:B------:R-:W-:-:S02]  /*31d40*/  @!P3 HADD2.F32 R107, -RZ, R107.H0_H0 ;  /* 0x2000006bff6bb230 */ /* 0x000fc40000004100 */
[----:B------:R-:W5:Y:S03]  /*31d50*/  @!P2 LDS R208, [R81+0x90] ;  /* 0x0000900051d0a984 */ /* 0x000f660000000800 */
[----:B------:R-:W-:Y:S01]  /*31d60*/  @!P3 FFMA R198, R107, R145, R198 ;  /* 0x000000916bc6b223 */ /* 0x000fe200000000c6 */
[----:B------:R-:W-:Y:S01]  /*31d70*/  ISETP.GE.AND P3, PT, R32, R3, PT ;  /* 0x000000032000720c */ /* 0x000fe20003f66270 */
[----:B---3--:R-:W3:Y:S01]  /*31d80*/  @!P4 S2R R210, SR_CgaCtaId ;  /* 0x0000000000d2c919 */ /* 0x008ee20000008800 */
[----:B------:R-:W-:Y:S01]  /*31d90*/  P2R R145, PR, RZ, 0x1 ;  /* 0x00000001ff917803 */ /* 0x000fe20000000000 */
[----:B--2---:R-:W-:Y:S01]  /*31da0*/  @!P6 FFMA R198, R109, R147, R198 ;  /* 0x000000936dc6e223 */ /* 0x004fe200000000c6 */
[-C--:B------:R-:W-:Y:S01]  /*31db0*/  ISETP.GE.AND P6, PT, R106, R3.reuse, PT ;  /* 0x000000036a00720c */ /* 0x080fe20003fc6270 */
[----:B------:R-:W2:Y:S01]  /*31dc0*/  @!P1 S2R R212, SR_CgaCtaId ;  /* 0x0000000000d49919 */ /* 0x000ea20000008800 */
[----:B------:R-:W-:-:S02]  /*31dd0*/  ISETP.GE.AND P1, PT, R26, R3, PT ;  /* 0x000000031a00720c */ /* 0x000fc40003f26270 */
[-C--:B------:R-:W-:Y:S01]  /*31de0*/  ISETP.GE.AND P0, PT, R144, R3.reuse, PT ;  /* 0x000000039000720c */ /* 0x080fe20003f06270 */
[----:B------:R-:W3:Y:S01]  /*31df0*/  @!P5 S2R R200, SR_CgaCtaId ;  /* 0x0000000000c8d919 */ /* 0x000ee20000008800 */
[----:B------:R-:W-:Y:S02]  /*31e00*/  ISETP.GE.AND P5, PT, R34, R3, PT ;  /* 0x000000032200720c */ /* 0x000fe40003fa6270 */
[----:B------:R-:W-:Y:S01]  /*31e10*/  P2R R109, PR, RZ, 0x40 ;  /* 0x00000040ff6d7803 */ /* 0x000fe20000000000 */
[----:B------:R-:W-:Y:S01]  /*31e20*/  @!P3 LDS R143, [R81+0x2c] ;  /* 0x00002c00518fb984 */ /* 0x000fe20000000800 */
[----:B------:R-:W-:-:S03]  /*31e30*/  P2R R115, PR, RZ, 0x20 ;  /* 0x00000020ff737803 */ /* 0x000fc60000000000 */
[----:B------:R-:W-:Y:S01]  /*31e40*/  @!P3 LDS.U16 R35, [R155+0x359e] ;  /* 0x00359e009b23b984 */ /* 0x000fe20000000400 */
[----:B------:R-:W-:-:S03]  /*31e50*/  ISETP.GE.AND P3, PT, R114, R3, PT ;  /* 0x000000037200720c */ /* 0x000fc60003f66270 */
[----:B------:R0:W3:Y:S04]  /*31e60*/  @!P1 LDS.U16 R33, [R153+0x351e] ;  /* 0x00351e0099219984 */ /* 0x0000e80000000400 */
[----:B------:R-:W3:Y:S01]  /*31e70*/  @!P1 LDS R139, [R81+0x28] ;  /* 0x00002800518b9984 */ /* 0x000ee20000000800 */
[-C--:B------:R-:W-:Y:S01]  /*31e80*/  ISETP.GE.AND P1, PT, R18, R3.reuse, PT ;  /* 0x000000031200720c */ /* 0x080fe20003f26270 */
[----:B------:R-:W4:Y:S01]  /*31e90*/  @!P5 S2R R214, SR_CgaCtaId ;  /* 0x0000000000d6d919 */ /* 0x000f220000008800 */
[-C--:B------:R-:W-:Y:S01]  /*31ea0*/  ISETP.GE.AND P5, PT, R118, R3.reuse, PT ;  /* 0x000000037600720c */ /* 0x080fe20003fa6270 */
[----:B------:R-:W3:Y:S01]  /*31eb0*/  @!P6 S2R R216, SR_CgaCtaId ;  /* 0x0000000000d8e919 */ /* 0x000ee20000008800 */
[----:B------:R-:W-:Y:S01]  /*31ec0*/  ISETP.GE.AND P6, PT, R116, R3, PT ;  /* 0x000000037400720c */ /* 0x000fe20003fc6270 */
[----:B------:R-:W3:Y:S08]  /*31ed0*/  @!P3 LDS.U16 R107, [R157+0x361e] ;  /* 0x00361e009d6bb984 */ /* 0x000ef00000000400 */
[----:B------:R-:W-:Y:S01]  /*31ee0*/  @!P1 HADD2.F32 R111, -RZ, R111.H0_H0 ;  /* 0x2000006fff6f9230 */ /* 0x000fe20000004100 */
[----:B------:R-:W-:Y:S01]  /*31ef0*/  @!P3 LDS R125, [R81+0x30] ;  /* 0x00003000517db984 */ /* 0x000fe20000000800 */
[----:B------:R-:W-:-:S03]  /*31f00*/  ISETP.NE.AND P3, PT, R149, RZ, PT ;  /* 0x000000ff9500720c */ /* 0x000fc60003f65270 */
[----:B------:R-:W-:Y:S01]  /*31f10*/  @!P1 FFMA R198, R151, R111, R198 ;  /* 0x0000006f97c69223 */ /* 0x000fe200000000c6 */
[----:B------:R-:W3:Y:S01]  /*31f20*/  @!P5 LDS.U16 R21, [R21+0x4c1a] ;  /* 0x004c1a001515d984 */ /* 0x000ee20000000400 */
[----:B------:R-:W-:Y:S02]  /*31f30*/  ISETP.NE.AND P1, PT, R119, RZ, PT ;  /* 0x000000ff7700720c */ /* 0x000fe40003f25270 */
[----:B0-----:R-:W-:Y:S01]  /*31f40*/  P2R R153, PR, RZ, 0x8 ;  /* 0x00000008ff997803 */ /* 0x001fe20000000000 */
[----:B------:R-:W-:Y:S01]  /*31f50*/  @!P5 LDS R206, [R81+0xe0] ;  /* 0x0000e00051ced984 */ /* 0x000fe20000000800 */
[----:B------:R-:W-:-:S03]  /*31f60*/  ISETP.NE.AND P5, PT, R115, RZ, PT ;  /* 0x000000ff7300720c */ /* 0x000fc60003fa5270 */
[----:B------:R0:W3:Y:S01]  /*31f70*/  @!P0 LDS.U16 R29, [R135+0x429c] ;  /* 0x00429c00871d8984 */ /* 0x0000e20000000400 */
[----:B------:R-:W-:-:S03]  /*31f80*/  P2R R151, PR, RZ, 0x20 ;  /* 0x00000020ff977803 */ /* 0x000fc60000000000 */
[----:B------:R-:W3:Y:S01]  /*31f90*/  @!P0 LDS R115, [R81+0x94] ;  /* 0x0000940051738984 */ /* 0x000ee20000000800 */
[----:B------:R-:W-:Y:S01]  /*31fa0*/  ISETP.GE.AND P0, PT, R108, R3, PT ;  /* 0x000000036c00720c */ /* 0x000fe20003f06270 */
[----:B------:R-:W3:Y:S01]  /*31fb0*/  @!P6 S2R R218, SR_CgaCtaId ;  /* 0x0000000000dae919 */ /* 0x000ee20000008800 */
[----:B------:R-:W-:Y:S02]  /*31fc0*/  ISETP.NE.AND P6, PT, R109, RZ, PT ;  /* 0x000000ff6d00720c */ /* 0x000fe40003fc5270 */
[----:B------:R-:W-:Y:S02]  /*31fd0*/  @!P3 MOV R109, 0x400 ;  /* 0x00000400006db802 */ /* 0x000fe40000000f00 */
[----:B0-----:R-:W-:Y:S02]  /*31fe0*/  @!P1 MOV R135, 0x400 ;  /* 0x0000040000879802 */ /* 0x001fe40000000f00 */
[----:B------:R-:W-:Y:S01]  /*31ff0*/  @!P3 LEA R119, R202, R109, 0x18 ;  /* 0x0000006dca77b211 */ /* 0x000fe200078ec0ff */
[----:B-1----:R-:W-:Y:S01]  /*32000*/  @!P2 HADD2.F32 R202, -RZ, R27.H0_H0 ;  /* 0x2000001bffcaa230 */ /* 0x002fe20000004100 */
[----:B------:R-:W-:-:S03]  /*32010*/  ISETP.GE.AND P3, PT, R108, R3, PT ;  /* 0x000000036c00720c */ /* 0x000fc60003f66270 */
[----:B------:R-:W-:Y:S02]  /*32020*/  @!P0 MOV R111, 0x400 ;  /* 0x00000400006f8802 */ /* 0x000fe40000000f00 */
[----:B------:R-:W-:Y:S01]  /*32030*/  ISETP.GE.AND P0, PT, R110, R3, PT ;  /* 0x000000036e00720c */ /* 0x000fe20003f06270 */
[----:B-----5:R-:W-:Y:S01]  /*32040*/  @!P2 FFMA R19, R208, R202, R19 ;  /* 0x000000cad013a223 */ /* 0x020fe20000000013 */
[----:B--2---:R-:W-:Y:S02]  /*32050*/  @!P1 LEA R212, R212, R135, 0x18 ;  /* 0x00000087d4d49211 */ /* 0x004fe400078ec0ff */
[----:B------:R-:W-:Y:S02]  /*32060*/  @!P5 MOV R135, 0x400 ;  /* 0x000004000087d802 */ /* 0x000fe40000000f00 */
[----:B------:R-:W-:Y:S02]  /*32070*/  P2R R149, PR, RZ, 0x40 ;  /* 0x00000040ff957803 */ /* 0x000fe40000000000 */
[----:B----4-:R-:W-:-:S02]  /*32080*/  @!P5 LEA R214, R214, R135, 0x18 ;  /* 0x00000087d6d6d211 */ /* 0x010fc400078ec0ff */
[----:B------:R-:W-:Y:S01]  /*32090*/  ISETP.GE.AND P5, PT, R110, R3, PT ;  /* 0x000000036e00720c */ /* 0x000fe20003fa6270 */
[----:B------:R-:W-:Y:S01]  /*320a0*/  @!P3 LDS R135, [R81+0x34] ;  /* 0x000034005187b984 */ /* 0x000fe20000000800 */
[----:B------:R-:W-:Y:S02]  /*320b0*/  @!P3 LEA R109, R204, R111, 0x18 ;  /* 0x0000006fcc6db211 */ /* 0x000fe400078ec0ff */
[----:B------:R-:W-:Y:S02]  /*320c0*/  @!P0 MOV R111, 0x400 ;  /* 0x00000400006f8802 */ /* 0x000fe40000000f00 */
[----:B------:R-:W-:Y:S02]  /*320d0*/  P2R R147, PR, RZ, 0x8 ;  /* 0x00000008ff937803 */ /* 0x000fe40000000000 */
[----:B---3--:R-:W-:Y:S01]  /*320e0*/  @!P0 LEA R111, R200, R111, 0x18 ;  /* 0x0000006fc86f8211 */ /* 0x008fe200078ec0ff */
[----:B------:R-:W0:Y:S01]  /*320f0*/  @!P3 LDS.U16 R109, [R109+0x369e] ;  /* 0x00369e006d6db984 */ /* 0x000e220000000400 */
[----:B------:R-:W-:-:S02]  /*32100*/  ISETP.NE.AND P0, PT, R145, RZ, PT ;  /* 0x000000ff9100720c */ /* 0x000fc40003f05270 */
[----:B------:R-:W-:Y:S02]  /*32110*/  @!P6 MOV R145, 0x400 ;  /* 0x000004000091e802 */ /* 0x000fe40000000f00 */
[----:B------:R-:W1:Y:S01]  /*32120*/  @!P5 LDS.U16 R111, [R111+0x371e] ;  /* 0x00371e006f6fd984 */ /* 0x000e620000000400 */
[----:B------:R-:W-:Y:S02]  /*32130*/  ISETP.GE.AND P5, PT, R20, R3, PT ;  /* 0x000000031400720c */ /* 0x000fe40003fa6270 */
[----:B------:R-:W-:Y:S02]  /*32140*/  @!P6 LEA R216, R216, R145, 0x18 ;  /* 0x00000091d8d8e211 */ /* 0x000fe400078ec0ff */
[-C--:B------:R-:W-:Y:S02]  /*32150*/  ISETP.GE.AND P3, PT, R110, R3.reuse, PT ;  /* 0x000000036e00720c */ /* 0x080fe40003f66270 */
[----:B------:R-:W-:Y:S02]  /*32160*/  ISETP.GE.AND P6, PT, R116, R3, PT ;  /* 0x000000037400720c */ /* 0x000fe40003fc6270 */
[----:B------:R-:W-:Y:S01]  /*32170*/  @!P0 HADD2.F32 R31, -RZ, R31.H0_H0 ;  /* 0x2000001fff1f8230 */ /* 0x000fe20000004100 */
[----:B------:R-:W-:-:S02]  /*32180*/  ISETP.NE.AND P1, PT, R165, RZ, PT ;  /* 0x000000ffa500720c */ /* 0x000fc40003f25270 */
[----:B------:R-:W-:Y:S02]  /*32190*/  ISETP.NE.AND P0, PT, R159, RZ, PT ;  /* 0x000000ff9f00720c */ /* 0x000fe40003f05270 */
[----:B------:R-:W-:Y:S01]  /*321a0*/  @!P5 FFMA R198, R31, R117, R198 ;  /* 0x000000751fc6d223 */ /* 0x000fe200000000c6 */
[-C--:B------:R-:W-:Y:S02]  /*321b0*/  ISETP.GE.AND P5, PT, R26, R3.reuse, PT ;  /* 0x000000031a00720c */ /* 0x080fe40003fa6270 */
[----:B------:R-:W-:Y:S01]  /*321c0*/  @!P4 MOV R31, 0x400 ;  /* 0x00000400001fc802 */ /* 0x000fe20000000f00 */
[----:B------:R-:W2:Y:S01]  /*321d0*/  @!P3 LDS R145, [R81+0x38] ;  /* 0x000038005191b984 */ /* 0x000ea20000000800 */
[----:B------:R-:W-:Y:S02]  /*321e0*/  ISETP.GE.AND P3, PT, R32, R3, PT ;  /* 0x000000032000720c */ /* 0x000fe40003f66270 */
[----:B------:R-:W-:Y:S02]  /*321f0*/  @!P6 MOV R117, 0x400 ;  /* 0x000004000075e802 */ /* 0x000fe40000000f00 */
[----:B------:R-:W-:Y:S01]  /*32200*/  @!P4 LEA R210, R210, R31, 0x18 ;  /* 0x0000001fd2d2c211 */ /* 0x000fe200078ec0ff */
[----:B------:R-:W-:Y:S01]  /*32210*/  @!P1 LDS.U16 R23, [R23+0x439c] ;  /* 0x00439c0017179984 */ /* 0x000fe20000000400 */
[----:B------:R-:W-:-:S02]  /*32220*/  @!P6 LEA R218, R218, R117, 0x18 ;  /* 0x00000075dadae211 */ /* 0x000fc400078ec0ff */
[-C--:B------:R-:W-:Y:S01]  /*32230*/  ISETP.GE.AND P6, PT, R114, R3.reuse, PT ;  /* 0x000000037200720c */ /* 0x080fe20003fc6270 */
[----:B------:R-:W-:Y:S01]  /*32240*/  @!P5 HADD2.F32 R33, -RZ, R33.H0_H0 ;  /* 0x20000021ff21d230 */ /* 0x000fe20000004100 */
[----:B------:R-:W-:Y:S01]  /*32250*/  P2R R31, PR, RZ, 0x10 ;  /* 0x00000010ff1f7803 */ /* 0x000fe20000000000 */
[----:B------:R-:W-:Y:S01]  /*32260*/  @!P1 LDS R117, [R81+0x9c] ;  /* 0x00009c0051759984 */ /* 0x000fe20000000800 */
[----:B------:R-:W-:Y:S01]  /*32270*/  ISETP.GE.AND P4, PT, R118, R3, PT ;  /* 0x000000037600720c */ /* 0x000fe20003f86270 */
[----:B------:R-:W-:Y:S02]  /*32280*/  @!P3 HADD2.F32 R35, -RZ, R35.H0_H0 ;  /* 0x20000023ff23b230 */ /* 0x000fe40000004100 */
[----:B------:R-:W-:Y:S01]  /*32290*/  @!P5 FFMA R198, R33, R139, R198 ;  /* 0x0000008b21c6d223 */ /* 0x000fe200000000c6 */
[----:B------:R-:W-:Y:S01]  /*322a0*/  ISETP.GE.AND P5, PT, R144, R3, PT ;  /* 0x000000039000720c */ /* 0x000fe20003fa6270 */
[----:B------:R-:W-:Y:S01]  /*322b0*/  @!P0 LDS.U16 R0, [R0+0x4c9a] ;  /* 0x004c9a0000008984 */ /* 0x000fe20000000400 */
[----:B------:R-:W-:Y:S01]  /*322c0*/  ISETP.NE.AND P2, PT, R127, RZ, PT ;  /* 0x000000ff7f00720c */ /* 0x000fe20003f45270 */
[----:B------:R-:W-:Y:S01]  /*322d0*/  @!P3 FFMA R198, R35, R143, R198 ;  /* 0x0000008f23c6b223 */ /* 0x000fe200000000c6 */
[----:B------:R-:W-:Y:S01]  /*322e0*/  ISETP.GE.AND P3, PT, R180, R3, PT ;  /* 0x00000003b400720c */ /* 0x000fe20003f66270 */
[----:B------:R-:W-:Y:S01]  /*322f0*/  @!P6 HADD2.F32 R107, -RZ, R107.H0_H0 ;  /* 0x2000006bff6be230 */ /* 0x000fe20000004100 */
[----:B------:R-:W-:-:S03]  /*32300*/  P2R R157, PR, RZ, 0x4 ;  /* 0x00000004ff9d7803 */ /* 0x000fc60000000000 */
[----:B------:R-:W-:Y:S02]  /*32310*/  @!P4 HADD2.F32 R200, -RZ, R21.H0_H0 ;  /* 0x20000015ffc8c230 */ /* 0x000fe40000004100 */
[----:B------:R-:W-:Y:S01]  /*32320*/  @!P6 FFMA R198, R125, R107, R198 ;  /* 0x0000006b7dc6e223 */ /* 0x000fe200000000c6 */
[----:B------:R-:W-:Y:S01]  /*32330*/  ISETP.GE.AND P6, PT, R138, R3, PT ;  /* 0x000000038a00720c */ /* 0x000fe20003fc6270 */
[----:B------:R-:W-:Y:S01]  /*32340*/  @!P5 HADD2.F32 R204, -RZ, R29.H0_H0 ;  /* 0x2000001dffccd230 */ /* 0x000fe20000004100 */
[----:B------:R-:W-:Y:S01]  /*32350*/  @!P0 LDS R107, [R81+0xe4] ;  /* 0x0000e400516b8984 */ /* 0x000fe20000000800 */
[----:B------:R-:W-:Y:S01]  /*32360*/  @!P4 FFMA R17, R206, R200, R17 ;  /* 0x000000c8ce11c223 */ /* 0x000fe20000000011 */
[----:B------:R-:W-:Y:S02]  /*32370*/  ISETP.NE.AND P0, PT, R141, RZ, PT ;  /* 0x000000ff8d00720c */ /* 0x000fe40003f05270 */
[----:B------:R-:W-:Y:S01]  /*32380*/  @!P5 FFMA R19, R204, R115, R19 ;  /* 0x00000073cc13d223 */ /* 0x000fe20000000013 */
[-C--:B------:R-:W-:Y:S01]  /*32390*/  ISETP.GE.AND P5, PT, R142, R3.reuse, PT ;  /* 0x000000038e00720c */ /* 0x080fe20003fa6270 */
[----:B------:R-:W3:Y:S01]  /*323a0*/  @!P3 S2R R200, SR_CgaCtaId ;  /* 0x0000000000c8b919 */ /* 0x000ee20000008800 */
[----:B------:R-:W-:-:S02]  /*323b0*/  ISETP.GE.AND P3, PT, R24, R3, PT ;  /* 0x000000031800720c */ /* 0x000fc40003f66270 */
[-C--:B------:R-:W-:Y:S01]  /*323c0*/  ISETP.GE.AND P4, PT, R112, R3.reuse, PT ;  /* 0x000000037000720c */ /* 0x080fe20003f86270 */
[----:B------:R-:W4:Y:S01]  /*323d0*/  @!P2 S2R R202, SR_CgaCtaId ;  /* 0x0000000000caa919 */ /* 0x000f220000008800 */
[----:B------:R-:W-:Y:S01]  /*323e0*/  P2R R155, PR, RZ, 0x1 ;  /* 0x00000001ff9b7803 */ /* 0x000fe20000000000 */
[----:B------:R-:W5:Y:S01]  /*323f0*/  @!P6 S2R R204, SR_CgaCtaId ;  /* 0x0000000000cce919 */ /* 0x000f620000008800 */
[----:B------:R-:W-:-:S05]  /*32400*/  ISETP.GE.AND P6, PT, R30, R3, PT ;  /* 0x000000031e00720c */ /* 0x000fca0003fc6270 */
[----:B------:R-:W-:Y:S04]  /*32410*/  @!P5 LDS R115, [R81+0x98] ;  /* 0x000098005173d984 */ /* 0x000fe80000000800 */
[----:B------:R-:W-:Y:S01]  /*32420*/  @!P5 LDS.U16 R25, [R25+0x431c] ;  /* 0x00431c001919d984 */ /* 0x000fe20000000400 */
[----:B------:R-:W-:Y:S02]  /*32430*/  ISETP.NE.AND P5, PT, R151, RZ, PT ;  /* 0x000000ff9700720c */ /* 0x000fe40003fa5270 */
[----:B------:R-:W-:Y:S01]  /*32440*/  P2R R151, PR, RZ, 0x2 ;  /* 0x00000002ff977803 */ /* 0x000fe20000000000 */
[----:B------:R-:W5:Y:S01]  /*32450*/  @!P3 S2R R208, SR_CgaCtaId ;  /* 0x0000000000d0b919 */ /* 0x000f620000008800 */
[----:B------:R-:W-:Y:S02]  /*32460*/  ISETP.GE.AND P1, PT, R172, R3, PT ;  /* 0x00000003ac00720c */ /* 0x000fe40003f26270 */
[----:B------:R-:W-:Y:S01]  /*32470*/  ISETP.NE.AND P3, PT, R147, RZ, PT ;  /* 0x000000ff9300720c */ /* 0x000fe20003f65270 */
[----:B------:R-:W5:Y:S01]  /*32480*/  @!P6 S2R R220, SR_CgaCtaId ;  /* 0x0000000000dce919 */ /* 0x000f620000008800 */
[----:B------:R-:W-:-:S02]  /*32490*/  ISETP.NE.AND P6, PT, R149, RZ, PT ;  /* 0x000000ff9500720c */ /* 0x000fc40003fc5270 */
[----:B------:R-:W-:Y:S01]  /*324a0*/  P2R R149, PR, RZ, 0x20 ;  /* 0x00000020ff957803 */ /* 0x000fe20000000000 */
[----:B------:R-:W5:Y:S04]  /*324b0*/  @!P4 LDS.U16 R27, [R212+0x379e] ;  /* 0x00379e00d41bc984 */ /* 0x000f680000000400 */
[----:B------:R-:W-:Y:S04]  /*324c0*/  @!P5 LDS.U16 R29, [R214+0x381e] ;  /* 0x00381e00d61dd984 */ /* 0x000fe80000000400 */
[----:B------:R-:W-:Y:S01]  /*324d0*/  @!P5 LDS R141, [R81+0x40] ;  /* 0x00004000518dd984 */ /* 0x000fe20000000800 */
[-C--:B------:R-:W-:Y:S01]  /*324e0*/  ISETP.GE.AND P5, PT, R108, R3.reuse, PT ;  /* 0x000000036c00720c */ /* 0x080fe20003fa6270 */
[----:B0-----:R-:W-:Y:S01]  /*324f0*/  @!P3 HADD2.F32 R109, -RZ, R109.H0_H0 ;  /* 0x2000006dff6db230 */ /* 0x001fe20000004100 */
[----:B------:R-:W-:Y:S01]  /*32500*/  ISETP.NE.AND P3, PT, R153, RZ, PT ;  /* 0x000000ff9900720c */ /* 0x000fe20003f65270 */
[----:B------:R-:W0:Y:S01]  /*32510*/  @!P1 S2R R224, SR_CgaCtaId ;  /* 0x0000000000e09919 */ /* 0x000e220000008800 */
[----:B------:R-:W-:-:S02]  /*32520*/  ISETP.GE.AND P1, PT, R110, R3, PT ;  /* 0x000000036e00720c */ /* 0x000fc40003f26270 */
[----:B------:R-:W-:Y:S01]  /*32530*/  P2R R153, PR, RZ, 0x40 ;  /* 0x00000040ff997803 */ /* 0x000fe20000000000 */
[----:B------:R-:W0:Y:S01]  /*32540*/  @!P4 LDS R139, [R81+0x3c] ;  /* 0x00003c00518bc984 */ /* 0x000e220000000800 */
[----:B------:R-:W-:-:S03]  /*32550*/  ISETP.NE.AND P4, PT, R31, RZ, PT ;  /* 0x000000ff1f00720c */ /* 0x000fc60003f85270 */
[----:B------:R-:W-:Y:S02]  /*32560*/  @!P6 LDS.U16 R31, [R216+0x389e] ;  /* 0x00389e00d81fe984 */ /* 0x000fe40000000400 */
[----:B------:R-:W-:Y:S01]  /*32570*/  @!P5 FFMA R198, R109, R135, R198 ;  /* 0x000000876dc6d223 */ /* 0x000fe200000000c6 */
[-C--:B------:R-:W-:Y:S01]  /*32580*/  ISETP.GE.AND P5, PT, R180, R3.reuse, PT ;  /* 0x00000003b400720c */ /* 0x080fe20003fa6270 */
[----:B------:R-:W-:Y:S01]  /*32590*/  @!P6 LDS R143, [R81+0x44] ;  /* 0x00004400518fe984 */ /* 0x000fe20000000800 */
[----:B------:R-:W-:Y:S01]  /*325a0*/  ISETP.GE.AND P6, PT, R116, R3, PT ;  /* 0x000000037400720c */ /* 0x000fe20003fc6270 */
[----:B-1----:R-:W-:Y:S01]  /*325b0*/  @!P1 HADD2.F32 R111, -RZ, R111.H0_H0 ;  /* 0x2000006fff6f9230 */ /* 0x002fe20000004100 */
[----:B------:R-:W1:Y:S04]  /*325c0*/  @!P0 S2R R222, SR_CgaCtaId ;  /* 0x0000000000de8919 */ /* 0x000e680000008800 */
[----:B--2---:R-:W-:Y:S01]  /*325d0*/  @!P1 FFMA R198, R111, R145, R198 ;  /* 0x000000916fc69223 */ /* 0x004fe200000000c6 */
[----:B------:R-:W-:Y:S01]  /*325e0*/  ISETP.GE.AND P1, PT, R138, R3, PT ;  /* 0x000000038a00720c */ /* 0x000fe20003f26270 */
[----:B------:R2:W-:Y:S03]  /*325f0*/  @!P3 LDS.U16 R21, [R119+0x441c] ;  /* 0x00441c007715b984 */ /* 0x0005e60000000400 */
[----:B------:R-:W-:Y:S01]  /*32600*/  @!P5 MOV R109, 0x400 ;  /* 0x00000400006dd802 */ /* 0x000fe20000000f00 */
[----:B------:R-:W-:Y:S03]  /*32610*/  @!P3 LDS R206, [R81+0xa0] ;  /* 0x0000a00051ceb984 */ /* 0x000fe60000000800 */
[----:B---3--:R-:W-:Y:S01]  /*32620*/  @!P5 LEA R111, R200, R109, 0x18 ;  /* 0x0000006dc86fd211 */ /* 0x008fe200078ec0ff */
[----:B------:R-:W-:Y:S01]  /*32630*/  @!P6 LDS.U16 R35, [R218+0x399e] ;  /* 0x00399e00da23e984 */ /* 0x000fe20000000400 */
[----:B------:R-:W-:-:S02]  /*32640*/  @!P2 MOV R109, 0x400 ;  /* 0x00000400006da802 */ /* 0x000fc40000000f00 */
[----:B------:R-:W-:Y:S01]  /*32650*/  ISETP.GE.AND P5, PT, R172, R3, PT ;  /* 0x00000003ac00720c */ /* 0x000fe20003fa6270 */
[----:B------:R-:W-:Y:S01]  /*32660*/  @!P6 LDS R147, [R81+0x4c] ;  /* 0x00004c005193e984 */ /* 0x000fe20000000800 */
[----:B----4-:R-:W-:Y:S02]  /*32670*/  @!P2 LEA R125, R202, R109, 0x18 ;  /* 0x0000006dca7da211 */ /* 0x010fe400078ec0ff */
[-C--:B------:R-:W-:Y:S01]  /*32680*/  ISETP.GE.AND P2, PT, R24, R3.reuse, PT ;  /* 0x000000031800720c */ /* 0x080fe20003f46270 */
[----:B------:R-:W3:Y:S01]  /*32690*/  @!P4 LDS.U16 R33, [R210+0x391e] ;  /* 0x00391e00d221c984 */ /* 0x000ee20000000400 */
[----:B------:R-:W-:Y:S02]  /*326a0*/  @!P1 MOV R127, 0x400 ;  /* 0x00000400007f9802 */ /* 0x000fe40000000f00 */
[----:B------:R-:W-:Y:S01]  /*326b0*/  ISETP.GE.AND P6, PT, R30, R3, PT ;  /* 0x000000031e00720c */ /* 0x000fe20003fc6270 */
[----:B------:R-:W4:Y:S01]  /*326c0*/  @!P4 LDS R145, [R81+0x48] ;  /* 0x000048005191c984 */ /* 0x000f220000000800 */
[----:B-----5:R-:W-:-:S02]  /*326d0*/  @!P1 LEA R127, R204, R127, 0x18 ;  /* 0x0000007fcc7f9211 */ /* 0x020fc400078ec0ff */
[----:B------:R-:W-:-:S05]  /*326e0*/  ISETP.GE.AND P1, PT, R112, R3, PT ;  /* 0x000000037000720c */ /* 0x000fca0003f26270 */
[----:B------:R-:W-:-:S04]  /*326f0*/  @!P2 MOV R109, 0x400 ;  /* 0x00000400006da802 */ /* 0x000fc80000000f00 */
[----:B------:R-:W-:Y:S02]  /*32700*/  @!P6 MOV R135, 0x400 ;  /* 0x000004000087e802 */ /* 0x000fe40000000f00 */
[----:B--2---:R-:W-:Y:S02]  /*32710*/  @!P2 LEA R119, R208, R109, 0x18 ;  /* 0x0000006dd077a211 */ /* 0x004fe400078ec0ff */
[----:B------:R-:W-:Y:S01]  /*32720*/  @!P0 MOV R109, 0x400 ;  /* 0x00000400006d8802 */ /* 0x000fe20000000f00 */
[----:B------:R-:W-:Y:S01]  /*32730*/  @!P1 HADD2.F32 R27, -RZ, R27.H0_H0 ;  /* 0x2000001bff1b9230 */ /* 0x000fe20000004100 */
[----:B------:R-:W-:Y:S02]  /*32740*/  @!P6 LEA R220, R220, R135, 0x18 ;  /* 0x00000087dcdce211 */ /* 0x000fe400078ec0ff */
[----:B------:R-:W-:Y:S02]  /*32750*/  ISETP.GE.AND P6, PT, R142, R3, PT ;  /* 0x000000038e00720c */ /* 0x000fe40003fc6270 */
[----:B-1----:R-:W-:Y:S01]  /*32760*/  @!P0 LEA R222, R222, R109, 0x18 ;  /* 0x0000006ddede8211 */ /* 0x002fe200078ec0ff */
[----:B0-----:R-:W-:Y:S01]  /*32770*/  @!P1 FFMA R198, R27, R139, R198 ;  /* 0x0000008b1bc69223 */ /* 0x001fe200000000c6 */
[----:B------:R-:W-:-:S02]  /*32780*/  ISETP.GE.AND P0, PT, R182, R3, PT ;  /* 0x00000003b600720c */ /* 0x000fc40003f06270 */
[----:B------:R-:W-:Y:S02]  /*32790*/  ISETP.NE.AND P1, PT, R151, RZ, PT ;  /* 0x000000ff9700720c */ /* 0x000fe40003f25270 */
[----:B------:R-:W-:-:S04]  /*327a0*/  @!P5 MOV R135, 0x400 ;  /* 0x000004000087d802 */ /* 0x000fc80000000f00 */
[----:B------:R-:W-:Y:S01]  /*327b0*/  @!P5 LEA R224, R224, R135, 0x18 ;  /* 0x00000087e0e0d211 */ /* 0x000fe200078ec0ff */
[----:B------:R-:W-:Y:S01]  /*327c0*/  @!P6 HADD2.F32 R200, -RZ, R25.H0_H0 ;  /* 0x20000019ffc8e230 */ /* 0x000fe20000004100 */
[----:B------:R-:W-:Y:S02]  /*327d0*/  ISETP.NE.AND P5, PT, R149, RZ, PT ;  /* 0x000000ff9500720c */ /* 0x000fe40003fa5270 */
[----:B------:R-:W-:Y:S01]  /*327e0*/  P2R R135, PR, RZ, 0x2 ;  /* 0x00000002ff877803 */ /* 0x000fe20000000000 */
[----:B------:R-:W-:Y:S02]  /*327f0*/  @!P0 HADD2.F32 R0, -RZ, R0.H0_H0 ;  /* 0x20000000ff008230 */ /* 0x000fe40000004100 */
[----:B------:R-:W-:Y:S01]  /*32800*/  @!P6 FFMA R19, R200, R115, R19 ;  /* 0x00000073c813e223 */ /* 0x000fe20000000013 */
[----:B------:R-:W-:Y:S01]  /*32810*/  @!P1 HADD2.F32 R202, -RZ, R23.H0_H0 ;  /* 0x20000017ffca9230 */ /* 0x000fe20000004100 */
[----:B------:R-:W-:Y:S01]  /*32820*/  ISETP.NE.AND P6, PT, R153, RZ, PT ;  /* 0x000000ff9900720c */ /* 0x000fe20003fc5270 */
[----:B---3--:R-:W-:-:S02]  /*32830*/  @!P4 HADD2.F32 R33, -RZ, R33.H0_H0 ;  /* 0x20000021ff21c230 */ /* 0x008fc40000004100 */
[----:B------:R-:W-:Y:S01]  /*32840*/  @!P0 FFMA R17, R0, R107, R17 ;  /* 0x0000006b00118223 */ /* 0x000fe20000000011 */
[----:B------:R-:W-:Y:S02]  /*32850*/  @!P3 HADD2.F32 R0, -RZ, R21.H0_H0 ;  /* 0x20000015ff00b230 */ /* 0x000fe40000004100 */
[----:B------:R-:W-:Y:S01]  /*32860*/  @!P1 FFMA R19, R202, R117, R19 ;  /* 0x00000075ca139223 */ /* 0x000fe20000000013 */
[-C--:B------:R-:W-:Y:S01]  /*32870*/  ISETP.GE.AND P0, PT, R174, R3.reuse, PT ;  /* 0x00000003ae00720c */ /* 0x080fe20003f06270 */
[----:B------:R-:W-:Y:S01]  /*32880*/  @!P2 LDS R117, [R81+0x50] ;  /* 0x000050005175a984 */ /* 0x000fe20000000800 */
[----:B------:R-:W-:Y:S02]  /*32890*/  @!P5 HADD2.F32 R29, -RZ, R29.H0_H0 ;  /* 0x2000001dff1dd230 */ /* 0x000fe40000004100 */
[----:B------:R-:W-:Y:S01]  /*328a0*/  @!P3 FFMA R19, R206, R0, R19 ;  /* 0x00000000ce13b223 */ /* 0x000fe20000000013 */
[----:B------:R-:W-:Y:S02]  /*328b0*/  ISETP.NE.AND P3, PT, R123, RZ, PT ;  /* 0x000000ff7b00720c */ /* 0x000fe40003f65270 */
[----:B------:R-:W-:Y:S01]  /*328c0*/  ISETP.GE.AND P1, PT, R116, R3, PT ;  /* 0x000000037400720c */ /* 0x000fe20003f26270 */
[----:B------:R-:W-:Y:S01]  /*328d0*/  @!P5 FFMA R198, R141, R29, R198 ;  /* 0x0000001d8dc6d223 */ /* 0x000fe200000000c6 */
[----:B------:R-:W-:Y:S01]  /*328e0*/  @!P6 HADD2.F32 R31, -RZ, R31.H0_H0 ;  /* 0x2000001fff1fe230 */ /* 0x000fe20000004100 */
[----:B------:R-:W0:Y:S01]  /*328f0*/  @!P2 LDS.U16 R29, [R119+0x3a1e] ;  /* 0x003a1e00771da984 */ /* 0x000e220000000400 */
[----:B------:R-:W-:-:S02]  /*32900*/  ISETP.GE.AND P2, PT, R166, R3, PT ;  /* 0x00000003a600720c */ /* 0x000fc40003f46270 */
[----:B------:R-:W-:Y:S01]  /*32910*/  P2R R107, PR, RZ, 0x8 ;  /* 0x00000008ff6b7803 */ /* 0x000fe20000000000 */
[----:B------:R-:W-:Y:S01]  /*32920*/  @!P6 FFMA R198, R31, R143, R198 ;  /* 0x0000008f1fc6e223 */ /* 0x000fe200000000c6 */
[----:B------:R-:W1:Y:S01]  /*32930*/  @!P0 S2R R200, SR_CgaCtaId ;  /* 0x0000000000c88919 */ /* 0x000e620000008800 */
[----:B------:R-:W-:Y:S02]  /*32940*/  @!P0 MOV R21, 0x400 ;  /* 0x0000040000158802 */ /* 0x000fe40000000f00 */
[----:B----4-:R-:W-:Y:S01]  /*32950*/  @!P4 FFMA R198, R33, R145, R198 ;  /* 0x0000009121c6c223 */ /* 0x010fe200000000c6 */
[----:B------:R-:W2:Y:S01]  /*32960*/  @!P3 S2R R206, SR_CgaCtaId ;  /* 0x0000000000ceb919 */ /* 0x000ea20000008800 */
[-C--:B------:R-:W-:Y:S01]  /*32970*/  ISETP.GE.AND P3, PT, R180, R3.reuse, PT ;  /* 0x00000003b400720c */ /* 0x080fe20003f66270 */
[----:B------:R-:W-:Y:S01]  /*32980*/  @!P1 HADD2.F32 R35, -RZ, R35.H0_H0 ;  /* 0x20000023ff239230 */ /* 0x000fe20000004100 */
[----:B------:R-:W-:Y:S02]  /*32990*/  ISETP.NE.AND P4, PT, R131, RZ, PT ;  /* 0x000000ff8300720c */ /* 0x000fe40003f85270 */
[----:B------:R-:W-:Y:S01]  /*329a0*/  ISETP.GE.AND P0, PT, R30, R3, PT ;  /* 0x000000031e00720c */ /* 0x000fe20003f06270 */
[----:B------:R-:W3:Y:S01]  /*329b0*/  @!P2 S2R R216, SR_CgaCtaId ;  /* 0x0000000000d8a919 */ /* 0x000ee20000008800 */
[----:B------:R-:W-:Y:S01]  /*329c0*/  ISETP.NE.AND P2, PT, R157, RZ, PT ;  /* 0x000000ff9d00720c */ /* 0x000fe20003f45270 */
[----:B------:R-:W-:Y:S01]  /*329d0*/  @!P1 FFMA R198, R35, R147, R198 ;  /* 0x0000009323c69223 */ /* 0x000fe200000000c6 */
[----:B------:R-:W-:-:S02]  /*329e0*/  P2R R0, PR, RZ, 0x8 ;  /* 0x00000008ff007803 */ /* 0x000fc40000000000 */
[----:B------:R-:W-:Y:S02]  /*329f0*/  ISETP.NE.AND P6, PT, R137, RZ, PT ;  /* 0x000000ff8900720c */ /* 0x000fe40003fc5270 */
[-C--:B------:R-:W-:Y:S01]  /*32a00*/  ISETP.GE.AND P1, PT, R164, R3.reuse, PT ;  /* 0x00000003a400720c */ /* 0x080fe20003f26270 */
[----:B------:R-:W-:Y:S01]  /*32a10*/  @!P3 LDS R109, [R81+0xe8] ;  /* 0x0000e800516db984 */ /* 0x000fe20000000800 */
[-C--:B------:R-:W-:Y:S02]  /*32a20*/  ISETP.GE.AND P3, PT, R168, R3.reuse, PT ;  /* 0x00000003a800720c */ /* 0x080fe40003f66270 */
[----:B------:R-:W-:Y:S01]  /*32a30*/  P2R R137, PR, RZ, 0x4 ;  /* 0x00000004ff897803 */ /* 0x000fe20000000000 */
[----:B------:R-:W4:Y:S01]  /*32a40*/  @!P4 S2R R204, SR_CgaCtaId ;  /* 0x0000000000ccc919 */ /* 0x000f220000008800 */
[----:B------:R-:W-:Y:S02]  /*32a50*/  ISETP.NE.AND P4, PT, R121, RZ, PT ;  /* 0x000000ff7900720c */ /* 0x000fe40003f85270 */
[----:B------:R-:W-:Y:S01]  /*32a60*/  ISETP.GE.AND P5, PT, R178, R3, PT ;  /* 0x00000003b200720c */ /* 0x000fe20003fa6270 */
[----:B------:R-:W-:Y:S04]  /*32a70*/  @!P0 LDS R123, [R81+0x54] ;  /* 0x00005400517b8984 */ /* 0x000fe80000000800 */
[----:B------:R-:W-:Y:S01]  /*32a80*/  @!P0 LDS.U16 R31, [R220+0x3a9e] ;  /* 0x003a9e00dc1f8984 */ /* 0x000fe20000000400 */
[----:B------:R-:W-:-:S03]  /*32a90*/  ISETP.NE.AND P0, PT, R155, RZ, PT ;  /* 0x000000ff9b00720c */ /* 0x000fc60003f05270 */
[----:B------:R5:W-:Y:S01]  /*32aa0*/  @!P2 LDS.U16 R25, [R125+0x449c] ;  /* 0x00449c007d19a984 */ /* 0x000be20000000400 */
[----:B------:R-:W-:-:S03]  /*32ab0*/  P2R R141, PR, RZ, 0x1 ;  /* 0x00000001ff8d7803 */ /* 0x000fc60000000000 */
[----:B------:R-:W-:Y:S01]  /*32ac0*/  @!P2 LDS R115, [R81+0xa4] ;  /* 0x0000a4005173a984 */ /* 0x000fe20000000800 */
[-C--:B------:R-:W-:Y:S01]  /*32ad0*/  ISETP.GE.AND P2, PT, R178, R3.reuse, PT ;  /* 0x00000003b200720c */ /* 0x080fe20003f46270 */
[----:B------:R-:W0:Y:S01]  /*32ae0*/  @!P3 S2R R214, SR_CgaCtaId ;  /* 0x0000000000d6b919 */ /* 0x000e220000008800 */
[----:B------:R-:W-:Y:S02]  /*32af0*/  ISETP.NE.AND P3, PT, R0, RZ, PT ;  /* 0x000000ff0000720c */ /* 0x000fe40003f65270 */
[----:B-----5:R-:W-:Y:S01]  /*32b00*/  @!P6 MOV R125, 0x400 ;  /* 0x00000400007de802 */ /* 0x020fe20000000f00 */
[----:B------:R-:W5:Y:S01]  /*32b10*/  @!P4 S2R R208, SR_CgaCtaId ;  /* 0x0000000000d0c919 */ /* 0x000f620000008800 */
[----:B------:R-:W3:Y:S01]  /*32b20*/  @!P1 S2R R218, SR_CgaCtaId ;  /* 0x0000000000da9919 */ /* 0x000ee20000008800 */
[----:B------:R-:W-:-:S06]  /*32b30*/  ISETP.GE.AND P1, PT, R162, R3, PT ;  /* 0x00000003a200720c */ /* 0x000fcc0003f26270 */
[----:B------:R-:W-:Y:S01]  /*32b40*/  @!P2 MOV R23, 0x400 ;  /* 0x000004000017a802 */ /* 0x000fe20000000f00 */
[----:B------:R-:W-:Y:S01]  /*32b50*/  @!P0 LDS.U16 R33, [R222+0x3b1e] ;  /* 0x003b1e00de218984 */ /* 0x000fe20000000400 */
[----:B------:R-:W-:-:S03]  /*32b60*/  ISETP.GE.AND P2, PT, R176, R3, PT ;  /* 0x00000003b000720c */ /* 0x000fc60003f46270 */
[----:B------:R-:W-:Y:S01]  /*32b70*/  @!P0 LDS R131, [R81+0x58] ;  /* 0x0000580051838984 */ /* 0x000fe20000000800 */
[----:B------:R-:W-:-:S03]  /*32b80*/  ISETP.GE.AND P0, PT, R174, R3, PT ;  /* 0x00000003ae00720c */ /* 0x000fc60003f06270 */
[----:B------:R2:W-:Y:S01]  /*32b90*/  @!P3 LDS.U16 R0, [R111+0x4d1a] ;  /* 0x004d1a006f00b984 */ /* 0x0005e20000000400 */
[-C--:B------:R-:W-:Y:S01]  /*32ba0*/  ISETP.GE.AND P3, PT, R138, R3.reuse, PT ;  /* 0x000000038a00720c */ /* 0x080fe20003f66270 */
[----:B------:R-:W0:Y:S01]  /*32bb0*/  @!P5 S2R R202, SR_CgaCtaId ;  /* 0x0000000000cad919 */ /* 0x000e220000008800 */
[----:B------:R-:W-:Y:S01]  /*32bc0*/  ISETP.NE.AND P5, PT, R133, RZ, PT ;  /* 0x000000ff8500720c */ /* 0x000fe20003fa5270 */
[----:B------:R-:W3:Y:S01]  /*32bd0*/  @!P1 S2R R226, SR_CgaCtaId ;  /* 0x0000000000e29919 */ /* 0x000ee20000008800 */
[----:B------:R-:W-:-:S05]  /*32be0*/  ISETP.GE.AND P1, PT, R172, R3, PT ;  /* 0x00000003ac00720c */ /* 0x000fca0003f26270 */
[----:B-1----:R-:W-:Y:S01]  /*32bf0*/  @!P0 LEA R119, R200, R21, 0x18 ;  /* 0x00000015c8778211 */ /* 0x002fe200078ec0ff */
[----:B------:R-:W1:Y:S01]  /*32c00*/  @!P6 S2R R212, SR_CgaCtaId ;  /* 0x0000000000d4e919 */ /* 0x000e620000008800 */
[----:B------:R-:W-:Y:S02]  /*32c10*/  @!P2 MOV R21, 0x400 ;  /* 0x000004000015a802 */ /* 0x000fe40000000f00 */
[----:B------:R-:W-:Y:S01]  /*32c20*/  P2R R143, PR, RZ, 0x2 ;  /* 0x00000002ff8f7803 */ /* 0x000fe20000000000 */
[----:B------:R3:W1:Y:S01]  /*32c30*/  @!P3 LDS.U16 R27, [R127+0x451c] ;  /* 0x00451c007f1bb984 */ /* 0x0006620000000400 */
[----:B----4-:R-:W-:Y:S02]  /*32c40*/  @!P2 LEA R21, R204, R21, 0x18 ;  /* 0x00000015cc15a211 */ /* 0x010fe400078ec0ff */
[----:B------:R-:W-:Y:S01]  /*32c50*/  ISETP.GE.AND P2, PT, R168, R3, PT ;  /* 0x00000003a800720c */ /* 0x000fe20003f46270 */
[----:B------:R-:W-:Y:S01]  /*32c60*/  @!P3 LDS R121, [R81+0xa8] ;  /* 0x0000a8005179b984 */ /* 0x000fe20000000800 */
[----:B--2---:R-:W-:-:S02]  /*32c70*/  @!P4 MOV R111, 0x400 ;  /* 0x00000400006fc802 */ /* 0x004fc40000000f00 */
[----:B------:R-:W-:Y:S01]  /*32c80*/  ISETP.GE.AND P0, PT, R178, R3, PT ;  /* 0x00000003b200720c */ /* 0x000fe20003f06270 */
[----:B------:R-:W2:Y:S01]  /*32c90*/  @!P1 LDS.U16 R35, [R224+0x3b9e] ;  /* 0x003b9e00e0239984 */ /* 0x000ea20000000400 */
[----:B-----5:R-:W-:Y:S02]  /*32ca0*/  @!P4 LEA R208, R208, R111, 0x18 ;  /* 0x0000006fd0d0c211 */ /* 0x020fe400078ec0ff */
[----:B------:R-:W-:Y:S01]  /*32cb0*/  ISETP.NE.AND P3, PT, R107, RZ, PT ;  /* 0x000000ff6b00720c */ /* 0x000fe20003f65270 */
[----:B------:R-:W4:Y:S01]  /*32cc0*/  @!P1 LDS R133, [R81+0x5c] ;  /* 0x00005c0051859984 */ /* 0x000f220000000800 */
[----:B------:R-:W-:Y:S02]  /*32cd0*/  ISETP.GE.AND P1, PT, R24, R3, PT ;  /* 0x000000031800720c */ /* 0x000fe40003f26270 */
[----:B------:R-:W-:Y:S01]  /*32ce0*/  P2R R139, PR, RZ, 0x8 ;  /* 0x00000008ff8b7803 */ /* 0x000fe20000000000 */
[----:B------:R-:W5:Y:S01]  /*32cf0*/  @!P5 S2R R210, SR_CgaCtaId ;  /* 0x0000000000d2d919 */ /* 0x000f620000008800 */
[----:B------:R-:W-:-:S03]  /*32d00*/  @!P2 MOV R111, 0x400 ;  /* 0x00000400006fa802 */ /* 0x000fc60000000f00 */
[----:B0-----:R-:W-:Y:S01]  /*32d10*/  @!P0 LEA R23, R202, R23, 0x18 ;  /* 0x00000017ca178211 */ /* 0x001fe200078ec0ff */
[----:B------:R-:W-:Y:S01]  /*32d20*/  @!P4 LDS R204, [R81+0xb0] ;  /* 0x0000b00051ccc984 */ /* 0x000fe20000000800 */
[----:B------:R-:W-:Y:S02]  /*32d30*/  @!P2 LEA R214, R214, R111, 0x18 ;  /* 0x0000006fd6d6a211 */ /* 0x000fe400078ec0ff */
[-C--:B------:R-:W-:Y:S02]  /*32d40*/  ISETP.GE.AND P2, PT, R164, R3.reuse, PT ;  /* 0x00000003a400720c */ /* 0x080fe40003f46270 */
[----:B------:R-:W-:Y:S01]  /*32d50*/  @!P1 HADD2.F32 R29, -RZ, R29.H0_H0 ;  /* 0x2000001dff1d9230 */ /* 0x000fe20000004100 */
[----:B------:R-:W-:Y:S02]  /*32d60*/  ISETP.GE.AND P0, PT, R166, R3, PT ;  /* 0x00000003a600720c */ /* 0x000fe40003f06270 */
[----:B------:R-:W-:Y:S02]  /*32d70*/  @!P3 MOV R107, 0x400 ;  /* 0x00000400006bb802 */ /* 0x000fe40000000f00 */
[----:B------:R-:W-:Y:S01]  /*32d80*/  @!P1 FFMA R198, R117, R29, R198 ;  /* 0x0000001d75c69223 */ /* 0x000fe200000000c6 */
[----:B------:R-:W-:Y:S01]  /*32d90*/  ISETP.GE.AND P1, PT, R138, R3, PT ;  /* 0x000000038a00720c */ /* 0x000fe20003f26270 */
[----:B------:R-:W-:Y:S01]  /*32da0*/  @!P4 LDS.U16 R29, [R208+0x461c] ;  /* 0x00461c00d01dc984 */ /* 0x000fe20000000400 */
[----:B------:R-:W-:-:S02]  /*32db0*/  @!P3 LEA R206, R206, R107, 0x18 ;  /* 0x0000006bceceb211 */ /* 0x000fc400078ec0ff */
[----:B------:R-:W-:Y:S02]  /*32dc0*/  ISETP.GE.AND P3, PT, R162, R3, PT ;  /* 0x00000003a200720c */ /* 0x000fe40003f66270 */
[----:B------:R-:W-:Y:S02]  /*32dd0*/  @!P2 MOV R111, 0x400 ;  /* 0x00000400006fa802 */ /* 0x000fe40000000f00 */
[----:B---3--:R-:W-:Y:S02]  /*32de0*/  @!P0 MOV R127, 0x400 ;  /* 0x00000400007f8802 */ /* 0x008fe40000000f00 */
[----:B------:R-:W-:Y:S02]  /*32df0*/  @!P2 LEA R218, R218, R111, 0x18 ;  /* 0x0000006fdadaa211 */ /* 0x000fe400078ec0ff */
[----:B------:R-:W-:Y:S01]  /*32e00*/  ISETP.NE.AND P2, PT, R137, RZ, PT ;  /* 0x000000ff8900720c */ /* 0x000fe20003f45270 */
[----:B-1----:R-:W-:Y:S01]  /*32e10*/  @!P1 HADD2.F32 R202, -RZ, R27.H0_H0 ;  /* 0x2000001bffca9230 */ /* 0x002fe20000004100 */
[----:B------:R-:W-:Y:S01]  /*32e20*/  @!P0 LEA R216, R216, R127, 0x18 ;  /* 0x0000007fd8d88211 */ /* 0x000fe200078ec0ff */
[----:B------:R-:W-:Y:S01]  /*32e30*/  @!P6 LDS R137, [R81+0x60] ;  /* 0x000060005189e984 */ /* 0x000fe20000000800 */
[----:B------:R-:W-:-:S02]  /*32e40*/  ISETP.GE.AND P0, PT, R30, R3, PT ;  /* 0x000000031e00720c */ /* 0x000fc40003f06270 */
[----:B------:R-:W-:Y:S02]  /*32e50*/  ISETP.NE.AND P1, PT, R143, RZ, PT ;  /* 0x000000ff8f00720c */ /* 0x000fe40003f25270 */
[----:B------:R-:W-:Y:S02]  /*32e60*/  @!P3 MOV R127, 0x400 ;  /* 0x00000400007fb802 */ /* 0x000fe40000000f00 */
[----:B------:R-:W-:Y:S02]  /*32e70*/  @!P5 MOV R107, 0x400 ;  /* 0x00000400006bd802 */ /* 0x000fe40000000f00 */
[----:B------:R-:W-:Y:S01]  /*32e80*/  @!P3 LEA R226, R226, R127, 0x18 ;  /* 0x0000007fe2e2b211 */ /* 0x000fe200078ec0ff */
[----:B------:R-:W-:Y:S01]  /*32e90*/  @!P2 HADD2.F32 R200, -RZ, R25.H0_H0 ;  /* 0x20000019ffc8a230 */ /* 0x000fe20000004100 */
[----:B------:R-:W-:Y:S02]  /*32ea0*/  ISETP.GE.AND P3, PT, R180, R3, PT ;  /* 0x00000003b400720c */ /* 0x000fe40003f66270 */
[----:B------:R-:W-:Y:S01]  /*32eb0*/  P2R R127, PR, RZ, 0x4 ;  /* 0x00000004ff7f7803 */ /* 0x000fe20000000000 */
[----:B------:R-:W-:-:S02]  /*32ec0*/  @!P0 HADD2.F32 R31, -RZ, R31.H0_H0 ;  /* 0x2000001fff1f8230 */ /* 0x000fc40000004100 */
[----:B------:R-:W-:Y:S01]  /*32ed0*/  @!P2 FFMA R19, R200, R115, R19 ;  /* 0x00000073c813a223 */ /* 0x000fe20000000013 */
[-C--:B------:R-:W-:Y:S01]  /*32ee0*/  ISETP.GE.AND P2, PT, R180, R3.reuse, PT ;  /* 0x00000003b400720c */ /* 0x080fe20003f46270 */
[----:B--2---:R-:W-:Y:S01]  /*32ef0*/  @!P1 HADD2.F32 R35, -RZ, R35.H0_H0 ;  /* 0x20000023ff239230 */ /* 0x004fe20000004100 */
[----:B------:R-:W-:Y:S01]  /*32f00*/  ISETP.GE.AND P1, PT, R136, R3, PT ;  /* 0x000000038800720c */ /* 0x000fe20003f26270 */
[----:B------:R-:W-:Y:S01]  /*32f10*/  @!P0 FFMA R198, R31, R123, R198 ;  /* 0x0000007b1fc68223 */ /* 0x000fe200000000c6 */
[----:B------:R-:W-:Y:S02]  /*32f20*/  ISETP.NE.AND P0, PT, R141, RZ, PT ;  /* 0x000000ff8d00720c */ /* 0x000fe40003f05270 */
[----:B------:R-:W-:Y:S01]  /*32f30*/  @!P6 LEA R125, R212, R125, 0x18 ;  /* 0x0000007dd47de211 */ /* 0x000fe200078ec0ff */
[----:B------:R-:W-:Y:S01]  /*32f40*/  @!P3 HADD2.F32 R0, -RZ, R0.H0_H0 ;  /* 0x20000000ff00b230 */ /* 0x000fe20000004100 */
[----:B-----5:R-:W-:-:S03]  /*32f50*/  @!P5 LEA R210, R210, R107, 0x18 ;  /* 0x0000006bd2d2d211 */ /* 0x020fc600078ec0ff */
[----:B------:R0:W1:Y:S01]  /*32f60*/  @!P6 LDS.U16 R107, [R125+0x3c1e] ;  /* 0x003c1e007d6be984 */ /* 0x0000620000000400 */
[----:B------:R-:W-:Y:S01]  /*32f70*/  ISETP.NE.AND P6, PT, R129, RZ, PT ;  /* 0x000000ff8100720c */ /* 0x000fe20003fc5270 */
[----:B------:R-:W-:Y:S01]  /*32f80*/  @!P2 FFMA R17, R0, R109, R17 ;  /* 0x0000006d0011a223 */ /* 0x000fe20000000011 */
[-C--:B------:R-:W-:Y:S01]  /*32f90*/  ISETP.GE.AND P2, PT, R134, R3.reuse, PT ;  /* 0x000000038600720c */ /* 0x080fe20003f46270 */
[----:B------:R-:W-:Y:S01]  /*32fa0*/  @!P5 LDS.U16 R31, [R210+0x469c] ;  /* 0x00469c00d21fd984 */ /* 0x000fe20000000400 */
[----:B------:R-:W-:Y:S01]  /*32fb0*/  P2R R129, PR, RZ, 0x2 ;  /* 0x00000002ff817803 */ /* 0x000fe20000000000 */
[----:B------:R-:W-:Y:S01]  /*32fc0*/  @!P0 HADD2.F32 R33, -RZ, R33.H0_H0 ;  /* 0x20000021ff218230 */ /* 0x000fe20000004100 */
[----:B------:R-:W-:Y:S01]  /*32fd0*/  P2R R117, PR, RZ, 0x1 ;  /* 0x00000001ff757803 */ /* 0x000fe20000000000 */
[----:B0-----:R-:W0:Y:S01]  /*32fe0*/  @!P1 S2R R125, SR_CgaCtaId ;  /* 0x00000000007d9919 */ /* 0x001e220000008800 */
[----:B------:R-:W-:Y:S02]  /*32ff0*/  ISETP.GE.AND P1, PT, R172, R3, PT ;  /* 0x00000003ac00720c */ /* 0x000fe40003f26270 */
[----:B------:R-:W-:Y:S01]  /*33000*/  @!P0 FFMA R198, R33, R131, R198 ;  /* 0x0000008321c68223 */ /* 0x000fe200000000c6 */
[----:B------:R-:W-:-:S02]  /*33010*/  ISETP.GE.AND P0, PT, R138, R3, PT ;  /* 0x000000038a00720c */ /* 0x000fc40003f06270 */
[----:B------:R-:W2:Y:S01]  /*33020*/  @!P6 S2R R111, SR_CgaCtaId ;  /* 0x00000000006fe919 */ /* 0x000ea20000008800 */
[----:B------:R-:W-:Y:S02]  /*33030*/  ISETP.NE.AND P3, PT, R139, RZ, PT ;  /* 0x000000ff8b00720c */ /* 0x000fe40003f65270 */
[----:B------:R-:W-:Y:S01]  /*33040*/  P2R R131, PR, RZ, 0x1 ;  /* 0x00000001ff837803 */ /* 0x000fe20000000000 */
[----:B------:R-:W3:Y:S01]  /*33050*/  @!P2 S2R R200, SR_CgaCtaId ;  /* 0x0000000000c8a919 */ /* 0x000ee20000008800 */
[----:B------:R-:W-:Y:S02]  /*33060*/  ISETP.GE.AND P2, PT, R132, R3, PT ;  /* 0x000000038400720c */ /* 0x000fe40003f46270 */
[----:B------:R-:W-:Y:S01]  /*33070*/  @!P6 MOV R0, 0x400 ;  /* 0x000004000000e802 */ /* 0x000fe20000000f00 */
[----:B----4-:R-:W-:Y:S01]  /*33080*/  @!P1 FFMA R198, R35, R133, R198 ;  /* 0x0000008523c69223 */ /* 0x010fe200000000c6 */
[----:B------:R-:W-:Y:S02]  /*33090*/  ISETP.GE.AND P1, PT, R160, R3, PT ;  /* 0x00000003a000720c */ /* 0x000fe40003f26270 */
[----:B------:R-:W-:Y:S01]  /*330a0*/  @!P0 FFMA R19, R202, R121, R19 ;  /* 0x00000079ca138223 */ /* 0x000fe20000000013 */
[----:B------:R-:W-:-:S02]  /*330b0*/  P2R R123, PR, RZ, 0x4 ;  /* 0x00000004ff7b7803 */ /* 0x000fc40000000000 */
[-C--:B------:R-:W-:Y:S01]  /*330c0*/  ISETP.GE.AND P0, PT, R174, R3.reuse, PT ;  /* 0x00000003ae00720c */ /* 0x080fe20003f06270 */
[----:B------:R-:W-:Y:S01]  /*330d0*/  @!P3 LDS R121, [R81+0xac] ;  /* 0x0000ac005179b984 */ /* 0x000fe20000000800 */
[----:B------:R-:W-:Y:S02]  /*330e0*/  P2R R151, PR, RZ, 0x40 ;  /* 0x00000040ff977803 */ /* 0x000fe40000000000 */
[----:B------:R-:W-:Y:S01]  /*330f0*/  P2R R149, PR, RZ, 0x8 ;  /* 0x00000008ff957803 */ /* 0x000fe20000000000 */
[----:B------:R-:W4:Y:S01]  /*33100*/  @!P2 S2R R133, SR_CgaCtaId ;  /* 0x000000000085a919 */ /* 0x000f220000008800 */
[-C--:B------:R-:W-:Y:S02]  /*33110*/  ISETP.GE.AND P2, PT, R168, R3.reuse, PT ;  /* 0x00000003a800720c */ /* 0x080fe40003f46270 */
[----:B------:R-:W5:Y:S01]  /*33120*/  @!P1 S2R R202, SR_CgaCtaId ;  /* 0x0000000000ca9919 */ /* 0x000f620000008800 */
[----:B------:R-:W-:-:S04]  /*33130*/  ISETP.GE.AND P1, PT, R166, R3, PT ;  /* 0x00000003a600720c */ /* 0x000fc80003f26270 */
[----:B------:R-:W-:Y:S04]  /*33140*/  @!P0 LDS R115, [R81+0xec] ;  /* 0x0000ec0051738984 */ /* 0x000fe80000000800 */
[----:B------:R-:W-:Y:S01]  /*33150*/  @!P0 LDS.U16 R25, [R119+0x4d9a] ;  /* 0x004d9a0077198984 */ /* 0x000fe20000000400 */
[----:B------:R-:W-:-:S03]  /*33160*/  ISETP.GE.AND P0, PT, R158, R3, PT ;  /* 0x000000039e00720c */ /* 0x000fc60003f06270 */
[----:B------:R0:W5:Y:S04]  /*33170*/  @!P2 LDS.U16 R33, [R214+0x3c9e] ;  /* 0x003c9e00d621a984 */ /* 0x0001680000000400 */
[----:B------:R-:W-:Y:S01]  /*33180*/  @!P2 LDS R139, [R81+0x64] ;  /* 0x00006400518ba984 */ /* 0x000fe20000000800 */
[----:B------:R-:W-:-:S03]  /*33190*/  ISETP.GE.AND P2, PT, R164, R3, PT ;  /* 0x00000003a400720c */ /* 0x000fc60003f46270 */
[----:B------:R-:W5:Y:S04]  /*331a0*/  @!P1 LDS.U16 R35, [R216+0x3d1e] ;  /* 0x003d1e00d8239984 */ /* 0x000f680000000400 */
[----:B------:R-:W-:Y:S01]  /*331b0*/  @!P1 LDS R141, [R81+0x68] ;  /* 0x00006800518d9984 */ /* 0x000fe20000000800 */
[-C--:B------:R-:W-:Y:S01]  /*331c0*/  ISETP.GE.AND P1, PT, R170, R3.reuse, PT ;  /* 0x00000003aa00720c */ /* 0x080fe20003f26270 */
[----:B------:R-:W5:Y:S01]  /*331d0*/  @!P0 S2R R212, SR_CgaCtaId ;  /* 0x0000000000d48919 */ /* 0x000f620000008800 */
[----:B------:R-:W-:-:S03]  /*331e0*/  ISETP.GE.AND P0, PT, R154, R3, PT ;  /* 0x000000039a00720c */ /* 0x000fc60003f06270 */
[----:B------:R-:W-:Y:S04]  /*331f0*/  @!P2 LDS.U16 R109, [R218+0x3d9e] ;  /* 0x003d9e00da6da984 */ /* 0x000fe80000000400 */
[----:B------:R-:W-:Y:S01]  /*33200*/  @!P2 LDS R143, [R81+0x6c] ;  /* 0x00006c00518fa984 */ /* 0x000fe20000000800 */
[----:B------:R-:W-:-:S03]  /*33210*/  ISETP.NE.AND P2, PT, R123, RZ, PT ;  /* 0x000000ff7b00720c */ /* 0x000fc60003f45270 */
[----:B-1----:R-:W-:Y:S01]  /*33220*/  @!P1 HADD2.F32 R107, -RZ, R107.H0_H0 ;  /* 0x2000006bff6b9230 */ /* 0x002fe20000004100 */
[----:B--2---:R-:W-:Y:S01]  /*33230*/  @!P6 LEA R123, R111, R0, 0x18 ;  /* 0x000000006f7be211 */ /* 0x004fe200078ec0ff */
[----:B------:R-:W1:Y:S01]  /*33240*/  @!P3 LDS.U16 R27, [R206+0x459c] ;  /* 0x00459c00ce1bb984 */ /* 0x000e620000000400 */
[----:B------:R-:W-:Y:S02]  /*33250*/  ISETP.GE.AND P6, PT, R162, R3, PT ;  /* 0x00000003a200720c */ /* 0x000fe40003fc6270 */
[----:B------:R-:W-:Y:S01]  /*33260*/  @!P1 FFMA R198, R137, R107, R198 ;  /* 0x0000006b89c69223 */ /* 0x000fe200000000c6 */
[----:B------:R-:W-:Y:S01]  /*33270*/  ISETP.NE.AND P1, PT, R129, RZ, PT ;  /* 0x000000ff8100720c */ /* 0x000fe20003f25270 */
[----:B------:R-:W-:Y:S01]  /*33280*/  @!P5 LDS R107, [R81+0xb4] ;  /* 0x0000b400516bd984 */ /* 0x000fe20000000800 */
[----:B------:R-:W-:Y:S02]  /*33290*/  P2R R137, PR, RZ, 0x20 ;  /* 0x00000020ff897803 */ /* 0x000fe40000000000 */
[----:B------:R-:W-:Y:S01]  /*332a0*/  ISETP.GE.AND P5, PT, R134, R3, PT ;  /* 0x000000038600720c */ /* 0x000fe20003fa6270 */
[----:B0-----:R-:W0:Y:S01]  /*332b0*/  @!P0 S2R R214, SR_CgaCtaId ;  /* 0x0000000000d68919 */ /* 0x001e220000008800 */
[----:B------:R-:W-:-:S02]  /*332c0*/  P2R R155, PR, RZ, 0x4 ;  /* 0x00000004ff9b7803 */ /* 0x000fc40000000000 */
[-C--:B------:R-:W-:Y:S02]  /*332d0*/  ISETP.GE.AND P3, PT, R156, R3.reuse, PT ;  /* 0x000000039c00720c */ /* 0x080fe40003f66270 */
[----:B------:R-:W2:Y:S01]  /*332e0*/  @!P6 LDS.U16 R111, [R226+0x3e1e] ;  /* 0x003e1e00e26fe984 */ /* 0x000ea20000000400 */
[----:B------:R-:W-:Y:S02]  /*332f0*/  P2R R153, PR, RZ, 0x2 ;  /* 0x00000002ff997803 */ /* 0x000fe40000000000 */
[----:B------:R-:W-:Y:S01]  /*33300*/  @!P1 MOV R0, 0x400 ;  /* 0x0000040000009802 */ /* 0x000fe20000000f00 */
[----:B------:R-:W2:Y:S01]  /*33310*/  @!P6 LDS R145, [R81+0x70] ;  /* 0x000070005191e984 */ /* 0x000ea20000000800 */
[----:B------:R-:W-:Y:S02]  /*33320*/  ISETP.GE.AND P6, PT, R160, R3, PT ;  /* 0x00000003a000720c */ /* 0x000fe40003fc6270 */
[----:B------:R-:W-:Y:S02]  /*33330*/  @!P1 LEA R125, R125, R0, 0x18 ;  /* 0x000000007d7d9211 */ /* 0x000fe400078ec0ff */
[----:B------:R-:W-:-:S02]  /*33340*/  @!P5 MOV R119, 0x400 ;  /* 0x000004000077d802 */ /* 0x000fc40000000f00 */
[----:B------:R-:W-:Y:S01]  /*33350*/  @!P2 MOV R0, 0x400 ;  /* 0x000004000000a802 */ /* 0x000fe20000000f00 */
[----:B------:R-:W1:Y:S01]  /*33360*/  @!P3 S2R R220, SR_CgaCtaId ;  /* 0x0000000000dcb919 */ /* 0x000e620000008800 */
[----:B---3--:R-:W-:Y:S02]  /*33370*/  @!P5 LEA R129, R200, R119, 0x18 ;  /* 0x00000077c881d211 */ /* 0x008fe400078ec0ff */
[----:B----4-:R-:W-:Y:S02]  /*33380*/  @!P2 LEA R0, R133, R0, 0x18 ;  /* 0x000000008500a211 */ /* 0x010fe400078ec0ff */
[-C--:B------:R-:W-:Y:S02]  /*33390*/  ISETP.GE.AND P2, PT, R160, R3.reuse, PT ;  /* 0x00000003a000720c */ /* 0x080fe40003f46270 */
[----:B------:R-:W-:Y:S02]  /*333a0*/  @!P6 MOV R119, 0x400 ;  /* 0x000004000077e802 */ /* 0x000fe40000000f00 */
[----:B------:R-:W-:-:S02]  /*333b0*/  ISETP.GE.AND P6, PT, R158, R3, PT ;  /* 0x000000039e00720c */ /* 0x000fc40003fc6270 */
[----:B------:R-:W-:Y:S02]  /*333c0*/  ISETP.GE.AND P5, PT, R168, R3, PT ;  /* 0x00000003a800720c */ /* 0x000fe40003fa6270 */
[----:B------:R-:W-:-:S05]  /*333d0*/  @!P3 MOV R133, 0x400 ;  /* 0x000004000085b802 */ /* 0x000fca0000000f00 */
[----:B-----5:R-:W-:-:S04]  /*333e0*/  @!P2 LEA R147, R202, R119, 0x18 ;  /* 0x00000077ca93a211 */ /* 0x020fc800078ec0ff */
[----:B------:R-:W-:Y:S02]  /*333f0*/  @!P6 MOV R119, 0x400 ;  /* 0x000004000077e802 */ /* 0x000fe40000000f00 */
[----:B------:R-:W-:Y:S01]  /*33400*/  @!P5 HADD2.F32 R33, -RZ, R33.H0_H0 ;  /* 0x20000021ff21d230 */ /* 0x000fe20000004100 */
[----:B------:R-:W-:Y:S02]  /*33410*/  ISETP.GE.AND P5, PT, R166, R3, PT ;  /* 0x00000003a600720c */ /* 0x000fe40003fa6270 */
[----:B------:R-:W-:Y:S02]  /*33420*/  @!P6 LEA R212, R212, R119, 0x18 ;  /* 0x00000077d4d4e211 */ /* 0x000fe400078ec0ff */
[----:B------:R-:W-:Y:S02]  /*33430*/  ISETP.GE.AND P6, PT, R174, R3, PT ;  /* 0x00000003ae00720c */ /* 0x000fe40003fc6270 */
[----:B------:R-:W-:Y:S02]  /*33440*/  @!P0 MOV R119, 0x400 ;  /* 0x0000040000778802 */ /* 0x000fe40000000f00 */
[----:B-1----:R-:W-:-:S02]  /*33450*/  @!P3 LEA R220, R220, R133, 0x18 ;  /* 0x00000085dcdcb211 */ /* 0x002fc400078ec0ff */
[----:B0-----:R-:W-:Y:S02]  /*33460*/  @!P0 LEA R214, R214, R119, 0x18 ;  /* 0x00000077d6d68211 */ /* 0x001fe400078ec0ff */
[----:B------:R-:W-:Y:S01]  /*33470*/  ISETP.NE.AND P3, PT, R149, RZ, PT ;  /* 0x000000ff9500720c */ /* 0x000fe20003f65270 */
[----:B------:R-:W-:Y:S01]  /*33480*/  @!P5 HADD2.F32 R35, -RZ, R35.H0_H0 ;  /* 0x20000023ff23d230 */ /* 0x000fe20000004100 */
[----:B------:R-:W-:Y:S02]  /*33490*/  P2R R133, PR, RZ, 0x10 ;  /* 0x00000010ff857803 */ /* 0x000fe40000000000 */
[----:B------:R-:W-:Y:S01]  /*334a0*/  P2R R149, PR, RZ, 0x8 ;  /* 0x00000008ff957803 */ /* 0x000fe20000000000 */
[----:B------:R-:W-:Y:S01]  /*334b0*/  @!P6 HADD2.F32 R200, -RZ, R25.H0_H0 ;  /* 0x20000019ffc8e230 */ /* 0x000fe20000004100 */
[----:B------:R-:W-:Y:S02]  /*334c0*/  P2R R25, PR, RZ, 0x1 ;  /* 0x00000001ff197803 */ /* 0x000fe40000000000 */
[----:B------:R-:W-:-:S02]  /*334d0*/  ISETP.GE.AND P0, PT, R168, R3, PT ;  /* 0x00000003a800720c */ /* 0x000fc40003f06270 */
[----:B------:R-:W-:Y:S01]  /*334e0*/  @!P6 FFMA R17, R200, R115, R17 ;  /* 0x00000073c811e223 */ /* 0x000fe20000000011 */
[----:B------:R-:W-:Y:S01]  /*334f0*/  @!P4 HADD2.F32 R200, -RZ, R29.H0_H0 ;  /* 0x2000001dffc8c230 */ /* 0x000fe20000004100 */
[----:B------:R-:W-:Y:S01]  /*33500*/  ISETP.GE.AND P6, PT, R130, R3, PT ;  /* 0x000000038200720c */ /* 0x000fe20003fc6270 */
[----:B------:R-:W-:-:S05]  /*33510*/  @!P3 HADD2.F32 R202, -RZ, R27.H0_H0 ;  /* 0x2000001bffcab230 */ /* 0x000fca0000004100 */
[----:B------:R-:W-:Y:S01]  /*33520*/  @!P3 FFMA R19, R202, R121, R19 ;  /* 0x00000079ca13b223 */ /* 0x000fe20000000013 */
[----:B------:R-:W-:Y:S01]  /*33530*/  ISETP.GE.AND P3, PT, R128, R3, PT ;  /* 0x000000038000720c */ /* 0x000fe20003f66270 */
[----:B------:R-:W-:Y:S01]  /*33540*/  @!P1 LDS R121, [R81+0xbc] ;  /* 0x0000bc0051799984 */ /* 0x000fe20000000800 */
[----:B------:R-:W-:Y:S01]  /*33550*/  @!P0 FFMA R198, R33, R139, R198 ;  /* 0x0000008b21c68223 */ /* 0x000fe200000000c6 */
[-C--:B------:R-:W-:Y:S01]  /*33560*/  ISETP.GE.AND P0, PT, R164, R3.reuse, PT ;  /* 0x00000003a400720c */ /* 0x080fe20003f06270 */
[----:B------:R-:W-:Y:S01]  /*33570*/  @!P4 FFMA R19, R204, R200, R19 ;  /* 0x000000c8cc13c223 */ /* 0x000fe20000000013 */
[----:B------:R-:W-:Y:S01]  /*33580*/  ISETP.GE.AND P4, PT, R162, R3, PT ;  /* 0x00000003a200720c */ /* 0x000fe20003f86270 */
[----:B------:R-:W-:Y:S01]  /*33590*/  @!P5 FFMA R198, R35, R141, R198 ;  /* 0x0000008d23c6d223 */ /* 0x000fe200000000c6 */
[----:B------:R-:W-:Y:S01]  /*335a0*/  ISETP.NE.AND P5, PT, R137, RZ, PT ;  /* 0x000000ff8900720c */ /* 0x000fe20003fa5270 */
[----:B------:R-:W0:Y:S01]  /*335b0*/  @!P6 S2R R202, SR_CgaCtaId ;  /* 0x0000000000cae919 */ /* 0x000e220000008800 */
[----:B------:R-:W-:-:S02]  /*335c0*/  ISETP.NE.AND P6, PT, R151, RZ, PT ;  /* 0x000000ff9700720c */ /* 0x000fc40003fc5270 */
[----:B------:R-:W-:Y:S01]  /*335d0*/  P2R R137, PR, RZ, 0x20 ;  /* 0x00000020ff897803 */ /* 0x000fe20000000000 */
[----:B------:R-:W1:Y:S04]  /*335e0*/  @!P2 LDS.U16 R35, [R147+0x3e9e] ;  /* 0x003e9e009323a984 */ /* 0x000e680000000400 */
[----:B------:R-:W-:Y:S01]  /*335f0*/  @!P0 HADD2.F32 R109, -RZ, R109.H0_H0 ;  /* 0x2000006dff6d8230 */ /* 0x000fe20000004100 */
[----:B------:R-:W3:Y:S01]  /*33600*/  @!P3 S2R R206, SR_CgaCtaId ;  /* 0x0000000000ceb919 */ /* 0x000ee20000008800 */
[----:B--2---:R-:W-:Y:S01]  /*33610*/  @!P4 HADD2.F32 R111, -RZ, R111.H0_H0 ;  /* 0x2000006fff6fc230 */ /* 0x004fe20000004100 */
[----:B------:R-:W-:Y:S01]  /*33620*/  ISETP.GE.AND P3, PT, R126, R3, PT ;  /* 0x000000037e00720c */ /* 0x000fe20003f66270 */
[----:B------:R-:W-:Y:S02]  /*33630*/  @!P5 HADD2.F32 R200, -RZ, R31.H0_H0 ;  /* 0x2000001fffc8d230 */ /* 0x000fe40000004100 */
[----:B------:R-:W-:Y:S01]  /*33640*/  @!P0 FFMA R198, R109, R143, R198 ;  /* 0x0000008f6dc68223 */ /* 0x000fe200000000c6 */
[-C--:B------:R-:W-:Y:S01]  /*33650*/  ISETP.GE.AND P0, PT, R152, R3.reuse, PT ;  /* 0x000000039800720c */ /* 0x080fe20003f06270 */
[----:B------:R-:W-:Y:S01]  /*33660*/  @!P1 LDS.U16 R31, [R125+0x479c] ;  /* 0x00479c007d1f9984 */ /* 0x000fe20000000400 */
[----:B------:R-:W-:Y:S01]  /*33670*/  ISETP.GE.AND P1, PT, R156, R3, PT ;  /* 0x000000039c00720c */ /* 0x000fe20003f26270 */
[----:B------:R-:W-:Y:S01]  /*33680*/  @!P5 FFMA R19, R200, R107, R19 ;  /* 0x0000006bc813d223 */ /* 0x000fe20000000013 */
[----:B------:R-:W-:Y:S01]  /*33690*/  ISETP.GE.AND P5, PT, R148, R3, PT ;  /* 0x000000039400720c */ /* 0x000fe20003fa6270 */
[----:B------:R0:W-:Y:S01]  /*336a0*/  @!P6 LDS.U16 R29, [R123+0x471c] ;  /* 0x00471c007b1de984 */ /* 0x0001e20000000400 */
[----:B------:R-:W-:Y:S01]  /*336b0*/  @!P4 FFMA R198, R145, R111, R198 ;  /* 0x0000006f91c6c223 */ /* 0x000fe200000000c6 */
[----:B------:R-:W-:-:S02]  /*336c0*/  ISETP.GE.AND P4, PT, R134, R3, PT ;  /* 0x000000038600720c */ /* 0x000fc40003f86270 */
[----:B------:R-:W-:Y:S01]  /*336d0*/  P2R R115, PR, RZ, 0x20 ;  /* 0x00000020ff737803 */ /* 0x000fe20000000000 */
[----:B------:R-:W-:Y:S01]  /*336e0*/  @!P6 LDS R119, [R81+0xb8] ;  /* 0x0000b8005177e984 */ /* 0x000fe20000000800 */
[----:B------:R-:W-:Y:S02]  /*336f0*/  P2R R151, PR, RZ, 0x8 ;  /* 0x00000008ff977803 */ /* 0x000fe40000000000 */
[----:B------:R-:W2:Y:S01]  /*33700*/  @!P0 S2R R210, SR_CgaCtaId ;  /* 0x0000000000d28919 */ /* 0x000ea20000008800 */
[----:B------:R-:W-:-:S03]  /*33710*/  ISETP.GE.AND P0, PT, R150, R3, PT ;  /* 0x000000039600720c */ /* 0x000fc60003f06270 */
[----:B------:R-:W4:Y:S01]  /*33720*/  @!P5 S2R R216, SR_CgaCtaId ;  /* 0x0000000000d8d919 */ /* 0x000f220000008800 */
[-C--:B------:R-:W-:Y:S01]  /*33730*/  ISETP.GE.AND P5, PT, R156, R3.reuse, PT ;  /* 0x000000039c00720c */ /* 0x080fe20003fa6270 */
[----:B------:R-:W-:Y:S01]  /*33740*/  @!P1 LDS R143, [R81+0x7c] ;  /* 0x00007c00518f9984 */ /* 0x000fe20000000800 */
[----:B------:R-:W-:-:S03]  /*33750*/  ISETP.GE.AND P1, PT, R152, R3, PT ;  /* 0x000000039800720c */ /* 0x000fc60003f26270 */
[----:B------:R-:W5:Y:S04]  /*33760*/  @!P4 LDS.U16 R33, [R129+0x481c] ;  /* 0x00481c008121c984 */ /* 0x000f680000000400 */
[----:B------:R-:W2:Y:S01]  /*33770*/  @!P0 S2R R200, SR_CgaCtaId ;  /* 0x0000000000c88919 */ /* 0x000ea20000008800 */
[-C--:B------:R-:W-:Y:S01]  /*33780*/  ISETP.GE.AND P0, PT, R146, R3.reuse, PT ;  /* 0x000000039200720c */ /* 0x080fe20003f06270 */
[----:B-1----:R-:W-:Y:S02]  /*33790*/  @!P2 HADD2.F32 R35, -RZ, R35.H0_H0 ;  /* 0x20000023ff23a230 */ /* 0x002fe40000004100 */
[----:B------:R-:W-:Y:S01]  /*337a0*/  @!P5 LDS.U16 R109, [R220+0x3f9e] ;  /* 0x003f9e00dc6dd984 */ /* 0x000fe20000000400 */
[----:B------:R-:W-:-:S03]  /*337b0*/  ISETP.GE.AND P5, PT, R130, R3, PT ;  /* 0x000000038200720c */ /* 0x000fc60003fa6270 */
[----:B------:R-:W-:Y:S01]  /*337c0*/  @!P4 LDS R204, [R81+0xc0] ;  /* 0x0000c00051ccc984 */ /* 0x000fe20000000800 */
[----:B------:R-:W1:Y:S01]  /*337d0*/  @!P3 S2R R208, SR_CgaCtaId ;  /* 0x0000000000d0b919 */ /* 0x000e620000008800 */
[----:B------:R-:W-:-:S04]  /*337e0*/  ISETP.GE.AND P3, PT, R158, R3, PT ;  /* 0x000000039e00720c */ /* 0x000fc80003f66270 */
[----:B------:R-:W1:Y:S01]  /*337f0*/  @!P0 S2R R218, SR_CgaCtaId ;  /* 0x0000000000da8919 */ /* 0x000e620000008800 */
[----:B------:R-:W-:Y:S01]  /*33800*/  ISETP.GE.AND P0, PT, R104, R3, PT ;  /* 0x000000036800720c */ /* 0x000fe20003f06270 */
[----:B------:R-:W1:Y:S07]  /*33810*/  @!P2 LDS R139, [R81+0x74] ;  /* 0x00007400518ba984 */ /* 0x000e6e0000000800 */
[----:B------:R-:W-:Y:S05]  /*33820*/  @!P3 LDS.U16 R107, [R212+0x3f1e] ;  /* 0x003f1e00d46bb984 */ /* 0x000fea0000000400 */
[----:B------:R-:W1:Y:S01]  /*33830*/  @!P0 S2R R222, SR_CgaCtaId ;  /* 0x0000000000de8919 */ /* 0x000e620000008800 */
[----:B------:R-:W-:-:S02]  /*33840*/  ISETP.NE.AND P0, PT, R25, RZ, PT ;  /* 0x000000ff1900720c */ /* 0x000fc40003f05270 */
[----:B------:R-:W-:Y:S01]  /*33850*/  @!P5 MOV R25, 0x400 ;  /* 0x000004000019d802 */ /* 0x000fe20000000f00 */
[----:B------:R-:W-:Y:S01]  /*33860*/  @!P3 LDS R141, [R81+0x78] ;  /* 0x00007800518db984 */ /* 0x000fe20000000800 */
[----:B------:R-:W-:Y:S02]  /*33870*/  ISETP.GE.AND P3, PT, R128, R3, PT ;  /* 0x000000038000720c */ /* 0x000fe40003f66270 */
[----:B0-----:R-:W-:Y:S01]  /*33880*/  @!P5 LEA R123, R202, R25, 0x18 ;  /* 0x00000019ca7bd211 */ /* 0x001fe200078ec0ff */
[----:B-----5:R-:W-:Y:S01]  /*33890*/  @!P4 HADD2.F32 R202, -RZ, R33.H0_H0 ;  /* 0x20000021ffcac230 */ /* 0x020fe20000004100 */
[----:B------:R-:W-:Y:S02]  /*338a0*/  ISETP.NE.AND P5, PT, R115, RZ, PT ;  /* 0x000000ff7300720c */ /* 0x000fe40003fa5270 */
[----:B------:R-:W-:Y:S02]  /*338b0*/  @!P1 MOV R115, 0x400 ;  /* 0x0000040000739802 */ /* 0x000fe40000000f00 */
[----:B------:R-:W-:Y:S01]  /*338c0*/  ISETP.GE.AND P1, PT, R150, R3, PT ;  /* 0x000000039600720c */ /* 0x000fe20003f26270 */
[----:B------:R-:W0:Y:S01]  /*338d0*/  @!P0 LDS.U16 R111, [R214+0x401e] ;  /* 0x00401e00d66f8984 */ /* 0x000e220000000400 */
[----:B------:R-:W-:-:S03]  /*338e0*/  P2R R157, PR, RZ, 0x20 ;  /* 0x00000020ff9d7803 */ /* 0x000fc60000000000 */
[----:B------:R-:W-:Y:S01]  /*338f0*/  @!P3 MOV R27, 0x400 ;  /* 0x00000400001bb802 */ /* 0x000fe20000000f00 */
[----:B------:R-:W5:Y:S03]  /*33900*/  @!P0 LDS R145, [R81+0x80] ;  /* 0x0000800051918984 */ /* 0x000f660000000800 */
[----:B------:R-:W-:Y:S02]  /*33910*/  @!P5 MOV R129, 0x400 ;  /* 0x000004000081d802 */ /* 0x000fe40000000f00 */
[----:B---3--:R-:W-:Y:S02]  /*33920*/  @!P3 LEA R27, R206, R27, 0x18 ;  /* 0x0000001bce1bb211 */ /* 0x008fe400078ec0ff */
[----:B------:R-:W-:Y:S02]  /*33930*/  @!P1 MOV R125, 0x400 ;  /* 0x00000400007d9802 */ /* 0x000fe40000000f00 */
[----:B----4-:R-:W-:-:S02]  /*33940*/  @!P5 LEA R216, R216, R129, 0x18 ;  /* 0x00000081d8d8d211 */ /* 0x010fc400078ec0ff */
[----:B--2---:R-:W-:Y:S01]  /*33950*/  @!P1 LEA R147, R200, R125, 0x18 ;  /* 0x0000007dc8939211 */ /* 0x004fe200078ec0ff */
[----:B------:R-:W-:Y:S01]  /*33960*/  @!P6 HADD2.F32 R200, -RZ, R29.H0_H0 ;  /* 0x2000001dffc8e230 */ /* 0x000fe20000004100 */
[----:B------:R-:W-:Y:S01]  /*33970*/  ISETP.GE.AND P1, PT, R146, R3, PT ;  /* 0x000000039200720c */ /* 0x000fe20003f26270 */
[----:B-1----:R-:W-:Y:S01]  /*33980*/  @!P2 FFMA R198, R35, R139, R198 ;  /* 0x0000008b23c6a223 */ /* 0x002fe200000000c6 */
[----:B------:R-:W-:Y:S02]  /*33990*/  ISETP.GE.AND P5, PT, R104, R3, PT ;  /* 0x000000036800720c */ /* 0x000fe40003fa6270 */
[----:B------:R-:W-:Y:S01]  /*339a0*/  @!P6 FFMA R19, R200, R119, R19 ;  /* 0x00000077c813e223 */ /* 0x000fe20000000013 */
[----:B------:R-:W-:Y:S02]  /*339b0*/  ISETP.NE.AND P3, PT, R151, RZ, PT ;  /* 0x000000ff9700720c */ /* 0x000fe40003f65270 */
[----:B------:R-:W-:Y:S02]  /*339c0*/  ISETP.GE.AND P2, PT, R144, R3, PT ;  /* 0x000000039000720c */ /* 0x000fe40003f46270 */
[----:B------:R-:W-:-:S04]  /*339d0*/  P2R R151, PR, RZ, 0x8 ;  /* 0x00000008ff977803 */ /* 0x000fc80000000000 */
[----:B------:R-:W-:Y:S02]  /*339e0*/  @!P1 MOV R125, 0x400 ;  /* 0x00000400007d9802 */ /* 0x000fe40000000f00 */
[----:B------:R-:W-:Y:S02]  /*339f0*/  @!P5 MOV R129, 0x400 ;  /* 0x000004000081d802 */ /* 0x000fe40000000f00 */
[----:B------:R-:W-:Y:S02]  /*33a00*/  @!P1 LEA R218, R218, R125, 0x18 ;  /* 0x0000007ddada9211 */ /* 0x000fe400078ec0ff */
[----:B------:R-:W-:Y:S02]  /*33a10*/  ISETP.NE.AND P1, PT, R153, RZ, PT ;  /* 0x000000ff9900720c */ /* 0x000fe40003f25270 */
[----:B------:R-:W-:Y:S01]  /*33a20*/  @!P5 LEA R222, R222, R129, 0x18 ;  /* 0x00000081deded211 */ /* 0x000fe200078ec0ff */
[----:B0-----:R-:W-:Y:S01]  /*33a30*/  @!P0 HADD2.F32 R111, -RZ, R111.H0_H0 ;  /* 0x2000006fff6f8230 */ /* 0x001fe20000004100 */
[----:B------:R-:W-:-:S02]  /*33a40*/  ISETP.GE.AND P5, PT, R158, R3, PT ;  /* 0x000000039e00720c */ /* 0x000fc40003fa6270 */
[----:B------:R-:W-:Y:S02]  /*33a50*/  @!P3 MOV R25, 0x400 ;  /* 0x000004000019b802 */ /* 0x000fe40000000f00 */
[----:B------:R-:W-:Y:S02]  /*33a60*/  P2R R125, PR, RZ, 0x40 ;  /* 0x00000040ff7d7803 */ /* 0x000fe40000000000 */
[----:B------:R-:W-:Y:S02]  /*33a70*/  @!P3 LEA R25, R208, R25, 0x18 ;  /* 0x00000019d019b211 */ /* 0x000fe400078ec0ff */
[-C--:B------:R-:W-:Y:S01]  /*33a80*/  ISETP.GE.AND P3, PT, R152, R3.reuse, PT ;  /* 0x000000039800720c */ /* 0x080fe20003f66270 */
[----:B------:R-:W-:Y:S01]  /*33a90*/  @!P1 HADD2.F32 R200, -RZ, R31.H0_H0 ;  /* 0x2000001fffc89230 */ /* 0x000fe20000004100 */
[----:B------:R-:W-:Y:S01]  /*33aa0*/  ISETP.GE.AND P6, PT, R156, R3, PT ;  /* 0x000000039c00720c */ /* 0x000fe20003fc6270 */
[----:B------:R-:W0:Y:S01]  /*33ab0*/  @!P2 S2R R208, SR_CgaCtaId ;  /* 0x0000000000d0a919 */ /* 0x000e220000008800 */
[----:B------:R-:W-:Y:S01]  /*33ac0*/  ISETP.NE.AND P2, PT, R155, RZ, PT ;  /* 0x000000ff9b00720c */ /* 0x000fe20003f45270 */
[----:B------:R-:W-:-:S02]  /*33ad0*/  @!P5 HADD2.F32 R107, -RZ, R107.H0_H0 ;  /* 0x2000006bff6bd230 */ /* 0x000fc40000004100 */
[----:B------:R-:W-:Y:S01]  /*33ae0*/  @!P1 FFMA R19, R200, R121, R19 ;  /* 0x00000079c8139223 */ /* 0x000fe20000000013 */
[----:B------:R-:W-:-:S03]  /*33af0*/  ISETP.NE.AND P1, PT, R135, RZ, PT ;  /* 0x000000ff8700720c */ /* 0x000fc60003f25270 */
[----:B------:R-:W-:Y:S01]  /*33b00*/  @!P4 FFMA R19, R204, R202, R19 ;  /* 0x000000cacc13c223 */ /* 0x000fe20000000013 */
[----:B------:R-:W-:Y:S01]  /*33b10*/  ISETP.GE.AND P4, PT, R22, R3, PT ;  /* 0x000000031600720c */ /* 0x000fe20003f86270 */
[----:B------:R-:W-:Y:S01]  /*33b20*/  @!P5 FFMA R198, R107, R141, R198 ;  /* 0x0000008d6bc6d223 */ /* 0x000fe200000000c6 */
[----:B------:R-:W-:Y:S01]  /*33b30*/  @!P3 LEA R115, R210, R115, 0x18 ;  /* 0x00000073d273b211 */ /* 0x000fe200078ec0ff */
[----:B------:R-:W-:Y:S01]  /*33b40*/  @!P3 LDS R129, [R81+0x84] ;  /* 0x000084005181b984 */ /* 0x000fe20000000800 */
[----:B------:R-:W-:Y:S01]  /*33b50*/  ISETP.GE.AND P5, PT, R142, R3, PT ;  /* 0x000000038e00720c */ /* 0x000fe20003fa6270 */
[----:B------:R-:W-:Y:S01]  /*33b60*/  @!P6 HADD2.F32 R109, -RZ, R109.H0_H0 ;  /* 0x2000006dff6de230 */ /* 0x000fe20000004100 */
[----:B------:R-:W-:Y:S01]  /*33b70*/  P2R R159, PR, RZ, 0x2 ;  /* 0x00000002ff9f7803 */ /* 0x000fe20000000000 */
[----:B------:R-:W-:Y:S03]  /*33b80*/  @!P2 LDS.U16 R29, [R0+0x489c] ;  /* 0x00489c00001da984 */ /* 0x000fe60000000400 */
[----:B------:R-:W-:Y:S01]  /*33b90*/  @!P6 FFMA R198, R109, R143, R198 ;  /* 0x0000008f6dc6e223 */ /* 0x000fe200000000c6 */
[----:B------:R-:W1:Y:S01]  /*33ba0*/  @!P3 LDS.U16 R115, [R115+0x409e] ;  /* 0x00409e007373b984 */ /* 0x000e620000000400 */
[----:B------:R-:W-:-:S02]  /*33bb0*/  ISETP.GE.AND P6, PT, R130, R3, PT ;  /* 0x000000038200720c */ /* 0x000fc40003fc6270 */
[----:B-----5:R-:W-:Y:S01]  /*33bc0*/  @!P0 FFMA R198, R145, R111, R198 ;  /* 0x0000006f91c68223 */ /* 0x020fe200000000c6 */
[----:B------:R-:W2:Y:S01]  /*33bd0*/  @!P4 S2R R204, SR_CgaCtaId ;  /* 0x0000000000ccc919 */ /* 0x000ea20000008800 */
[-C--:B------:R-:W-:Y:S02]  /*33be0*/  ISETP.GE.AND P4, PT, R16, R3.reuse, PT ;  /* 0x000000031000720c */ /* 0x080fe40003f86270 */
[-C--:B------:R-:W-:Y:S01]  /*33bf0*/  ISETP.GE.AND P0, PT, R178, R3.reuse, PT ;  /* 0x00000003b200720c */ /* 0x080fe20003f06270 */
[----:B------:R-:W3:Y:S01]  /*33c00*/  @!P5 S2R R200, SR_CgaCtaId ;  /* 0x0000000000c8d919 */ /* 0x000ee20000008800 */
[----:B------:R-:W-:Y:S02]  /*33c10*/  P2R R141, PR, RZ, 0x10 ;  /* 0x00000010ff8d7803 */ /* 0x000fe40000000000 */
[----:B------:R-:W-:Y:S01]  /*33c20*/  ISETP.GE.AND P5, PT, R150, R3, PT ;  /* 0x000000039600720c */ /* 0x000fe20003fa6270 */
[----:B------:R-:W4:Y:S01]  /*33c30*/  @!P1 S2R R202, SR_CgaCtaId ;  /* 0x0000000000ca9919 */ /* 0x000f220000008800 */
[----:B------:R-:W-:-:S02]  /*33c40*/  P2R R155, PR, RZ, 0x40 ;  /* 0x00000040ff9b7803 */ /* 0x000fc40000000000 */
[-C--:B------:R-:W-:Y:S01]  /*33c50*/  ISETP.GE.AND P3, PT, R14, R3.reuse, PT ;  /* 0x000000030e00720c */ /* 0x080fe20003f66270 */
[----:B------:R-:W-:Y:S02]  /*33c60*/  @!P6 LDS R121, [R81+0xc8] ;  /* 0x0000c8005179e984 */ /* 0x000fe40000000800 */
[----:B------:R-:W5:Y:S01]  /*33c70*/  @!P4 S2R R212, SR_CgaCtaId ;  /* 0x0000000000d4c919 */ /* 0x000f620000008800 */
[----:B------:R-:W-:-:S05]  /*33c80*/  ISETP.GE.AND P4, PT, R178, R3, PT ;  /* 0x00000003b200720c */ /* 0x000fca0003f86270 */
[----:B------:R-:W-:Y:S04]  /*33c90*/  @!P5 LDS.U16 R33, [R147+0x411e] ;  /* 0x00411e009321d984 */ /* 0x000fe80000000400 */
[----:B------:R-:W-:Y:S01]  /*33ca0*/  @!P5 LDS R135, [R81+0x88] ;  /* 0x000088005187d984 */ /* 0x000fe20000000800 */
[----:B------:R-:W-:Y:S02]  /*33cb0*/  ISETP.NE.AND P5, PT, R157, RZ, PT ;  /* 0x000000ff9d00720c */ /* 0x000fe40003fa5270 */
[----:B------:R-:W-:Y:S01]  /*33cc0*/  @!P3 MOV R111, 0x400 ;  /* 0x00000400006fb802 */ /* 0x000fe20000000f00 */
[----:B------:R0:W-:Y:S01]  /*33cd0*/  @!P6 LDS.U16 R31, [R123+0x491c] ;  /* 0x00491c007b1fe984 */ /* 0x0001e20000000400 */
[-C--:B------:R-:W-:Y:S02]  /*33ce0*/  ISETP.GE.AND P6, PT, R152, R3.reuse, PT ;  /* 0x000000039800720c */ /* 0x080fe40003fc6270 */
[----:B------:R-:W-:Y:S01]  /*33cf0*/  P2R R153, PR, RZ, 0x20 ;  /* 0x00000020ff997803 */ /* 0x000fe20000000000 */
[----:B------:R-:W-:Y:S01]  /*33d00*/  @!P4 LDS.U16 R23, [R23+0x4e1a] ;  /* 0x004e1a001717c984 */ /* 0x000fe20000000400 */
[----:B------:R-:W-:-:S03]  /*33d10*/  ISETP.GE.AND P4, PT, R104, R3, PT ;  /* 0x000000036800720c */ /* 0x000fc60003f86270 */
[----:B------:R-:W-:Y:S01]  /*33d20*/  @!P0 LDS R206, [R81+0xf0] ;  /* 0x0000f00051ce8984 */ /* 0x000fe20000000800 */
[-C--:B------:R-:W-:Y:S02]  /*33d30*/  ISETP.GE.AND P0, PT, R12, R3.reuse, PT ;  /* 0x000000030c00720c */ /* 0x080fe40003f06270 */
[----:B0-----:R-:W-:Y:S01]  /*33d40*/  @!P1 MOV R123, 0x400 ;  /* 0x00000400007b9802 */ /* 0x001fe20000000f00 */
[----:B------:R-:W0:Y:S01]  /*33d50*/  @!P2 LDS R119, [R81+0xc4] ;  /* 0x0000c4005177a984 */ /* 0x000e220000000800 */
[----:B------:R-:W-:Y:S01]  /*33d60*/  ISETP.GE.AND P2, PT, R10, R3, PT ;  /* 0x000000030a00720c */ /* 0x000fe20003f46270 */
[----:B-1----:R-:W-:Y:S02]  /*33d70*/  @!P6 HADD2.F32 R115, -RZ, R115.H0_H0 ;  /* 0x20000073ff73e230 */ /* 0x002fe40000004100 */
[----:B------:R-:W1:Y:S01]  /*33d80*/  @!P5 LDS.U16 R35, [R216+0x419e] ;  /* 0x00419e00d823d984 */ /* 0x000e620000000400 */
[----:B------:R-:W-:Y:S02]  /*33d90*/  P2R R157, PR, RZ, 0x4 ;  /* 0x00000004ff9d7803 */ /* 0x000fe40000000000 */
[----:B------:R-:W-:Y:S01]  /*33da0*/  @!P6 FFMA R198, R115, R129, R198 ;  /* 0x0000008173c6e223 */ /* 0x000fe200000000c6 */
[----:B------:R-:W-:Y:S01]  /*33db0*/  @!P4 LDS.U16 R109, [R222+0x3020] ;  /* 0x00302000de6dc984 */ /* 0x000fe20000000400 */
[----:B------:R-:W-:-:S02]  /*33dc0*/  ISETP.GE.AND P4, PT, R144, R3, PT ;  /* 0x000000039000720c */ /* 0x000fc40003f86270 */
[-C--:B------:R-:W-:Y:S01]  /*33dd0*/  ISETP.GE.AND P6, PT, R146, R3.reuse, PT ;  /* 0x000000039200720c */ /* 0x080fe20003fc6270 */
[----:B------:R-:W1:Y:S01]  /*33de0*/  @!P5 LDS R139, [R81+0x8c] ;  /* 0x00008c00518bd984 */ /* 0x000e620000000800 */
[----:B------:R-:W-:Y:S02]  /*33df0*/  ISETP.GE.AND P5, PT, R104, R3, PT ;  /* 0x000000036800720c */ /* 0x000fe40003fa6270 */
[----:B------:R-:W-:Y:S01]  /*33e00*/  @!P2 MOV R147, 0x400 ;  /* 0x000004000093a802 */ /* 0x000fe20000000f00 */
[----:B------:R-:W2:Y:S01]  /*33e10*/  @!P3 S2R R210, SR_CgaCtaId ;  /* 0x0000000000d2b919 */ /* 0x000ea20000008800 */
[----:B------:R-:W5:Y:S05]  /*33e20*/  @!P0 S2R R220, SR_CgaCtaId ;  /* 0x0000000000dc8919 */ /* 0x000f6a0000008800 */
[----:B------:R-:W-:Y:S01]  /*33e30*/  @!P4 MOV R107, 0x400 ;  /* 0x00000400006bc802 */ /* 0x000fe20000000f00 */
[----:B------:R-:W0:Y:S03]  /*33e40*/  @!P2 S2R R214, SR_CgaCtaId ;  /* 0x0000000000d6a919 */ /* 0x000e260000008800 */
[----:B------:R-:W-:-:S02]  /*33e50*/  @!P4 LEA R208, R208, R107, 0x18 ;  /* 0x0000006bd0d0c211 */ /* 0x000fc400078ec0ff */
[-C--:B------:R-:W-:Y:S01]  /*33e60*/  ISETP.GE.AND P4, PT, R142, R3.reuse, PT ;  /* 0x000000038e00720c */ /* 0x080fe20003f86270 */
[----:B------:R-:W1:Y:S01]  /*33e70*/  @!P5 LDS R0, [R81] ;  /* 0x000000005100d984 */ /* 0x000e620000000800 */
[----:B------:R-:W-:-:S03]  /*33e80*/  ISETP.GE.AND P5, PT, R22, R3, PT ;  /* 0x000000031600720c */ /* 0x000fc60003fa6270 */
[----:B------:R-:W-:Y:S04]  /*33e90*/  @!P6 LDS.U16 R107, [R218+0x421e] ;  /* 0x00421e00da6be984 */ /* 0x000fe80000000400 */
[----:B------:R-:W-:Y:S04]  /*33ea0*/  @!P3 LDS R143, [R81+0x4] ;  /* 0x00000400518fb984 */ /* 0x000fe80000000800 */
[----:B------:R-:W-:-:S04]  /*33eb0*/  @!P4 MOV R115, 0x400 ;  /* 0x000004000073c802 */ /* 0x000fc80000000f00 */
[----:B---3--:R-:W-:Y:S02]  /*33ec0*/  @!P4 LEA R129, R200, R115, 0x18 ;  /* 0x00000073c881c211 */ /* 0x008fe400078ec0ff */
[----:B------:R-:W-:Y:S02]  /*33ed0*/  ISETP.NE.AND P4, PT, R141, RZ, PT ;  /* 0x000000ff8d00720c */ /* 0x000fe40003f85270 */
[----:B----4-:R-:W-:Y:S02]  /*33ee0*/  @!P1 LEA R141, R202, R123, 0x18 ;  /* 0x0000007bca8d9211 */ /* 0x010fe400078ec0ff */
[----:B------:R-:W-:Y:S01]  /*33ef0*/  @!P6 LDS R123, [R81+0x90] ;  /* 0x00009000517be984 */ /* 0x000fe20000000800 */
[----:B------:R-:W-:Y:S02]  /*33f00*/  ISETP.GE.AND P6, PT, R132, R3, PT ;  /* 0x000000038400720c */ /* 0x000fe40003fc6270 */
[----:B------:R-:W-:Y:S02]  /*33f10*/  @!P5 MOV R115, 0x400 ;  /* 0x000004000073d802 */ /* 0x000fe40000000f00 */
[----:B--2---:R-:W-:-:S02]  /*33f20*/  @!P3 LEA R111, R210, R111, 0x18 ;  /* 0x0000006fd26fb211 */ /* 0x004fc400078ec0ff */
[----:B------:R-:W-:Y:S02]  /*33f30*/  @!P5 LEA R115, R204, R115, 0x18 ;  /* 0x00000073cc73d211 */ /* 0x000fe400078ec0ff */
[----:B0-----:R-:W-:Y:S02]  /*33f40*/  @!P2 LEA R147, R214, R147, 0x18 ;  /* 0x00000093d693a211 */ /* 0x001fe400078ec0ff */
[----:B------:R-:W0:Y:S01]  /*33f50*/  @!P3 LDS.U16 R111, [R111+0x30a0] ;  /* 0x0030a0006f6fb984 */ /* 0x000e220000000400 */
[----:B------:R-:W-:Y:S02]  /*33f60*/  ISETP.GE.AND P2, PT, R150, R3, PT ;  /* 0x000000039600720c */ /* 0x000fe40003f46270 */
[----:B------:R-:W-:Y:S01]  /*33f70*/  @!P6 HADD2.F32 R200, -RZ, R29.H0_H0 ;  /* 0x2000001dffc8e230 */ /* 0x000fe20000004100 */
[----:B------:R-:W-:Y:S01]  /*33f80*/  @!P0 MOV R29, 0x400 ;  /* 0x00000400001d8802 */ /* 0x000fe20000000f00 */
[----:B------:R-:W2:Y:S01]  /*33f90*/  @!P5 LDS.U16 R115, [R115+0x3120] ;  /* 0x003120007373d984 */ /* 0x000ea20000000400 */
[----:B------:R-:W-:-:S02]  /*33fa0*/  ISETP.NE.AND P5, PT, R153, RZ, PT ;  /* 0x000000ff9900720c */ /* 0x000fc40003fa5270 */
[----:B-----5:R-:W-:Y:S01]  /*33fb0*/  @!P0 LEA R220, R220, R29, 0x18 ;  /* 0x0000001ddcdc8211 */ /* 0x020fe200078ec0ff */
[----:B------:R-:W-:Y:S01]  /*33fc0*/  @!P6 FFMA R19, R200, R119, R19 ;  /* 0x00000077c813e223 */ /* 0x000fe20000000013 */
[----:B------:R-:W-:Y:S01]  /*33fd0*/  P2R R153, PR, RZ, 0x1 ;  /* 0x00000001ff997803 */ /* 0x000fe20000000000 */
[----:B------:R-:W-:Y:S01]  /*33fe0*/  IMAD.MOV.U32 R200, RZ, RZ, RZ ;  /* 0x000000ffffc87224 */ /* 0x000fe200078e00ff */
[----:B------:R-:W-:Y:S02]  /*33ff0*/  ISETP.GE.AND P0, PT, R22, R3, PT ;  /* 0x000000031600720c */ /* 0x000fe40003f06270 */
[----:B------:R-:W-:Y:S01]  /*34000*/  @!P4 MOV R145, 0x400 ;  /* 0x000004000091c802 */ /* 0x000fe20000000f00 */
[----:B------:R-:W-:Y:S01]  /*34010*/  @!P2 HADD2.F32 R33, -RZ, R33.H0_H0 ;  /* 0x20000021ff21a230 */ /* 0x000fe20000004100 */
[----:B------:R-:W-:Y:S02]  /*34020*/  LOP3.LUT P1, RZ, R113, 0x1000, RZ, 0xc0, !PT ;  /* 0x0000100071ff7812 */ /* 0x000fe4000782c0ff */
[----:B------:R-:W-:Y:S01]  /*34030*/  @!P4 LEA R212, R212, R145, 0x18 ;  /* 0x00000091d4d4c211 */ /* 0x000fe200078ec0ff */
[----:B-1----:R-:W-:-:S02]  /*34040*/  @!P5 HADD2.F32 R35, -RZ, R35.H0_H0 ;  /* 0x20000023ff23d230 */ /* 0x002fc40000004100 */
[----:B------:R-:W-:Y:S01]  /*34050*/  @!P2 FFMA R198, R33, R135, R198 ;  /* 0x0000008721c6a223 */ /* 0x000fe200000000c6 */
[----:B------:R-:W-:Y:S02]  /*34060*/  ISETP.GE.AND P2, PT, R104, R3, PT ;  /* 0x000000036800720c */ /* 0x000fe40003f46270 */
[----:B------:R-:W-:Y:S01]  /*34070*/  P2R R29, PR, RZ, 0x2 ;  /* 0x00000002ff1d7803 */ /* 0x000fe20000000000 */
[----:B------:R-:W-:Y:S01]  /*34080*/  @!P5 FFMA R198, R35, R139, R198 ;  /* 0x0000008b23c6d223 */ /* 0x000fe200000000c6 */
[----:B------:R-:W1:Y:S01]  /*34090*/  @!P0 LDS R145, [R81+0x8] ;  /* 0x0000080051918984 */ /* 0x000e620000000800 */
[-C--:B------:R-:W-:Y:S02]  /*340a0*/  ISETP.GE.AND P0, PT, R178, R3.reuse, PT ;  /* 0x00000003b200720c */ /* 0x080fe40003f06270 */
[----:B------:R-:W-:Y:S01]  /*340b0*/  ISETP.NE.AND P6, PT, R155, RZ, PT ;  /* 0x000000ff9b00720c */ /* 0x000fe20003fc5270 */
[----:B------:R-:W3:Y:S01]  /*340c0*/  @!P1 S2R R119, SR_CgaCtaId ;  /* 0x0000000000779919 */ /* 0x000ee20000008800 */
[----:B------:R-:W-:-:S02]  /*340d0*/  ISETP.GE.AND P1, PT, R6, R3, PT ;  /* 0x000000030600720c */ /* 0x000fc40003f26270 */
[----:B------:R-:W-:Y:S01]  /*340e0*/  ISETP.GE.AND P5, PT, R140, R3, PT ;  /* 0x000000038c00720c */ /* 0x000fe20003fa6270 */
[----:B------:R-:W-:Y:S01]  /*340f0*/  @!P4 LDS.U16 R33, [R212+0x31a0] ;  /* 0x0031a000d421c984 */ /* 0x000fe20000000400 */
[----:B------:R-:W-:-:S03]  /*34100*/  @!P2 HADD2.F32 R109, -RZ, R109.H0_H0 ;  /* 0x2000006dff6da230 */ /* 0x000fc60000004100 */
[----:B------:R-:W-:Y:S01]  /*34110*/  @!P4 LDS R139, [R81+0xc] ;  /* 0x00000c00518bc984 */ /* 0x000fe20000000800 */
[----:B------:R-:W-:Y:S01]  /*34120*/  ISETP.GE.AND P4, PT, R18, R3, PT ;  /* 0x000000031200720c */ /* 0x000fe20003f86270 */
[----:B------:R-:W-:Y:S02]  /*34130*/  @!P0 HADD2.F32 R202, -RZ, R23.H0_H0 ;  /* 0x20000017ffca8230 */ /* 0x000fe40000004100 */
[----:B------:R-:W-:Y:S01]  /*34140*/  @!P2 FFMA R200, R0, R109, RZ ;  /* 0x0000006d00c8a223 */ /* 0x000fe200000000ff */
[----:B0-----:R-:W-:Y:S01]  /*34150*/  @!P3 HADD2.F32 R111, -RZ, R111.H0_H0 ;  /* 0x2000006fff6fb230 */ /* 0x001fe20000004100 */
[-C--:B------:R-:W-:Y:S01]  /*34160*/  ISETP.GE.AND P2, PT, R144, R3.reuse, PT ;  /* 0x000000039000720c */ /* 0x080fe20003f46270 */
[----:B------:R-:W0:Y:S01]  /*34170*/  @!P1 S2R R210, SR_CgaCtaId ;  /* 0x0000000000d29919 */ /* 0x000e220000008800 */
[----:B------:R-:W-:Y:S01]  /*34180*/  @!P0 FFMA R17, R206, R202, R17 ;  /* 0x000000cace118223 */ /* 0x000fe20000000011 */
[----:B------:R-:W-:Y:S01]  /*34190*/  ISETP.GE.AND P0, PT, R128, R3, PT ;  /* 0x000000038000720c */ /* 0x000fe20003f06270 */
[----:B------:R-:W-:Y:S01]  /*341a0*/  @!P3 FFMA R200, R111, R143, R200 ;  /* 0x0000008f6fc8b223 */ /* 0x000fe200000000c8 */
[-C--:B------:R-:W-:Y:S01]  /*341b0*/  ISETP.GE.AND P3, PT, R20, R3.reuse, PT ;  /* 0x000000031400720c */ /* 0x080fe20003f66270 */
[----:B------:R-:W-:Y:S01]  /*341c0*/  @!P6 HADD2.F32 R204, -RZ, R31.H0_H0 ;  /* 0x2000001fffcce230 */ /* 0x000fe20000004100 */
[----:B------:R-:W-:Y:S01]  /*341d0*/  ISETP.GE.AND P1, PT, R8, R3, PT ;  /* 0x000000030800720c */ /* 0x000fe20003f26270 */
[----:B------:R-:W4:Y:S03]  /*341e0*/  @!P4 S2R R216, SR_CgaCtaId ;  /* 0x0000000000d8c919 */ /* 0x000f260000008800 */
[----:B------:R-:W-:Y:S01]  /*341f0*/  @!P6 FFMA R19, R204, R121, R19 ;  /* 0x00000079cc13e223 */ /* 0x000fe20000000013 */
[-C--:B------:R-:W-:Y:S01]  /*34200*/  ISETP.GE.AND P6, PT, R124, R3.reuse, PT ;  /* 0x000000037c00720c */ /* 0x080fe20003fc6270 */
[----:B------:R5:W0:Y:S04]  /*34210*/  @!P2 LDS.U16 R23, [R208+0x429e] ;  /* 0x00429e00d017a984 */ /* 0x000a280000000400 */
[----:B------:R-:W-:Y:S04]  /*34220*/  @!P0 LDS R109, [R81+0xcc] ;  /* 0x0000cc00516d8984 */ /* 0x000fe80000000800 */
[----:B------:R-:W-:Y:S01]  /*34230*/  @!P0 LDS.U16 R27, [R27+0x499c] ;  /* 0x00499c001b1b8984 */ /* 0x000fe20000000400 */
[----:B------:R-:W-:Y:S01]  /*34240*/  ISETP.GE.AND P0, PT, R146, R3, PT ;  /* 0x000000039200720c */ /* 0x000fe20003f06270 */
[----:B-----5:R-:W5:Y:S01]  /*34250*/  @!P3 S2R R208, SR_CgaCtaId ;  /* 0x0000000000d0b919 */ /* 0x020f620000008800 */
[----:B------:R-:W-:-:S02]  /*34260*/  ISETP.NE.AND P3, PT, R151, RZ, PT ;  /* 0x000000ff9700720c */ /* 0x000fc40003f65270 */
[----:B------:R-:W-:Y:S01]  /*34270*/  @!P6 MOV R111, 0x400 ;  /* 0x00000400006fe802 */ /* 0x000fe20000000f00 */
[----:B------:R-:W4:Y:S01]  /*34280*/  @!P1 S2R R214, SR_CgaCtaId ;  /* 0x0000000000d69919 */ /* 0x000f220000008800 */
[----:B------:R-:W-:Y:S02]  /*34290*/  P2R R155, PR, RZ, 0x8 ;  /* 0x00000008ff9b7803 */ /* 0x000fe40000000000 */
[----:B------:R-:W-:Y:S01]  /*342a0*/  ISETP.NE.AND P1, PT, R29, RZ, PT ;  /* 0x000000ff1d00720c */ /* 0x000fe20003f25270 */
[----:B------:R-:W5:Y:S01]  /*342b0*/  @!P2 LDS R121, [R81+0x94] ;  /* 0x000094005179a984 */ /* 0x000f620000000800 */
[----:B------:R-:W-:-:S03]  /*342c0*/  ISETP.NE.AND P2, PT, R157, RZ, PT ;  /* 0x000000ff9d00720c */ /* 0x000fc60003f45270 */
[----:B------:R-:W-:Y:S01]  /*342d0*/  @!P0 HADD2.F32 R107, -RZ, R107.H0_H0 ;  /* 0x2000006bff6b8230 */ /* 0x000fe20000004100 */
[----:B------:R-:W3:Y:S01]  /*342e0*/  @!P5 S2R R204, SR_CgaCtaId ;  /* 0x0000000000ccd919 */ /* 0x000ee20000008800 */
[----:B------:R-:W-:-:S03]  /*342f0*/  P2R R157, PR, RZ, 0x4 ;  /* 0x00000004ff9d7803 */ /* 0x000fc60000000000 */
[----:B------:R-:W-:Y:S01]  /*34300*/  @!P0 FFMA R198, R123, R107, R198 ;  /* 0x0000006b7bc68223 */ /* 0x000fe200000000c6 */
[----:B------:R-:W-:Y:S01]  /*34310*/  ISETP.GE.AND P0, PT, R142, R3, PT ;  /* 0x000000038e00720c */ /* 0x000fe20003f06270 */
[----:B------:R-:W-:Y:S01]  /*34320*/  @!P3 LDS.U16 R25, [R25+0x4a1c] ;  /* 0x004a1c001919b984 */ /* 0x000fe20000000400 */
[----:B------:R-:W-:-:S03]  /*34330*/  @!P1 MOV R0, 0x400 ;  /* 0x0000040000009802 */ /* 0x000fc60000000f00 */
[----:B------:R-:W-:Y:S01]  /*34340*/  @!P3 LDS R206, [R81+0xd0] ;  /* 0x0000d00051ceb984 */ /* 0x000fe20000000800 */
[----:B------:R-:W-:Y:S02]  /*34350*/  ISETP.GE.AND P3, PT, R22, R3, PT ;  /* 0x000000031600720c */ /* 0x000fe40003f66270 */
[----:B------:R-:W-:Y:S01]  /*34360*/  ISETP.NE.AND P1, PT, R159, RZ, PT ;  /* 0x000000ff9f00720c */ /* 0x000fe20003f25270 */
[----:B------:R0:W-:Y:S04]  /*34370*/  @!P2 LDS.U16 R35, [R147+0x3220] ;  /* 0x003220009323a984 */ /* 0x0001e80000000400 */
[----:B------:R3:W-:Y:S04]  /*34380*/  @!P0 LDS.U16 R29, [R129+0x431e] ;  /* 0x00431e00811d8984 */ /* 0x0007e80000000400 */
[----:B------:R-:W-:Y:S01]  /*34390*/  @!P0 LDS R123, [R81+0x98] ;  /* 0x00009800517b8984 */ /* 0x000fe20000000800 */
[----:B------:R-:W-:Y:S01]  /*343a0*/  ISETP.NE.AND P0, PT, R153, RZ, PT ;  /* 0x000000ff9900720c */ /* 0x000fe20003f05270 */
[----:B--2---:R-:W-:Y:S01]  /*343b0*/  @!P3 HADD2.F32 R115, -RZ, R115.H0_H0 ;  /* 0x20000073ff73b230 */ /* 0x004fe20000004100 */
[----:B------:R-:W-:Y:S01]  /*343c0*/  P2R R153, PR, RZ, 0x2 ;  /* 0x00000002ff997803 */ /* 0x000fe20000000000 */
[----:B------:R-:W-:Y:S01]  /*343d0*/  @!P2 LDS R143, [R81+0x10] ;  /* 0x00001000518fa984 */ /* 0x000fe20000000800 */
[----:B------:R-:W-:-:S02]  /*343e0*/  P2R R159, PR, RZ, 0x1 ;  /* 0x00000001ff9f7803 */ /* 0x000fc40000000000 */
[----:B-1----:R-:W-:Y:S01]  /*343f0*/  @!P3 FFMA R200, R115, R145, R200 ;  /* 0x0000009173c8b223 */ /* 0x002fe200000000c8 */
[C---:B------:R-:W-:Y:S01]  /*34400*/  LOP3.LUT P2, RZ, R113.reuse, 0x1000, RZ, 0xc0, !PT ;  /* 0x0000100071ff7812 */ /* 0x040fe2000784c0ff */
[----:B------:R-:W1:Y:S01]  /*34410*/  @!P6 S2R R202, SR_CgaCtaId ;  /* 0x0000000000cae919 */ /* 0x000e620000008800 */
[----:B------:R-:W-:Y:S02]  /*34420*/  ISETP.GE.AND P3, PT, R8, R3, PT ;  /* 0x000000030800720c */ /* 0x000fe40003f66270 */
[----:B------:R-:W-:Y:S01]  /*34430*/  @!P5 MOV R115, 0x400 ;  /* 0x000004000073d802 */ /* 0x000fe20000000f00 */
[----:B------:R-:W2:Y:S01]  /*34440*/  @!P1 LDS.U16 R31, [R141+0x439e] ;  /* 0x00439e008d1f9984 */ /* 0x000ea20000000400 */
[----:B0-----:R-:W-:Y:S02]  /*34450*/  P2R R147, PR, RZ, 0x40 ;  /* 0x00000040ff937803 */ /* 0x001fe40000000000 */
[----:B---3--:R-:W-:Y:S01]  /*34460*/  @!P5 LEA R129, R204, R115, 0x18 ;  /* 0x00000073cc81d211 */ /* 0x008fe200078ec0ff */
[----:B------:R0:W-:Y:S04]  /*34470*/  @!P0 LDS.U16 R107, [R220+0x32a0] ;  /* 0x0032a000dc6b8984 */ /* 0x0001e80000000400 */
[----:B------:R-:W-:Y:S01]  /*34480*/  @!P0 LDS R145, [R81+0x14] ;  /* 0x0000140051918984 */ /* 0x000fe20000000800 */
[----:B------:R-:W-:-:S02]  /*34490*/  LOP3.LUT P0, RZ, R113, 0x800, RZ, 0xc0, !PT ;  /* 0x0000080071ff7812 */ /* 0x000fc4000780c0ff */
[----:B------:R-:W-:Y:S01]  /*344a0*/  @!P2 LEA R0, R119, R0, 0x18 ;  /* 0x000000007700a211 */ /* 0x000fe200078ec0ff */
[----:B------:R-:W3:Y:S01]  /*344b0*/  @!P1 LDS R135, [R81+0x9c] ;  /* 0x00009c0051879984 */ /* 0x000ee20000000800 */
[----:B------:R-:W-:Y:S02]  /*344c0*/  P2R R151, PR, RZ, 0x1 ;  /* 0x00000001ff977803 */ /* 0x000fe40000000000 */
[-C--:B------:R-:W-:Y:S02]  /*344d0*/  ISETP.GE.AND P0, PT, R144, R3.reuse, PT ;  /* 0x000000039000720c */ /* 0x080fe40003f06270 */
[-C--:B------:R-:W-:Y:S02]  /*344e0*/  ISETP.GE.AND P2, PT, R6, R3.reuse, PT ;  /* 0x000000030600720c */ /* 0x080fe40003f46270 */
[----:B------:R-:W-:Y:S02]  /*344f0*/  ISETP.GE.AND P1, PT, R16, R3, PT ;  /* 0x000000031000720c */ /* 0x000fe40003f26270 */
[----:B------:R-:W-:-:S04]  /*34500*/  @!P3 MOV R119, 0x400 ;  /* 0x000004000077b802 */ /* 0x000fc80000000f00 */
[----:B----4-:R-:W-:Y:S02]  /*34510*/  @!P3 LEA R214, R214, R119, 0x18 ;  /* 0x00000077d6d6b211 */ /* 0x010fe400078ec0ff */
[----:B------:R-:W-:Y:S01]  /*34520*/  ISETP.GE.AND P3, PT, R128, R3, PT ;  /* 0x000000038000720c */ /* 0x000fe20003f66270 */
[----:B------:R-:W-:Y:S01]  /*34530*/  @!P0 HADD2.F32 R23, -RZ, R23.H0_H0 ;  /* 0x20000017ff178230 */ /* 0x000fe20000004100 */
[----:B-1----:R-:W-:Y:S02]  /*34540*/  @!P6 LEA R111, R202, R111, 0x18 ;  /* 0x0000006fca6fe211 */ /* 0x002fe400078ec0ff */
[----:B------:R-:W-:Y:S01]  /*34550*/  @!P2 MOV R115, 0x400 ;  /* 0x000004000073a802 */ /* 0x000fe20000000f00 */
[----:B------:R-:W-:Y:S02]  /*34560*/  @!P1 HADD2.F32 R33, -RZ, R33.H0_H0 ;  /* 0x20000021ff219230 */ /* 0x000fe40000004100 */
[----:B-----5:R-:W-:Y:S01]  /*34570*/  @!P0 FFMA R198, R23, R121, R198 ;  /* 0x0000007917c68223 */ /* 0x020fe200000000c6 */
[----:B------:R-:W-:Y:S01]  /*34580*/  ISETP.NE.AND P0, PT, R151, RZ, PT ;  /* 0x000000ff9700720c */ /* 0x000fe20003f05270 */
[----:B------:R-:W-:Y:S01]  /*34590*/  @!P5 LDS R121, [R81+0xa0] ;  /* 0x0000a0005179d984 */ /* 0x000fe20000000800 */
[----:B------:R-:W-:Y:S01]  /*345a0*/  @!P2 LEA R115, R210, R115, 0x18 ;  /* 0x00000073d273a211 */ /* 0x000fe200078ec0ff */
[----:B------:R-:W-:Y:S01]  /*345b0*/  @!P1 FFMA R200, R33, R139, R200 ;  /* 0x0000008b21c89223 */ /* 0x000fe200000000c8 */
[----:B------:R-:W-:Y:S01]  /*345c0*/  ISETP.GE.AND P6, PT, R20, R3, PT ;  /* 0x000000031400720c */ /* 0x000fe20003fc6270 */
[----:B------:R-:W-:Y:S01]  /*345d0*/  @!P2 LDS R139, [R81+0x18] ;  /* 0x00001800518ba984 */ /* 0x000fe20000000800 */
[----:B------:R-:W-:Y:S01]  /*345e0*/  @!P3 HADD2.F32 R202, -RZ, R27.H0_H0 ;  /* 0x2000001bffcab230 */ /* 0x000fe20000004100 */
[----:B------:R-:W-:-:S02]  /*345f0*/  ISETP.NE.AND P1, PT, R153, RZ, PT ;  /* 0x000000ff9900720c */ /* 0x000fc40003f25270 */
[----:B------:R-:W1:Y:S01]  /*34600*/  @!P2 LDS.U16 R33, [R115+0x3320] ;  /* 0x003320007321a984 */ /* 0x000e620000000400 */
[----:B------:R-:W-:Y:S01]  /*34610*/  ISETP.GE.AND P2, PT, R32, R3, PT ;  /* 0x000000032000720c */ /* 0x000fe20003f46270 */
[----:B------:R-:W-:Y:S01]  /*34620*/  @!P3 FFMA R19, R202, R109, R19 ;  /* 0x0000006dca13b223 */ /* 0x000fe20000000013 */
[-C--:B------:R-:W-:Y:S01]  /*34630*/  ISETP.GE.AND P3, PT, R122, R3.reuse, PT ;  /* 0x000000037a00720c */ /* 0x080fe20003f66270 */
[----:B------:R-:W4:Y:S01]  /*34640*/  @!P0 S2R R204, SR_CgaCtaId ;  /* 0x0000000000cc8919 */ /* 0x000f220000008800 */
[----:B------:R-:W-:Y:S02]  /*34650*/  ISETP.GE.AND P0, PT, R142, R3, PT ;  /* 0x000000038e00720c */ /* 0x000fe40003f06270 */
[----:B------:R-:W-:Y:S02]  /*34660*/  @!P4 MOV R119, 0x400 ;  /* 0x000004000077c802 */ /* 0x000fe40000000f00 */
[----:B------:R-:W-:Y:S02]  /*34670*/  @!P6 MOV R27, 0x400 ;  /* 0x00000400001be802 */ /* 0x000fe40000000f00 */
[----:B--2---:R-:W-:Y:S01]  /*34680*/  @!P1 HADD2.F32 R31, -RZ, R31.H0_H0 ;  /* 0x2000001fff1f9230 */ /* 0x004fe20000004100 */
[----:B------:R-:W-:-:S02]  /*34690*/  @!P4 LEA R216, R216, R119, 0x18 ;  /* 0x00000077d8d8c211 */ /* 0x000fc400078ec0ff */
[----:B0-----:R-:W0:Y:S01]  /*346a0*/  @!P2 S2R R220, SR_CgaCtaId ;  /* 0x0000000000dca919 */ /* 0x001e220000008800 */
[----:B------:R-:W-:Y:S02]  /*346b0*/  ISETP.NE.AND P2, PT, R157, RZ, PT ;  /* 0x000000ff9d00720c */ /* 0x000fe40003f45270 */
[----:B------:R-:W-:Y:S01]  /*346c0*/  @!P6 LEA R141, R208, R27, 0x18 ;  /* 0x0000001bd08de211 */ /* 0x000fe200078ec0ff */
[----:B------:R-:W-:Y:S01]  /*346d0*/  @!P0 HADD2.F32 R29, -RZ, R29.H0_H0 ;  /* 0x2000001dff1d8230 */ /* 0x000fe20000004100 */
[----:B------:R-:W2:Y:S01]  /*346e0*/  @!P3 S2R R208, SR_CgaCtaId ;  /* 0x0000000000d0b919 */ /* 0x000ea20000008800 */
[----:B------:R-:W-:Y:S02]  /*346f0*/  ISETP.GE.AND P3, PT, R26, R3, PT ;  /* 0x000000031a00720c */ /* 0x000fe40003f66270 */
[----:B------:R-:W-:Y:S01]  /*34700*/  P2R R119, PR, RZ, 0x2 ;  /* 0x00000002ff777803 */ /* 0x000fe20000000000 */
[----:B------:R-:W-:Y:S01]  /*34710*/  @!P0 FFMA R198, R29, R123, R198 ;  /* 0x0000007b1dc68223 */ /* 0x000fe200000000c6 */
[----:B------:R-:W-:Y:S01]  /*34720*/  ISETP.NE.AND P0, PT, R159, RZ, PT ;  /* 0x000000ff9f00720c */ /* 0x000fe20003f05270 */
[----:B------:R-:W5:Y:S01]  /*34730*/  @!P5 LDS.U16 R29, [R129+0x441e] ;  /* 0x00441e00811dd984 */ /* 0x000f620000000400 */
[----:B------:R-:W-:Y:S01]  /*34740*/  ISETP.NE.AND P6, PT, R147, RZ, PT ;  /* 0x000000ff9300720c */ /* 0x000fe20003fc5270 */
[----:B---3--:R-:W-:Y:S01]  /*34750*/  @!P1 FFMA R198, R31, R135, R198 ;  /* 0x000000871fc69223 */ /* 0x008fe200000000c6 */
[----:B------:R-:W-:Y:S01]  /*34760*/  @!P2 HADD2.F32 R35, -RZ, R35.H0_H0 ;  /* 0x20000023ff23a230 */ /* 0x000fe20000004100 */
[----:B------:R-:W-:-:S04]  /*34770*/  LOP3.LUT P1, RZ, R113, 0x800, RZ, 0xc0, !PT ;  /* 0x0000080071ff7812 */ /* 0x000fc8000782c0ff */
[----:B------:R-:W-:Y:S01]  /*34780*/  @!P2 FFMA R200, R143, R35, R200 ;  /* 0x000000238fc8a223 */ /* 0x000fe200000000c8 */
[----:B------:R-:W3:Y:S01]  /*34790*/  @!P3 S2R R218, SR_CgaCtaId ;  /* 0x0000000000dab919 */ /* 0x000ee20000008800 */
[----:B------:R-:W-:Y:S02]  /*347a0*/  ISETP.NE.AND P3, PT, R155, RZ, PT ;  /* 0x000000ff9b00720c */ /* 0x000fe40003f65270 */
[----:B------:R-:W-:Y:S01]  /*347b0*/  @!P0 HADD2.F32 R107, -RZ, R107.H0_H0 ;  /* 0x2000006bff6b8230 */ /* 0x000fe20000004100 */
[----:B------:R-:W-:Y:S01]  /*347c0*/  ISETP.GE.AND P2, PT, R120, R3, PT ;  /* 0x000000037800720c */ /* 0x000fe20003f46270 */
[----:B------:R-:W-:Y:S01]  /*347d0*/  @!P4 LDS.U16 R35, [R216+0x3420] ;  /* 0x00342000d823c984 */ /* 0x000fe20000000400 */
[----:B------:R-:W-:Y:S02]  /*347e0*/  P2R R143, PR, RZ, 0x20 ;  /* 0x00000020ff8f7803 */ /* 0x000fe40000000000 */
[----:B------:R-:W-:Y:S01]  /*347f0*/  @!P0 FFMA R200, R107, R145, R200 ;  /* 0x000000916bc88223 */ /* 0x000fe200000000c8 */
[----:B------:R-:W-:Y:S01]  /*34800*/  ISETP.NE.AND P0, PT, R131, RZ, PT ;  /* 0x000000ff8300720c */ /* 0x000fe20003f05270 */
[----:B------:R1:W-:Y:S01]  /*34810*/  @!P6 LDS.U16 R27, [R111+0x4a9c] ;  /* 0x004a9c006f1be984 */ /* 0x0003e20000000400 */
[----:B------:R-:W-:-:S02]  /*34820*/  @!P1 MOV R23, 0x400 ;  /* 0x0000040000179802 */ /* 0x000fc40000000f00 */
[----:B------:R-:W-:Y:S01]  /*34830*/  P2R R135, PR, RZ, 0x1 ;  /* 0x00000001ff877803 */ /* 0x000fe20000000000 */
[----:B------:R-:W-:Y:S01]  /*34840*/  @!P3 HADD2.F32 R202, -RZ, R25.H0_H0 ;  /* 0x20000019ffcab230 */ /* 0x000fe20000004100 */
[-C--:B------:R-:W-:Y:S01]  /*34850*/  ISETP.GE.AND P1, PT, R20, R3.reuse, PT ;  /* 0x000000031400720c */ /* 0x080fe20003f26270 */
[----:B------:R-:W-:Y:S01]  /*34860*/  @!P4 LDS R131, [R81+0x20] ;  /* 0x000020005183c984 */ /* 0x000fe20000000800 */
[----:B------:R-:W-:Y:S02]  /*34870*/  P2R R145, PR, RZ, 0x10 ;  /* 0x00000010ff917803 */ /* 0x000fe40000000000 */
[----:B------:R-:W-:Y:S01]  /*34880*/  @!P3 FFMA R19, R206, R202, R19 ;  /* 0x000000cace13b223 */ /* 0x000fe20000000013 */
[----:B------:R-:W-:Y:S01]  /*34890*/  ISETP.NE.AND P3, PT, R149, RZ, PT ;  /* 0x000000ff9500720c */ /* 0x000fe20003f65270 */
[----:B------:R-:W5:Y:S01]  /*348a0*/  @!P2 S2R R202, SR_CgaCtaId ;  /* 0x0000000000caa919 */ /* 0x000f620000008800 */
[----:B------:R-:W-:Y:S02]  /*348b0*/  ISETP.NE.AND P2, PT, R127, RZ, PT ;  /* 0x000000ff7f00720c */ /* 0x000fe40003f45270 */
[----:B------:R-:W-:Y:S01]  /*348c0*/  P2R R123, PR, RZ, 0x8 ;  /* 0x00000008ff7b7803 */ /* 0x000fe20000000000 */
[----:B------:R-:W5:Y:S01]  /*348d0*/  @!P0 S2R R210, SR_CgaCtaId ;  /* 0x0000000000d28919 */ /* 0x000f620000008800 */
[----:B------:R-:W-:-:S02]  /*348e0*/  ISETP.GE.AND P0, PT, R8, R3, PT ;  /* 0x000000030800720c */ /* 0x000fc40003f06270 */
[----:B------:R-:W-:Y:S01]  /*348f0*/  P2R R147, PR, RZ, 0x2 ;  /* 0x00000002ff937803 */ /* 0x000fe20000000000 */
[----:B------:R-:W-:Y:S01]  /*34900*/  @!P1 LDS.U16 R107, [R141+0x34a0] ;  /* 0x0034a0008d6b9984 */ /* 0x000fe20000000400 */
[-C--:B------:R-:W-:Y:S02]  /*34910*/  ISETP.GE.AND P4, PT, R108, R3.reuse, PT ;  /* 0x000000036c00720c */ /* 0x080fe40003f86270 */
[-C--:B------:R-:W-:Y:S01]  /*34920*/  ISETP.GE.AND P5, PT, R32, R3.reuse, PT ;  /* 0x000000032000720c */ /* 0x080fe20003fa6270 */
[----:B------:R-:W5:Y:S01]  /*34930*/  @!P3 S2R R212, SR_CgaCtaId ;  /* 0x0000000000d4b919 */ /* 0x000f620000008800 */
[----:B------:R-:W-:Y:S01]  /*34940*/  LOP3.LUT P3, RZ, R113, 0x800, RZ, 0xc0, !PT ;  /* 0x0000080071ff7812 */ /* 0x000fe2000786c0ff */
[----:B------:R-:W-:Y:S01]  /*34950*/  @!P1 LDS R129, [R81+0x24] ;  /* 0x0000240051819984 */ /* 0x000fe20000000800 */
[----:B------:R-:W-:-:S03]  /*34960*/  ISETP.GE.AND P1, PT, R26, R3, PT ;  /* 0x000000031a00720c */ /* 0x000fc60003f26270 */
[----:B------:R0:W5:Y:S04]  /*34970*/  @!P0 LDS.U16 R31, [R214+0x33a0] ;  /* 0x0033a000d61f8984 */ /* 0x0001680000000400 */
[----:B------:R-:W5:Y:S01]  /*34980*/  @!P0 LDS R127, [R81+0x1c] ;  /* 0x00001c00517f8984 */ /* 0x000f620000000800 */
[----:B------:R-:W-:-:S03]  /*34990*/  ISETP.GE.AND P0, PT, R122, R3, PT ;  /* 0x000000037a00720c */ /* 0x000fc60003f06270 */
[----:B----4-:R-:W-:Y:S01]  /*349a0*/  @!P3 LEA R23, R204, R23, 0x18 ;  /* 0x00000017cc17b211 */ /* 0x010fe200078ec0ff */
[----:B------:R-:W4:Y:S01]  /*349b0*/  @!P2 S2R R206, SR_CgaCtaId ;  /* 0x0000000000cea919 */ /* 0x000f220000008800 */
[----:B------:R-:W-:Y:S02]  /*349c0*/  ISETP.GE.AND P3, PT, R120, R3, PT ;  /* 0x000000037800720c */ /* 0x000fe40003f66270 */
[----:B-1----:R-:W-:Y:S01]  /*349d0*/  @!P5 MOV R111, 0x400 ;  /* 0x00000400006fd802 */ /* 0x002fe20000000f00 */
[----:B0-----:R-:W0:Y:S03]  /*349e0*/  @!P4 S2R R214, SR_CgaCtaId ;  /* 0x0000000000d6c919 */ /* 0x001e260000008800 */
[----:B------:R-:W-:Y:S01]  /*349f0*/  @!P5 LEA R220, R220, R111, 0x18 ;  /* 0x0000006fdcdcd211 */ /* 0x000fe200078ec0ff */
[----:B------:R-:W1:Y:S01]  /*34a00*/  @!P6 LDS R115, [R81+0xd4] ;  /* 0x0000d4005173e984 */ /* 0x000e620000000800 */
[----:B------:R-:W-:-:S02]  /*34a10*/  ISETP.GE.AND P6, PT, R114, R3, PT ;  /* 0x000000037200720c */ /* 0x000fc40003fc6270 */
[----:B------:R-:W-:Y:S02]  /*34a20*/  @!P0 MOV R25, 0x400 ;  /* 0x0000040000198802 */ /* 0x000fe40000000f00 */
[----:B------:R-:W-:Y:S02]  /*34a30*/  @!P2 MOV R111, 0x400 ;  /* 0x00000400006fa802 */ /* 0x000fe40000000f00 */
[----:B--2---:R-:W-:Y:S02]  /*34a40*/  @!P0 LEA R208, R208, R25, 0x18 ;  /* 0x00000019d0d08211 */ /* 0x004fe400078ec0ff */
[----:B------:R-:W-:Y:S02]  /*34a50*/  ISETP.GE.AND P0, PT, R6, R3, PT ;  /* 0x000000030600720c */ /* 0x000fe40003f06270 */
[----:B------:R-:W-:-:S03]  /*34a60*/  @!P1 MOV R25, 0x400 ;  /* 0x0000040000199802 */ /* 0x000fc60000000f00 */
[----:B------:R-:W2:Y:S01]  /*34a70*/  @!P6 S2R R222, SR_CgaCtaId ;  /* 0x0000000000dee919 */ /* 0x000ea20000008800 */
[----:B---3--:R-:W-:Y:S02]  /*34a80*/  @!P1 LEA R109, R218, R25, 0x18 ;  /* 0x00000019da6d9211 */ /* 0x008fe400078ec0ff */
[----:B------:R-:W-:Y:S02]  /*34a90*/  @!P3 MOV R25, 0x400 ;  /* 0x000004000019b802 */ /* 0x000fe40000000f00 */
[----:B------:R-:W-:Y:S02]  /*34aa0*/  @!P6 MOV R141, 0x400 ;  /* 0x00000400008de802 */ /* 0x000fe40000000f00 */
[----:B------:R-:W3:Y:S01]  /*34ab0*/  @!P1 LDS.U16 R109, [R109+0x3520] ;  /* 0x003520006d6d9984 */ /* 0x000ee20000000400 */
[----:B------:R-:W-:Y:S01]  /*34ac0*/  @!P0 HADD2.F32 R33, -RZ, R33.H0_H0 ;  /* 0x20000021ff218230 */ /* 0x000fe20000004100 */
[----:B-----5:R-:W-:Y:S02]  /*34ad0*/  @!P3 LEA R25, R202, R25, 0x18 ;  /* 0x00000019ca19b211 */ /* 0x020fe400078ec0ff */
[----:B------:R-:W-:-:S02]  /*34ae0*/  ISETP.NE.AND P3, PT, R123, RZ, PT ;  /* 0x000000ff7b00720c */ /* 0x000fc40003f65270 */
[----:B------:R-:W-:Y:S01]  /*34af0*/  @!P0 FFMA R200, R33, R139, R200 ;  /* 0x0000008b21c88223 */ /* 0x000fe200000000c8 */
[----:B------:R-:W-:Y:S01]  /*34b00*/  ISETP.NE.AND P0, PT, R135, RZ, PT ;  /* 0x000000ff8700720c */ /* 0x000fe20003f05270 */
[----:B------:R-:W-:Y:S01]  /*34b10*/  @!P5 LDS R139, [R81+0x2c] ;  /* 0x00002c00518bd984 */ /* 0x000fe20000000800 */
[----:B----4-:R-:W-:-:S03]  /*34b20*/  @!P2 LEA R206, R206, R111, 0x18 ;  /* 0x0000006fcecea211 */ /* 0x010fc600078ec0ff */
[----:B------:R-:W-:Y:S01]  /*34b30*/  @!P1 LDS R135, [R81+0x28] ;  /* 0x0000280051879984 */ /* 0x000fe20000000800 */
[----:B------:R-:W-:-:S03]  /*34b40*/  ISETP.GE.AND P1, PT, R110, R3, PT ;  /* 0x000000036e00720c */ /* 0x000fc60003f26270 */
[----:B------:R4:W5:Y:S01]  /*34b50*/  @!P5 LDS.U16 R111, [R220+0x35a0] ;  /* 0x0035a000dc6fd984 */ /* 0x0009620000000400 */
[----:B------:R-:W-:Y:S02]  /*34b60*/  @!P3 MOV R123, 0x400 ;  /* 0x00000400007bb802 */ /* 0x000fe40000000f00 */
[----:B------:R-:W-:Y:S02]  /*34b70*/  ISETP.NE.AND P5, PT, R143, RZ, PT ;  /* 0x000000ff8f00720c */ /* 0x000fe40003fa5270 */
[----:B------:R-:W-:Y:S02]  /*34b80*/  @!P3 LEA R212, R212, R123, 0x18 ;  /* 0x0000007bd4d4b211 */ /* 0x000fe400078ec0ff */
[----:B------:R-:W-:Y:S02]  /*34b90*/  @!P4 MOV R123, 0x400 ;  /* 0x00000400007bc802 */ /* 0x000fe40000000f00 */
[----:B------:R-:W-:Y:S01]  /*34ba0*/  P2R R143, PR, RZ, 0x8 ;  /* 0x00000008ff8f7803 */ /* 0x000fe20000000000 */
[----:B------:R-:W4:Y:S01]  /*34bb0*/  @!P1 S2R R216, SR_CgaCtaId ;  /* 0x0000000000d89919 */ /* 0x000f220000008800 */
[----:B------:R-:W-:-:S02]  /*34bc0*/  ISETP.GE.AND P1, PT, R8, R3, PT ;  /* 0x000000030800720c */ /* 0x000fc40003f26270 */
[----:B------:R-:W-:Y:S02]  /*34bd0*/  ISETP.GE.AND P3, PT, R124, R3, PT ;  /* 0x000000037c00720c */ /* 0x000fe40003f66270 */
[----:B0-----:R-:W-:Y:S01]  /*34be0*/  @!P4 LEA R214, R214, R123, 0x18 ;  /* 0x0000007bd6d6c211 */ /* 0x001fe200078ec0ff */
[----:B------:R-:W-:Y:S01]  /*34bf0*/  @!P5 HADD2.F32 R29, -RZ, R29.H0_H0 ;  /* 0x2000001dff1dd230 */ /* 0x000fe20000004100 */
[----:B------:R-:W-:Y:S02]  /*34c00*/  ISETP.NE.AND P4, PT, R145, RZ, PT ;  /* 0x000000ff9100720c */ /* 0x000fe40003f85270 */
[----:B--2---:R-:W-:Y:S02]  /*34c10*/  @!P6 LEA R141, R222, R141, 0x18 ;  /* 0x0000008dde8de211 */ /* 0x004fe400078ec0ff */
[----:B------:R-:W-:Y:S01]  /*34c20*/  @!P5 FFMA R198, R121, R29, R198 ;  /* 0x0000001d79c6d223 */ /* 0x000fe200000000c6 */
[----:B------:R-:W-:Y:S01]  /*34c30*/  ISETP.NE.AND P5, PT, R137, RZ, PT ;  /* 0x000000ff8900720c */ /* 0x000fe20003fa5270 */
[----:B------:R-:W-:Y:S01]  /*34c40*/  @!P2 LDS R121, [R81+0xa4] ;  /* 0x0000a4005179a984 */ /* 0x000fe20000000800 */
[----:B------:R-:W-:Y:S01]  /*34c50*/  @!P1 HADD2.F32 R31, -RZ, R31.H0_H0 ;  /* 0x2000001fff1f9230 */ /* 0x000fe20000004100 */
[----:B------:R-:W-:Y:S01]  /*34c60*/  @!P0 MOV R33, 0x400 ;  /* 0x0000040000218802 */ /* 0x000fe20000000f00 */
[----:B------:R-:W-:Y:S01]  /*34c70*/  @!P3 HADD2.F32 R202, -RZ, R27.H0_H0 ;  /* 0x2000001bffcab230 */ /* 0x000fe20000004100 */
[----:B------:R-:W-:Y:S02]  /*34c80*/  @!P6 LDS R137, [R81+0x30] ;  /* 0x000030005189e984 */ /* 0x000fe40000000800 */
[----:B------:R-:W-:Y:S01]  /*34c90*/  @!P1 FFMA R200, R31, R127, R200 ;  /* 0x0000007f1fc89223 */ /* 0x000fe200000000c8 */
[----:B------:R-:W-:Y:S01]  /*34ca0*/  ISETP.NE.AND P1, PT, R147, RZ, PT ;  /* 0x000000ff9300720c */ /* 0x000fe20003f25270 */
[----:B------:R-:W-:-:S02]  /*34cb0*/  @!P4 HADD2.F32 R35, -RZ, R35.H0_H0 ;  /* 0x20000023ff23c230 */ /* 0x000fc40000004100 */
[----:B-1----:R-:W-:Y:S01]  /*34cc0*/  @!P3 FFMA R19, R202, R115, R19 ;  /* 0x00000073ca13b223 */ /* 0x002fe20000000013 */
[----:B------:R-:W-:Y:S01]  /*34cd0*/  ISETP.GE.AND P3, PT, R118, R3, PT ;  /* 0x000000037600720c */ /* 0x000fe20003f66270 */
[----:B------:R-:W-:Y:S01]  /*34ce0*/  @!P2 LDS.U16 R31, [R206+0x449e] ;  /* 0x00449e00ce1fa984 */ /* 0x000fe20000000400 */
[----:B------:R-:W-:Y:S01]  /*34cf0*/  P2R R123, PR, RZ, 0x2 ;  /* 0x00000002ff7b7803 */ /* 0x000fe20000000000 */
[----:B------:R-:W-:Y:S01]  /*34d00*/  @!P4 FFMA R200, R131, R35, R200 ;  /* 0x0000002383c8c223 */ /* 0x000fe200000000c8 */
[----:B------:R-:W-:Y:S02]  /*34d10*/  ISETP.NE.AND P4, PT, R133, RZ, PT ;  /* 0x000000ff8500720c */ /* 0x000fe40003f85270 */
[----:B------:R-:W-:Y:S02]  /*34d20*/  P2R R133, PR, RZ, 0x4 ;  /* 0x00000004ff857803 */ /* 0x000fe40000000000 */
[----:B------:R-:W-:Y:S01]  /*34d30*/  ISETP.GE.AND P2, PT, R110, R3, PT ;  /* 0x000000036e00720c */ /* 0x000fe20003f46270 */
[----:B------:R-:W-:Y:S01]  /*34d40*/  @!P1 HADD2.F32 R107, -RZ, R107.H0_H0 ;  /* 0x2000006bff6b9230 */ /* 0x000fe20000004100 */
[----:B------:R-:W-:-:S03]  /*34d50*/  P2R R29, PR, RZ, 0x10 ;  /* 0x00000010ff1d7803 */ /* 0x000fc60000000000 */
[----:B------:R-:W0:Y:S01]  /*34d60*/  @!P3 S2R R202, SR_CgaCtaId ;  /* 0x0000000000cab919 */ /* 0x000e220000008800 */
[----:B------:R-:W-:Y:S01]  /*34d70*/  ISETP.GE.AND P3, PT, R112, R3, PT ;  /* 0x000000037000720c */ /* 0x000fe20003f66270 */
[----:B------:R-:W-:Y:S01]  /*34d80*/  @!P1 FFMA R200, R107, R129, R200 ;  /* 0x000000816bc89223 */ /* 0x000fe200000000c8 */
[----:B------:R-:W-:Y:S01]  /*34d90*/  ISETP.GE.AND P1, PT, R108, R3, PT ;  /* 0x000000036c00720c */ /* 0x000fe20003f26270 */
[----:B------:R-:W1:Y:S01]  /*34da0*/  @!P6 LDS.U16 R107, [R141+0x3620] ;  /* 0x003620008d6be984 */ /* 0x000e620000000400 */
[----:B------:R-:W-:Y:S02]  /*34db0*/  @!P0 LEA R33, R210, R33, 0x18 ;  /* 0x00000021d2218211 */ /* 0x000fe400078ec0ff */
[----:B------:R-:W-:Y:S01]  /*34dc0*/  P2R R147, PR, RZ, 0x20 ;  /* 0x00000020ff937803 */ /* 0x000fe20000000000 */
[----:B------:R-:W2:Y:S01]  /*34dd0*/  @!P4 S2R R204, SR_CgaCtaId ;  /* 0x0000000000ccc919 */ /* 0x000ea20000008800 */
[----:B------:R-:W-:Y:S02]  /*34de0*/  @!P2 MOV R27, 0x400 ;  /* 0x00000400001ba802 */ /* 0x000fe40000000f00 */
[----:B------:R-:W-:Y:S01]  /*34df0*/  ISETP.GE.AND P4, PT, R106, R3, PT ;  /* 0x000000036a00720c */ /* 0x000fe20003f86270 */
[----:B------:R-:W-:Y:S01]  /*34e00*/  @!P0 LDS R129, [R81+0xa8] ;  /* 0x0000a80051818984 */ /* 0x000fe20000000800 */
[----:B----4-:R-:W-:-:S03]  /*34e10*/  @!P2 LEA R216, R216, R27, 0x18 ;  /* 0x0000001bd8d8a211 */ /* 0x010fc600078ec0ff */
[----:B------:R-:W4:Y:S04]  /*34e20*/  @!P1 LDS.U16 R115, [R214+0x36a0] ;  /* 0x0036a000d6739984 */ /* 0x000f280000000400 */
[----:B------:R-:W-:Y:S01]  /*34e30*/  @!P1 LDS R141, [R81+0x34] ;  /* 0x00003400518d9984 */ /* 0x000fe20000000800 */
[-C--:B------:R-:W-:Y:S01]  /*34e40*/  ISETP.GE.AND P1, PT, R122, R3.reuse, PT ;  /* 0x000000037a00720c */ /* 0x080fe20003f26270 */
[----:B------:R-:W4:Y:S01]  /*34e50*/  @!P3 S2R R218, SR_CgaCtaId ;  /* 0x0000000000dab919 */ /* 0x000f220000008800 */
[-C--:B------:R-:W-:Y:S02]  /*34e60*/  ISETP.GE.AND P3, PT, R26, R3.reuse, PT ;  /* 0x000000031a00720c */ /* 0x080fe40003f66270 */
[----:B------:R-:W-:Y:S01]  /*34e70*/  P2R R145, PR, RZ, 0x2 ;  /* 0x00000002ff917803 */ /* 0x000fe20000000000 */
[----:B------:R-:W4:Y:S01]  /*34e80*/  @!P4 S2R R220, SR_CgaCtaId ;  /* 0x0000000000dcc919 */ /* 0x000f220000008800 */
[----:B------:R-:W-:Y:S01]  /*34e90*/  ISETP.GE.AND P4, PT, R32, R3, PT ;  /* 0x000000032000720c */ /* 0x000fe20003f86270 */
[----:B------:R-:W4:Y:S06]  /*34ea0*/  @!P5 S2R R210, SR_CgaCtaId ;  /* 0x0000000000d2d919 */ /* 0x000f2c0000008800 */
[----:B------:R-:W-:Y:S02]  /*34eb0*/  @!P1 LDS.U16 R27, [R208+0x4b1c] ;  /* 0x004b1c00d01b9984 */ /* 0x000fe40000000400 */
[----:B---3--:R-:W-:-:S02]  /*34ec0*/  @!P3 HADD2.F32 R109, -RZ, R109.H0_H0 ;  /* 0x2000006dff6db230 */ /* 0x008fc40000004100 */
[----:B------:R-:W-:Y:S01]  /*34ed0*/  @!P1 LDS R127, [R81+0xd8] ;  /* 0x0000d800517f9984 */ /* 0x000fe20000000800 */
[----:B------:R-:W-:Y:S01]  /*34ee0*/  ISETP.GE.AND P1, PT, R110, R3, PT ;  /* 0x000000036e00720c */ /* 0x000fe20003f26270 */
[----:B-----5:R-:W-:Y:S02]  /*34ef0*/  @!P4 HADD2.F32 R111, -RZ, R111.H0_H0 ;  /* 0x2000006fff6fc230 */ /* 0x020fe40000004100 */
[----:B------:R-:W-:Y:S01]  /*34f00*/  @!P3 FFMA R200, R109, R135, R200 ;  /* 0x000000876dc8b223 */ /* 0x000fe200000000c8 */
[----:B------:R-:W-:Y:S01]  /*34f10*/  @!P0 LDS.U16 R33, [R33+0x451e] ;  /* 0x00451e0021218984 */ /* 0x000fe20000000400 */
[----:B------:R-:W-:Y:S01]  /*34f20*/  ISETP.GE.AND P0, PT, R34, R3, PT ;  /* 0x000000032200720c */ /* 0x000fe20003f06270 */
[----:B-1----:R-:W-:Y:S02]  /*34f30*/  @!P6 HADD2.F32 R107, -RZ, R107.H0_H0 ;  /* 0x2000006bff6be230 */ /* 0x002fe40000004100 */
[----:B------:R-:W-:Y:S01]  /*34f40*/  @!P4 FFMA R200, R111, R139, R200 ;  /* 0x0000008b6fc8c223 */ /* 0x000fe200000000c8 */
[----:B------:R-:W-:Y:S01]  /*34f50*/  @!P2 LDS.U16 R109, [R216+0x3720] ;  /* 0x00372000d86da984 */ /* 0x000fe20000000400 */
[----:B------:R-:W-:-:S02]  /*34f60*/  ISETP.GE.AND P2, PT, R118, R3, PT ;  /* 0x000000037600720c */ /* 0x000fc40003f46270 */
[----:B------:R-:W-:Y:S01]  /*34f70*/  ISETP.NE.AND P4, PT, R29, RZ, PT ;  /* 0x000000ff1d00720c */ /* 0x000fe20003f85270 */
[----:B------:R-:W-:Y:S01]  /*34f80*/  @!P6 FFMA R200, R137, R107, R200 ;  /* 0x0000006b89c8e223 */ /* 0x000fe200000000c8 */
[----:B------:R-:W-:Y:S01]  /*34f90*/  ISETP.NE.AND P3, PT, R143, RZ, PT ;  /* 0x000000ff8f00720c */ /* 0x000fe20003f65270 */
[----:B------:R-:W-:Y:S01]  /*34fa0*/  @!P1 LDS R135, [R81+0x38] ;  /* 0x0000380051879984 */ /* 0x000fe20000000800 */
[----:B------:R-:W-:Y:S02]  /*34fb0*/  ISETP.GE.AND P1, PT, R112, R3, PT ;  /* 0x000000037000720c */ /* 0x000fe40003f26270 */
[----:B------:R-:W-:Y:S01]  /*34fc0*/  ISETP.NE.AND P6, PT, R125, RZ, PT ;  /* 0x000000ff7d00720c */ /* 0x000fe20003fc5270 */
[----:B------:R-:W1:Y:S01]  /*34fd0*/  @!P0 S2R R206, SR_CgaCtaId ;  /* 0x0000000000ce8919 */ /* 0x000e620000008800 */
[----:B------:R-:W-:Y:S02]  /*34fe0*/  P2R R149, PR, RZ, 0x10 ;  /* 0x00000010ff957803 */ /* 0x000fe40000000000 */
[----:B------:R-:W-:-:S02]  /*34ff0*/  P2R R125, PR, RZ, 0x40 ;  /* 0x00000040ff7d7803 */ /* 0x000fc40000000000 */
[----:B------:R-:W-:Y:S02]  /*35000*/  @!P2 MOV R29, 0x400 ;  /* 0x00000400001da802 */ /* 0x000fe40000000f00 */
[----:B------:R-:W-:Y:S01]  /*35010*/  @!P4 MOV R111, 0x400 ;  /* 0x00000400006fc802 */ /* 0x000fe20000000f00 */
[----:B------:R-:W3:Y:S01]  /*35020*/  @!P3 LDS.U16 R35, [R212+0x459e] ;  /* 0x00459e00d423b984 */ /* 0x000ee20000000400 */
[----:B0-----:R-:W-:Y:S02]  /*35030*/  @!P2 LEA R29, R202, R29, 0x18 ;  /* 0x0000001dca1da211 */ /* 0x001fe400078ec0ff */
[----:B------:R-:W-:Y:S01]  /*35040*/  @!P1 MOV R139, 0x400 ;  /* 0x00000400008b9802 */ /* 0x000fe20000000f00 */
[----:B------:R-:W0:Y:S01]  /*35050*/  @!P3 LDS R131, [R81+0xac] ;  /* 0x0000ac005183b984 */ /* 0x000e220000000800 */
[----:B------:R-:W-:Y:S02]  /*35060*/  ISETP.GE.AND P1, PT, R106, R3, PT ;  /* 0x000000036a00720c */ /* 0x000fe40003f26270 */
[----:B------:R-:W-:-:S02]  /*35070*/  ISETP.NE.AND P2, PT, R133, RZ, PT ;  /* 0x000000ff8500720c */ /* 0x000fc40003f45270 */
[----:B--2---:R-:W-:Y:S02]  /*35080*/  @!P4 LEA R133, R204, R111, 0x18 ;  /* 0x0000006fcc85c211 */ /* 0x004fe400078ec0ff */
[----:B------:R-:W-:-:S04]  /*35090*/  @!P5 MOV R111, 0x400 ;  /* 0x00000400006fd802 */ /* 0x000fc80000000f00 */
[----:B----4-:R-:W-:Y:S02]  /*350a0*/  @!P5 LEA R210, R210, R111, 0x18 ;  /* 0x0000006fd2d2d211 */ /* 0x010fe400078ec0ff */
[----:B------:R-:W-:Y:S02]  /*350b0*/  ISETP.GE.AND P5, PT, R112, R3, PT ;  /* 0x000000037000720c */ /* 0x000fe40003fa6270 */
[----:B------:R-:W-:Y:S01]  /*350c0*/  @!P1 MOV R143, 0x400 ;  /* 0x00000400008f9802 */ /* 0x000fe20000000f00 */
[----:B------:R-:W-:Y:S01]  /*350d0*/  @!P2 HADD2.F32 R31, -RZ, R31.H0_H0 ;  /* 0x2000001fff1fa230 */ /* 0x000fe20000004100 */
[----:B------:R-:W-:Y:S02]  /*350e0*/  @!P0 MOV R111, 0x400 ;  /* 0x00000400006f8802 */ /* 0x000fe40000000f00 */
[----:B------:R-:W-:Y:S02]  /*350f0*/  @!P1 LEA R143, R220, R143, 0x18 ;  /* 0x0000008fdc8f9211 */ /* 0x000fe400078ec0ff */
[----:B------:R-:W-:Y:S01]  /*35100*/  ISETP.GE.AND P1, PT, R108, R3, PT ;  /* 0x000000036c00720c */ /* 0x000fe20003f26270 */
[----:B------:R-:W-:Y:S01]  /*35110*/  @!P2 FFMA R198, R31, R121, R198 ;  /* 0x000000791fc6a223 */ /* 0x000fe200000000c6 */
[----:B------:R-:W-:Y:S01]  /*35120*/  P2R R121, PR, RZ, 0x4 ;  /* 0x00000004ff797803 */ /* 0x000fe20000000000 */
[----:B------:R2:W-:Y:S01]  /*35130*/  @!P4 LDS.U16 R31, [R133+0x461e] ;  /* 0x00461e00851fc984 */ /* 0x0005e20000000400 */
[----:B-1----:R-:W-:-:S02]  /*35140*/  @!P0 LEA R111, R206, R111, 0x18 ;  /* 0x0000006fce6f8211 */ /* 0x002fc400078ec0ff */
[----:B------:R-:W-:Y:S01]  /*35150*/  @!P5 LEA R139, R218, R139, 0x18 ;  /* 0x0000008bda8bd211 */ /* 0x000fe200078ec0ff */
[----:B------:R-:W1:Y:S01]  /*35160*/  @!P6 S2R R206, SR_CgaCtaId ;  /* 0x0000000000cee919 */ /* 0x000e620000008800 */
[-C--:B------:R-:W-:Y:S02]  /*35170*/  ISETP.GE.AND P2, PT, R182, R3.reuse, PT ;  /* 0x00000003b600720c */ /* 0x080fe40003f46270 */
[-C--:B------:R-:W-:Y:S01]  /*35180*/  ISETP.GE.AND P5, PT, R138, R3.reuse, PT ;  /* 0x000000038a00720c */ /* 0x080fe20003fa6270 */
[----:B------:R-:W-:Y:S01]  /*35190*/  @!P0 LDS.U16 R111, [R111+0x3820] ;  /* 0x003820006f6f8984 */ /* 0x000fe20000000400 */
[----:B------:R-:W-:Y:S01]  /*351a0*/  ISETP.GE.AND P6, PT, R136, R3, PT ;  /* 0x000000038800720c */ /* 0x000fe20003fc6270 */
[----:B------:R-:W-:Y:S02]  /*351b0*/  @!P1 HADD2.F32 R115, -RZ, R115.H0_H0 ;  /* 0x20000073ff739230 */ /* 0x000fe40000004100 */
[----:B---3--:R-:W-:-:S03]  /*351c0*/  @!P3 HADD2.F32 R35, -RZ, R35.H0_H0 ;  /* 0x20000023ff23b230 */ /* 0x008fc60000004100 */
[----:B------:R-:W-:Y:S01]  /*351d0*/  @!P1 FFMA R200, R115, R141, R200 ;  /* 0x0000008d73c89223 */ /* 0x000fe200000000c8 */
[----:B------:R-:W-:Y:S02]  /*351e0*/  ISETP.NE.AND P1, PT, R145, RZ, PT ;  /* 0x000000ff9100720c */ /* 0x000fe40003f25270 */
[----:B------:R-:W3:Y:S01]  /*351f0*/  @!P2 S2R R204, SR_CgaCtaId ;  /* 0x0000000000cca919 */ /* 0x000ee20000008800 */
[-C--:B------:R-:W-:Y:S01]  /*35200*/  ISETP.GE.AND P2, PT, R112, R3.reuse, PT ;  /* 0x000000037000720c */ /* 0x080fe20003f46270 */
[----:B------:R-:W-:Y:S02]  /*35210*/  @!P5 HADD2.F32 R33, -RZ, R33.H0_H0 ;  /* 0x20000021ff21d230 */ /* 0x000fe40000004100 */
[----:B------:R-:W4:Y:S01]  /*35220*/  @!P6 S2R R208, SR_CgaCtaId ;  /* 0x0000000000d0e919 */ /* 0x000f220000008800 */
[----:B------:R-:W-:Y:S02]  /*35230*/  ISETP.GE.AND P6, PT, R110, R3, PT ;  /* 0x000000036e00720c */ /* 0x000fe40003fc6270 */
[----:B------:R-:W-:Y:S01]  /*35240*/  @!P5 FFMA R198, R33, R129, R198 ;  /* 0x0000008121c6d223 */ /* 0x000fe200000000c6 */
[-C--:B------:R-:W-:Y:S01]  /*35250*/  ISETP.GE.AND P5, PT, R28, R3.reuse, PT ;  /* 0x000000031c00720c */ /* 0x080fe20003fa6270 */
[----:B------:R-:W-:Y:S01]  /*35260*/  @!P4 LDS R129, [R81+0xb0] ;  /* 0x0000b0005181c984 */ /* 0x000fe20000000800 */
[----:B------:R-:W-:Y:S01]  /*35270*/  ISETP.GE.AND P4, PT, R106, R3, PT ;  /* 0x000000036a00720c */ /* 0x000fe20003f86270 */
[----:B------:R-:W-:-:S02]  /*35280*/  @!P1 HADD2.F32 R202, -RZ, R27.H0_H0 ;  /* 0x2000001bffca9230 */ /* 0x000fc40000004100 */
[----:B0-----:R-:W-:Y:S01]  /*35290*/  @!P3 FFMA R198, R35, R131, R198 ;  /* 0x0000008323c6b223 */ /* 0x001fe200000000c6 */
[----:B------:R-:W0:Y:S02]  /*352a0*/  @!P2 LDS.U16 R107, [R139+0x37a0] ;  /* 0x0037a0008b6ba984 */ /* 0x000e240000000400 */
[----:B------:R-:W-:Y:S01]  /*352b0*/  @!P1 FFMA R19, R202, R127, R19 ;  /* 0x0000007fca139223 */ /* 0x000fe20000000013 */
[-C--:B------:R-:W-:Y:S01]  /*352c0*/  ISETP.GE.AND P1, PT, R120, R3.reuse, PT ;  /* 0x000000037800720c */ /* 0x080fe20003f26270 */
[----:B------:R-:W5:Y:S01]  /*352d0*/  @!P2 LDS R137, [R81+0x3c] ;  /* 0x00003c005189a984 */ /* 0x000f620000000800 */
[----:B------:R-:W-:Y:S01]  /*352e0*/  ISETP.GE.AND P2, PT, R116, R3, PT ;  /* 0x000000037400720c */ /* 0x000fe20003f46270 */
[----:B------:R-:W-:Y:S01]  /*352f0*/  @!P6 HADD2.F32 R109, -RZ, R109.H0_H0 ;  /* 0x2000006dff6de230 */ /* 0x000fe20000004100 */
[----:B------:R-:W-:Y:S01]  /*35300*/  ISETP.NE.AND P6, PT, R125, RZ, PT ;  /* 0x000000ff7d00720c */ /* 0x000fe20003fc5270 */
[----:B------:R-:W3:Y:S01]  /*35310*/  @!P5 S2R R214, SR_CgaCtaId ;  /* 0x0000000000d6d919 */ /* 0x000ee20000008800 */
[----:B------:R-:W-:-:S02]  /*35320*/  P2R R125, PR, RZ, 0x8 ;  /* 0x00000008ff7d7803 */ /* 0x000fc40000000000 */
[-C--:B------:R-:W-:Y:S01]  /*35330*/  ISETP.GE.AND P3, PT, R110, R3.reuse, PT ;  /* 0x000000036e00720c */ /* 0x080fe20003f66270 */
[----:B------:R-:W-:Y:S01]  /*35340*/  @!P4 LDS R139, [R81+0x44] ;  /* 0x00004400518bc984 */ /* 0x000fe20000000800 */
[----:B------:R-:W-:Y:S02]  /*35350*/  P2R R145, PR, RZ, 0x2 ;  /* 0x00000002ff917803 */ /* 0x000fe40000000000 */
[-C--:B------:R-:W-:Y:S01]  /*35360*/  ISETP.GE.AND P5, PT, R134, R3.reuse, PT ;  /* 0x000000038600720c */ /* 0x080fe20003fa6270 */
[----:B------:R-:W-:Y:S02]  /*35370*/  @!P1 LDS R127, [R81+0xdc] ;  /* 0x0000dc00517f9984 */ /* 0x000fe40000000800 */
[----:B------:R-:W-:Y:S02]  /*35380*/  @!P2 MOV R141, 0x400 ;  /* 0x00000400008da802 */ /* 0x000fe40000000f00 */
[----:B------:R-:W5:Y:S01]  /*35390*/  @!P1 LDS.U16 R25, [R25+0x4b9c] ;  /* 0x004b9c0019199984 */ /* 0x000f620000000400 */
[----:B------:R-:W-:-:S02]  /*353a0*/  ISETP.GE.AND P1, PT, R30, R3, PT ;  /* 0x000000031e00720c */ /* 0x000fc40003f26270 */
[----:B------:R-:W-:Y:S01]  /*353b0*/  @!P6 MOV R35, 0x400 ;  /* 0x000004000023e802 */ /* 0x000fe20000000f00 */
[----:B------:R-:W0:Y:S01]  /*353c0*/  @!P2 S2R R216, SR_CgaCtaId ;  /* 0x0000000000d8a919 */ /* 0x000e220000008800 */
[----:B------:R-:W-:Y:S01]  /*353d0*/  @!P3 FFMA R200, R109, R135, R200 ;  /* 0x000000876dc8b223 */ /* 0x000fe200000000c8 */
[-C--:B------:R-:W-:Y:S01]  /*353e0*/  ISETP.GE.AND P3, PT, R24, R3.reuse, PT ;  /* 0x000000031800720c */ /* 0x080fe20003f66270 */
[----:B------:R5:W-:Y:S01]  /*353f0*/  @!P4 LDS.U16 R109, [R143+0x38a0] ;  /* 0x0038a0008f6dc984 */ /* 0x000be20000000400 */
[----:B------:R-:W-:Y:S02]  /*35400*/  ISETP.GE.AND P4, PT, R136, R3, PT ;  /* 0x000000038800720c */ /* 0x000fe40003f86270 */
[----:B-1----:R-:W-:Y:S01]  /*35410*/  @!P6 LEA R35, R206, R35, 0x18 ;  /* 0x00000023ce23e211 */ /* 0x002fe200078ec0ff */
[----:B------:R-:W1:Y:S01]  /*35420*/  @!P5 S2R R212, SR_CgaCtaId ;  /* 0x0000000000d4d919 */ /* 0x000e620000008800 */
[----:B------:R-:W-:Y:S02]  /*35430*/  ISETP.NE.AND P5, PT, R147, RZ, PT ;  /* 0x000000ff9300720c */ /* 0x000fe40003fa5270 */
[----:B------:R-:W-:Y:S01]  /*35440*/  P2R R147, PR, RZ, 0x1 ;  /* 0x00000001ff937803 */ /* 0x000fe20000000000 */
[----:B------:R-:W1:Y:S01]  /*35450*/  @!P1 S2R R218, SR_CgaCtaId ;  /* 0x0000000000da9919 */ /* 0x000e620000008800 */
[-C--:B------:R-:W-:Y:S01]  /*35460*/  ISETP.GE.AND P1, PT, R28, R3.reuse, PT ;  /* 0x000000031c00720c */ /* 0x080fe20003f26270 */
[----:B------:R-:W-:Y:S01]  /*35470*/  @!P0 LDS R135, [R81+0x40] ;  /* 0x0000400051878984 */ /* 0x000fe20000000800 */
[----:B------:R-:W-:-:S03]  /*35480*/  ISETP.GE.AND P0, PT, R182, R3, PT ;  /* 0x00000003b600720c */ /* 0x000fc60003f06270 */
[----:B------:R-:W-:Y:S01]  /*35490*/  @!P4 MOV R115, 0x400 ;  /* 0x000004000073c802 */ /* 0x000fe20000000f00 */
[----:B------:R-:W1:Y:S03]  /*354a0*/  @!P3 S2R R202, SR_CgaCtaId ;  /* 0x0000000000cab919 */ /* 0x000e660000008800 */
[----:B----4-:R-:W-:Y:S01]  /*354b0*/  @!P4 LEA R208, R208, R115, 0x18 ;  /* 0x00000073d0d0c211 */ /* 0x010fe200078ec0ff */
[----:B------:R-:W4:Y:S01]  /*354c0*/  @!P5 LDS.U16 R33, [R210+0x469e] ;  /* 0x00469e00d221d984 */ /* 0x000f220000000400 */
[----:B------:R-:W-:Y:S02]  /*354d0*/  ISETP.GE.AND P4, PT, R112, R3, PT ;  /* 0x000000037000720c */ /* 0x000fe40003f86270 */
[----:B--2---:R-:W-:Y:S01]  /*354e0*/  @!P1 MOV R133, 0x400 ;  /* 0x0000040000859802 */ /* 0x004fe20000000f00 */
[----:B------:R-:W2:Y:S01]  /*354f0*/  @!P5 LDS R131, [R81+0xb4] ;  /* 0x0000b4005183d984 */ /* 0x000ea20000000800 */
[----:B------:R-:W-:-:S02]  /*35500*/  @!P0 MOV R27, 0x400 ;  /* 0x00000400001b8802 */ /* 0x000fc40000000f00 */
[----:B---3--:R-:W-:Y:S01]  /*35510*/  @!P1 LEA R115, R214, R133, 0x18 ;  /* 0x00000085d6739211 */ /* 0x008fe200078ec0ff */
[----:B------:R-:W3:Y:S01]  /*35520*/  @!P6 LDS.U16 R35, [R35+0x471e] ;  /* 0x00471e002323e984 */ /* 0x000ee20000000400 */
[----:B------:R-:W-:Y:S02]  /*35530*/  @!P0 LEA R27, R204, R27, 0x18 ;  /* 0x0000001bcc1b8211 */ /* 0x000fe400078ec0ff */
[----:B------:R-:W-:Y:S02]  /*35540*/  ISETP.GE.AND P0, PT, R134, R3, PT ;  /* 0x000000038600720c */ /* 0x000fe40003f06270 */
[----:B------:R-:W-:Y:S01]  /*35550*/  @!P1 LDS.U16 R115, [R115+0x3920] ;  /* 0x0039200073739984 */ /* 0x000fe20000000400 */
[----:B------:R-:W-:Y:S01]  /*35560*/  ISETP.NE.AND P1, PT, R145, RZ, PT ;  /* 0x000000ff9100720c */ /* 0x000fe20003f25270 */
[----:B0-----:R-:W-:Y:S01]  /*35570*/  @!P4 HADD2.F32 R107, -RZ, R107.H0_H0 ;  /* 0x2000006bff6bc230 */ /* 0x001fe20000004100 */
[----:B------:R-:W-:Y:S02]  /*35580*/  @!P2 LEA R141, R216, R141, 0x18 ;  /* 0x0000008dd88da211 */ /* 0x000fe400078ec0ff */
[----:B------:R-:W-:-:S02]  /*35590*/  P2R R145, PR, RZ, 0x4 ;  /* 0x00000004ff917803 */ /* 0x000fc40000000000 */
[----:B------:R-:W-:Y:S01]  /*355a0*/  ISETP.GE.AND P2, PT, R28, R3, PT ;  /* 0x000000031c00720c */ /* 0x000fe20003f46270 */
[----:B-----5:R-:W-:Y:S01]  /*355b0*/  @!P4 FFMA R200, R107, R137, R200 ;  /* 0x000000896bc8c223 */ /* 0x020fe200000000c8 */
[----:B------:R-:W-:Y:S02]  /*355c0*/  ISETP.NE.AND P4, PT, R149, RZ, PT ;  /* 0x000000ff9500720c */ /* 0x000fe40003f85270 */
[----:B------:R-:W-:Y:S02]  /*355d0*/  @!P0 MOV R133, 0x400 ;  /* 0x0000040000858802 */ /* 0x000fe40000000f00 */
[----:B------:R-:W-:Y:S02]  /*355e0*/  @!P3 MOV R107, 0x400 ;  /* 0x00000400006bb802 */ /* 0x000fe40000000f00 */
[----:B-1----:R-:W-:Y:S02]  /*355f0*/  @!P0 LEA R212, R212, R133, 0x18 ;  /* 0x00000085d4d48211 */ /* 0x002fe400078ec0ff */
[----:B------:R-:W-:Y:S01]  /*35600*/  ISETP.NE.AND P0, PT, R147, RZ, PT ;  /* 0x000000ff9300720c */ /* 0x000fe20003f05270 */
[----:B------:R-:W0:Y:S01]  /*35610*/  @!P6 LDS R133, [R81+0xb8] ;  /* 0x0000b8005185e984 */ /* 0x000e220000000800 */
[----:B------:R-:W-:Y:S01]  /*35620*/  @!P3 LEA R143, R202, R107, 0x18 ;  /* 0x0000006bca8fb211 */ /* 0x000fe200078ec0ff */
[----:B------:R-:W-:Y:S01]  /*35630*/  @!P1 HADD2.F32 R202, -RZ, R25.H0_H0 ;  /* 0x20000019ffca9230 */ /* 0x000fe20000004100 */
[----:B------:R-:W-:Y:S01]  /*35640*/  P2R R151, PR, RZ, 0x2 ;  /* 0x00000002ff977803 */ /* 0x000fe20000000000 */
[----:B------:R-:W-:Y:S01]  /*35650*/  @!P2 LDS R137, [R81+0x48] ;  /* 0x000048005189a984 */ /* 0x000fe20000000800 */
[----:B------:R-:W-:Y:S01]  /*35660*/  ISETP.GE.AND P2, PT, R30, R3, PT ;  /* 0x000000031e00720c */ /* 0x000fe20003f46270 */
[----:B------:R-:W-:-:S02]  /*35670*/  @!P4 HADD2.F32 R31, -RZ, R31.H0_H0 ;  /* 0x2000001fff1fc230 */ /* 0x000fc40000004100 */
[----:B------:R-:W-:Y:S01]  /*35680*/  @!P1 FFMA R19, R202, R127, R19 ;  /* 0x0000007fca139223 */ /* 0x000fe20000000013 */
[----:B------:R-:W-:Y:S01]  /*35690*/  ISETP.GE.AND P1, PT, R106, R3, PT ;  /* 0x000000036a00720c */ /* 0x000fe20003f26270 */
[----:B----4-:R-:W-:Y:S02]  /*356a0*/  @!P5 HADD2.F32 R33, -RZ, R33.H0_H0 ;  /* 0x20000021ff21d230 */ /* 0x010fe40000004100 */
[----:B------:R-:W-:Y:S01]  /*356b0*/  @!P4 FFMA R198, R129, R31, R198 ;  /* 0x0000001f81c6c223 */ /* 0x000fe200000000c6 */
[----:B------:R-:W-:Y:S01]  /*356c0*/  @!P0 HADD2.F32 R111, -RZ, R111.H0_H0 ;  /* 0x2000006fff6f8230 */ /* 0x000fe20000004100 */
[----:B------:R-:W-:Y:S02]  /*356d0*/  ISETP.NE.AND P0, PT, R117, RZ, PT ;  /* 0x000000ff7500720c */ /* 0x000fe40003f05270 */
[----:B------:R-:W-:Y:S01]  /*356e0*/  P2R R129, PR, RZ, 0x10 ;  /* 0x00000010ff817803 */ /* 0x000fe20000000000 */
[----:B--2---:R-:W-:Y:S01]  /*356f0*/  @!P5 FFMA R198, R33, R131, R198 ;  /* 0x0000008321c6d223 */ /* 0x004fe200000000c6 */
[----:B------:R-:W-:Y:S01]  /*35700*/  ISETP.GE.AND P4, PT, R34, R3, PT ;  /* 0x000000032200720c */ /* 0x000fe20003f86270 */
[----:B---3--:R-:W-:Y:S01]  /*35710*/  @!P6 HADD2.F32 R35, -RZ, R35.H0_H0 ;  /* 0x20000023ff23e230 */ /* 0x008fe20000004100 */
[----:B------:R-:W-:-:S02]  /*35720*/  @!P2 MOV R117, 0x400 ;  /* 0x000004000075a802 */ /* 0x000fc40000000f00 */
[----:B------:R-:W-:Y:S02]  /*35730*/  P2R R131, PR, RZ, 0x20 ;  /* 0x00000020ff837803 */ /* 0x000fe40000000000 */
[----:B------:R-:W-:Y:S02]  /*35740*/  @!P2 LEA R218, R218, R117, 0x18 ;  /* 0x00000075dadaa211 */ /* 0x000fe400078ec0ff */
[-C--:B------:R-:W-:Y:S01]  /*35750*/  ISETP.GE.AND P2, PT, R180, R3.reuse, PT ;  /* 0x00000003b400720c */ /* 0x080fe20003f46270 */
[----:B------:R-:W1:Y:S01]  /*35760*/  @!P0 S2R R214, SR_CgaCtaId ;  /* 0x0000000000d68919 */ /* 0x000e620000008800 */
[----:B------:R-:W-:Y:S02]  /*35770*/  ISETP.GE.AND P5, PT, R172, R3, PT ;  /* 0x00000003ac00720c */ /* 0x000fe40003fa6270 */
[----:B------:R-:W-:Y:S01]  /*35780*/  @!P0 MOV R33, 0x400 ;  /* 0x0000040000218802 */ /* 0x000fe20000000f00 */
[----:B------:R-:W-:Y:S01]  /*35790*/  @!P4 FFMA R200, R135, R111, R200 ;  /* 0x0000006f87c8c223 */ /* 0x000fe200000000c8 */
[----:B------:R-:W-:Y:S01]  /*357a0*/  ISETP.GE.AND P4, PT, R132, R3, PT ;  /* 0x000000038400720c */ /* 0x000fe20003f86270 */
[----:B------:R-:W-:Y:S01]  /*357b0*/  @!P0 LDS R147, [R81+0x58] ;  /* 0x0000580051938984 */ /* 0x000fe20000000800 */
[----:B------:R-:W-:-:S05]  /*357c0*/  P2R R155, PR, RZ, 0x1 ;  /* 0x00000001ff9b7803 */ /* 0x000fca0000000000 */
[----:B------:R-:W2:Y:S01]  /*357d0*/  @!P2 S2R R206, SR_CgaCtaId ;  /* 0x0000000000cea919 */ /* 0x000ea20000008800 */
[----:B------:R-:W-:Y:S01]  /*357e0*/  ISETP.GE.AND P2, PT, R106, R3, PT ;  /* 0x000000036a00720c */ /* 0x000fe20003f46270 */
[----:B0-----:R-:W-:Y:S01]  /*357f0*/  @!P6 FFMA R198, R35, R133, R198 ;  /* 0x0000008523c6e223 */ /* 0x001fe200000000c6 */
[----:B------:R-:W-:Y:S01]  /*35800*/  P2R R133, PR, RZ, 0x40 ;  /* 0x00000040ff857803 */ /* 0x000fe20000000000 */
[----:B------:R-:W0:Y:S01]  /*35810*/  @!P5 S2R R216, SR_CgaCtaId ;  /* 0x0000000000d8d919 */ /* 0x000e220000008800 */
[-C--:B------:R-:W-:Y:S02]  /*35820*/  ISETP.GE.AND P5, PT, R170, R3.reuse, PT ;  /* 0x00000003aa00720c */ /* 0x080fe40003fa6270 */
[-C--:B------:R-:W-:Y:S01]  /*35830*/  ISETP.GE.AND P6, PT, R28, R3.reuse, PT ;  /* 0x000000031c00720c */ /* 0x080fe20003fc6270 */
[----:B------:R-:W3:Y:S01]  /*35840*/  @!P4 S2R R210, SR_CgaCtaId ;  /* 0x0000000000d2c919 */ /* 0x000ee20000008800 */
[----:B------:R-:W-:Y:S02]  /*35850*/  ISETP.GE.AND P4, PT, R130, R3, PT ;  /* 0x000000038200720c */ /* 0x000fe40003f86270 */
[----:B------:R-:W-:-:S03]  /*35860*/  P2R R135, PR, RZ, 0x40 ;  /* 0x00000040ff877803 */ /* 0x000fc60000000000 */
[----:B------:R-:W-:Y:S01]  /*35870*/  @!P2 HADD2.F32 R109, -RZ, R109.H0_H0 ;  /* 0x2000006dff6da230 */ /* 0x000fe20000004100 */
[----:B------:R-:W-:-:S03]  /*35880*/  ISETP.NE.AND P2, PT, R145, RZ, PT ;  /* 0x000000ff9100720c */ /* 0x000fc60003f45270 */
[----:B------:R-:W4:Y:S01]  /*35890*/  @!P5 S2R R220, SR_CgaCtaId ;  /* 0x0000000000dcd919 */ /* 0x000f220000008800 */
[----:B------:R-:W-:Y:S01]  /*358a0*/  @!P1 FFMA R200, R109, R139, R200 ;  /* 0x0000008b6dc89223 */ /* 0x000fe200000000c8 */
[-C--:B------:R-:W-:Y:S02]  /*358b0*/  ISETP.GE.AND P1, PT, R118, R3.reuse, PT ;  /* 0x000000037600720c */ /* 0x080fe40003f26270 */
[----:B------:R-:W5:Y:S01]  /*358c0*/  @!P4 S2R R202, SR_CgaCtaId ;  /* 0x0000000000cac919 */ /* 0x000f620000008800 */
[----:B------:R-:W-:Y:S02]  /*358d0*/  ISETP.GE.AND P4, PT, R136, R3, PT ;  /* 0x000000038800720c */ /* 0x000fe40003f86270 */
[----:B------:R-:W-:Y:S01]  /*358e0*/  P2R R145, PR, RZ, 0x4 ;  /* 0x00000004ff917803 */ /* 0x000fe20000000000 */
[----:B------:R-:W2:Y:S01]  /*358f0*/  @!P3 LDS.U16 R109, [R143+0x3a20] ;  /* 0x003a20008f6db984 */ /* 0x000ea20000000400 */
[----:B-1----:R-:W-:-:S03]  /*35900*/  @!P0 LEA R214, R214, R33, 0x18 ;  /* 0x00000021d6d68211 */ /* 0x002fc600078ec0ff */
[----:B------:R-:W-:Y:S04]  /*35910*/  @!P2 LDS.U16 R107, [R141+0x39a0] ;  /* 0x0039a0008d6ba984 */ /* 0x000fe80000000400 */
[----:B------:R1:W-:Y:S04]  /*35920*/  @!P1 LDS.U16 R25, [R29+0x4c1c] ;  /* 0x004c1c001d199984 */ /* 0x0003e80000000400 */
[----:B------:R-:W-:Y:S01]  /*35930*/  @!P1 LDS R204, [R81+0xe0] ;  /* 0x0000e00051cc9984 */ /* 0x000fe20000000800 */
[----:B------:R-:W-:-:S03]  /*35940*/  ISETP.GE.AND P1, PT, R168, R3, PT ;  /* 0x00000003a800720c */ /* 0x000fc60003f26270 */
[----:B------:R-:W0:Y:S01]  /*35950*/  @!P4 LDS.U16 R31, [R208+0x479e] ;  /* 0x00479e00d01fc984 */ /* 0x000e220000000400 */
[----:B-1----:R-:W-:-:S03]  /*35960*/  P2R R29, PR, RZ, 0x10 ;  /* 0x00000010ff1d7803 */ /* 0x002fc60000000000 */
[----:B------:R-:W1:Y:S01]  /*35970*/  @!P4 LDS R117, [R81+0xbc] ;  /* 0x0000bc005175c984 */ /* 0x000e620000000800 */
[----:B------:R-:W-:-:S03]  /*35980*/  ISETP.GE.AND P4, PT, R30, R3, PT ;  /* 0x000000031e00720c */ /* 0x000fc60003f86270 */
[----:B------:R-:W3:Y:S01]  /*35990*/  @!P2 LDS R139, [R81+0x4c] ;  /* 0x00004c00518ba984 */ /* 0x000ee20000000800 */
[-C--:B------:R-:W-:Y:S01]  /*359a0*/  ISETP.GE.AND P2, PT, R134, R3.reuse, PT ;  /* 0x000000038600720c */ /* 0x080fe20003f46270 */
[----:B------:R-:W4:Y:S01]  /*359b0*/  @!P1 S2R R222, SR_CgaCtaId ;  /* 0x0000000000de9919 */ /* 0x000f220000008800 */
[-C--:B------:R-:W-:Y:S01]  /*359c0*/  ISETP.GE.AND P1, PT, R28, R3.reuse, PT ;  /* 0x000000031c00720c */ /* 0x080fe20003f26270 */
[----:B------:R-:W5:Y:S06]  /*359d0*/  @!P3 LDS R141, [R81+0x50] ;  /* 0x00005000518db984 */ /* 0x000f6c0000000800 */
[----:B------:R-:W-:Y:S04]  /*359e0*/  @!P4 LDS.U16 R111, [R218+0x3aa0] ;  /* 0x003aa000da6fc984 */ /* 0x000fe80000000400 */
[----:B------:R-:W-:Y:S01]  /*359f0*/  @!P4 LDS R143, [R81+0x54] ;  /* 0x00005400518fc984 */ /* 0x000fe20000000800 */
[----:B------:R-:W-:Y:S01]  /*35a00*/  ISETP.NE.AND P4, PT, R29, RZ, PT ;  /* 0x000000ff1d00720c */ /* 0x000fe20003f85270 */
[----:B------:R-:W-:Y:S01]  /*35a10*/  @!P1 HADD2.F32 R115, -RZ, R115.H0_H0 ;  /* 0x20000073ff739230 */ /* 0x000fe20000004100 */
[----:B------:R-:W-:Y:S01]  /*35a20*/  ISETP.GE.AND P1, PT, R180, R3, PT ;  /* 0x00000003b400720c */ /* 0x000fe20003f26270 */
[----:B------:R-:W4:Y:S01]  /*35a30*/  @!P2 LDS.U16 R33, [R212+0x481e] ;  /* 0x00481e00d421a984 */ /* 0x000f220000000400 */
[----:B--2---:R-:W-:-:S02]  /*35a40*/  @!P3 HADD2.F32 R109, -RZ, R109.H0_H0 ;  /* 0x2000006dff6db230 */ /* 0x004fc40000004100 */
[----:B------:R-:W-:Y:S01]  /*35a50*/  P2R R159, PR, RZ, 0x2 ;  /* 0x00000002ff9f7803 */ /* 0x000fe20000000000 */
[----:B------:R-:W-:Y:S01]  /*35a60*/  @!P6 FFMA R200, R115, R137, R200 ;  /* 0x0000008973c8e223 */ /* 0x000fe200000000c8 */
[----:B------:R-:W2:Y:S01]  /*35a70*/  @!P2 LDS R127, [R81+0xc0] ;  /* 0x0000c000517fa984 */ /* 0x000ea20000000800 */
[----:B------:R-:W-:Y:S02]  /*35a80*/  ISETP.NE.AND P2, PT, R145, RZ, PT ;  /* 0x000000ff9100720c */ /* 0x000fe40003f45270 */
[-C--:B------:R-:W-:Y:S01]  /*35a90*/  ISETP.GE.AND P6, PT, R132, R3.reuse, PT ;  /* 0x000000038400720c */ /* 0x080fe20003fc6270 */
[----:B------:R4:W2:Y:S01]  /*35aa0*/  @!P0 LDS.U16 R115, [R214+0x3b20] ;  /* 0x003b2000d6738984 */ /* 0x0008a20000000400 */
[----:B------:R-:W-:Y:S02]  /*35ab0*/  ISETP.GE.AND P0, PT, R172, R3, PT ;  /* 0x00000003ac00720c */ /* 0x000fe40003f06270 */
[----:B------:R-:W-:Y:S01]  /*35ac0*/  @!P1 MOV R29, 0x400 ;  /* 0x00000400001d9802 */ /* 0x000fe20000000f00 */
[----:B0-----:R-:W-:-:S03]  /*35ad0*/  @!P4 HADD2.F32 R31, -RZ, R31.H0_H0 ;  /* 0x2000001fff1fc230 */ /* 0x001fc60000004100 */
[----:B------:R-:W-:Y:S02]  /*35ae0*/  @!P1 LEA R29, R206, R29, 0x18 ;  /* 0x0000001dce1d9211 */ /* 0x000fe400078ec0ff */
[----:B------:R-:W-:Y:S01]  /*35af0*/  ISETP.GE.AND P1, PT, R130, R3, PT ;  /* 0x000000038200720c */ /* 0x000fe20003f26270 */
[----:B------:R-:W-:Y:S02]  /*35b00*/  @!P2 HADD2.F32 R107, -RZ, R107.H0_H0 ;  /* 0x2000006bff6ba230 */ /* 0x000fe40000004100 */
[----:B-1----:R-:W-:Y:S01]  /*35b10*/  @!P4 FFMA R198, R31, R117, R198 ;  /* 0x000000751fc6c223 */ /* 0x002fe200000000c6 */
[----:B------:R-:W-:Y:S02]  /*35b20*/  @!P6 MOV R35, 0x400 ;  /* 0x000004000023e802 */ /* 0x000fe40000000f00 */
[----:B------:R-:W-:Y:S01]  /*35b30*/  @!P0 MOV R149, 0x400 ;  /* 0x0000040000958802 */ /* 0x000fe20000000f00 */
[----:B---3--:R-:W-:Y:S01]  /*35b40*/  @!P2 FFMA R200, R107, R139, R200 ;  /* 0x0000008b6bc8a223 */ /* 0x008fe200000000c8 */
[----:B------:R-:W-:-:S02]  /*35b50*/  ISETP.GE.AND P0, PT, R168, R3, PT ;  /* 0x00000003a800720c */ /* 0x000fc40003f06270 */
[----:B------:R-:W-:Y:S01]  /*35b60*/  @!P6 LEA R35, R210, R35, 0x18 ;  /* 0x00000023d223e211 */ /* 0x000fe200078ec0ff */
[----:B-----5:R-:W-:Y:S01]  /*35b70*/  @!P3 FFMA R200, R141, R109, R200 ;  /* 0x0000006d8dc8b223 */ /* 0x020fe200000000c8 */
[----:B------:R-:W-:Y:S01]  /*35b80*/  ISETP.GE.AND P2, PT, R174, R3, PT ;  /* 0x00000003ae00720c */ /* 0x000fe20003f46270 */
[----:B------:R-:W-:Y:S01]  /*35b90*/  @!P6 LDS R141, [R81+0xc4] ;  /* 0x0000c400518de984 */ /* 0x000fe20000000800 */
[----:B------:R-:W-:Y:S02]  /*35ba0*/  @!P1 MOV R137, 0x400 ;  /* 0x0000040000899802 */ /* 0x000fe40000000f00 */
[----:B------:R-:W-:Y:S01]  /*35bb0*/  P2R R157, PR, RZ, 0x2 ;  /* 0x00000002ff9d7803 */ /* 0x000fe20000000000 */
[----:B------:R-:W-:Y:S01]  /*35bc0*/  @!P6 LDS.U16 R35, [R35+0x489e] ;  /* 0x00489e002323e984 */ /* 0x000fe20000000400 */
[----:B------:R-:W-:Y:S02]  /*35bd0*/  @!P1 LEA R145, R202, R137, 0x18 ;  /* 0x00000089ca919211 */ /* 0x000fe400078ec0ff */
[----:B------:R-:W-:-:S02]  /*35be0*/  @!P5 MOV R137, 0x400 ;  /* 0x000004000089d802 */ /* 0x000fc40000000f00 */
[----:B------:R-:W-:Y:S02]  /*35bf0*/  @!P0 MOV R153, 0x400 ;  /* 0x0000040000998802 */ /* 0x000fe40000000f00 */
[----:B----4-:R-:W-:Y:S01]  /*35c00*/  @!P5 LEA R220, R220, R137, 0x18 ;  /* 0x00000089dcdcd211 */ /* 0x010fe200078ec0ff */
[----:B------:R-:W0:Y:S01]  /*35c10*/  @!P2 S2R R206, SR_CgaCtaId ;  /* 0x0000000000cea919 */ /* 0x000e220000008800 */
[----:B------:R-:W-:Y:S02]  /*35c20*/  P2R R137, PR, RZ, 0x20 ;  /* 0x00000020ff897803 */ /* 0x000fe40000000000 */
[----:B------:R-:W-:Y:S02]  /*35c30*/  ISETP.GE.AND P5, PT, R118, R3, PT ;  /* 0x000000037600720c */ /* 0x000fe40003fa6270 */
[----:B------:R-:W-:Y:S02]  /*35c40*/  @!P0 LEA R222, R222, R153, 0x18 ;  /* 0x00000099dede8211 */ /* 0x000fe400078ec0ff */
[----:B------:R-:W-:-:S02]  /*35c50*/  ISETP.GE.AND P0, PT, R178, R3, PT ;  /* 0x00000003b200720c */ /* 0x000fc40003f06270 */
[-C--:B------:R-:W-:Y:S02]  /*35c60*/  ISETP.GE.AND P6, PT, R162, R3.reuse, PT ;  /* 0x00000003a200720c */ /* 0x080fe40003fc6270 */
[-C--:B------:R-:W-:Y:S02]  /*35c70*/  ISETP.GE.AND P1, PT, R172, R3.reuse, PT ;  /* 0x00000003ac00720c */ /* 0x080fe40003f26270 */
[----:B------:R-:W-:Y:S02]  /*35c80*/  P2R R139, PR, RZ, 0x8 ;  /* 0x00000008ff8b7803 */ /* 0x000fe40000000000 */
[-C--:B------:R-:W-:Y:S01]  /*35c90*/  ISETP.GE.AND P4, PT, R128, R3.reuse, PT ;  /* 0x000000038000720c */ /* 0x080fe20003f86270 */
[----:B------:R-:W-:Y:S01]  /*35ca0*/  @!P5 HADD2.F32 R202, -RZ, R25.H0_H0 ;  /* 0x20000019ffcad230 */ /* 0x000fe20000004100 */
[-C--:B------:R-:W-:Y:S02]  /*35cb0*/  ISETP.GE.AND P3, PT, R134, R3.reuse, PT ;  /* 0x000000038600720c */ /* 0x080fe40003f66270 */
[----:B------:R-:W-:Y:S01]  /*35cc0*/  P2R R163, PR, RZ, 0x4 ;  /* 0x00000004ffa37803 */ /* 0x000fe20000000000 */
[----:B------:R-:W1:Y:S01]  /*35cd0*/  @!P0 S2R R208, SR_CgaCtaId ;  /* 0x0000000000d08919 */ /* 0x000e620000008800 */
[----:B------:R-:W-:Y:S01]  /*35ce0*/  @!P5 FFMA R19, R204, R202, R19 ;  /* 0x000000cacc13d223 */ /* 0x000fe20000000013 */
[----:B------:R-:W-:Y:S01]  /*35cf0*/  ISETP.GE.AND P5, PT, R176, R3, PT ;  /* 0x00000003b000720c */ /* 0x000fe20003fa6270 */
[----:B------:R-:W3:Y:S01]  /*35d00*/  @!P6 S2R R214, SR_CgaCtaId ;  /* 0x0000000000d6e919 */ /* 0x000ee20000008800 */
[----:B------:R-:W-:-:S02]  /*35d10*/  @!P1 LEA R149, R216, R149, 0x18 ;  /* 0x00000095d8959211 */ /* 0x000fc400078ec0ff */
[-C--:B------:R-:W-:Y:S02]  /*35d20*/  ISETP.GE.AND P6, PT, R182, R3.reuse, PT ;  /* 0x00000003b600720c */ /* 0x080fe40003fc6270 */
[----:B------:R-:W4:Y:S01]  /*35d30*/  @!P4 S2R R204, SR_CgaCtaId ;  /* 0x0000000000ccc919 */ /* 0x000f220000008800 */
[----:B------:R-:W-:Y:S01]  /*35d40*/  ISETP.GE.AND P4, PT, R166, R3, PT ;  /* 0x00000003a600720c */ /* 0x000fe20003f86270 */
[----:B------:R-:W-:Y:S01]  /*35d50*/  @!P3 HADD2.F32 R33, -RZ, R33.H0_H0 ;  /* 0x20000021ff21b230 */ /* 0x000fe20000004100 */
[----:B------:R-:W-:Y:S01]  /*35d60*/  P2R R171, PR, RZ, 0x40 ;  /* 0x00000040ffab7803 */ /* 0x000fe20000000000 */
[----:B------:R-:W5:Y:S01]  /*35d70*/  @!P1 LDS.U16 R109, [R149+0x3ba0] ;  /* 0x003ba000956d9984 */ /* 0x000f620000000400 */
[----:B------:R-:W-:Y:S02]  /*35d80*/  ISETP.NE.AND P0, PT, R155, RZ, PT ;  /* 0x000000ff9b00720c */ /* 0x000fe40003f05270 */
[----:B--2---:R-:W-:Y:S01]  /*35d90*/  @!P3 FFMA R198, R127, R33, R198 ;  /* 0x000000217fc6b223 */ /* 0x004fe200000000c6 */
[----:B------:R-:W2:Y:S01]  /*35da0*/  @!P5 S2R R202, SR_CgaCtaId ;  /* 0x0000000000cad919 */ /* 0x000ea20000008800 */
[----:B------:R-:W-:-:S02]  /*35db0*/  ISETP.GE.AND P5, PT, R30, R3, PT ;  /* 0x000000031e00720c */ /* 0x000fc40003fa6270 */
[----:B------:R-:W-:Y:S01]  /*35dc0*/  @!P2 MOV R33, 0x400 ;  /* 0x000004000021a802 */ /* 0x000fe20000000f00 */
[----:B------:R-:W3:Y:S01]  /*35dd0*/  @!P1 LDS R153, [R81+0x5c] ;  /* 0x00005c0051999984 */ /* 0x000ee20000000800 */
[----:B------:R-:W-:Y:S02]  /*35de0*/  ISETP.NE.AND P1, PT, R157, RZ, PT ;  /* 0x000000ff9d00720c */ /* 0x000fe40003f25270 */
[----:B------:R-:W-:Y:S01]  /*35df0*/  ISETP.GE.AND P3, PT, R160, R3, PT ;  /* 0x00000003a000720c */ /* 0x000fe20003f66270 */
[----:B------:R-:W-:Y:S01]  /*35e00*/  @!P6 LDS R127, [R81+0xe4] ;  /* 0x0000e400517fe984 */ /* 0x000fe20000000800 */
[----:B0-----:R-:W-:Y:S01]  /*35e10*/  @!P2 LEA R33, R206, R33, 0x18 ;  /* 0x00000021ce21a211 */ /* 0x001fe200078ec0ff */
[----:B------:R-:W-:Y:S01]  /*35e20*/  @!P0 HADD2.F32 R115, -RZ, R115.H0_H0 ;  /* 0x20000073ff738230 */ /* 0x000fe20000004100 */
[-C--:B------:R-:W-:Y:S01]  /*35e30*/  ISETP.GE.AND P2, PT, R176, R3.reuse, PT ;  /* 0x00000003b000720c */ /* 0x080fe20003f46270 */
[----:B------:R2:W-:Y:S01]  /*35e40*/  @!P6 LDS.U16 R25, [R27+0x4c9c] ;  /* 0x004c9c001b19e984 */ /* 0x0005e20000000400 */
[-C--:B------:R-:W-:Y:S01]  /*35e50*/  ISETP.GE.AND P6, PT, R178, R3.reuse, PT ;  /* 0x00000003b200720c */ /* 0x080fe20003fc6270 */
[----:B------:R-:W-:Y:S01]  /*35e60*/  @!P5 HADD2.F32 R111, -RZ, R111.H0_H0 ;  /* 0x2000006fff6fd230 */ /* 0x000fe20000004100 */
[----:B------:R-:W-:Y:S01]  /*35e70*/  P2R R167, PR, RZ, 0x2 ;  /* 0x00000002ffa77803 */ /* 0x000fe20000000000 */
[----:B------:R-:W0:Y:S01]  /*35e80*/  @!P4 S2R R210, SR_CgaCtaId ;  /* 0x0000000000d2c919 */ /* 0x000e220000008800 */
[----:B------:R-:W-:-:S02]  /*35e90*/  ISETP.GE.AND P4, PT, R164, R3, PT ;  /* 0x00000003a400720c */ /* 0x000fc40003f86270 */
[----:B------:R-:W-:Y:S01]  /*35ea0*/  @!P5 FFMA R200, R111, R143, R200 ;  /* 0x0000008f6fc8d223 */ /* 0x000fe200000000c8 */
[----:B------:R-:W-:Y:S01]  /*35eb0*/  ISETP.NE.AND P5, PT, R137, RZ, PT ;  /* 0x000000ff8900720c */ /* 0x000fe20003fa5270 */
[----:B------:R-:W4:Y:S01]  /*35ec0*/  @!P3 S2R R216, SR_CgaCtaId ;  /* 0x0000000000d8b919 */ /* 0x000f220000008800 */
[----:B------:R-:W-:Y:S01]  /*35ed0*/  P2R R137, PR, RZ, 0x1 ;  /* 0x00000001ff897803 */ /* 0x000fe20000000000 */
[----:B------:R-:W-:Y:S01]  /*35ee0*/  @!P0 FFMA R200, R115, R147, R200 ;  /* 0x0000009373c88223 */ /* 0x000fe200000000c8 */
[----:B------:R-:W-:Y:S01]  /*35ef0*/  P2R R169, PR, RZ, 0x20 ;  /* 0x00000020ffa97803 */ /* 0x000fe20000000000 */
[----:B------:R4:W-:Y:S01]  /*35f00*/  @!P1 LDS.U16 R107, [R145+0x491e] ;  /* 0x00491e00916b9984 */ /* 0x0009e20000000400 */
[----:B------:R-:W-:Y:S02]  /*35f10*/  @!P6 MOV R31, 0x400 ;  /* 0x00000400001fe802 */ /* 0x000fe40000000f00 */
[----:B------:R-:W-:Y:S01]  /*35f20*/  LOP3.LUT P0, RZ, R113, 0x1000, RZ, 0xc0, !PT ;  /* 0x0000100071ff7812 */ /* 0x000fe2000780c0ff */
[----:B------:R-:W-:Y:S01]  /*35f30*/  @!P1 LDS R143, [R81+0xc8] ;  /* 0x0000c800518f9984 */ /* 0x000fe20000000800 */
[----:B-1----:R-:W-:-:S02]  /*35f40*/  @!P6 LEA R31, R208, R31, 0x18 ;  /* 0x0000001fd01fe211 */ /* 0x002fc400078ec0ff */
[-C--:B------:R-:W-:Y:S01]  /*35f50*/  ISETP.GE.AND P6, PT, R172, R3.reuse, PT ;  /* 0x00000003ac00720c */ /* 0x080fe20003fc6270 */
[----:B------:R-:W1:Y:S01]  /*35f60*/  @!P5 LDS.U16 R111, [R220+0x3c20] ;  /* 0x003c2000dc6fd984 */ /* 0x000e620000000400 */
[-C--:B------:R-:W-:Y:S02]  /*35f70*/  ISETP.GE.AND P3, PT, R168, R3.reuse, PT ;  /* 0x00000003a800720c */ /* 0x080fe40003f66270 */
[-C--:B------:R-:W-:Y:S01]  /*35f80*/  ISETP.GE.AND P1, PT, R132, R3.reuse, PT ;  /* 0x000000038400720c */ /* 0x080fe20003f26270 */
[----:B------:R-:W1:Y:S01]  /*35f90*/  @!P5 LDS R155, [R81+0x60] ;  /* 0x00006000519bd984 */ /* 0x000e620000000800 */
[----:B------:R-:W-:Y:S02]  /*35fa0*/  ISETP.GE.AND P5, PT, R166, R3, PT ;  /* 0x00000003a600720c */ /* 0x000fe40003fa6270 */
[----:B------:R-:W-:Y:S01]  /*35fb0*/  @!P2 MOV R117, 0x400 ;  /* 0x000004000075a802 */ /* 0x000fe20000000f00 */
[----:B------:R-:W1:Y:S01]  /*35fc0*/  @!P4 S2R R212, SR_CgaCtaId ;  /* 0x0000000000d4c919 */ /* 0x000e620000008800 */
[----:B------:R-:W-:-:S02]  /*35fd0*/  P2R R161, PR, RZ, 0x1 ;  /* 0x00000001ffa17803 */ /* 0x000fc40000000000 */
[----:B------:R-:W-:Y:S01]  /*35fe0*/  ISETP.GE.AND P0, PT, R128, R3, PT ;  /* 0x000000038000720c */ /* 0x000fe20003f06270 */
[----:B-----5:R-:W-:Y:S01]  /*35ff0*/  @!P6 HADD2.F32 R109, -RZ, R109.H0_H0 ;  /* 0x2000006dff6de230 */ /* 0x020fe20000004100 */
[----:B--2---:R-:W-:Y:S01]  /*36000*/  @!P2 LEA R27, R202, R117, 0x18 ;  /* 0x00000075ca1ba211 */ /* 0x004fe200078ec0ff */
[----:B------:R-:W2:Y:S01]  /*36010*/  @!P3 LDS.U16 R115, [R222+0x3ca0] ;  /* 0x003ca000de73b984 */ /* 0x000ea20000000400 */
[----:B------:R-:W-:Y:S01]  /*36020*/  P2R R165, PR, RZ, 0x8 ;  /* 0x00000008ffa57803 */ /* 0x000fe20000000000 */
[----:B------:R-:W-:Y:S02]  /*36030*/  @!P1 HADD2.F32 R35, -RZ, R35.H0_H0 ;  /* 0x20000023ff239230 */ /* 0x000fe40000004100 */
[----:B---3--:R-:W-:Y:S01]  /*36040*/  @!P6 FFMA R200, R109, R153, R200 ;  /* 0x000000996dc8e223 */ /* 0x008fe200000000c8 */
[----:B------:R-:W-:Y:S01]  /*36050*/  @!P5 MOV R117, 0x400 ;  /* 0x000004000075d802 */ /* 0x000fe20000000f00 */
[----:B------:R-:W3:Y:S01]  /*36060*/  @!P3 LDS R157, [R81+0x64] ;  /* 0x00006400519db984 */ /* 0x000ee20000000800 */
[----:B------:R-:W-:Y:S01]  /*36070*/  ISETP.GE.AND P6, PT, R158, R3, PT ;  /* 0x000000039e00720c */ /* 0x000fe20003fc6270 */
[----:B------:R-:W-:Y:S01]  /*36080*/  @!P1 FFMA R198, R35, R141, R198 ;  /* 0x0000008d23c69223 */ /* 0x000fe200000000c6 */
[----:B0-----:R-:W-:Y:S01]  /*36090*/  @!P5 LEA R117, R210, R117, 0x18 ;  /* 0x00000075d275d211 */ /* 0x001fe200078ec0ff */
[----:B------:R-:W-:Y:S01]  /*360a0*/  @!P5 LDS R153, [R81+0x68] ;  /* 0x000068005199d984 */ /* 0x000fe20000000800 */
[----:B------:R-:W-:-:S02]  /*360b0*/  ISETP.GE.AND P3, PT, R160, R3, PT ;  /* 0x00000003a000720c */ /* 0x000fc40003f66270 */
[----:B------:R-:W-:Y:S01]  /*360c0*/  @!P0 MOV R147, 0x400 ;  /* 0x0000040000938802 */ /* 0x000fe20000000f00 */
[----:B------:R-:W-:Y:S01]  /*360d0*/  @!P2 LDS.U16 R21, [R21+0x4e9a] ;  /* 0x004e9a001515a984 */ /* 0x000fe20000000400 */
[----:B------:R-:W-:Y:S02]  /*360e0*/  ISETP.GE.AND P1, PT, R124, R3, PT ;  /* 0x000000037c00720c */ /* 0x000fe40003f26270 */
[----:B----4-:R-:W-:Y:S01]  /*360f0*/  @!P0 LEA R149, R204, R147, 0x18 ;  /* 0x00000093cc958211 */ /* 0x010fe200078ec0ff */
[----:B------:R-:W0:Y:S01]  /*36100*/  @!P5 LDS.U16 R117, [R117+0x3d20] ;  /* 0x003d20007575d984 */ /* 0x000e220000000400 */
[----:B------:R-:W-:Y:S02]  /*36110*/  ISETP.NE.AND P5, PT, R169, RZ, PT ;  /* 0x000000ffa900720c */ /* 0x000fe40003fa5270 */
[----:B------:R-:W-:Y:S01]  /*36120*/  ISETP.GE.AND P0, PT, R162, R3, PT ;  /* 0x00000003a200720c */ /* 0x000fe20003f06270 */
[----:B------:R-:W4:Y:S01]  /*36130*/  @!P6 S2R R210, SR_CgaCtaId ;  /* 0x0000000000d2e919 */ /* 0x000f220000008800 */
[----:B------:R-:W-:-:S02]  /*36140*/  ISETP.NE.AND P6, PT, R171, RZ, PT ;  /* 0x000000ffab00720c */ /* 0x000fc40003fc5270 */
[----:B------:R-:W-:Y:S02]  /*36150*/  @!P3 MOV R147, 0x400 ;  /* 0x000004000093b802 */ /* 0x000fe40000000f00 */
[----:B------:R-:W-:Y:S01]  /*36160*/  @!P4 MOV R145, 0x400 ;  /* 0x000004000091c802 */ /* 0x000fe20000000f00 */
[----:B------:R-:W5:Y:S01]  /*36170*/  @!P1 S2R R208, SR_CgaCtaId ;  /* 0x0000000000d09919 */ /* 0x000f620000008800 */
[----:B------:R-:W-:Y:S02]  /*36180*/  @!P3 LEA R216, R216, R147, 0x18 ;  /* 0x00000093d8d8b211 */ /* 0x000fe400078ec0ff */
[----:B------:R-:W-:Y:S01]  /*36190*/  ISETP.GE.AND P3, PT, R126, R3, PT ;  /* 0x000000037e00720c */ /* 0x000fe20003f66270 */
[----:B-1----:R-:W-:Y:S01]  /*361a0*/  @!P5 HADD2.F32 R111, -RZ, R111.H0_H0 ;  /* 0x2000006fff6fd230 */ /* 0x002fe20000004100 */
[----:B------:R-:W-:Y:S02]  /*361b0*/  ISETP.NE.AND P1, PT, R167, RZ, PT ;  /* 0x000000ffa700720c */ /* 0x000fe40003f25270 */
[----:B------:R-:W-:Y:S01]  /*361c0*/  @!P4 LEA R212, R212, R145, 0x18 ;  /* 0x00000091d4d4c211 */ /* 0x000fe200078ec0ff */
[----:B------:R-:W-:Y:S01]  /*361d0*/  @!P6 HADD2.F32 R202, -RZ, R25.H0_H0 ;  /* 0x20000019ffcae230 */ /* 0x000fe20000004100 */
[----:B------:R-:W-:Y:S01]  /*361e0*/  @!P0 MOV R145, 0x400 ;  /* 0x0000040000918802 */ /* 0x000fe20000000f00 */
[----:B------:R-:W-:Y:S01]  /*361f0*/  @!P5 FFMA R200, R155, R111, R200 ;  /* 0x0000006f9bc8d223 */ /* 0x000fe200000000c8 */
[----:B------:R-:W-:Y:S01]  /*36200*/  P2R R141, PR, RZ, 0x20 ;  /* 0x00000020ff8d7803 */ /* 0x000fe20000000000 */
[----:B------:R-:W1:Y:S01]  /*36210*/  @!P4 LDS.U16 R109, [R212+0x3da0] ;  /* 0x003da000d46dc984 */ /* 0x000e620000000400 */
[----:B------:R-:W-:Y:S01]  /*36220*/  ISETP.GE.AND P5, PT, R130, R3, PT ;  /* 0x000000038200720c */ /* 0x000fe20003fa6270 */
[----:B------:R-:W-:Y:S01]  /*36230*/  @!P6 FFMA R19, R202, R127, R19 ;  /* 0x0000007fca13e223 */ /* 0x000fe20000000013 */
[----:B------:R-:W-:Y:S01]  /*36240*/  @!P0 LEA R214, R214, R145, 0x18 ;  /* 0x00000091d6d68211 */ /* 0x000fe200078ec0ff */
[----:B------:R-:W5:Y:S01]  /*36250*/  @!P3 S2R R206, SR_CgaCtaId ;  /* 0x0000000000ceb919 */ /* 0x000f620000008800 */
[----:B------:R-:W-:Y:S01]  /*36260*/  ISETP.NE.AND P0, PT, R161, RZ, PT ;  /* 0x000000ffa100720c */ /* 0x000fe20003f05270 */
[----:B------:R-:W-:Y:S01]  /*36270*/  @!P1 HADD2.F32 R107, -RZ, R107.H0_H0 ;  /* 0x2000006bff6b9230 */ /* 0x000fe20000004100 */
[----:B------:R-:W-:Y:S01]  /*36280*/  P2R R161, PR, RZ, 0x40 ;  /* 0x00000040ffa17803 */ /* 0x000fe20000000000 */
[----:B------:R-:W5:Y:S01]  /*36290*/  @!P4 LDS R155, [R81+0x6c] ;  /* 0x00006c00519bc984 */ /* 0x000f620000000800 */
[----:B------:R-:W-:-:S02]  /*362a0*/  ISETP.GE.AND P6, PT, R122, R3, PT ;  /* 0x000000037a00720c */ /* 0x000fc40003fc6270 */
[----:B------:R-:W-:Y:S02]  /*362b0*/  ISETP.NE.AND P3, PT, R165, RZ, PT ;  /* 0x000000ffa500720c */ /* 0x000fe40003f65270 */
[----:B------:R-:W-:Y:S01]  /*362c0*/  P2R R167, PR, RZ, 0x10 ;  /* 0x00000010ffa77803 */ /* 0x000fe20000000000 */
[----:B------:R-:W-:Y:S01]  /*362d0*/  @!P5 FFMA R198, R107, R143, R198 ;  /* 0x0000008f6bc6d223 */ /* 0x000fe200000000c6 */
[-C--:B------:R-:W-:Y:S01]  /*362e0*/  ISETP.GE.AND P4, PT, R128, R3.reuse, PT ;  /* 0x000000038000720c */ /* 0x080fe20003f86270 */
[----:B------:R-:W-:Y:S01]  /*362f0*/  @!P2 LDS R143, [R81+0xf4] ;  /* 0x0000f400518fa984 */ /* 0x000fe20000000800 */
[----:B------:R-:W-:Y:S02]  /*36300*/  ISETP.GE.AND P5, PT, R160, R3, PT ;  /* 0x00000003a000720c */ /* 0x000fe40003fa6270 */
[----:B------:R-:W-:Y:S01]  /*36310*/  P2R R165, PR, RZ, 0x40 ;  /* 0x00000040ffa57803 */ /* 0x000fe20000000000 */
[----:B------:R-:W4:Y:S01]  /*36320*/  @!P0 S2R R204, SR_CgaCtaId ;  /* 0x0000000000cc8919 */ /* 0x000f220000008800 */
[----:B------:R-:W-:-:S02]  /*36330*/  ISETP.NE.AND P1, PT, R159, RZ, PT ;  /* 0x000000ff9f00720c */ /* 0x000fc40003f25270 */
[----:B------:R-:W-:Y:S01]  /*36340*/  @!P0 MOV R25, 0x400 ;  /* 0x0000040000198802 */ /* 0x000fe20000000f00 */
[----:B------:R-:W5:Y:S01]  /*36350*/  @!P6 S2R R202, SR_CgaCtaId ;  /* 0x0000000000cae919 */ /* 0x000f620000008800 */
[----:B------:R-:W-:Y:S01]  /*36360*/  ISETP.GE.AND P6, PT, R162, R3, PT ;  /* 0x00000003a200720c */ /* 0x000fe20003fc6270 */
[----:B--2---:R-:W-:Y:S01]  /*36370*/  @!P3 HADD2.F32 R115, -RZ, R115.H0_H0 ;  /* 0x20000073ff73b230 */ /* 0x004fe20000004100 */
[----:B------:R-:W-:Y:S01]  /*36380*/  P2R R169, PR, RZ, 0x1 ;  /* 0x00000001ffa97803 */ /* 0x000fe20000000000 */
[----:B------:R2:W-:Y:S03]  /*36390*/  @!P4 LDS.U16 R35, [R149+0x499e] ;  /* 0x00499e009523c984 */ /* 0x0005e60000000400 */
[----:B---3--:R-:W-:Y:S01]  /*363a0*/  @!P3 FFMA R200, R115, R157, R200 ;  /* 0x0000009d73c8b223 */ /* 0x008fe200000000c8 */
[----:B------:R-:W-:Y:S01]  /*363b0*/  @!P4 LDS R147, [R81+0xcc] ;  /* 0x0000cc005193c984 */ /* 0x000fe20000000800 */
[----:B------:R-:W-:-:S02]  /*363c0*/  ISETP.GE.AND P4, PT, R166, R3, PT ;  /* 0x00000003a600720c */ /* 0x000fc40003f86270 */
[-C--:B------:R-:W-:Y:S01]  /*363d0*/  ISETP.GE.AND P3, PT, R156, R3.reuse, PT ;  /* 0x000000039c00720c */ /* 0x080fe20003f66270 */
[----:B------:R-:W-:Y:S04]  /*363e0*/  @!P5 LDS.U16 R115, [R216+0x3ea0] ;  /* 0x003ea000d873d984 */ /* 0x000fe80000000400 */
[----:B------:R-:W-:Y:S01]  /*363f0*/  @!P5 LDS R159, [R81+0x74] ;  /* 0x00007400519fd984 */ /* 0x000fe20000000800 */
[----:B------:R-:W-:-:S03]  /*36400*/  ISETP.GE.AND P5, PT, R158, R3, PT ;  /* 0x000000039e00720c */ /* 0x000fc60003fa6270 */
[----:B------:R-:W-:Y:S02]  /*36410*/  @!P6 LDS.U16 R111, [R214+0x3e20] ;  /* 0x003e2000d66fe984 */ /* 0x000fe40000000400 */
[----:B0-----:R-:W-:Y:S02]  /*36420*/  @!P4 HADD2.F32 R117, -RZ, R117.H0_H0 ;  /* 0x20000075ff75c230 */ /* 0x001fe40000004100 */
[----:B------:R-:W-:Y:S01]  /*36430*/  @!P6 LDS R157, [R81+0x70] ;  /* 0x00007000519de984 */ /* 0x000fe20000000800 */
[----:B------:R-:W-:Y:S02]  /*36440*/  ISETP.GE.AND P6, PT, R124, R3, PT ;  /* 0x000000037c00720c */ /* 0x000fe40003fc6270 */
[----:B------:R-:W-:Y:S01]  /*36450*/  @!P4 FFMA R200, R117, R153, R200 ;  /* 0x0000009975c8c223 */ /* 0x000fe200000000c8 */
[----:B------:R-:W-:Y:S01]  /*36460*/  ISETP.NE.AND P4, PT, R167, RZ, PT ;  /* 0x000000ffa700720c */ /* 0x000fe20003f85270 */
[----:B------:R-:W0:Y:S01]  /*36470*/  @!P1 LDS.U16 R29, [R29+0x4d1c] ;  /* 0x004d1c001d1d9984 */ /* 0x000e220000000400 */
[----:B------:R-:W-:-:S02]  /*36480*/  @!P5 MOV R127, 0x400 ;  /* 0x00000400007fd802 */ /* 0x000fc40000000f00 */
[----:B----4-:R-:W-:Y:S01]  /*36490*/  @!P0 LEA R25, R204, R25, 0x18 ;  /* 0x00000019cc198211 */ /* 0x010fe200078ec0ff */
[----:B------:R-:W3:Y:S01]  /*364a0*/  @!P1 LDS R145, [R81+0xe8] ;  /* 0x0000e80051919984 */ /* 0x000ee20000000800 */
[----:B------:R-:W-:Y:S02]  /*364b0*/  @!P5 LEA R210, R210, R127, 0x18 ;  /* 0x0000007fd2d2d211 */ /* 0x000fe400078ec0ff */
[----:B------:R-:W-:Y:S01]  /*364c0*/  ISETP.GE.AND P0, PT, R126, R3, PT ;  /* 0x000000037e00720c */ /* 0x000fe20003f06270 */
[----:B------:R-:W-:Y:S01]  /*364d0*/  @!P5 LDS R153, [R81+0x78] ;  /* 0x000078005199d984 */ /* 0x000fe20000000800 */
[----:B------:R-:W-:-:S03]  /*364e0*/  @!P6 MOV R127, 0x400 ;  /* 0x00000400007fe802 */ /* 0x000fc60000000f00 */
[----:B-1----:R-:W-:Y:S01]  /*364f0*/  @!P4 HADD2.F32 R109, -RZ, R109.H0_H0 ;  /* 0x2000006dff6dc230 */ /* 0x002fe20000004100 */
[----:B-----5:R-:W-:Y:S01]  /*36500*/  @!P6 LEA R208, R208, R127, 0x18 ;  /* 0x0000007fd0d0e211 */ /* 0x020fe200078ec0ff */
[----:B------:R-:W1:Y:S01]  /*36510*/  @!P3 S2R R212, SR_CgaCtaId ;  /* 0x0000000000d4b919 */ /* 0x000e620000008800 */
[----:B------:R-:W-:Y:S02]  /*36520*/  ISETP.NE.AND P6, PT, R165, RZ, PT ;  /* 0x000000ffa500720c */ /* 0x000fe40003fc5270 */
[----:B------:R-:W-:Y:S01]  /*36530*/  @!P4 FFMA R200, R109, R155, R200 ;  /* 0x0000009b6dc8c223 */ /* 0x000fe200000000c8 */
[----:B------:R-:W-:Y:S01]  /*36540*/  LOP3.LUT P4, RZ, R113, 0x800, RZ, 0xc0, !PT ;  /* 0x0000080071ff7812 */ /* 0x000fe2000788c0ff */
[----:B------:R4:W-:Y:S01]  /*36550*/  @!P5 LDS.U16 R127, [R210+0x3f20] ;  /* 0x003f2000d27fd984 */ /* 0x0009e20000000400 */
[----:B------:R-:W-:Y:S02]  /*36560*/  @!P0 MOV R107, 0x400 ;  /* 0x00000400006b8802 */ /* 0x000fe40000000f00 */
[----:B------:R-:W-:Y:S01]  /*36570*/  P2R R167, PR, RZ, 0x40 ;  /* 0x00000040ffa77803 */ /* 0x000fe20000000000 */
[----:B------:R-:W-:Y:S01]  /*36580*/  @!P0 LDS R117, [R81+0xd0] ;  /* 0x0000d00051758984 */ /* 0x000fe20000000800 */
[----:B------:R-:W-:-:S02]  /*36590*/  P2R R165, PR, RZ, 0x10 ;  /* 0x00000010ffa57803 */ /* 0x000fc40000000000 */
[----:B------:R-:W-:Y:S02]  /*365a0*/  @!P0 LEA R107, R206, R107, 0x18 ;  /* 0x0000006bce6b8211 */ /* 0x000fe400078ec0ff */
[----:B--2---:R-:W-:Y:S02]  /*365b0*/  @!P6 MOV R149, 0x400 ;  /* 0x000004000095e802 */ /* 0x004fe40000000f00 */
[----:B------:R-:W-:Y:S02]  /*365c0*/  ISETP.GE.AND P4, PT, R128, R3, PT ;  /* 0x000000038000720c */ /* 0x000fe40003f86270 */
[----:B------:R-:W-:Y:S01]  /*365d0*/  @!P6 LEA R149, R202, R149, 0x18 ;  /* 0x00000095ca95e211 */ /* 0x000fe200078ec0ff */
[----:B------:R-:W2:Y:S01]  /*365e0*/  @!P0 LDS.U16 R107, [R107+0x4a1e] ;  /* 0x004a1e006b6b8984 */ /* 0x000ea20000000400 */
[-C--:B------:R-:W-:Y:S01]  /*365f0*/  ISETP.GE.AND P6, PT, R154, R3.reuse, PT ;  /* 0x000000039a00720c */ /* 0x080fe20003fc6270 */
[----:B------:R-:W-:Y:S01]  /*36600*/  @!P2 HADD2.F32 R202, -RZ, R21.H0_H0 ;  /* 0x20000015ffcaa230 */ /* 0x000fe20000004100 */
[----:B------:R-:W-:-:S02]  /*36610*/  ISETP.GE.AND P0, PT, R162, R3, PT ;  /* 0x00000003a200720c */ /* 0x000fc40003f06270 */
[----:B------:R-:W-:Y:S01]  /*36620*/  ISETP.GE.AND P5, PT, R104, R3, PT ;  /* 0x000000036800720c */ /* 0x000fe20003fa6270 */
[----:B0-----:R-:W-:Y:S02]  /*36630*/  @!P1 HADD2.F32 R204, -RZ, R29.H0_H0 ;  /* 0x2000001dffcc9230 */ /* 0x001fe40000004100 */
[----:B------:R-:W-:Y:S01]  /*36640*/  @!P2 FFMA R17, R202, R143, R17 ;  /* 0x0000008fca11a223 */ /* 0x000fe20000000011 */
[----:B------:R-:W-:Y:S01]  /*36650*/  @!P3 MOV R109, 0x400 ;  /* 0x00000400006db802 */ /* 0x000fe20000000f00 */
[----:B------:R-:W-:Y:S01]  /*36660*/  @!P4 HADD2.F32 R35, -RZ, R35.H0_H0 ;  /* 0x20000023ff23c230 */ /* 0x000fe20000004100 */
[----:B------:R-:W-:Y:S01]  /*36670*/  ISETP.NE.AND P2, PT, R163, RZ, PT ;  /* 0x000000ffa300720c */ /* 0x000fe20003f45270 */
[----:B---3--:R-:W-:Y:S01]  /*36680*/  @!P1 FFMA R19, R204, R145, R19 ;  /* 0x00000091cc139223 */ /* 0x008fe20000000013 */
[----:B------:R-:W-:Y:S01]  /*36690*/  ISETP.NE.AND P1, PT, R151, RZ, PT ;  /* 0x000000ff9700720c */ /* 0x000fe20003f25270 */
[----:B------:R-:W0:Y:S01]  /*366a0*/  @!P6 S2R R206, SR_CgaCtaId ;  /* 0x0000000000cee919 */ /* 0x000e220000008800 */
[----:B------:R-:W-:Y:S01]  /*366b0*/  ISETP.GE.AND P6, PT, R160, R3, PT ;  /* 0x00000003a000720c */ /* 0x000fe20003fc6270 */
[----:B------:R-:W-:Y:S01]  /*366c0*/  @!P4 FFMA R198, R35, R147, R198 ;  /* 0x0000009323c6c223 */ /* 0x000fe200000000c6 */
[----:B------:R-:W-:Y:S01]  /*366d0*/  ISETP.GE.AND P4, PT, R14, R3, PT ;  /* 0x000000030e00720c */ /* 0x000fe20003f86270 */
[----:B------:R-:W-:Y:S01]  /*366e0*/  @!P0 HADD2.F32 R111, -RZ, R111.H0_H0 ;  /* 0x2000006fff6f8230 */ /* 0x000fe20000004100 */
[----:B------:R-:W3:Y:S01]  /*366f0*/  @!P5 S2R R214, SR_CgaCtaId ;  /* 0x0000000000d6d919 */ /* 0x000ee20000008800 */
[----:B------:R-:W-:-:S02]  /*36700*/  P2R R147, PR, RZ, 0x2 ;  /* 0x00000002ff937803 */ /* 0x000fc40000000000 */
[----:B-1----:R-:W-:Y:S01]  /*36710*/  @!P3 LEA R109, R212, R109, 0x18 ;  /* 0x0000006dd46db211 */ /* 0x002fe200078ec0ff */
[----:B------:R-:W-:Y:S01]  /*36720*/  @!P0 FFMA R200, R157, R111, R200 ;  /* 0x0000006f9dc88223 */ /* 0x000fe200000000c8 */
[----:B------:R-:W-:Y:S01]  /*36730*/  @!P5 MOV R111, 0x400 ;  /* 0x00000400006fd802 */ /* 0x000fe20000000f00 */
[----:B------:R-:W-:Y:S01]  /*36740*/  @!P2 LDS.U16 R33, [R33+0x4d9c] ;  /* 0x004d9c002121a984 */ /* 0x000fe20000000400 */
[----:B------:R-:W-:Y:S02]  /*36750*/  ISETP.NE.AND P0, PT, R169, RZ, PT ;  /* 0x000000ffa900720c */ /* 0x000fe40003f05270 */
[----:B------:R-:W-:Y:S01]  /*36760*/  @!P6 HADD2.F32 R115, -RZ, R115.H0_H0 ;  /* 0x20000073ff73e230 */ /* 0x000fe20000004100 */
[----:B------:R-:W1:Y:S01]  /*36770*/  @!P1 S2R R202, SR_CgaCtaId ;  /* 0x0000000000ca9919 */ /* 0x000e620000008800 */
[----:B------:R-:W-:-:S03]  /*36780*/  ISETP.GE.AND P1, PT, R124, R3, PT ;  /* 0x000000037c00720c */ /* 0x000fc60003f26270 */
[----:B------:R-:W-:Y:S01]  /*36790*/  @!P6 FFMA R200, R115, R159, R200 ;  /* 0x0000009f73c8e223 */ /* 0x000fe200000000c8 */
[-C--:B------:R-:W-:Y:S01]  /*367a0*/  ISETP.GE.AND P6, PT, R152, R3.reuse, PT ;  /* 0x000000039800720c */ /* 0x080fe20003fc6270 */
[----:B----4-:R-:W4:Y:S01]  /*367b0*/  @!P4 S2R R210, SR_CgaCtaId ;  /* 0x0000000000d2c919 */ /* 0x010f220000008800 */
[----:B------:R-:W-:-:S03]  /*367c0*/  ISETP.GE.AND P4, PT, R126, R3, PT ;  /* 0x000000037e00720c */ /* 0x000fc60003f86270 */
[----:B------:R-:W5:Y:S04]  /*367d0*/  @!P0 LDS.U16 R21, [R0+0x4f1a] ;  /* 0x004f1a0000158984 */ /* 0x000f680000000400 */
[----:B------:R-:W-:Y:S04]  /*367e0*/  @!P1 LDS.U16 R29, [R208+0x4a9e] ;  /* 0x004a9e00d01d9984 */ /* 0x000fe80000000400 */
[----:B------:R-:W4:Y:S01]  /*367f0*/  @!P6 S2R R204, SR_CgaCtaId ;  /* 0x0000000000cce919 */ /* 0x000f220000008800 */
[-C--:B------:R-:W-:Y:S01]  /*36800*/  ISETP.GE.AND P6, PT, R22, R3.reuse, PT ;  /* 0x000000031600720c */ /* 0x080fe20003fc6270 */
[----:B--2---:R-:W-:Y:S01]  /*36810*/  @!P4 HADD2.F32 R107, -RZ, R107.H0_H0 ;  /* 0x2000006bff6bc230 */ /* 0x004fe20000004100 */
[----:B------:R-:W-:Y:S01]  /*36820*/  @!P1 LDS R145, [R81+0xd4] ;  /* 0x0000d40051919984 */ /* 0x000fe20000000800 */
[----:B------:R-:W-:-:S03]  /*36830*/  ISETP.GE.AND P1, PT, R154, R3, PT ;  /* 0x000000039a00720c */ /* 0x000fc60003f26270 */
[----:B------:R-:W-:Y:S01]  /*36840*/  @!P4 FFMA R198, R117, R107, R198 ;  /* 0x0000006b75c6c223 */ /* 0x000fe200000000c6 */
[----:B------:R-:W-:Y:S01]  /*36850*/  ISETP.NE.AND P4, PT, R165, RZ, PT ;  /* 0x000000ffa500720c */ /* 0x000fe20003f85270 */
[----:B------:R-:W-:Y:S01]  /*36860*/  @!P2 LDS R143, [R81+0xec] ;  /* 0x0000ec00518fa984 */ /* 0x000fe20000000800 */
[----:B---3--:R-:W-:Y:S02]  /*36870*/  @!P5 LEA R111, R214, R111, 0x18 ;  /* 0x0000006fd66fd211 */ /* 0x008fe400078ec0ff */
[-C--:B------:R-:W-:Y:S01]  /*36880*/  ISETP.GE.AND P5, PT, R178, R3.reuse, PT ;  /* 0x00000003b200720c */ /* 0x080fe20003fa6270 */
[----:B------:R-:W2:Y:S01]  /*36890*/  @!P0 LDS R115, [R81+0xf8] ;  /* 0x0000f80051738984 */ /* 0x000ea20000000800 */
[----:B------:R-:W-:Y:S02]  /*368a0*/  P2R R163, PR, RZ, 0x10 ;  /* 0x00000010ffa37803 */ /* 0x000fe40000000000 */
[----:B------:R-:W-:Y:S01]  /*368b0*/  P2R R165, PR, RZ, 0x20 ;  /* 0x00000020ffa57803 */ /* 0x000fe20000000000 */
[----:B------:R-:W3:Y:S01]  /*368c0*/  @!P6 S2R R212, SR_CgaCtaId ;  /* 0x0000000000d4e919 */ /* 0x000ee20000008800 */
[----:B------:R-:W-:-:S02]  /*368d0*/  ISETP.GE.AND P6, PT, R158, R3, PT ;  /* 0x000000039e00720c */ /* 0x000fc40003fc6270 */
[----:B------:R-:W-:Y:S01]  /*368e0*/  @!P1 MOV R35, 0x400 ;  /* 0x0000040000239802 */ /* 0x000fe20000000f00 */
[----:B------:R-:W-:Y:S03]  /*368f0*/  @!P4 LDS R117, [R81+0xfc] ;  /* 0x0000fc005175c984 */ /* 0x000fe60000000800 */
[----:B0-----:R-:W-:Y:S01]  /*36900*/  @!P1 LEA R155, R206, R35, 0x18 ;  /* 0x00000023ce9b9211 */ /* 0x001fe200078ec0ff */
[----:B------:R-:W-:Y:S01]  /*36910*/  @!P4 LDS.U16 R23, [R23+0x4f9a] ;  /* 0x004f9a001717c984 */ /* 0x000fe20000000400 */
[----:B------:R-:W-:Y:S02]  /*36920*/  ISETP.GE.AND P4, PT, R104, R3, PT ;  /* 0x000000036800720c */ /* 0x000fe40003f86270 */
[----:B------:R-:W-:Y:S01]  /*36930*/  ISETP.NE.AND P1, PT, R147, RZ, PT ;  /* 0x000000ff9300720c */ /* 0x000fe20003f25270 */
[----:B------:R-:W-:Y:S02]  /*36940*/  @!P5 LDS R206, [R81+0xf0] ;  /* 0x0000f00051ced984 */ /* 0x000fe40000000800 */
[----:B------:R-:W-:-:S02]  /*36950*/  @!P6 HADD2.F32 R127, -RZ, R127.H0_H0 ;  /* 0x2000007fff7fe230 */ /* 0x000fc40000004100 */
[----:B------:R-:W-:Y:S01]  /*36960*/  @!P5 LDS.U16 R31, [R31+0x4e1c] ;  /* 0x004e1c001f1fd984 */ /* 0x000fe20000000400 */
[----:B------:R-:W-:Y:S02]  /*36970*/  ISETP.GE.AND P5, PT, R154, R3, PT ;  /* 0x000000039a00720c */ /* 0x000fe40003fa6270 */
[----:B------:R-:W-:Y:S01]  /*36980*/  @!P6 FFMA R200, R127, R153, R200 ;  /* 0x000000997fc8e223 */ /* 0x000fe200000000c8 */
[----:B------:R-:W-:Y:S01]  /*36990*/  ISETP.NE.AND P6, PT, R167, RZ, PT ;  /* 0x000000ffa700720c */ /* 0x000fe20003fc5270 */
[----:B------:R-:W0:Y:S03]  /*369a0*/  @!P3 LDS.U16 R109, [R109+0x3fa0] ;  /* 0x003fa0006d6db984 */ /* 0x000e260000000400 */
[----:B------:R-:W-:Y:S01]  /*369b0*/  @!P1 MOV R147, 0x400 ;  /* 0x0000040000939802 */ /* 0x000fe20000000f00 */
[----:B------:R-:W-:Y:S03]  /*369c0*/  @!P4 LDS.U16 R111, [R111+0x3022] ;  /* 0x003022006f6fc984 */ /* 0x000fe60000000400 */
[----:B-1----:R-:W-:Y:S01]  /*369d0*/  @!P1 LEA R147, R202, R147, 0x18 ;  /* 0x00000093ca939211 */ /* 0x002fe200078ec0ff */
[----:B------:R-:W-:Y:S01]  /*369e0*/  @!P4 LDS R0, [R81] ;  /* 0x000000005100c984 */ /* 0x000fe20000000800 */
[----:B------:R-:W-:Y:S01]  /*369f0*/  ISETP.GE.AND P4, PT, R22, R3, PT ;  /* 0x000000031600720c */ /* 0x000fe20003f86270 */
[----:B-----5:R-:W-:-:S02]  /*36a00*/  @!P0 HADD2.F32 R202, -RZ, R21.H0_H0 ;  /* 0x20000015ffca8230 */ /* 0x020fc40000004100 */
[----:B------:R1:W-:Y:S01]  /*36a10*/  @!P5 LDS.U16 R107, [R155+0x4020] ;  /* 0x004020009b6bd984 */ /* 0x0003e20000000400 */
[----:B------:R-:W-:Y:S02]  /*36a20*/  ISETP.GE.AND P5, PT, R152, R3, PT ;  /* 0x000000039800720c */ /* 0x000fe40003fa6270 */
[----:B--2---:R-:W-:Y:S01]  /*36a30*/  @!P0 FFMA R17, R202, R115, R17 ;  /* 0x00000073ca118223 */ /* 0x004fe20000000011 */
[----:B------:R2:W-:Y:S04]  /*36a40*/  @!P6 LDS.U16 R35, [R149+0x4b1e] ;  /* 0x004b1e009523e984 */ /* 0x0005e80000000400 */
[----:B------:R-:W5:Y:S01]  /*36a50*/  @!P3 LDS R151, [R81+0x7c] ;  /* 0x00007c005197b984 */ /* 0x000f620000000800 */
[----:B------:R-:W-:Y:S02]  /*36a60*/  ISETP.GE.AND P3, PT, R16, R3, PT ;  /* 0x000000031000720c */ /* 0x000fe40003f66270 */
[----:B-1----:R-:W-:Y:S01]  /*36a70*/  P2R R155, PR, RZ, 0x40 ;  /* 0x00000040ff9b7803 */ /* 0x002fe20000000000 */
[----:B------:R-:W1:Y:S01]  /*36a80*/  @!P6 LDS R127, [R81+0xd8] ;  /* 0x0000d800517fe984 */ /* 0x000e620000000800 */
[----:B--2---:R-:W-:-:S02]  /*36a90*/  @!P4 MOV R149, 0x400 ;  /* 0x000004000095c802 */ /* 0x004fc40000000f00 */
[----:B------:R-:W-:Y:S02]  /*36aa0*/  @!P5 MOV R157, 0x400 ;  /* 0x00000400009dd802 */ /* 0x000fe40000000f00 */
[----:B---3--:R-:W-:Y:S02]  /*36ab0*/  @!P4 LEA R212, R212, R149, 0x18 ;  /* 0x00000095d4d4c211 */ /* 0x008fe400078ec0ff */
[----:B------:R-:W-:Y:S02]  /*36ac0*/  ISETP.GE.AND P4, PT, R124, R3, PT ;  /* 0x000000037c00720c */ /* 0x000fe40003f86270 */
[----:B----4-:R-:W-:Y:S01]  /*36ad0*/  @!P5 LEA R157, R204, R157, 0x18 ;  /* 0x0000009dcc9dd211 */ /* 0x010fe200078ec0ff */
[----:B------:R-:W-:Y:S01]  /*36ae0*/  @!P2 HADD2.F32 R204, -RZ, R33.H0_H0 ;  /* 0x20000021ffcca230 */ /* 0x000fe20000004100 */
[----:B------:R-:W2:Y:S01]  /*36af0*/  @!P3 S2R R216, SR_CgaCtaId ;  /* 0x0000000000d8b919 */ /* 0x000ea20000008800 */
[----:B------:R-:W-:Y:S02]  /*36b00*/  P2R R149, PR, RZ, 0x1 ;  /* 0x00000001ff957803 */ /* 0x000fe40000000000 */
[----:B------:R-:W-:Y:S01]  /*36b10*/  ISETP.GE.AND P0, PT, R124, R3, PT ;  /* 0x000000037c00720c */ /* 0x000fe20003f06270 */
[----:B------:R-:W-:Y:S01]  /*36b20*/  @!P2 FFMA R19, R204, R143, R19 ;  /* 0x0000008fcc13a223 */ /* 0x000fe20000000013 */
[----:B------:R-:W-:-:S02]  /*36b30*/  ISETP.GE.AND P6, PT, R154, R3, PT ;  /* 0x000000039a00720c */ /* 0x000fc40003fc6270 */
[-C--:B------:R-:W-:Y:S02]  /*36b40*/  ISETP.GE.AND P5, PT, R156, R3.reuse, PT ;  /* 0x000000039c00720c */ /* 0x080fe40003fa6270 */
[----:B------:R-:W-:Y:S01]  /*36b50*/  @!P4 HADD2.F32 R29, -RZ, R29.H0_H0 ;  /* 0x2000001dff1dc230 */ /* 0x000fe20000004100 */
[----:B------:R-:W-:Y:S02]  /*36b60*/  ISETP.NE.AND P4, PT, R163, RZ, PT ;  /* 0x000000ffa300720c */ /* 0x000fe40003f85270 */
[----:B------:R-:W-:Y:S02]  /*36b70*/  P2R R163, PR, RZ, 0x4 ;  /* 0x00000004ffa37803 */ /* 0x000fe40000000000 */
[----:B------:R-:W-:Y:S02]  /*36b80*/  ISETP.GE.AND P2, PT, R12, R3, PT ;  /* 0x000000030c00720c */ /* 0x000fe40003f46270 */
[----:B------:R-:W-:Y:S01]  /*36b90*/  @!P0 FFMA R198, R29, R145, R198 ;  /* 0x000000911dc68223 */ /* 0x000fe200000000c6 */
[-C--:B------:R-:W-:Y:S01]  /*36ba0*/  ISETP.GE.AND P0, PT, R118, R3.reuse, PT ;  /* 0x000000037600720c */ /* 0x080fe20003f06270 */
[----:B------:R-:W3:Y:S01]  /*36bb0*/  @!P6 LDS R153, [R81+0x80] ;  /* 0x000080005199e984 */ /* 0x000ee20000000800 */
[----:B------:R-:W-:Y:S01]  /*36bc0*/  ISETP.GE.AND P6, PT, R14, R3, PT ;  /* 0x000000030e00720c */ /* 0x000fe20003fc6270 */
[----:B0-----:R-:W-:Y:S01]  /*36bd0*/  @!P5 HADD2.F32 R109, -RZ, R109.H0_H0 ;  /* 0x2000006dff6dd230 */ /* 0x001fe20000004100 */
[----:B------:R-:W-:-:S02]  /*36be0*/  @!P3 MOV R21, 0x400 ;  /* 0x000004000015b802 */ /* 0x000fc40000000f00 */
[----:B------:R-:W0:Y:S01]  /*36bf0*/  @!P4 S2R R115, SR_CgaCtaId ;  /* 0x000000000073c919 */ /* 0x000e220000008800 */
[----:B------:R-:W-:Y:S02]  /*36c00*/  @!P4 HADD2.F32 R202, -RZ, R23.H0_H0 ;  /* 0x20000017ffcac230 */ /* 0x000fe40000004100 */
[----:B-----5:R-:W-:Y:S01]  /*36c10*/  @!P5 FFMA R200, R109, R151, R200 ;  /* 0x000000976dc8d223 */ /* 0x020fe200000000c8 */
[-C--:B------:R-:W-:Y:S01]  /*36c20*/  ISETP.GE.AND P5, PT, R150, R3.reuse, PT ;  /* 0x000000039600720c */ /* 0x080fe20003fa6270 */
[----:B------:R-:W4:Y:S01]  /*36c30*/  @!P2 S2R R220, SR_CgaCtaId ;  /* 0x0000000000dca919 */ /* 0x000f220000008800 */
[----:B------:R-:W-:Y:S01]  /*36c40*/  ISETP.GE.AND P2, PT, R104, R3, PT ;  /* 0x000000036800720c */ /* 0x000fe20003f46270 */
[----:B------:R-:W-:Y:S01]  /*36c50*/  @!P4 FFMA R17, R202, R117, R17 ;  /* 0x00000075ca11c223 */ /* 0x000fe20000000011 */
[----:B------:R-:W5:Y:S01]  /*36c60*/  @!P0 S2R R208, SR_CgaCtaId ;  /* 0x0000000000d08919 */ /* 0x000f620000008800 */
[----:B--2---:R-:W-:Y:S01]  /*36c70*/  @!P3 LEA R216, R216, R21, 0x18 ;  /* 0x00000015d8d8b211 */ /* 0x004fe200078ec0ff */
[----:B------:R-:W-:Y:S01]  /*36c80*/  IMAD.MOV.U32 R21, RZ, RZ, RZ ;  /* 0x000000ffff157224 */ /* 0x000fe200078e00ff */
[----:B------:R-:W-:Y:S01]  /*36c90*/  @!P6 MOV R159, 0x400 ;  /* 0x00000400009fe802 */ /* 0x000fe20000000f00 */
[----:B------:R-:W-:Y:S01]  /*36ca0*/  @!P6 LDS R143, [R81+0x4] ;  /* 0x00000400518fe984 */ /* 0x000fe20000000800 */
[----:B------:R-:W-:Y:S01]  /*36cb0*/  ISETP.GE.AND P0, PT, R22, R3, PT ;  /* 0x000000031600720c */ /* 0x000fe20003f06270 */
[----:B------:R-:W-:Y:S01]  /*36cc0*/  FFMA R36, R17, R2, R36 ;  /* 0x0000000211247223 */ /* 0x000fe20000000024 */
[----:B------:R-:W-:Y:S01]  /*36cd0*/  @!P6 LEA R159, R210, R159, 0x18 ;  /* 0x0000009fd29fe211 */ /* 0x000fe200078ec0ff */
[----:B------:R2:W-:Y:S01]  /*36ce0*/  @!P1 LDS.U16 R23, [R147+0x4b9e] ;  /* 0x004b9e0093179984 */ /* 0x0005e20000000400 */
[----:B------:R-:W-:-:S02]  /*36cf0*/  IMAD.MOV.U32 R17, RZ, RZ, RZ ;  /* 0x000000ffff117224 */ /* 0x000fc400078e00ff */
[----:B------:R-:W-:Y:S01]  /*36d00*/  @!P2 HADD2.F32 R111, -RZ, R111.H0_H0 ;  /* 0x2000006fff6fa230 */ /* 0x000fe20000004100 */
[----:B------:R-:W5:Y:S01]  /*36d10*/  @!P5 S2R R210, SR_CgaCtaId ;  /* 0x0000000000d2d919 */ /* 0x000f620000008800 */
[----:B------:R-:W-:-:S03]  /*36d20*/  ISETP.GE.AND P5, PT, R10, R3, PT ;  /* 0x000000030a00720c */ /* 0x000fc60003fa6270 */
[----:B------:R-:W-:Y:S01]  /*36d30*/  @!P2 FFMA R21, R0, R111, RZ ;  /* 0x0000006f0015a223 */ /* 0x000fe200000000ff */
[-C--:B------:R-:W-:Y:S01]  /*36d40*/  ISETP.GE.AND P2, PT, R148, R3.reuse, PT ;  /* 0x000000039400720c */ /* 0x080fe20003f46270 */
[----:B------:R1:W-:Y:S01]  /*36d50*/  @!P6 LDS.U16 R33, [R159+0x30a2] ;  /* 0x0030a2009f21e984 */ /* 0x0003e20000000400 */
[----:B------:R-:W-:Y:S02]  /*36d60*/  ISETP.NE.AND P6, PT, R155, RZ, PT ;  /* 0x000000ff9b00720c */ /* 0x000fe40003fc5270 */
[----:B------:R-:W-:Y:S01]  /*36d70*/  @!P4 MOV R0, 0x400 ;  /* 0x000004000000c802 */ /* 0x000fe20000000f00 */
[----:B------:R-:W-:Y:S01]  /*36d80*/  @!P0 LDS R145, [R81+0x8] ;  /* 0x0000080051918984 */ /* 0x000fe20000000800 */
[----:B--2---:R-:W-:Y:S02]  /*36d90*/  P2R R147, PR, RZ, 0x10 ;  /* 0x00000010ff937803 */ /* 0x004fe40000000000 */
[----:B0-----:R-:W-:Y:S01]  /*36da0*/  @!P4 LEA R0, R115, R0, 0x18 ;  /* 0x000000007300c211 */ /* 0x001fe200078ec0ff */
[----:B------:R0:W2:Y:S01]  /*36db0*/  @!P0 LDS.U16 R109, [R212+0x3122] ;  /* 0x00312200d46d8984 */ /* 0x0000a20000000400 */
[----:B------:R-:W-:-:S02]  /*36dc0*/  ISETP.GE.AND P0, PT, R154, R3, PT ;  /* 0x000000039a00720c */ /* 0x000fc40003f06270 */
[-C--:B------:R-:W-:Y:S01]  /*36dd0*/  ISETP.GE.AND P4, PT, R12, R3.reuse, PT ;  /* 0x000000030c00720c */ /* 0x080fe20003f86270 */
[----:B------:R-:W5:Y:S01]  /*36de0*/  @!P5 S2R R218, SR_CgaCtaId ;  /* 0x0000000000dad919 */ /* 0x000f620000008800 */
[----:B------:R-:W-:Y:S01]  /*36df0*/  ISETP.NE.AND P5, PT, R165, RZ, PT ;  /* 0x000000ffa500720c */ /* 0x000fe20003fa5270 */
[----:B------:R-:W-:Y:S01]  /*36e00*/  @!P6 HADD2.F32 R35, -RZ, R35.H0_H0 ;  /* 0x20000023ff23e230 */ /* 0x000fe20000004100 */
[----:B-1----:R-:W-:Y:S01]  /*36e10*/  P2R R159, PR, RZ, 0x8 ;  /* 0x00000008ff9f7803 */ /* 0x002fe20000000000 */
[----:B0-----:R-:W0:Y:S01]  /*36e20*/  @!P2 S2R R212, SR_CgaCtaId ;  /* 0x0000000000d4a919 */ /* 0x001e220000008800 */
[----:B------:R-:W-:Y:S02]  /*36e30*/  ISETP.GE.AND P2, PT, R152, R3, PT ;  /* 0x000000039800720c */ /* 0x000fe40003f46270 */
[----:B------:R-:W-:Y:S01]  /*36e40*/  @!P6 FFMA R198, R35, R127, R198 ;  /* 0x0000007f23c6e223 */ /* 0x000fe200000000c6 */
[----:B------:R-:W-:Y:S01]  /*36e50*/  P2R R155, PR, RZ, 0x20 ;  /* 0x00000020ff9b7803 */ /* 0x000fe20000000000 */
[----:B------:R-:W-:Y:S01]  /*36e60*/  @!P3 LDS.U16 R35, [R216+0x31a2] ;  /* 0x0031a200d823b984 */ /* 0x000fe20000000400 */
[----:B------:R-:W-:Y:S01]  /*36e70*/  @!P0 HADD2.F32 R107, -RZ, R107.H0_H0 ;  /* 0x2000006bff6b8230 */ /* 0x000fe20000004100 */
[----:B------:R-:W-:-:S02]  /*36e80*/  ISETP.GE.AND P0, PT, R176, R3, PT ;  /* 0x00000003b000720c */ /* 0x000fc40003f06270 */
[----:B------:R-:W-:Y:S01]  /*36e90*/  ISETP.NE.AND P6, PT, R161, RZ, PT ;  /* 0x000000ffa100720c */ /* 0x000fe20003fc5270 */
[----:B------:R-:W-:Y:S01]  /*36ea0*/  @!P5 HADD2.F32 R204, -RZ, R31.H0_H0 ;  /* 0x2000001fffccd230 */ /* 0x000fe20000004100 */
[----:B------:R-:W-:Y:S01]  /*36eb0*/  @!P3 LDS R151, [R81+0xc] ;  /* 0x00000c005197b984 */ /* 0x000fe20000000800 */
[-C--:B------:R-:W-:Y:S02]  /*36ec0*/  ISETP.GE.AND P3, PT, R22, R3.reuse, PT ;  /* 0x000000031600720c */ /* 0x080fe40003f66270 */
[----:B------:R-:W-:Y:S01]  /*36ed0*/  P2R R161, PR, RZ, 0x2 ;  /* 0x00000002ffa17803 */ /* 0x000fe20000000000 */
[----:B------:R1:W-:Y:S01]  /*36ee0*/  @!P2 LDS.U16 R29, [R157+0x40a0] ;  /* 0x0040a0009d1da984 */ /* 0x0003e20000000400 */
[----:B------:R-:W-:Y:S01]  /*36ef0*/  @!P5 FFMA R19, R206, R204, R19 ;  /* 0x000000ccce13d223 */ /* 0x000fe20000000013 */
[-C--:B------:R-:W-:Y:S02]  /*36f00*/  ISETP.GE.AND P5, PT, R154, R3.reuse, PT ;  /* 0x000000039a00720c */ /* 0x080fe40003fa6270 */
[----:B------:R-:W-:Y:S01]  /*36f10*/  @!P2 LDS R127, [R81+0x84] ;  /* 0x00008400517fa984 */ /* 0x000fe20000000800 */
[----:B------:R-:W-:-:S02]  /*36f20*/  ISETP.GE.AND P2, PT, R6, R3, PT ;  /* 0x000000030600720c */ /* 0x000fc40003f46270 */
[----:B------:R-:W-:Y:S01]  /*36f30*/  @!P4 MOV R115, 0x400 ;  /* 0x000004000073c802 */ /* 0x000fe20000000f00 */
[----:B------:R-:W-:Y:S01]  /*36f40*/  @!P0 LDS R111, [R81+0xf4] ;  /* 0x0000f400516f8984 */ /* 0x000fe20000000800 */
[----:B------:R-:W-:Y:S02]  /*36f50*/  P2R R165, PR, RZ, 0x40 ;  /* 0x00000040ffa57803 */ /* 0x000fe40000000000 */
[----:B----4-:R-:W-:Y:S01]  /*36f60*/  @!P4 LEA R220, R220, R115, 0x18 ;  /* 0x00000073dcdcc211 */ /* 0x010fe200078ec0ff */
[----:B------:R-:W4:Y:S01]  /*36f70*/  @!P0 LDS.U16 R27, [R27+0x4e9c] ;  /* 0x004e9c001b1b8984 */ /* 0x000f220000000400 */
[----:B------:R-:W-:Y:S02]  /*36f80*/  ISETP.GE.AND P0, PT, R146, R3, PT ;  /* 0x000000039200720c */ /* 0x000fe40003f06270 */
[----:B---3--:R-:W-:Y:S01]  /*36f90*/  @!P5 FFMA R200, R153, R107, R200 ;  /* 0x0000006b99c8d223 */ /* 0x008fe200000000c8 */
[-C--:B------:R-:W-:Y:S01]  /*36fa0*/  ISETP.GE.AND P5, PT, R118, R3.reuse, PT ;  /* 0x000000037600720c */ /* 0x080fe20003fa6270 */
[----:B------:R-:W3:Y:S01]  /*36fb0*/  @!P1 LDS R117, [R81+0xdc] ;  /* 0x0000dc0051759984 */ /* 0x000ee20000000800 */
[----:B-1----:R-:W-:Y:S01]  /*36fc0*/  P2R R157, PR, RZ, 0x1 ;  /* 0x00000001ff9d7803 */ /* 0x002fe20000000000 */
[----:B--2---:R-:W-:Y:S01]  /*36fd0*/  @!P3 HADD2.F32 R204, -RZ, R109.H0_H0 ;  /* 0x2000006dffccb230 */ /* 0x004fe20000004100 */
[-C--:B------:R-:W-:Y:S01]  /*36fe0*/  ISETP.GE.AND P1, PT, R10, R3.reuse, PT ;  /* 0x000000030a00720c */ /* 0x080fe20003f26270 */
[----:B------:R-:W1:Y:S01]  /*36ff0*/  @!P2 S2R R222, SR_CgaCtaId ;  /* 0x0000000000dea919 */ /* 0x000e620000008800 */
[-C--:B------:R-:W-:Y:S01]  /*37000*/  ISETP.GE.AND P2, PT, R8, R3.reuse, PT ;  /* 0x000000030800720c */ /* 0x080fe20003f46270 */
[----:B------:R-:W2:Y:S03]  /*37010*/  @!P6 S2R R206, SR_CgaCtaId ;  /* 0x0000000000cee919 */ /* 0x000ea60000008800 */
[----:B------:R-:W-:Y:S01]  /*37020*/  P2R R153, PR, RZ, 0x4 ;  /* 0x00000004ff997803 */ /* 0x000fe20000000000 */
[----:B------:R-:W0:Y:S01]  /*37030*/  @!P0 S2R R214, SR_CgaCtaId ;  /* 0x0000000000d68919 */ /* 0x000e220000008800 */
[----:B------:R-:W-:-:S05]  /*37040*/  ISETP.GE.AND P0, PT, R150, R3, PT ;  /* 0x000000039600720c */ /* 0x000fca0003f06270 */
[----:B------:R-:W-:Y:S01]  /*37050*/  @!P1 MOV R107, 0x400 ;  /* 0x00000400006b9802 */ /* 0x000fe20000000f00 */
[----:B------:R-:W-:Y:S03]  /*37060*/  @!P4 LDS.U16 R109, [R220+0x32a2] ;  /* 0x0032a200dc6dc984 */ /* 0x000fe60000000400 */
[----:B-----5:R-:W-:Y:S01]  /*37070*/  @!P1 LEA R107, R218, R107, 0x18 ;  /* 0x0000006bda6b9211 */ /* 0x020fe200078ec0ff */
[----:B------:R-:W5:Y:S01]  /*37080*/  @!P2 S2R R224, SR_CgaCtaId ;  /* 0x0000000000e0a919 */ /* 0x000f620000008800 */
[----:B------:R-:W-:Y:S01]  /*37090*/  ISETP.GE.AND P2, PT, R14, R3, PT ;  /* 0x000000030e00720c */ /* 0x000fe20003f46270 */
[----:B------:R-:W-:Y:S01]  /*370a0*/  @!P1 LDS R216, [R81+0x10] ;  /* 0x0000100051d89984 */ /* 0x000fe20000000800 */
[----:B------:R-:W-:-:S03]  /*370b0*/  @!P0 MOV R31, 0x400 ;  /* 0x00000400001f8802 */ /* 0x000fc60000000f00 */
[----:B------:R-:W-:Y:S01]  /*370c0*/  @!P0 LDS R115, [R81+0x88] ;  /* 0x0000880051738984 */ /* 0x000fe20000000800 */
[----:B------:R-:W-:Y:S02]  /*370d0*/  @!P0 LEA R210, R210, R31, 0x18 ;  /* 0x0000001fd2d28211 */ /* 0x000fe400078ec0ff */
[----:B------:R-:W-:Y:S01]  /*370e0*/  @!P5 MOV R31, 0x400 ;  /* 0x00000400001fd802 */ /* 0x000fe20000000f00 */
[----:B------:R-:W1:Y:S01]  /*370f0*/  @!P1 LDS.U16 R107, [R107+0x3222] ;  /* 0x003222006b6b9984 */ /* 0x000e620000000400 */
[----:B------:R-:W-:-:S03]  /*37100*/  ISETP.GE.AND P1, PT, R148, R3, PT ;  /* 0x000000039400720c */ /* 0x000fc60003f26270 */
[----:B------:R-:W-:Y:S01]  /*37110*/  @!P2 HADD2.F32 R202, -RZ, R33.H0_H0 ;  /* 0x20000021ffcaa230 */ /* 0x000fe20000004100 */
[----:B------:R-:W-:Y:S02]  /*37120*/  @!P5 LEA R208, R208, R31, 0x18 ;  /* 0x0000001fd0d0d211 */ /* 0x000fe400078ec0ff */
[----:B------:R1:W-:Y:S01]  /*37130*/  @!P0 LDS.U16 R31, [R210+0x4120] ;  /* 0x00412000d21f8984 */ /* 0x0003e20000000400 */
[----:B------:R-:W-:Y:S01]  /*37140*/  ISETP.NE.AND P0, PT, R157, RZ, PT ;  /* 0x000000ff9d00720c */ /* 0x000fe20003f05270 */
[----:B------:R-:W-:Y:S01]  /*37150*/  @!P2 FFMA R21, R202, R143, R21 ;  /* 0x0000008fca15a223 */ /* 0x000fe20000000015 */
[----:B------:R-:W-:Y:S02]  /*37160*/  ISETP.NE.AND P2, PT, R153, RZ, PT ;  /* 0x000000ff9900720c */ /* 0x000fe40003f45270 */
[----:B------:R-:W-:Y:S01]  /*37170*/  P2R R157, PR, RZ, 0x1 ;  /* 0x00000001ff9d7803 */ /* 0x000fe20000000000 */
[----:B------:R-:W-:Y:S01]  /*37180*/  @!P3 FFMA R21, R204, R145, R21 ;  /* 0x00000091cc15b223 */ /* 0x000fe20000000015 */
[-C--:B------:R-:W-:Y:S01]  /*37190*/  ISETP.GE.AND P3, PT, R18, R3.reuse, PT ;  /* 0x000000031200720c */ /* 0x080fe20003f66270 */
[----:B------:R-:W1:Y:S01]  /*371a0*/  @!P4 LDS R145, [R81+0x14] ;  /* 0x000014005191c984 */ /* 0x000e620000000800 */
[----:B------:R-:W-:-:S02]  /*371b0*/  ISETP.GE.AND P4, PT, R176, R3, PT ;  /* 0x00000003b000720c */ /* 0x000fc40003f86270 */
[----:B------:R-:W-:-:S03]  /*371c0*/  @!P6 MOV R33, 0x400 ;  /* 0x000004000021e802 */ /* 0x000fc60000000f00 */
[----:B------:R-:W-:Y:S02]  /*371d0*/  @!P0 MOV R143, 0x400 ;  /* 0x00000400008f8802 */ /* 0x000fe40000000f00 */
[----:B--2---:R-:W-:Y:S02]  /*371e0*/  @!P6 LEA R206, R206, R33, 0x18 ;  /* 0x00000021cecee211 */ /* 0x004fe400078ec0ff */
[----:B0-----:R-:W-:Y:S02]  /*371f0*/  @!P0 LEA R214, R214, R143, 0x18 ;  /* 0x0000008fd6d68211 */ /* 0x001fe400078ec0ff */
[----:B------:R-:W0:Y:S01]  /*37200*/  @!P3 S2R R218, SR_CgaCtaId ;  /* 0x0000000000dab919 */ /* 0x000e220000008800 */
[----:B------:R-:W-:Y:S01]  /*37210*/  ISETP.NE.AND P3, PT, R159, RZ, PT ;  /* 0x000000ff9f00720c */ /* 0x000fe20003f65270 */
[----:B----4-:R-:W-:Y:S01]  /*37220*/  @!P4 HADD2.F32 R202, -RZ, R27.H0_H0 ;  /* 0x2000001bffcac230 */ /* 0x010fe20000004100 */
[----:B------:R-:W-:Y:S02]  /*37230*/  ISETP.GE.AND P0, PT, R152, R3, PT ;  /* 0x000000039800720c */ /* 0x000fe40003f06270 */
[----:B------:R-:W-:-:S02]  /*37240*/  @!P1 MOV R33, 0x400 ;  /* 0x0000040000219802 */ /* 0x000fc40000000f00 */
[----:B------:R-:W-:Y:S01]  /*37250*/  @!P4 FFMA R19, R202, R111, R19 ;  /* 0x0000006fca13c223 */ /* 0x000fe20000000013 */
[----:B------:R-:W-:Y:S01]  /*37260*/  ISETP.GE.AND P4, PT, R180, R3, PT ;  /* 0x00000003b400720c */ /* 0x000fe20003f86270 */
[----:B------:R-:W-:Y:S01]  /*37270*/  @!P5 LDS R111, [R81+0xe0] ;  /* 0x0000e000516fd984 */ /* 0x000fe20000000800 */
[----:B------:R-:W-:Y:S02]  /*37280*/  @!P1 LEA R33, R212, R33, 0x18 ;  /* 0x00000021d4219211 */ /* 0x000fe400078ec0ff */
[----:B------:R-:W-:Y:S02]  /*37290*/  ISETP.NE.AND P1, PT, R161, RZ, PT ;  /* 0x000000ffa100720c */ /* 0x000fe40003f25270 */
[----:B------:R-:W-:Y:S01]  /*372a0*/  @!P3 HADD2.F32 R204, -RZ, R35.H0_H0 ;  /* 0x20000023ffccb230 */ /* 0x000fe20000004100 */
[----:B------:R-:W-:Y:S01]  /*372b0*/  @!P2 MOV R143, 0x400 ;  /* 0x00000400008fa802 */ /* 0x000fe20000000f00 */
[----:B------:R-:W-:Y:S01]  /*372c0*/  @!P0 HADD2.F32 R29, -RZ, R29.H0_H0 ;  /* 0x2000001dff1d8230 */ /* 0x000fe20000004100 */
[----:B------:R-:W-:-:S02]  /*372d0*/  P2R R159, PR, RZ, 0x10 ;  /* 0x00000010ff9f7803 */ /* 0x000fc40000000000 */
[----:B------:R-:W-:Y:S01]  /*372e0*/  @!P3 FFMA R21, R204, R151, R21 ;  /* 0x00000097cc15b223 */ /* 0x000fe20000000015 */
[----:B-----5:R-:W-:Y:S01]  /*372f0*/  @!P2 LEA R224, R224, R143, 0x18 ;  /* 0x0000008fe0e0a211 */ /* 0x020fe200078ec0ff */
[----:B------:R-:W2:Y:S01]  /*37300*/  @!P4 S2R R204, SR_CgaCtaId ;  /* 0x0000000000ccc919 */ /* 0x000ea20000008800 */
[----:B------:R-:W-:Y:S01]  /*37310*/  ISETP.GE.AND P4, PT, R10, R3, PT ;  /* 0x000000030a00720c */ /* 0x000fe20003f86270 */
[----:B------:R-:W-:Y:S01]  /*37320*/  @!P0 FFMA R200, R29, R127, R200 ;  /* 0x0000007f1dc88223 */ /* 0x000fe200000000c8 */
[-C--:B------:R-:W-:Y:S01]  /*37330*/  ISETP.GE.AND P6, PT, R6, R3.reuse, PT ;  /* 0x000000030600720c */ /* 0x080fe20003fc6270 */
[----:B------:R-:W-:Y:S01]  /*37340*/  @!P1 HADD2.F32 R23, -RZ, R23.H0_H0 ;  /* 0x20000017ff179230 */ /* 0x000fe20000004100 */
[----:B------:R-:W-:Y:S02]  /*37350*/  ISETP.NE.AND P2, PT, R163, RZ, PT ;  /* 0x000000ffa300720c */ /* 0x000fe40003f45270 */
[----:B------:R-:W-:Y:S02]  /*37360*/  ISETP.GE.AND P0, PT, R148, R3, PT ;  /* 0x000000039400720c */ /* 0x000fe40003f06270 */
[----:B---3--:R-:W-:Y:S01]  /*37370*/  @!P1 FFMA R198, R23, R117, R198 ;  /* 0x0000007517c69223 */ /* 0x008fe200000000c6 */
[----:B------:R-:W-:Y:S01]  /*37380*/  P2R R117, PR, RZ, 0x4 ;  /* 0x00000004ff757803 */ /* 0x000fe20000000000 */
[----:B------:R3:W4:Y:S01]  /*37390*/  @!P5 LDS.U16 R23, [R208+0x4c1e] ;  /* 0x004c1e00d017d984 */ /* 0x0007220000000400 */
[----:B------:R-:W-:-:S02]  /*373a0*/  ISETP.NE.AND P1, PT, R123, RZ, PT ;  /* 0x000000ff7b00720c */ /* 0x000fc40003f25270 */
[----:B-1----:R-:W-:Y:S01]  /*373b0*/  @!P4 HADD2.F32 R202, -RZ, R107.H0_H0 ;  /* 0x2000006bffcac230 */ /* 0x002fe20000004100 */
[----:B------:R-:W-:Y:S01]  /*373c0*/  P2R R123, PR, RZ, 0x20 ;  /* 0x00000020ff7b7803 */ /* 0x000fe20000000000 */
[----:B------:R-:W-:Y:S01]  /*373d0*/  @!P6 LDS R151, [R81+0x18] ;  /* 0x000018005197e984 */ /* 0x000fe20000000800 */
[----:B------:R-:W-:Y:S02]  /*373e0*/  @!P6 MOV R153, 0x400 ;  /* 0x000004000099e802 */ /* 0x000fe40000000f00 */
[----:B------:R-:W-:Y:S01]  /*373f0*/  @!P4 FFMA R21, R216, R202, R21 ;  /* 0x000000cad815c223 */ /* 0x000fe20000000015 */
[----:B------:R-:W1:Y:S01]  /*37400*/  @!P2 S2R R210, SR_CgaCtaId ;  /* 0x0000000000d2a919 */ /* 0x000e620000008800 */
[----:B------:R-:W-:Y:S02]  /*37410*/  ISETP.GE.AND P2, PT, R18, R3, PT ;  /* 0x000000031200720c */ /* 0x000fe40003f46270 */
[----:B------:R-:W-:Y:S01]  /*37420*/  @!P6 LEA R153, R222, R153, 0x18 ;  /* 0x00000099de99e211 */ /* 0x000fe200078ec0ff */
[----:B------:R-:W5:Y:S01]  /*37430*/  @!P0 LDS.U16 R33, [R33+0x41a0] ;  /* 0x0041a00021218984 */ /* 0x000f620000000400 */
[----:B------:R-:W-:-:S02]  /*37440*/  ISETP.GE.AND P4, PT, R12, R3, PT ;  /* 0x000000030c00720c */ /* 0x000fc40003f86270 */
[-C--:B------:R-:W-:Y:S01]  /*37450*/  ISETP.GE.AND P5, PT, R32, R3.reuse, PT ;  /* 0x000000032000720c */ /* 0x080fe20003fa6270 */
[----:B------:R-:W-:Y:S01]  /*37460*/  @!P0 LDS R127, [R81+0x8c] ;  /* 0x00008c00517f8984 */ /* 0x000fe20000000800 */
[-C--:B------:R-:W-:Y:S02]  /*37470*/  ISETP.GE.AND P0, PT, R26, R3.reuse, PT ;  /* 0x000000031a00720c */ /* 0x080fe40003f06270 */
[-C--:B------:R-:W-:Y:S01]  /*37480*/  ISETP.GE.AND P3, PT, R144, R3.reuse, PT ;  /* 0x000000039000720c */ /* 0x080fe20003f66270 */
[----:B------:R-:W5:Y:S01]  /*37490*/  @!P6 LDS.U16 R35, [R153+0x3322] ;  /* 0x003322009923e984 */ /* 0x000f620000000400 */
[----:B------:R-:W-:Y:S02]  /*374a0*/  ISETP.GE.AND P6, PT, R150, R3, PT ;  /* 0x000000039600720c */ /* 0x000fe40003fc6270 */
[----:B------:R-:W-:Y:S01]  /*374b0*/  @!P2 MOV R27, 0x400 ;  /* 0x00000400001ba802 */ /* 0x000fe20000000f00 */
[----:B------:R-:W4:Y:S02]  /*374c0*/  @!P1 S2R R220, SR_CgaCtaId ;  /* 0x0000000000dc9919 */ /* 0x000f240000008800 */
[----:B------:R-:W-:Y:S01]  /*374d0*/  @!P4 HADD2.F32 R202, -RZ, R109.H0_H0 ;  /* 0x2000006dffcac230 */ /* 0x000fe20000004100 */
[----:B0-----:R-:W-:Y:S01]  /*374e0*/  @!P2 LEA R218, R218, R27, 0x18 ;  /* 0x0000001bdadaa211 */ /* 0x001fe200078ec0ff */
[----:B---3--:R-:W0:Y:S01]  /*374f0*/  @!P5 S2R R208, SR_CgaCtaId ;  /* 0x0000000000d0d919 */ /* 0x008e220000008800 */
[----:B------:R-:W-:-:S02]  /*37500*/  ISETP.GE.AND P5, PT, R8, R3, PT ;  /* 0x000000030800720c */ /* 0x000fc40003fa6270 */
[----:B------:R-:W-:Y:S01]  /*37510*/  @!P4 FFMA R21, R202, R145, R21 ;  /* 0x00000091ca15c223 */ /* 0x000fe20000000015 */
[----:B------:R-:W3:Y:S01]  /*37520*/  @!P0 S2R R222, SR_CgaCtaId ;  /* 0x0000000000de8919 */ /* 0x000ee20000008800 */
[----:B------:R-:W-:Y:S01]  /*37530*/  ISETP.NE.AND P0, PT, R157, RZ, PT ;  /* 0x000000ff9d00720c */ /* 0x000fe20003f05270 */
[----:B------:R-:W-:Y:S01]  /*37540*/  @!P6 HADD2.F32 R31, -RZ, R31.H0_H0 ;  /* 0x2000001fff1fe230 */ /* 0x000fe20000004100 */
[----:B------:R-:W-:Y:S01]  /*37550*/  ISETP.NE.AND P4, PT, R159, RZ, PT ;  /* 0x000000ff9f00720c */ /* 0x000fe20003f85270 */
[----:B------:R-:W-:Y:S01]  /*37560*/  @!P2 LDS.U16 R109, [R218+0x3422] ;  /* 0x00342200da6da984 */ /* 0x000fe20000000400 */
[----:B------:R-:W-:Y:S02]  /*37570*/  ISETP.NE.AND P2, PT, R117, RZ, PT ;  /* 0x000000ff7500720c */ /* 0x000fe40003f45270 */
[----:B------:R-:W-:Y:S01]  /*37580*/  @!P6 FFMA R200, R31, R115, R200 ;  /* 0x000000731fc8e223 */ /* 0x000fe200000000c8 */
[----:B------:R-:W-:Y:S01]  /*37590*/  P2R R163, PR, RZ, 0x1 ;  /* 0x00000001ffa37803 */ /* 0x000fe20000000000 */
[----:B------:R-:W0:Y:S01]  /*375a0*/  @!P3 S2R R212, SR_CgaCtaId ;  /* 0x0000000000d4b919 */ /* 0x000e220000008800 */
[----:B------:R-:W-:-:S02]  /*375b0*/  P2R R161, PR, RZ, 0x4 ;  /* 0x00000004ffa17803 */ /* 0x000fc40000000000 */
[----:B------:R-:W-:Y:S01]  /*375c0*/  P2R R167, PR, RZ, 0x10 ;  /* 0x00000010ffa77803 */ /* 0x000fe20000000000 */
[----:B------:R-:W-:Y:S01]  /*375d0*/  @!P5 LDS.U16 R107, [R224+0x33a2] ;  /* 0x0033a200e06bd984 */ /* 0x000fe20000000400 */
[----:B------:R-:W-:Y:S02]  /*375e0*/  @!P3 MOV R145, 0x400 ;  /* 0x000004000091b802 */ /* 0x000fe40000000f00 */
[----:B------:R-:W-:Y:S01]  /*375f0*/  @!P4 MOV R27, 0x400 ;  /* 0x00000400001bc802 */ /* 0x000fe20000000f00 */
[----:B------:R-:W3:Y:S01]  /*37600*/  @!P0 LDS.U16 R31, [R214+0x4220] ;  /* 0x00422000d61f8984 */ /* 0x000ee20000000400 */
[----:B------:R-:W-:Y:S02]  /*37610*/  @!P2 MOV R117, 0x400 ;  /* 0x000004000075a802 */ /* 0x000fe40000000f00 */
[----:B------:R-:W-:Y:S01]  /*37620*/  ISETP.NE.AND P6, PT, R165, RZ, PT ;  /* 0x000000ffa500720c */ /* 0x000fe20003fc5270 */
[----:B------:R-:W3:Y:S01]  /*37630*/  @!P0 LDS R143, [R81+0x90] ;  /* 0x00009000518f8984 */ /* 0x000ee20000000800 */
[----:B------:R-:W-:-:S02]  /*37640*/  ISETP.GE.AND P0, PT, R18, R3, PT ;  /* 0x000000031200720c */ /* 0x000fc40003f06270 */
[----:B------:R-:W-:Y:S01]  /*37650*/  P2R R165, PR, RZ, 0x8 ;  /* 0x00000008ffa57803 */ /* 0x000fe20000000000 */
[----:B------:R-:W-:Y:S01]  /*37660*/  @!P5 LDS R153, [R81+0x1c] ;  /* 0x00001c005199d984 */ /* 0x000fe20000000800 */
[----:B------:R-:W-:Y:S02]  /*37670*/  ISETP.NE.AND P5, PT, R123, RZ, PT ;  /* 0x000000ff7b00720c */ /* 0x000fe40003fa5270 */
[----:B--2---:R-:W-:Y:S02]  /*37680*/  @!P4 LEA R123, R204, R27, 0x18 ;  /* 0x0000001bcc7bc211 */ /* 0x004fe400078ec0ff */
[----:B-1----:R-:W-:Y:S02]  /*37690*/  @!P2 LEA R27, R210, R117, 0x18 ;  /* 0x00000075d21ba211 */ /* 0x002fe400078ec0ff */
[-C--:B------:R-:W-:Y:S01]  /*376a0*/  ISETP.GE.AND P2, PT, R32, R3.reuse, PT ;  /* 0x000000032000720c */ /* 0x080fe20003f46270 */
[----:B------:R1:W2:Y:S01]  /*376b0*/  @!P6 LDS.U16 R29, [R206+0x4c9e] ;  /* 0x004c9e00ce1de984 */ /* 0x0002a20000000400 */
[----:B------:R-:W-:-:S02]  /*376c0*/  ISETP.GE.AND P4, PT, R26, R3, PT ;  /* 0x000000031a00720c */ /* 0x000fc40003f86270 */
[----:B------:R-:W-:Y:S01]  /*376d0*/  @!P1 MOV R117, 0x400 ;  /* 0x0000040000759802 */ /* 0x000fe20000000f00 */
[----:B------:R-:W-:Y:S01]  /*376e0*/  @!P0 LDS R216, [R81+0x20] ;  /* 0x0000200051d88984 */ /* 0x000fe20000000800 */
[----:B------:R-:W-:Y:S01]  /*376f0*/  ISETP.GE.AND P0, PT, R148, R3, PT ;  /* 0x000000039400720c */ /* 0x000fe20003f06270 */
[----:B----4-:R-:W-:Y:S01]  /*37700*/  @!P5 HADD2.F32 R23, -RZ, R23.H0_H0 ;  /* 0x20000017ff17d230 */ /* 0x010fe20000004100 */
[----:B------:R-:W-:Y:S01]  /*37710*/  @!P1 LEA R117, R220, R117, 0x18 ;  /* 0x00000075dc759211 */ /* 0x000fe200078ec0ff */
[----:B------:R-:W4:Y:S01]  /*37720*/  @!P6 LDS R115, [R81+0xe4] ;  /* 0x0000e4005173e984 */ /* 0x000f220000000800 */
[----:B0-----:R-:W-:Y:S02]  /*37730*/  @!P3 LEA R145, R212, R145, 0x18 ;  /* 0x00000091d491b211 */ /* 0x001fe400078ec0ff */
[----:B------:R-:W-:Y:S01]  /*37740*/  ISETP.GE.AND P3, PT, R6, R3, PT ;  /* 0x000000030600720c */ /* 0x000fe20003f66270 */
[----:B------:R-:W-:Y:S01]  /*37750*/  @!P5 FFMA R198, R111, R23, R198 ;  /* 0x000000176fc6d223 */ /* 0x000fe200000000c6 */
[----:B------:R-:W-:Y:S01]  /*37760*/  @!P2 MOV R159, 0x400 ;  /* 0x00000400009fa802 */ /* 0x000fe20000000f00 */
[----:B------:R-:W0:Y:S01]  /*37770*/  @!P1 LDS.U16 R23, [R117+0x34a2] ;  /* 0x0034a20075179984 */ /* 0x000e220000000400 */
[----:B------:R-:W-:-:S02]  /*37780*/  @!P4 MOV R157, 0x400 ;  /* 0x00000400009dc802 */ /* 0x000fc40000000f00 */
[----:B------:R-:W-:Y:S01]  /*37790*/  @!P2 LEA R159, R208, R159, 0x18 ;  /* 0x0000009fd09fa211 */ /* 0x000fe200078ec0ff */
[----:B-----5:R-:W-:Y:S01]  /*377a0*/  @!P0 HADD2.F32 R33, -RZ, R33.H0_H0 ;  /* 0x20000021ff218230 */ /* 0x020fe20000004100 */
[----:B------:R-:W-:Y:S02]  /*377b0*/  ISETP.NE.AND P0, PT, R163, RZ, PT ;  /* 0x000000ffa300720c */ /* 0x000fe40003f05270 */
[----:B------:R-:W-:Y:S02]  /*377c0*/  P2R R163, PR, RZ, 0x4 ;  /* 0x00000004ffa37803 */ /* 0x000fe40000000000 */
[----:B------:R-:W-:Y:S01]  /*377d0*/  ISETP.GE.AND P2, PT, R148, R3, PT ;  /* 0x000000039400720c */ /* 0x000fe20003f46270 */
[----:B------:R-:W-:Y:S01]  /*377e0*/  @!P3 HADD2.F32 R202, -RZ, R35.H0_H0 ;  /* 0x20000023ffcab230 */ /* 0x000fe20000004100 */
[----:B---3--:R-:W-:Y:S02]  /*377f0*/  @!P4 LEA R157, R222, R157, 0x18 ;  /* 0x0000009dde9dc211 */ /* 0x008fe400078ec0ff */
[----:B------:R-:W-:-:S02]  /*37800*/  ISETP.NE.AND P5, PT, R155, RZ, PT ;  /* 0x000000ff9b00720c */ /* 0x000fc40003fa5270 */
[----:B------:R-:W-:Y:S01]  /*37810*/  @!P4 LDS R155, [R81+0x28] ;  /* 0x00002800519bc984 */ /* 0x000fe20000000800 */
[----:B------:R-:W-:Y:S01]  /*37820*/  @!P3 FFMA R21, R202, R151, R21 ;  /* 0x00000097ca15b223 */ /* 0x000fe20000000015 */
[-C--:B------:R-:W-:Y:S01]  /*37830*/  ISETP.GE.AND P3, PT, R176, R3.reuse, PT ;  /* 0x00000003b000720c */ /* 0x080fe20003f66270 */
[----:B------:R-:W-:Y:S01]  /*37840*/  @!P0 HADD2.F32 R31, -RZ, R31.H0_H0 ;  /* 0x2000001fff1f8230 */ /* 0x000fe20000004100 */
[----:B------:R3:W-:Y:S01]  /*37850*/  @!P4 LDS.U16 R35, [R157+0x3522] ;  /* 0x003522009d23c984 */ /* 0x0007e20000000400 */
[----:B------:R-:W-:Y:S02]  /*37860*/  ISETP.GE.AND P4, PT, R110, R3, PT ;  /* 0x000000036e00720c */ /* 0x000fe40003f86270 */
[----:B------:R-:W-:Y:S01]  /*37870*/  @!P2 FFMA R200, R33, R127, R200 ;  /* 0x0000007f21c8a223 */ /* 0x000fe200000000c8 */
[-C--:B------:R-:W-:Y:S01]  /*37880*/  ISETP.GE.AND P2, PT, R108, R3.reuse, PT ;  /* 0x000000036c00720c */ /* 0x080fe20003f46270 */
[----:B------:R-:W5:Y:S01]  /*37890*/  @!P1 LDS R151, [R81+0x24] ;  /* 0x0000240051979984 */ /* 0x000f620000000800 */
[----:B------:R-:W-:Y:S01]  /*378a0*/  ISETP.GE.AND P6, PT, R114, R3, PT ;  /* 0x000000037200720c */ /* 0x000fe20003fc6270 */
[----:B------:R-:W-:Y:S01]  /*378b0*/  @!P0 FFMA R200, R143, R31, R200 ;  /* 0x0000001f8fc88223 */ /* 0x000fe200000000c8 */
[----:B------:R-:W-:Y:S01]  /*378c0*/  ISETP.NE.AND P0, PT, R149, RZ, PT ;  /* 0x000000ff9500720c */ /* 0x000fe20003f05270 */
[----:B-1----:R-:W1:Y:S01]  /*378d0*/  @!P5 S2R R206, SR_CgaCtaId ;  /* 0x0000000000ced919 */ /* 0x002e620000008800 */
[----:B---3--:R-:W-:Y:S01]  /*378e0*/  P2R R157, PR, RZ, 0x20 ;  /* 0x00000020ff9d7803 */ /* 0x008fe20000000000 */
[----:B------:R-:W3:Y:S01]  /*378f0*/  @!P3 S2R R208, SR_CgaCtaId ;  /* 0x0000000000d0b919 */ /* 0x000ee20000008800 */
[----:B------:R-:W-:-:S05]  /*37900*/  ISETP.GE.AND P3, PT, R182, R3, PT ;  /* 0x00000003b600720c */ /* 0x000fca0003f66270 */
[----:B------:R-:W3:Y:S01]  /*37910*/  @!P2 S2R R212, SR_CgaCtaId ;  /* 0x0000000000d4a919 */ /* 0x000ee20000008800 */
[-C--:B------:R-:W-:Y:S02]  /*37920*/  ISETP.GE.AND P2, PT, R8, R3.reuse, PT ;  /* 0x000000030800720c */ /* 0x080fe40003f46270 */
[----:B------:R-:W-:Y:S01]  /*37930*/  @!P6 MOV R33, 0x400 ;  /* 0x000004000021e802 */ /* 0x000fe20000000f00 */
[----:B------:R-:W3:Y:S01]  /*37940*/  @!P4 S2R R218, SR_CgaCtaId ;  /* 0x0000000000dac919 */ /* 0x000ee20000008800 */
[-C--:B------:R-:W-:Y:S01]  /*37950*/  ISETP.GE.AND P4, PT, R18, R3.reuse, PT ;  /* 0x000000031200720c */ /* 0x080fe20003f86270 */
[----:B------:R-:W3:Y:S02]  /*37960*/  @!P6 S2R R224, SR_CgaCtaId ;  /* 0x0000000000e0e919 */ /* 0x000ee40000008800 */
[----:B--2---:R-:W-:Y:S01]  /*37970*/  @!P3 HADD2.F32 R29, -RZ, R29.H0_H0 ;  /* 0x2000001dff1db230 */ /* 0x004fe20000004100 */
[----:B------:R-:W2:Y:S01]  /*37980*/  @!P0 S2R R210, SR_CgaCtaId ;  /* 0x0000000000d28919 */ /* 0x000ea20000008800 */
[----:B------:R-:W-:-:S04]  /*37990*/  ISETP.GE.AND P0, PT, R142, R3, PT ;  /* 0x000000038e00720c */ /* 0x000fc80003f06270 */
[----:B------:R-:W-:Y:S02]  /*379a0*/  @!P2 HADD2.F32 R202, -RZ, R107.H0_H0 ;  /* 0x2000006bffcaa230 */ /* 0x000fe40000004100 */
[----:B----4-:R-:W-:Y:S01]  /*379b0*/  @!P3 FFMA R198, R29, R115, R198 ;  /* 0x000000731dc6b223 */ /* 0x010fe200000000c6 */
[----:B------:R-:W-:Y:S01]  /*379c0*/  @!P5 MOV R29, 0x400 ;  /* 0x00000400001dd802 */ /* 0x000fe20000000f00 */
[----:B------:R-:W-:Y:S01]  /*379d0*/  @!P6 LDS R214, [R81+0x30] ;  /* 0x0000300051d6e984 */ /* 0x000fe20000000800 */
[----:B------:R-:W-:Y:S02]  /*379e0*/  @!P4 HADD2.F32 R204, -RZ, R109.H0_H0 ;  /* 0x2000006dffccc230 */ /* 0x000fe40000004100 */
[----:B------:R-:W-:Y:S01]  /*379f0*/  @!P2 FFMA R21, R202, R153, R21 ;  /* 0x00000099ca15a223 */ /* 0x000fe20000000015 */
[----:B------:R-:W-:Y:S01]  /*37a00*/  ISETP.NE.AND P2, PT, R163, RZ, PT ;  /* 0x000000ffa300720c */ /* 0x000fe20003f45270 */
[----:B0-----:R-:W-:Y:S01]  /*37a10*/  @!P1 HADD2.F32 R202, -RZ, R23.H0_H0 ;  /* 0x20000017ffca9230 */ /* 0x001fe20000004100 */
[----:B------:R-:W-:Y:S01]  /*37a20*/  ISETP.NE.AND P3, PT, R165, RZ, PT ;  /* 0x000000ffa500720c */ /* 0x000fe20003f65270 */
[----:B------:R-:W-:Y:S01]  /*37a30*/  @!P4 FFMA R21, R216, R204, R21 ;  /* 0x000000ccd815c223 */ /* 0x000fe20000000015 */
[----:B------:R-:W-:-:S02]  /*37a40*/  ISETP.NE.AND P4, PT, R167, RZ, PT ;  /* 0x000000ffa700720c */ /* 0x000fc40003f85270 */
[----:B-1----:R-:W-:Y:S01]  /*37a50*/  @!P5 LEA R206, R206, R29, 0x18 ;  /* 0x0000001dceced211 */ /* 0x002fe200078ec0ff */
[----:B------:R-:W0:Y:S01]  /*37a60*/  @!P0 S2R R204, SR_CgaCtaId ;  /* 0x0000000000cc8919 */ /* 0x000e220000008800 */
[----:B------:R-:W-:Y:S01]  /*37a70*/  P2R R149, PR, RZ, 0x10 ;  /* 0x00000010ff957803 */ /* 0x000fe20000000000 */
[----:B-----5:R-:W-:Y:S01]  /*37a80*/  @!P1 FFMA R21, R202, R151, R21 ;  /* 0x00000097ca159223 */ /* 0x020fe20000000015 */
[----:B------:R-:W-:Y:S02]  /*37a90*/  P2R R153, PR, RZ, 0x4 ;  /* 0x00000004ff997803 */ /* 0x000fe40000000000 */
[-C--:B------:R-:W-:Y:S01]  /*37aa0*/  ISETP.GE.AND P5, PT, R110, R3.reuse, PT ;  /* 0x000000036e00720c */ /* 0x080fe20003fa6270 */
[----:B------:R-:W-:Y:S01]  /*37ab0*/  @!P2 LDS.U16 R107, [R159+0x35a2] ;  /* 0x0035a2009f6ba984 */ /* 0x000fe20000000400 */
[----:B------:R-:W-:Y:S02]  /*37ac0*/  ISETP.NE.AND P1, PT, R119, RZ, PT ;  /* 0x000000ff7700720c */ /* 0x000fe40003f25270 */
[----:B------:R-:W-:Y:S01]  /*37ad0*/  ISETP.GE.AND P0, PT, R112, R3, PT ;  /* 0x000000037000720c */ /* 0x000fe20003f06270 */
[----:B------:R1:W-:Y:S01]  /*37ae0*/  @!P4 LDS.U16 R31, [R123+0x4d1e] ;  /* 0x004d1e007b1fc984 */ /* 0x0003e20000000400 */
[----:B---3--:R-:W-:-:S03]  /*37af0*/  @!P6 LEA R224, R224, R33, 0x18 ;  /* 0x00000021e0e0e211 */ /* 0x008fc600078ec0ff */
[----:B------:R-:W-:Y:S01]  /*37b00*/  @!P4 LDS R117, [R81+0xe8] ;  /* 0x0000e8005175c984 */ /* 0x000fe20000000800 */
[----:B------:R-:W-:-:S03]  /*37b10*/  ISETP.GE.AND P4, PT, R34, R3, PT ;  /* 0x000000032200720c */ /* 0x000fc60003f86270 */
[----:B------:R-:W-:Y:S01]  /*37b20*/  @!P2 LDS R143, [R81+0x2c] ;  /* 0x00002c00518fa984 */ /* 0x000fe20000000800 */
[----:B------:R-:W-:Y:S02]  /*37b30*/  ISETP.GE.AND P2, PT, R108, R3, PT ;  /* 0x000000036c00720c */ /* 0x000fe40003f46270 */
[----:B------:R-:W-:Y:S01]  /*37b40*/  @!P5 MOV R115, 0x400 ;  /* 0x000004000073d802 */ /* 0x000fe20000000f00 */
[----:B------:R-:W-:Y:S01]  /*37b50*/  @!P6 LDS.U16 R109, [R224+0x3622] ;  /* 0x00362200e06de984 */ /* 0x000fe20000000400 */
[----:B-1----:R-:W-:Y:S02]  /*37b60*/  P2R R123, PR, RZ, 0x1 ;  /* 0x00000001ff7b7803 */ /* 0x002fe40000000000 */
[----:B------:R-:W-:Y:S01]  /*37b70*/  @!P5 LEA R115, R218, R115, 0x18 ;  /* 0x00000073da73d211 */ /* 0x000fe200078ec0ff */
[----:B------:R-:W1:Y:S02]  /*37b80*/  @!P3 LDS.U16 R33, [R145+0x42a0] ;  /* 0x0042a0009121b984 */ /* 0x000e640000000400 */
[----:B------:R-:W3:Y:S01]  /*37b90*/  @!P4 S2R R220, SR_CgaCtaId ;  /* 0x0000000000dcc919 */ /* 0x000ee20000008800 */
[----:B------:R-:W-:-:S03]  /*37ba0*/  ISETP.GE.AND P4, PT, R176, R3, PT ;  /* 0x00000003b000720c */ /* 0x000fc60003f86270 */
[----:B------:R-:W-:Y:S01]  /*37bb0*/  @!P2 MOV R111, 0x400 ;  /* 0x00000400006fa802 */ /* 0x000fe20000000f00 */
[----:B------:R-:W-:Y:S03]  /*37bc0*/  @!P2 LDS R119, [R81+0x34] ;  /* 0x000034005177a984 */ /* 0x000fe60000000800 */
[----:B------:R-:W-:Y:S01]  /*37bd0*/  @!P2 LEA R111, R212, R111, 0x18 ;  /* 0x0000006fd46fa211 */ /* 0x000fe200078ec0ff */
[----:B------:R-:W4:Y:S01]  /*37be0*/  @!P3 LDS R127, [R81+0x94] ;  /* 0x00009400517fb984 */ /* 0x000f220000000800 */
[----:B------:R-:W5:Y:S01]  /*37bf0*/  @!P0 S2R R216, SR_CgaCtaId ;  /* 0x0000000000d88919 */ /* 0x000f620000008800 */
[----:B------:R-:W-:-:S03]  /*37c00*/  LOP3.LUT P0, RZ, R113, 0x1000, RZ, 0xc0, !PT ;  /* 0x0000100071ff7812 */ /* 0x000fc6000780c0ff */
[----:B------:R-:W-:Y:S01]  /*37c10*/  @!P4 MOV R29, 0x400 ;  /* 0x00000400001dc802 */ /* 0x000fe20000000f00 */
[----:B------:R-:W3:Y:S01]  /*37c20*/  @!P2 LDS.U16 R111, [R111+0x36a2] ;  /* 0x0036a2006f6fa984 */ /* 0x000ee20000000400 */
[----:B------:R-:W-:Y:S02]  /*37c30*/  ISETP.GE.AND P2, PT, R142, R3, PT ;  /* 0x000000038e00720c */ /* 0x000fe40003f46270 */
[----:B------:R-:W-:Y:S01]  /*37c40*/  @!P4 LEA R29, R208, R29, 0x18 ;  /* 0x0000001dd01dc211 */ /* 0x000fe200078ec0ff */
[----:B------:R-:W3:Y:S01]  /*37c50*/  @!P1 S2R R212, SR_CgaCtaId ;  /* 0x0000000000d49919 */ /* 0x000ee20000008800 */
[----:B------:R-:W-:Y:S01]  /*37c60*/  ISETP.GE.AND P4, PT, R26, R3, PT ;  /* 0x000000031a00720c */ /* 0x000fe20003f86270 */
[----:B------:R-:W3:Y:S03]  /*37c70*/  @!P5 LDS.U16 R115, [R115+0x3722] ;  /* 0x003722007373d984 */ /* 0x000ee60000000400 */
[----:B------:R-:W-:-:S04]  /*37c80*/  @!P0 MOV R23, 0x400 ;  /* 0x0000040000178802 */ /* 0x000fc80000000f00 */
[----:B--2---:R-:W-:Y:S02]  /*37c90*/  @!P0 LEA R23, R210, R23, 0x18 ;  /* 0x00000017d2178211 */ /* 0x004fe400078ec0ff */
[----:B------:R-:W-:-:S03]  /*37ca0*/  ISETP.NE.AND P0, PT, R123, RZ, PT ;  /* 0x000000ff7b00720c */ /* 0x000fc60003f05270 */
[----:B------:R-:W-:Y:S01]  /*37cb0*/  @!P4 HADD2.F32 R202, -RZ, R35.H0_H0 ;  /* 0x20000023ffcac230 */ /* 0x000fe20000004100 */
[----:B------:R-:W-:Y:S01]  /*37cc0*/  @!P2 MOV R35, 0x400 ;  /* 0x000004000023a802 */ /* 0x000fe20000000f00 */
[----:B------:R-:W2:Y:S01]  /*37cd0*/  @!P5 LDS R123, [R81+0x38] ;  /* 0x00003800517bd984 */ /* 0x000ea20000000800 */
[----:B-1----:R-:W-:Y:S01]  /*37ce0*/  @!P3 HADD2.F32 R33, -RZ, R33.H0_H0 ;  /* 0x20000021ff21b230 */ /* 0x002fe20000004100 */
[----:B------:R-:W-:Y:S01]  /*37cf0*/  ISETP.GE.AND P5, PT, R34, R3, PT ;  /* 0x000000032200720c */ /* 0x000fe20003fa6270 */
[----:B------:R-:W-:Y:S01]  /*37d00*/  @!P4 FFMA R21, R202, R155, R21 ;  /* 0x0000009bca15c223 */ /* 0x000fe20000000015 */
[----:B------:R-:W-:Y:S02]  /*37d10*/  ISETP.GE.AND P4, PT, R106, R3, PT ;  /* 0x000000036a00720c */ /* 0x000fe40003f86270 */
[----:B0-----:R-:W-:Y:S01]  /*37d20*/  @!P2 LEA R35, R204, R35, 0x18 ;  /* 0x00000023cc23a211 */ /* 0x001fe200078ec0ff */
[----:B------:R-:W-:Y:S01]  /*37d30*/  @!P6 HADD2.F32 R204, -RZ, R109.H0_H0 ;  /* 0x2000006dffcce230 */ /* 0x000fe20000004100 */
[----:B------:R-:W-:-:S02]  /*37d40*/  ISETP.NE.AND P2, PT, R153, RZ, PT ;  /* 0x000000ff9900720c */ /* 0x000fc40003f45270 */
[----:B------:R-:W-:Y:S01]  /*37d50*/  @!P0 MOV R145, 0x400 ;  /* 0x0000040000918802 */ /* 0x000fe20000000f00 */
[----:B----4-:R-:W-:Y:S01]  /*37d60*/  @!P3 FFMA R200, R33, R127, R200 ;  /* 0x0000007f21c8b223 */ /* 0x010fe200000000c8 */
[----:B------:R-:W-:Y:S02]  /*37d70*/  ISETP.NE.AND P3, PT, R139, RZ, PT ;  /* 0x000000ff8b00720c */ /* 0x000fe40003f65270 */
[----:B-----5:R-:W-:Y:S01]  /*37d80*/  @!P0 LEA R145, R216, R145, 0x18 ;  /* 0x00000091d8918211 */ /* 0x020fe200078ec0ff */
[----:B------:R-:W-:Y:S01]  /*37d90*/  @!P0 LDS R139, [R81+0x3c] ;  /* 0x00003c00518b8984 */ /* 0x000fe20000000800 */
[----:B------:R-:W-:Y:S02]  /*37da0*/  @!P1 MOV R33, 0x400 ;  /* 0x0000040000219802 */ /* 0x000fe40000000f00 */
[----:B------:R-:W-:Y:S01]  /*37db0*/  P2R R151, PR, RZ, 0x1 ;  /* 0x00000001ff977803 */ /* 0x000fe20000000000 */
[----:B------:R-:W0:Y:S01]  /*37dc0*/  @!P4 S2R R218, SR_CgaCtaId ;  /* 0x0000000000dac919 */ /* 0x000e220000008800 */
[----:B------:R-:W-:Y:S01]  /*37dd0*/  ISETP.NE.AND P4, PT, R149, RZ, PT ;  /* 0x000000ff9500720c */ /* 0x000fe20003f85270 */
[----:B------:R-:W-:Y:S01]  /*37de0*/  @!P2 HADD2.F32 R202, -RZ, R107.H0_H0 ;  /* 0x2000006bffcaa230 */ /* 0x000fe20000004100 */
[----:B------:R-:W-:Y:S01]  /*37df0*/  @!P5 MOV R149, 0x400 ;  /* 0x000004000095d802 */ /* 0x000fe20000000f00 */
[----:B------:R-:W-:Y:S01]  /*37e00*/  @!P0 LDS.U16 R109, [R145+0x37a2] ;  /* 0x0037a200916d8984 */ /* 0x000fe20000000400 */
[----:B---3--:R-:W-:-:S02]  /*37e10*/  @!P1 LEA R107, R212, R33, 0x18 ;  /* 0x00000021d46b9211 */ /* 0x008fc400078ec0ff */
[----:B------:R-:W-:Y:S01]  /*37e20*/  @!P2 FFMA R21, R202, R143, R21 ;  /* 0x0000008fca15a223 */ /* 0x000fe20000000015 */
[----:B------:R-:W-:Y:S01]  /*37e30*/  ISETP.NE.AND P2, PT, R161, RZ, PT ;  /* 0x000000ffa100720c */ /* 0x000fe20003f45270 */
[----:B------:R-:W-:Y:S01]  /*37e40*/  @!P5 LDS R212, [R81+0x40] ;  /* 0x0000400051d4d984 */ /* 0x000fe20000000800 */
[----:B------:R-:W-:Y:S01]  /*37e50*/  @!P5 LEA R149, R220, R149, 0x18 ;  /* 0x00000095dc95d211 */ /* 0x000fe200078ec0ff */
[----:B------:R-:W-:Y:S01]  /*37e60*/  @!P6 FFMA R21, R214, R204, R21 ;  /* 0x000000ccd615e223 */ /* 0x000fe20000000015 */
[----:B------:R-:W-:Y:S01]  /*37e70*/  ISETP.NE.AND P6, PT, R135, RZ, PT ;  /* 0x000000ff8700720c */ /* 0x000fe20003fc5270 */
[----:B------:R-:W1:Y:S01]  /*37e80*/  @!P3 S2R R220, SR_CgaCtaId ;  /* 0x0000000000dcb919 */ /* 0x000e620000008800 */
[----:B------:R-:W-:Y:S01]  /*37e90*/  @!P4 HADD2.F32 R31, -RZ, R31.H0_H0 ;  /* 0x2000001fff1fc230 */ /* 0x000fe20000004100 */
[----:B------:R-:W-:Y:S01]  /*37ea0*/  LOP3.LUT P0, RZ, R113, 0x800, RZ, 0xc0, !PT ;  /* 0x0000080071ff7812 */ /* 0x000fe2000780c0ff */
[----:B------:R-:W-:Y:S01]  /*37eb0*/  @!P1 LDS.U16 R107, [R107+0x43a0] ;  /* 0x0043a0006b6b9984 */ /* 0x000fe20000000400 */
[----:B------:R-:W-:-:S02]  /*37ec0*/  P2R R153, PR, RZ, 0x2 ;  /* 0x00000002ff997803 */ /* 0x000fc40000000000 */
[----:B------:R-:W-:Y:S01]  /*37ed0*/  @!P4 FFMA R198, R31, R117, R198 ;  /* 0x000000751fc6c223 */ /* 0x000fe200000000c6 */
[----:B------:R-:W-:Y:S01]  /*37ee0*/  ISETP.NE.AND P4, PT, R147, RZ, PT ;  /* 0x000000ff9300720c */ /* 0x000fe20003f85270 */
[----:B------:R-:W-:Y:S04]  /*37ef0*/  @!P2 LDS R117, [R81+0xec] ;  /* 0x0000ec005175a984 */ /* 0x000fe80000000800 */
[----:B------:R3:W-:Y:S01]  /*37f00*/  @!P2 LDS.U16 R31, [R27+0x4d9e] ;  /* 0x004d9e001b1fa984 */ /* 0x0007e20000000400 */
[----:B------:R-:W-:Y:S01]  /*37f10*/  ISETP.NE.AND P2, PT, R121, RZ, PT ;  /* 0x000000ff7900720c */ /* 0x000fe20003f45270 */
[----:B------:R-:W4:Y:S03]  /*37f20*/  @!P6 S2R R214, SR_CgaCtaId ;  /* 0x0000000000d6e919 */ /* 0x000f260000008800 */
[----:B------:R-:W-:-:S03]  /*37f30*/  P2R R127, PR, RZ, 0x4 ;  /* 0x00000004ff7f7803 */ /* 0x000fc60000000000 */
[----:B------:R-:W5:Y:S01]  /*37f40*/  @!P4 S2R R208, SR_CgaCtaId ;  /* 0x0000000000d0c919 */ /* 0x000f620000008800 */
[-C--:B------:R-:W-:Y:S02]  /*37f50*/  ISETP.GE.AND P4, PT, R140, R3.reuse, PT ;  /* 0x000000038c00720c */ /* 0x080fe40003f86270 */
[----:B---3--:R-:W-:Y:S02]  /*37f60*/  P2R R27, PR, RZ, 0x40 ;  /* 0x00000040ff1b7803 */ /* 0x008fe40000000000 */
[----:B------:R-:W-:Y:S01]  /*37f70*/  P2R R135, PR, RZ, 0x10 ;  /* 0x00000010ff877803 */ /* 0x000fe20000000000 */
[----:B------:R-:W3:Y:S01]  /*37f80*/  @!P2 S2R R210, SR_CgaCtaId ;  /* 0x0000000000d2a919 */ /* 0x000ee20000008800 */
[-C--:B------:R-:W-:Y:S02]  /*37f90*/  ISETP.GE.AND P6, PT, R108, R3.reuse, PT ;  /* 0x000000036c00720c */ /* 0x080fe40003fc6270 */
[----:B------:R-:W-:-:S05]  /*37fa0*/  ISETP.GE.AND P2, PT, R106, R3, PT ;  /* 0x000000036a00720c */ /* 0x000fca0003f46270 */
[----:B------:R-:W3:Y:S01]  /*37fb0*/  @!P4 S2R R204, SR_CgaCtaId ;  /* 0x0000000000ccc919 */ /* 0x000ee20000008800 */
[----:B------:R-:W-:-:S05]  /*37fc0*/  ISETP.GE.AND P4, PT, R142, R3, PT ;  /* 0x000000038e00720c */ /* 0x000fca0003f86270 */
[----:B------:R-:W-:Y:S02]  /*37fd0*/  @!P6 HADD2.F32 R202, -RZ, R111.H0_H0 ;  /* 0x2000006fffcae230 */ /* 0x000fe40000004100 */
[----:B------:R2:W-:Y:S01]  /*37fe0*/  @!P5 LDS.U16 R111, [R149+0x3822] ;  /* 0x00382200956fd984 */ /* 0x0005e20000000400 */
[----:B------:R-:W-:Y:S02]  /*37ff0*/  ISETP.NE.AND P5, PT, R157, RZ, PT ;  /* 0x000000ff9d00720c */ /* 0x000fe40003fa5270 */
[----:B------:R-:W-:Y:S01]  /*38000*/  @!P2 MOV R33, 0x400 ;  /* 0x000004000021a802 */ /* 0x000fe20000000f00 */
[----:B------:R-:W-:Y:S01]  /*38010*/  @!P6 FFMA R21, R202, R119, R21 ;  /* 0x00000077ca15e223 */ /* 0x000fe20000000015 */
[----:B------:R-:W-:Y:S01]  /*38020*/  P2R R155, PR, RZ, 0x20 ;  /* 0x00000020ff9b7803 */ /* 0x000fe20000000000 */
[----:B------:R-:W3:Y:S01]  /*38030*/  @!P4 LDS.U16 R35, [R35+0x4320] ;  /* 0x004320002323c984 */ /* 0x000ee20000000400 */
[----:B0-----:R-:W-:Y:S02]  /*38040*/  @!P2 LEA R218, R218, R33, 0x18 ;  /* 0x00000021dadaa211 */ /* 0x001fe400078ec0ff */
[----:B--2---:R-:W-:Y:S01]  /*38050*/  @!P3 MOV R149, 0x400 ;  /* 0x000004000095b802 */ /* 0x004fe20000000f00 */
[----:B------:R-:W0:Y:S01]  /*38060*/  @!P4 LDS R121, [R81+0x98] ;  /* 0x000098005179c984 */ /* 0x000e220000000800 */
[----:B------:R-:W-:-:S02]  /*38070*/  ISETP.GE.AND P4, PT, R116, R3, PT ;  /* 0x000000037400720c */ /* 0x000fc40003f86270 */
[----:B------:R-:W-:Y:S01]  /*38080*/  ISETP.NE.AND P6, PT, R27, RZ, PT ;  /* 0x000000ff1b00720c */ /* 0x000fe20003fc5270 */
[----:B------:R-:W2:Y:S01]  /*38090*/  @!P5 LDS.U16 R33, [R206+0x4e1e] ;  /* 0x004e1e00ce21d984 */ /* 0x000ea20000000400 */
[----:B------:R-:W-:Y:S02]  /*380a0*/  @!P0 MOV R27, 0x400 ;  /* 0x00000400001b8802 */ /* 0x000fe40000000f00 */
[----:B-1----:R-:W-:Y:S01]  /*380b0*/  @!P3 LEA R149, R220, R149, 0x18 ;  /* 0x00000095dc95b211 */ /* 0x002fe200078ec0ff */
[----:B------:R-:W1:Y:S01]  /*380c0*/  @!P5 LDS R119, [R81+0xf0] ;  /* 0x0000f0005177d984 */ /* 0x000e620000000800 */
[-C--:B------:R-:W-:Y:S02]  /*380d0*/  ISETP.GE.AND P5, PT, R106, R3.reuse, PT ;  /* 0x000000036a00720c */ /* 0x080fe40003fa6270 */
[----:B------:R-:W-:Y:S02]  /*380e0*/  ISETP.GE.AND P3, PT, R138, R3, PT ;  /* 0x000000038a00720c */ /* 0x000fe40003f66270 */
[----:B-----5:R-:W-:Y:S01]  /*380f0*/  @!P0 LEA R27, R208, R27, 0x18 ;  /* 0x0000001bd01b8211 */ /* 0x020fe200078ec0ff */
[----:B------:R-:W5:Y:S01]  /*38100*/  @!P4 S2R R216, SR_CgaCtaId ;  /* 0x0000000000d8c919 */ /* 0x000f620000008800 */
[----:B------:R-:W-:-:S02]  /*38110*/  ISETP.GE.AND P4, PT, R110, R3, PT ;  /* 0x000000036e00720c */ /* 0x000fc40003f86270 */
[----:B------:R-:W-:Y:S02]  /*38120*/  ISETP.GE.AND P0, PT, R116, R3, PT ;  /* 0x000000037400720c */ /* 0x000fe40003f06270 */
[----:B------:R-:W-:-:S03]  /*38130*/  @!P6 MOV R145, 0x400 ;  /* 0x000004000091e802 */ /* 0x000fc60000000f00 */
[----:B------:R-:W-:Y:S01]  /*38140*/  @!P5 LDS R143, [R81+0x44] ;  /* 0x00004400518fd984 */ /* 0x000fe20000000800 */
[----:B------:R-:W-:Y:S02]  /*38150*/  ISETP.GE.AND P5, PT, R142, R3, PT ;  /* 0x000000038e00720c */ /* 0x000fe40003fa6270 */
[----:B----4-:R-:W-:-:S03]  /*38160*/  @!P6 LEA R145, R214, R145, 0x18 ;  /* 0x00000091d691e211 */ /* 0x010fc600078ec0ff */
[----:B------:R-:W-:Y:S02]  /*38170*/  @!P4 HADD2.F32 R202, -RZ, R115.H0_H0 ;  /* 0x20000073ffcac230 */ /* 0x000fe40000004100 */
[----:B------:R-:W-:Y:S01]  /*38180*/  @!P2 LDS.U16 R115, [R218+0x38a2] ;  /* 0x0038a200da73a984 */ /* 0x000fe20000000400 */
[----:B------:R-:W-:Y:S02]  /*38190*/  ISETP.NE.AND P2, PT, R127, RZ, PT ;  /* 0x000000ff7f00720c */ /* 0x000fe40003f45270 */
[----:B------:R-:W-:Y:S01]  /*381a0*/  @!P4 FFMA R21, R202, R123, R21 ;  /* 0x0000007bca15c223 */ /* 0x000fe20000000015 */
[----:B------:R-:W-:Y:S01]  /*381b0*/  ISETP.NE.AND P4, PT, R135, RZ, PT ;  /* 0x000000ff8700720c */ /* 0x000fe20003f85270 */
[----:B------:R-:W4:Y:S01]  /*381c0*/  @!P1 LDS R123, [R81+0x9c] ;  /* 0x00009c00517b9984 */ /* 0x000f220000000800 */
[----:B------:R-:W-:Y:S01]  /*381d0*/  ISETP.GE.AND P1, PT, R174, R3, PT ;  /* 0x00000003ae00720c */ /* 0x000fe20003f26270 */
[----:B---3--:R-:W-:Y:S01]  /*381e0*/  @!P5 HADD2.F32 R35, -RZ, R35.H0_H0 ;  /* 0x20000023ff23d230 */ /* 0x008fe20000004100 */
[----:B------:R-:W-:-:S04]  /*381f0*/  @!P0 MOV R147, 0x400 ;  /* 0x0000040000938802 */ /* 0x000fc80000000f00 */
[----:B0-----:R-:W-:Y:S01]  /*38200*/  @!P5 FFMA R200, R35, R121, R200 ;  /* 0x0000007923c8d223 */ /* 0x001fe200000000c8 */
[----:B------:R-:W-:Y:S01]  /*38210*/  ISETP.NE.AND P5, PT, R155, RZ, PT ;  /* 0x000000ff9b00720c */ /* 0x000fe20003fa5270 */
[----:B------:R-:W-:Y:S01]  /*38220*/  @!P6 LDS.U16 R35, [R145+0x3922] ;  /* 0x003922009123e984 */ /* 0x000fe20000000400 */
[----:B------:R-:W-:Y:S02]  /*38230*/  @!P2 MOV R135, 0x400 ;  /* 0x000004000087a802 */ /* 0x000fe40000000f00 */
[----:B------:R-:W-:Y:S02]  /*38240*/  @!P4 MOV R127, 0x400 ;  /* 0x00000400007fc802 */ /* 0x000fe40000000f00 */
[----:B-----5:R-:W-:Y:S01]  /*38250*/  @!P0 LEA R147, R216, R147, 0x18 ;  /* 0x00000093d8938211 */ /* 0x020fe200078ec0ff */
[----:B------:R-:W-:Y:S01]  /*38260*/  @!P1 HADD2.F32 R31, -RZ, R31.H0_H0 ;  /* 0x2000001fff1f9230 */ /* 0x000fe20000004100 */
[----:B------:R-:W-:Y:S02]  /*38270*/  @!P4 LEA R127, R204, R127, 0x18 ;  /* 0x0000007fcc7fc211 */ /* 0x000fe400078ec0ff */
[----:B------:R-:W0:Y:S01]  /*38280*/  @!P3 S2R R204, SR_CgaCtaId ;  /* 0x0000000000ccb919 */ /* 0x000e220000008800 */
[----:B------:R-:W-:Y:S01]  /*38290*/  ISETP.NE.AND P3, PT, R125, RZ, PT ;  /* 0x000000ff7d00720c */ /* 0x000fe20003f65270 */
[----:B------:R-:W-:Y:S01]  /*382a0*/  @!P1 FFMA R198, R31, R117, R198 ;  /* 0x000000751fc69223 */ /* 0x000fe200000000c6 */
[----:B------:R-:W-:Y:S01]  /*382b0*/  ISETP.NE.AND P0, PT, R151, RZ, PT ;  /* 0x000000ff9700720c */ /* 0x000fe20003f05270 */
[----:B------:R3:W-:Y:S01]  /*382c0*/  @!P4 LDS.U16 R31, [R127+0x4420] ;  /* 0x004420007f1fc984 */ /* 0x0007e20000000400 */
[----:B------:R-:W-:Y:S01]  /*382d0*/  P2R R121, PR, RZ, 0x8 ;  /* 0x00000008ff797803 */ /* 0x000fe20000000000 */
[----:B--2---:R-:W-:Y:S01]  /*382e0*/  @!P5 HADD2.F32 R33, -RZ, R33.H0_H0 ;  /* 0x20000021ff21d230 */ /* 0x004fe20000004100 */
[----:B------:R-:W-:Y:S01]  /*382f0*/  P2R R125, PR, RZ, 0x40 ;  /* 0x00000040ff7d7803 */ /* 0x000fe20000000000 */
[----:B------:R-:W-:Y:S01]  /*38300*/  @!P4 LDS R117, [R81+0xa0] ;  /* 0x0000a0005175c984 */ /* 0x000fe20000000800 */
[----:B------:R-:W-:-:S02]  /*38310*/  ISETP.NE.AND P4, PT, R129, RZ, PT ;  /* 0x000000ff8100720c */ /* 0x000fc40003f85270 */
[----:B------:R-:W-:Y:S01]  /*38320*/  @!P2 LEA R135, R210, R135, 0x18 ;  /* 0x00000087d287a211 */ /* 0x000fe200078ec0ff */
[----:B------:R-:W-:Y:S01]  /*38330*/  @!P6 LDS R129, [R81+0x48] ;  /* 0x000048005181e984 */ /* 0x000fe20000000800 */
[----:B------:R-:W-:Y:S01]  /*38340*/  ISETP.GE.AND P6, PT, R30, R3, PT ;  /* 0x000000031e00720c */ /* 0x000fe20003fc6270 */
[----:B-1----:R-:W-:Y:S01]  /*38350*/  @!P5 FFMA R198, R119, R33, R198 ;  /* 0x0000002177c6d223 */ /* 0x002fe200000000c6 */
[----:B------:R-:W-:Y:S01]  /*38360*/  ISETP.NE.AND P1, PT, R153, RZ, PT ;  /* 0x000000ff9900720c */ /* 0x000fe20003f25270 */
[----:B------:R-:W1:Y:S01]  /*38370*/  @!P3 S2R R206, SR_CgaCtaId ;  /* 0x0000000000ceb919 */ /* 0x000e620000008800 */
[----:B------:R-:W-:Y:S01]  /*38380*/  ISETP.GE.AND P3, PT, R34, R3, PT ;  /* 0x000000032200720c */ /* 0x000fe20003f66270 */
[----:B------:R-:W-:Y:S01]  /*38390*/  @!P0 HADD2.F32 R202, -RZ, R109.H0_H0 ;  /* 0x2000006dffca8230 */ /* 0x000fe20000004100 */
[----:B------:R-:W-:Y:S01]  /*383a0*/  ISETP.NE.AND P5, PT, R141, RZ, PT ;  /* 0x000000ff8d00720c */ /* 0x000fe20003fa5270 */
[----:B------:R2:W5:Y:S01]  /*383b0*/  @!P2 LDS.U16 R33, [R135+0x44a0] ;  /* 0x0044a0008721a984 */ /* 0x0005620000000400 */
[----:B---3--:R-:W-:-:S02]  /*383c0*/  P2R R127, PR, RZ, 0x2 ;  /* 0x00000002ff7f7803 */ /* 0x008fc40000000000 */
[----:B------:R-:W-:Y:S01]  /*383d0*/  @!P0 FFMA R21, R202, R139, R21 ;  /* 0x0000008bca158223 */ /* 0x000fe20000000015 */
[----:B------:R-:W3:Y:S01]  /*383e0*/  @!P4 S2R R208, SR_CgaCtaId ;  /* 0x0000000000d0c919 */ /* 0x000ee20000008800 */
[----:B------:R-:W-:Y:S02]  /*383f0*/  P2R R139, PR, RZ, 0x10 ;  /* 0x00000010ff8b7803 */ /* 0x000fe40000000000 */
[----:B------:R-:W-:Y:S01]  /*38400*/  LOP3.LUT P4, RZ, R113, 0x1000, RZ, 0xc0, !PT ;  /* 0x0000100071ff7812 */ /* 0x000fe2000788c0ff */
[----:B------:R-:W3:Y:S01]  /*38410*/  @!P6 S2R R210, SR_CgaCtaId ;  /* 0x0000000000d2e919 */ /* 0x000ee20000008800 */
[----:B------:R-:W-:Y:S01]  /*38420*/  ISETP.NE.AND P0, PT, R137, RZ, PT ;  /* 0x000000ff8900720c */ /* 0x000fe20003f05270 */
[----:B------:R-:W-:Y:S01]  /*38430*/  @!P3 HADD2.F32 R202, -RZ, R111.H0_H0 ;  /* 0x2000006fffcab230 */ /* 0x000fe20000004100 */
[-C--:B------:R-:W-:Y:S01]  /*38440*/  ISETP.GE.AND P6, PT, R106, R3.reuse, PT ;  /* 0x000000036a00720c */ /* 0x080fe20003fc6270 */
[----:B------:R-:W-:Y:S01]  /*38450*/  @!P1 HADD2.F32 R107, -RZ, R107.H0_H0 ;  /* 0x2000006bff6b9230 */ /* 0x000fe20000004100 */
[----:B------:R-:W3:Y:S02]  /*38460*/  @!P2 LDS R119, [R81+0xa4] ;  /* 0x0000a4005177a984 */ /* 0x000ee40000000800 */
[----:B------:R-:W-:Y:S01]  /*38470*/  @!P3 FFMA R21, R212, R202, R21 ;  /* 0x000000cad415b223 */ /* 0x000fe20000000015 */
[----:B------:R-:W-:Y:S01]  /*38480*/  ISETP.GE.AND P3, PT, R116, R3, PT ;  /* 0x000000037400720c */ /* 0x000fe20003f66270 */
[----:B----4-:R-:W-:Y:S01]  /*38490*/  @!P1 FFMA R200, R107, R123, R200 ;  /* 0x0000007b6bc89223 */ /* 0x010fe200000000c8 */
[----:B------:R-:W-:Y:S01]  /*384a0*/  ISETP.GE.AND P1, PT, R172, R3, PT ;  /* 0x00000003ac00720c */ /* 0x000fe20003f26270 */
[----:B------:R-:W4:Y:S03]  /*384b0*/  @!P5 S2R R218, SR_CgaCtaId ;  /* 0x0000000000dad919 */ /* 0x000f260000008800 */
[----:B--2---:R-:W-:Y:S01]  /*384c0*/  @!P0 MOV R135, 0x400 ;  /* 0x0000040000878802 */ /* 0x004fe20000000f00 */
[----:B------:R-:W-:Y:S01]  /*384d0*/  @!P4 LDS R111, [R81+0xf8] ;  /* 0x0000f800516fc984 */ /* 0x000fe20000000800 */
[----:B------:R-:W-:-:S03]  /*384e0*/  @!P6 HADD2.F32 R202, -RZ, R115.H0_H0 ;  /* 0x20000073ffcae230 */ /* 0x000fc60000004100 */
[----:B------:R-:W-:Y:S01]  /*384f0*/  @!P4 LDS.U16 R25, [R25+0x4f1c] ;  /* 0x004f1c001919c984 */ /* 0x000fe20000000400 */
[----:B------:R-:W-:Y:S01]  /*38500*/  ISETP.GE.AND P4, PT, R138, R3, PT ;  /* 0x000000038a00720c */ /* 0x000fe20003f86270 */
[----:B------:R-:W-:Y:S01]  /*38510*/  @!P6 FFMA R21, R202, R143, R21 ;  /* 0x0000008fca15e223 */ /* 0x000fe20000000015 */
[-C--:B------:R-:W-:Y:S01]  /*38520*/  ISETP.GE.AND P6, PT, R24, R3.reuse, PT ;  /* 0x000000031800720c */ /* 0x080fe20003fc6270 */
[----:B------:R-:W2:Y:S04]  /*38530*/  @!P3 LDS.U16 R109, [R147+0x39a2] ;  /* 0x0039a200936db984 */ /* 0x000ea80000000400 */
[----:B------:R-:W4:Y:S01]  /*38540*/  @!P3 LDS R137, [R81+0x4c] ;  /* 0x00004c005189b984 */ /* 0x000f220000000800 */
[----:B------:R-:W-:Y:S01]  /*38550*/  ISETP.GE.AND P3, PT, R176, R3, PT ;  /* 0x00000003b000720c */ /* 0x000fe20003f66270 */
[----:B------:R-:W2:Y:S01]  /*38560*/  @!P0 S2R R214, SR_CgaCtaId ;  /* 0x0000000000d68919 */ /* 0x000ea20000008800 */
[----:B-----5:R-:W-:-:S05]  /*38570*/  @!P2 HADD2.F32 R33, -RZ, R33.H0_H0 ;  /* 0x20000021ff21a230 */ /* 0x020fca0000004100 */
[----:B------:R-:W-:Y:S04]  /*38580*/  @!P6 LDS.U16 R107, [R149+0x3a22] ;  /* 0x003a2200956be984 */ /* 0x000fe80000000400 */
[----:B------:R-:W-:Y:S01]  /*38590*/  @!P6 LDS R212, [R81+0x50] ;  /* 0x0000500051d4e984 */ /* 0x000fe20000000800 */
[----:B------:R-:W-:-:S03]  /*385a0*/  ISETP.NE.AND P6, PT, R125, RZ, PT ;  /* 0x000000ff7d00720c */ /* 0x000fc60003fc5270 */
[----:B------:R-:W5:Y:S04]  /*385b0*/  @!P3 LDS.U16 R29, [R29+0x4e9e] ;  /* 0x004e9e001d1db984 */ /* 0x000f680000000400 */
[----:B------:R-:W5:Y:S01]  /*385c0*/  @!P3 LDS R115, [R81+0xf4] ;  /* 0x0000f4005173b984 */ /* 0x000f620000000800 */
[----:B------:R-:W-:Y:S02]  /*385d0*/  ISETP.NE.AND P3, PT, R121, RZ, PT ;  /* 0x000000ff7900720c */ /* 0x000fe40003f65270 */
[----:B------:R-:W-:Y:S01]  /*385e0*/  @!P4 MOV R121, 0x400 ;  /* 0x000004000079c802 */ /* 0x000fe20000000f00 */
[----:B------:R-:W4:Y:S01]  /*385f0*/  @!P1 S2R R216, SR_CgaCtaId ;  /* 0x0000000000d89919 */ /* 0x000f220000008800 */
[----:B------:R-:W-:Y:S01]  /*38600*/  P2R R141, PR, RZ, 0x8 ;  /* 0x00000008ff8d7803 */ /* 0x000fe20000000000 */
[----:B------:R-:W-:Y:S01]  /*38610*/  @!P6 HADD2.F32 R202, -RZ, R35.H0_H0 ;  /* 0x20000023ffcae230 */ /* 0x000fe20000004100 */
[----:B0-----:R-:W-:-:S02]  /*38620*/  @!P4 LEA R121, R204, R121, 0x18 ;  /* 0x00000079cc79c211 */ /* 0x001fc400078ec0ff */
[----:B------:R-:W-:Y:S02]  /*38630*/  ISETP.NE.AND P4, PT, R139, RZ, PT ;  /* 0x000000ff8b00720c */ /* 0x000fe40003f85270 */
[----:B------:R-:W-:Y:S01]  /*38640*/  @!P6 FFMA R21, R202, R129, R21 ;  /* 0x00000081ca15e223 */ /* 0x000fe20000000015 */
[----:B------:R-:W-:Y:S02]  /*38650*/  ISETP.NE.AND P6, PT, R133, RZ, PT ;  /* 0x000000ff8500720c */ /* 0x000fe40003fc5270 */
[----:B------:R-:W-:Y:S02]  /*38660*/  @!P3 MOV R123, 0x400 ;  /* 0x00000400007bb802 */ /* 0x000fe40000000f00 */
[----:B------:R-:W-:Y:S02]  /*38670*/  P2R R143, PR, RZ, 0x10 ;  /* 0x00000010ff8f7803 */ /* 0x000fe40000000000 */
[----:B-1----:R-:W-:Y:S02]  /*38680*/  @!P3 LEA R123, R206, R123, 0x18 ;  /* 0x0000007bce7bb211 */ /* 0x002fe400078ec0ff */
[----:B------:R-:W-:-:S02]  /*38690*/  ISETP.GE.AND P3, PT, R30, R3, PT ;  /* 0x000000031e00720c */ /* 0x000fc40003f66270 */
[----:B------:R-:W-:Y:S02]  /*386a0*/  @!P4 MOV R125, 0x400 ;  /* 0x00000400007dc802 */ /* 0x000fe40000000f00 */
[----:B------:R-:W-:Y:S02]  /*386b0*/  @!P5 MOV R129, 0x400 ;  /* 0x000004000081d802 */ /* 0x000fe40000000f00 */
[----:B---3--:R-:W-:Y:S02]  /*386c0*/  @!P4 LEA R125, R208, R125, 0x18 ;  /* 0x0000007dd07dc211 */ /* 0x008fe400078ec0ff */
[----:B------:R-:W-:Y:S01]  /*386d0*/  ISETP.GE.AND P4, PT, R140, R3, PT ;  /* 0x000000038c00720c */ /* 0x000fe20003f86270 */
[----:B------:R-:W0:Y:S01]  /*386e0*/  @!P6 S2R R208, SR_CgaCtaId ;  /* 0x0000000000d0e919 */ /* 0x000e220000008800 */
[----:B------:R-:W-:Y:S02]  /*386f0*/  ISETP.NE.AND P5, PT, R131, RZ, PT ;  /* 0x000000ff8300720c */ /* 0x000fe40003fa5270 */
[----:B--2---:R-:W-:-:S02]  /*38700*/  @!P0 LEA R135, R214, R135, 0x18 ;  /* 0x00000087d6878211 */ /* 0x004fc400078ec0ff */
[----:B------:R-:W-:Y:S02]  /*38710*/  @!P3 MOV R139, 0x400 ;  /* 0x00000400008bb802 */ /* 0x000fe40000000f00 */
[----:B------:R-:W-:Y:S02]  /*38720*/  P2R R131, PR, RZ, 0x20 ;  /* 0x00000020ff837803 */ /* 0x000fe40000000000 */
[----:B------:R-:W-:-:S03]  /*38730*/  @!P3 LEA R139, R210, R139, 0x18 ;  /* 0x0000008bd28bb211 */ /* 0x000fc600078ec0ff */
[----:B------:R-:W-:Y:S02]  /*38740*/  @!P4 HADD2.F32 R31, -RZ, R31.H0_H0 ;  /* 0x2000001fff1fc230 */ /* 0x000fe40000004100 */
[----:B------:R1:W2:Y:S03]  /*38750*/  @!P3 LDS.U16 R35, [R139+0x3aa2] ;  /* 0x003aa2008b23b984 */ /* 0x0002a60000000400 */
[----:B------:R-:W-:Y:S01]  /*38760*/  @!P4 FFMA R200, R117, R31, R200 ;  /* 0x0000001f75c8c223 */ /* 0x000fe200000000c8 */
[-C--:B------:R-:W-:Y:S01]  /*38770*/  ISETP.GE.AND P4, PT, R168, R3.reuse, PT ;  /* 0x00000003a800720c */ /* 0x080fe20003f86270 */
[----:B------:R-:W3:Y:S01]  /*38780*/  @!P3 LDS R117, [R81+0x54] ;  /* 0x000054005175b984 */ /* 0x000ee20000000800 */
[----:B------:R-:W-:Y:S01]  /*38790*/  ISETP.GE.AND P3, PT, R116, R3, PT ;  /* 0x000000037400720c */ /* 0x000fe20003f66270 */
[----:B------:R-:W-:Y:S01]  /*387a0*/  @!P2 FFMA R200, R33, R119, R200 ;  /* 0x0000007721c8a223 */ /* 0x000fe200000000c8 */
[----:B------:R-:W-:Y:S01]  /*387b0*/  P2R R133, PR, RZ, 0x10 ;  /* 0x00000010ff857803 */ /* 0x000fe20000000000 */
[----:B------:R-:W0:Y:S01]  /*387c0*/  @!P5 S2R R206, SR_CgaCtaId ;  /* 0x0000000000ced919 */ /* 0x000e220000008800 */
[----:B------:R-:W-:-:S02]  /*387d0*/  ISETP.GE.AND P5, PT, R170, R3, PT ;  /* 0x00000003aa00720c */ /* 0x000fc40003fa6270 */
[----:B------:R-:W-:-:S04]  /*387e0*/  @!P1 MOV R31, 0x400 ;  /* 0x00000400001f9802 */ /* 0x000fc80000000f00 */
[----:B----4-:R-:W-:Y:S01]  /*387f0*/  @!P1 LEA R216, R216, R31, 0x18 ;  /* 0x0000001fd8d89211 */ /* 0x010fe200078ec0ff */
[----:B------:R-:W4:Y:S01]  /*38800*/  @!P4 S2R R214, SR_CgaCtaId ;  /* 0x0000000000d6c919 */ /* 0x000f220000008800 */
[----:B------:R-:W-:Y:S01]  /*38810*/  LOP3.LUT P4, RZ, R113, 0x1000, RZ, 0xc0, !PT ;  /* 0x0000100071ff7812 */ /* 0x000fe2000788c0ff */
[----:B------:R-:W-:Y:S01]  /*38820*/  @!P3 HADD2.F32 R202, -RZ, R109.H0_H0 ;  /* 0x2000006dffcab230 */ /* 0x000fe20000004100 */
[----:B------:R-:W-:-:S03]  /*38830*/  ISETP.GE.AND P1, PT, R136, R3, PT ;  /* 0x000000038800720c */ /* 0x000fc60003f26270 */
[----:B------:R-:W-:Y:S01]  /*38840*/  @!P5 LEA R109, R218, R129, 0x18 ;  /* 0x00000081da6dd211 */ /* 0x000fe200078ec0ff */
[----:B------:R-:W-:Y:S01]  /*38850*/  @!P3 FFMA R21, R202, R137, R21 ;  /* 0x00000089ca15b223 */ /* 0x000fe20000000015 */
[----:B------:R-:W-:Y:S01]  /*38860*/  P2R R137, PR, RZ, 0x40 ;  /* 0x00000040ff897803 */ /* 0x000fe20000000000 */
[----:B------:R-:W-:Y:S01]  /*38870*/  @!P0 LDS R129, [R81+0x58] ;  /* 0x0000580051818984 */ /* 0x000fe20000000800 */
[-C--:B------:R-:W-:Y:S02]  /*38880*/  ISETP.GE.AND P6, PT, R176, R3.reuse, PT ;  /* 0x00000003b000720c */ /* 0x080fe40003fc6270 */
[-C--:B------:R-:W-:Y:S02]  /*38890*/  ISETP.GE.AND P3, PT, R24, R3.reuse, PT ;  /* 0x000000031800720c */ /* 0x080fe40003f66270 */
[----:B------:R-:W-:Y:S01]  /*388a0*/  @!P4 HADD2.F32 R202, -RZ, R25.H0_H0 ;  /* 0x20000019ffcac230 */ /* 0x000fe20000004100 */
[----:B------:R-:W-:Y:S01]  /*388b0*/  ISETP.GE.AND P5, PT, R138, R3, PT ;  /* 0x000000038a00720c */ /* 0x000fe20003fa6270 */
[----:B------:R-:W2:Y:S03]  /*388c0*/  @!P1 S2R R210, SR_CgaCtaId ;  /* 0x0000000000d29919 */ /* 0x000ea60000008800 */
[----:B------:R-:W-:Y:S01]  /*388d0*/  @!P4 FFMA R19, R202, R111, R19 ;  /* 0x0000006fca13c223 */ /* 0x000fe20000000013 */
[----:B------:R-:W-:-:S02]  /*388e0*/  ISETP.NE.AND P4, PT, R133, RZ, PT ;  /* 0x000000ff8500720c */ /* 0x000fc40003f85270 */
[----:B------:R-:W-:Y:S01]  /*388f0*/  P2R R133, PR, RZ, 0x4 ;  /* 0x00000004ff857803 */ /* 0x000fe20000000000 */
[----:B-----5:R-:W-:Y:S01]  /*38900*/  @!P6 HADD2.F32 R29, -RZ, R29.H0_H0 ;  /* 0x2000001dff1de230 */ /* 0x020fe20000004100 */
[----:B------:R-:W-:Y:S01]  /*38910*/  ISETP.GE.AND P2, PT, R166, R3, PT ;  /* 0x00000003a600720c */ /* 0x000fe20003f46270 */
[----:B------:R-:W-:Y:S02]  /*38920*/  @!P3 HADD2.F32 R204, -RZ, R107.H0_H0 ;  /* 0x2000006bffccb230 */ /* 0x000fe40000004100 */
[----:B------:R-:W5:Y:S01]  /*38930*/  @!P0 LDS.U16 R107, [R135+0x3b22] ;  /* 0x003b2200876b8984 */ /* 0x000f620000000400 */
[----:B------:R-:W-:Y:S01]  /*38940*/  @!P6 FFMA R198, R29, R115, R198 ;  /* 0x000000731dc6e223 */ /* 0x000fe200000000c6 */
[----:B------:R-:W-:Y:S01]  /*38950*/  ISETP.GE.AND P6, PT, R164, R3, PT ;  /* 0x00000003a400720c */ /* 0x000fe20003fc6270 */
[----:B------:R-:W-:Y:S01]  /*38960*/  @!P3 FFMA R21, R212, R204, R21 ;  /* 0x000000ccd415b223 */ /* 0x000fe20000000015 */
[----:B------:R0:W-:Y:S01]  /*38970*/  @!P5 LDS.U16 R31, [R121+0x4520] ;  /* 0x00452000791fd984 */ /* 0x0001e20000000400 */
[----:B------:R-:W-:-:S02]  /*38980*/  ISETP.NE.AND P3, PT, R141, RZ, PT ;  /* 0x000000ff8d00720c */ /* 0x000fc40003f65270 */
[----:B------:R-:W-:Y:S01]  /*38990*/  @!P4 MOV R119, 0x400 ;  /* 0x000004000077c802 */ /* 0x000fe20000000f00 */
[----:B------:R-:W-:Y:S01]  /*389a0*/  @!P5 LDS R111, [R81+0xa8] ;  /* 0x0000a800516fd984 */ /* 0x000fe20000000800 */
[----:B------:R-:W-:Y:S02]  /*389b0*/  ISETP.GE.AND P5, PT, R162, R3, PT ;  /* 0x00000003a200720c */ /* 0x000fe40003fa6270 */
[----:B----4-:R-:W-:Y:S01]  /*389c0*/  @!P4 LEA R214, R214, R119, 0x18 ;  /* 0x00000077d6d6c211 */ /* 0x010fe200078ec0ff */
[----:B------:R-:W4:Y:S01]  /*389d0*/  @!P2 S2R R204, SR_CgaCtaId ;  /* 0x0000000000cca919 */ /* 0x000f220000008800 */
[-C--:B------:R-:W-:Y:S02]  /*389e0*/  ISETP.GE.AND P2, PT, R160, R3.reuse, PT ;  /* 0x00000003a000720c */ /* 0x080fe40003f46270 */
[----:B------:R-:W-:Y:S01]  /*389f0*/  ISETP.NE.AND P4, PT, R143, RZ, PT ;  /* 0x000000ff8f00720c */ /* 0x000fe20003f85270 */
[----:B------:R-:W4:Y:S01]  /*38a00*/  @!P6 S2R R212, SR_CgaCtaId ;  /* 0x0000000000d4e919 */ /* 0x000f220000008800 */
[----:B------:R-:W-:-:S02]  /*38a10*/  ISETP.GE.AND P6, PT, R172, R3, PT ;  /* 0x00000003ac00720c */ /* 0x000fc40003fc6270 */
[----:B-1----:R-:W-:Y:S01]  /*38a20*/  P2R R139, PR, RZ, 0x10 ;  /* 0x00000010ff8b7803 */ /* 0x002fe20000000000 */
[----:B------:R-:W1:Y:S01]  /*38a30*/  @!P3 LDS.U16 R25, [R123+0x45a0] ;  /* 0x0045a0007b19b984 */ /* 0x000e620000000400 */
[----:B0-----:R-:W-:Y:S01]  /*38a40*/  @!P1 MOV R121, 0x400 ;  /* 0x0000040000799802 */ /* 0x001fe20000000f00 */
[----:B------:R-:W0:Y:S01]  /*38a50*/  @!P5 S2R R220, SR_CgaCtaId ;  /* 0x0000000000dcd919 */ /* 0x000e220000008800 */
[----:B------:R-:W-:Y:S02]  /*38a60*/  ISETP.NE.AND P5, PT, R131, RZ, PT ;  /* 0x000000ff8300720c */ /* 0x000fe40003fa5270 */
[----:B--2---:R-:W-:Y:S01]  /*38a70*/  @!P1 LEA R210, R210, R121, 0x18 ;  /* 0x00000079d2d29211 */ /* 0x004fe200078ec0ff */
[----:B------:R-:W2:Y:S01]  /*38a80*/  @!P2 S2R R222, SR_CgaCtaId ;  /* 0x0000000000dea919 */ /* 0x000ea20000008800 */
[-C--:B------:R-:W-:Y:S02]  /*38a90*/  ISETP.GE.AND P2, PT, R30, R3.reuse, PT ;  /* 0x000000031e00720c */ /* 0x080fe40003f46270 */
[----:B------:R-:W-:Y:S01]  /*38aa0*/  P2R R143, PR, RZ, 0x20 ;  /* 0x00000020ff8f7803 */ /* 0x000fe20000000000 */
[----:B------:R-:W-:Y:S04]  /*38ab0*/  @!P6 LDS.U16 R33, [R216+0x3ba2] ;  /* 0x003ba200d821e984 */ /* 0x000fe80000000400 */
[----:B------:R-:W-:Y:S01]  /*38ac0*/  @!P6 LDS R131, [R81+0x5c] ;  /* 0x00005c005183e984 */ /* 0x000fe20000000800 */
[----:B------:R-:W-:-:S02]  /*38ad0*/  ISETP.GE.AND P6, PT, R170, R3, PT ;  /* 0x00000003aa00720c */ /* 0x000fc40003fc6270 */
[----:B------:R-:W-:Y:S01]  /*38ae0*/  @!P5 MOV R29, 0x400 ;  /* 0x00000400001dd802 */ /* 0x000fe20000000f00 */
[----:B------:R-:W4:Y:S02]  /*38af0*/  @!P3 LDS R115, [R81+0xac] ;  /* 0x0000ac005173b984 */ /* 0x000f240000000800 */
[----:B------:R-:W-:Y:S01]  /*38b00*/  @!P2 HADD2.F32 R202, -RZ, R35.H0_H0 ;  /* 0x20000023ffcaa230 */ /* 0x000fe20000004100 */
[----:B------:R-:W-:Y:S02]  /*38b10*/  @!P5 LEA R206, R206, R29, 0x18 ;  /* 0x0000001dceced211 */ /* 0x000fe400078ec0ff */
[----:B------:R0:W-:Y:S01]  /*38b20*/  @!P4 LDS.U16 R29, [R125+0x4620] ;  /* 0x004620007d1dc984 */ /* 0x0001e20000000400 */
[----:B------:R-:W-:Y:S01]  /*38b30*/  ISETP.GE.AND P5, PT, R168, R3, PT ;  /* 0x00000003a800720c */ /* 0x000fe20003fa6270 */
[----:B---3--:R-:W-:Y:S01]  /*38b40*/  @!P2 FFMA R21, R202, R117, R21 ;  /* 0x00000075ca15a223 */ /* 0x008fe20000000015 */
[----:B------:R-:W-:Y:S01]  /*38b50*/  LOP3.LUT P2, RZ, R113, 0x1000, RZ, 0xc0, !PT ;  /* 0x0000100071ff7812 */ /* 0x000fe2000784c0ff */
[----:B------:R-:W-:Y:S01]  /*38b60*/  @!P4 LDS R117, [R81+0xb0] ;  /* 0x0000b0005175c984 */ /* 0x000fe20000000800 */
[-C--:B------:R-:W-:Y:S01]  /*38b70*/  ISETP.GE.AND P4, PT, R166, R3.reuse, PT ;  /* 0x00000003a600720c */ /* 0x080fe20003f86270 */
[----:B-----5:R-:W-:Y:S01]  /*38b80*/  @!P0 HADD2.F32 R202, -RZ, R107.H0_H0 ;  /* 0x2000006bffca8230 */ /* 0x020fe20000004100 */
[----:B------:R-:W-:Y:S01]  /*38b90*/  P2R R141, PR, RZ, 0x4 ;  /* 0x00000004ff8d7803 */ /* 0x000fe20000000000 */
[----:B------:R-:W3:Y:S01]  /*38ba0*/  @!P6 LDS.U16 R109, [R109+0x3c22] ;  /* 0x003c22006d6de984 */ /* 0x000ee20000000400 */
[----:B------:R-:W-:-:S02]  /*38bb0*/  ISETP.GE.AND P2, PT, R138, R3, PT ;  /* 0x000000038a00720c */ /* 0x000fc40003f46270 */
[----:B------:R-:W-:Y:S01]  /*38bc0*/  @!P0 FFMA R21, R202, R129, R21 ;  /* 0x00000081ca158223 */ /* 0x000fe20000000015 */
[----:B------:R-:W5:Y:S01]  /*38bd0*/  @!P6 LDS R218, [R81+0x60] ;  /* 0x0000600051dae984 */ /* 0x000f620000000800 */
[----:B------:R-:W-:Y:S01]  /*38be0*/  ISETP.NE.AND P6, PT, R137, RZ, PT ;  /* 0x000000ff8900720c */ /* 0x000fe20003fc5270 */
[----:B-1----:R-:W-:Y:S02]  /*38bf0*/  @!P3 HADD2.F32 R25, -RZ, R25.H0_H0 ;  /* 0x20000019ff19b230 */ /* 0x002fe40000004100 */
[----:B------:R1:W5:Y:S01]  /*38c00*/  @!P5 LDS.U16 R35, [R214+0x3ca2] ;  /* 0x003ca200d623d984 */ /* 0x0003620000000400 */
[----:B------:R-:W-:-:S03]  /*38c10*/  P2R R137, PR, RZ, 0x40 ;  /* 0x00000040ff897803 */ /* 0x000fc60000000000 */
[----:B------:R-:W5:Y:S01]  /*38c20*/  @!P5 LDS R123, [R81+0x64] ;  /* 0x00006400517bd984 */ /* 0x000f620000000800 */
[----:B------:R-:W-:Y:S01]  /*38c30*/  ISETP.GE.AND P5, PT, R164, R3, PT ;  /* 0x00000003a400720c */ /* 0x000fe20003fa6270 */
[----:B------:R-:W-:-:S04]  /*38c40*/  @!P2 HADD2.F32 R31, -RZ, R31.H0_H0 ;  /* 0x2000001fff1fa230 */ /* 0x000fc80000004100 */
[----:B------:R-:W-:Y:S01]  /*38c50*/  @!P6 MOV R119, 0x400 ;  /* 0x000004000077e802 */ /* 0x000fe20000000f00 */
[----:B------:R-:W-:Y:S01]  /*38c60*/  @!P2 FFMA R200, R31, R111, R200 ;  /* 0x0000006f1fc8a223 */ /* 0x000fe200000000c8 */
[----:B------:R-:W-:Y:S02]  /*38c70*/  ISETP.GE.AND P2, PT, R132, R3, PT ;  /* 0x000000038400720c */ /* 0x000fe40003f46270 */
[----:B------:R-:W-:Y:S02]  /*38c80*/  @!P6 LEA R208, R208, R119, 0x18 ;  /* 0x00000077d0d0e211 */ /* 0x000fe400078ec0ff */
[----:B------:R-:W-:Y:S02]  /*38c90*/  @!P4 MOV R119, 0x400 ;  /* 0x000004000077c802 */ /* 0x000fe40000000f00 */
[----:B------:R-:W-:Y:S01]  /*38ca0*/  ISETP.GE.AND P6, PT, R162, R3, PT ;  /* 0x00000003a200720c */ /* 0x000fe20003fc6270 */
[----:B----4-:R-:W-:Y:S01]  /*38cb0*/  @!P3 FFMA R200, R25, R115, R200 ;  /* 0x0000007319c8b223 */ /* 0x010fe200000000c8 */
[----:B------:R-:W-:Y:S01]  /*38cc0*/  @!P4 LEA R121, R204, R119, 0x18 ;  /* 0x00000077cc79c211 */ /* 0x000fe200078ec0ff */
[----:B------:R-:W-:Y:S01]  /*38cd0*/  @!P5 LDS R129, [R81+0x6c] ;  /* 0x00006c005181d984 */ /* 0x000fe20000000800 */
[----:B------:R-:W-:-:S02]  /*38ce0*/  ISETP.GE.AND P4, PT, R160, R3, PT ;  /* 0x00000003a000720c */ /* 0x000fc40003f86270 */
[----:B0-----:R-:W-:Y:S01]  /*38cf0*/  @!P5 MOV R125, 0x400 ;  /* 0x00000400007dd802 */ /* 0x001fe20000000f00 */
[----:B-1----:R-:W0:Y:S01]  /*38d00*/  @!P2 S2R R214, SR_CgaCtaId ;  /* 0x0000000000d6a919 */ /* 0x002e220000008800 */
[----:B------:R-:W-:Y:S02]  /*38d10*/  ISETP.GE.AND P2, PT, R170, R3, PT ;  /* 0x00000003aa00720c */ /* 0x000fe40003f46270 */
[----:B------:R-:W-:-:S03]  /*38d20*/  @!P5 LEA R135, R212, R125, 0x18 ;  /* 0x0000007dd487d211 */ /* 0x000fc600078ec0ff */
[----:B------:R-:W-:-:S04]  /*38d30*/  @!P6 MOV R107, 0x400 ;  /* 0x00000400006be802 */ /* 0x000fc80000000f00 */
[----:B------:R-:W-:Y:S02]  /*38d40*/  @!P4 MOV R119, 0x400 ;  /* 0x000004000077c802 */ /* 0x000fe40000000f00 */
[----:B------:R-:W-:Y:S02]  /*38d50*/  @!P6 LEA R220, R220, R107, 0x18 ;  /* 0x0000006bdcdce211 */ /* 0x000fe400078ec0ff */
[----:B--2---:R-:W-:Y:S01]  /*38d60*/  @!P4 LEA R222, R222, R119, 0x18 ;  /* 0x00000077dedec211 */ /* 0x004fe200078ec0ff */
[----:B------:R1:W-:Y:S01]  /*38d70*/  @!P5 LDS.U16 R107, [R135+0x3da2] ;  /* 0x003da200876bd984 */ /* 0x0003e20000000400 */
[-C--:B------:R-:W-:Y:S02]  /*38d80*/  ISETP.GE.AND P4, PT, R172, R3.reuse, PT ;  /* 0x00000003ac00720c */ /* 0x080fe40003f86270 */
[----:B------:R-:W-:Y:S02]  /*38d90*/  P2R R119, PR, RZ, 0x1 ;  /* 0x00000001ff777803 */ /* 0x000fe40000000000 */
[----:B------:R-:W-:-:S02]  /*38da0*/  ISETP.GE.AND P0, PT, R166, R3, PT ;  /* 0x00000003a600720c */ /* 0x000fc40003f06270 */
[----:B------:R-:W-:Y:S02]  /*38db0*/  ISETP.GE.AND P6, PT, R134, R3, PT ;  /* 0x000000038600720c */ /* 0x000fe40003fc6270 */
[----:B------:R-:W-:-:S04]  /*38dc0*/  ISETP.NE.AND P5, PT, R143, RZ, PT ;  /* 0x000000ff8f00720c */ /* 0x000fc80003fa5270 */
[----:B------:R-:W-:Y:S01]  /*38dd0*/  P2R R145, PR, RZ, 0x20 ;  /* 0x00000020ff917803 */ /* 0x000fe20000000000 */
[----:B------:R-:W-:-:S04]  /*38de0*/  @!P4 HADD2.F32 R202, -RZ, R33.H0_H0 ;  /* 0x20000021ffcac230 */ /* 0x000fc80000004100 */
[----:B------:R-:W2:Y:S01]  /*38df0*/  @!P0 LDS.U16 R33, [R121+0x3d22] ;  /* 0x003d220079218984 */ /* 0x000ea20000000400 */
[----:B------:R-:W-:Y:S01]  /*38e00*/  @!P4 FFMA R21, R202, R131, R21 ;  /* 0x00000083ca15c223 */ /* 0x000fe20000000015 */
[----:B---3--:R-:W-:Y:S01]  /*38e10*/  @!P2 HADD2.F32 R202, -RZ, R109.H0_H0 ;  /* 0x2000006dffcaa230 */ /* 0x008fe20000004100 */
[----:B------:R-:W-:Y:S01]  /*38e20*/  ISETP.NE.AND P4, PT, R139, RZ, PT ;  /* 0x000000ff8b00720c */ /* 0x000fe20003f85270 */
[----:B------:R-:W3:Y:S01]  /*38e30*/  @!P0 LDS R125, [R81+0x68] ;  /* 0x00006800517d8984 */ /* 0x000ee20000000800 */
[----:B------:R-:W-:Y:S02]  /*38e40*/  ISETP.GE.AND P0, PT, R168, R3, PT ;  /* 0x00000003a800720c */ /* 0x000fe40003f06270 */
[----:B-----5:R-:W-:Y:S01]  /*38e50*/  @!P2 FFMA R21, R218, R202, R21 ;  /* 0x000000cada15a223 */ /* 0x020fe20000000015 */
[----:B------:R-:W4:Y:S01]  /*38e60*/  @!P6 S2R R212, SR_CgaCtaId ;  /* 0x0000000000d4e919 */ /* 0x000f220000008800 */
[----:B------:R-:W-:Y:S02]  /*38e70*/  ISETP.NE.AND P6, PT, R137, RZ, PT ;  /* 0x000000ff8900720c */ /* 0x000fe40003fc5270 */
[----:B------:R-:W-:-:S02]  /*38e80*/  P2R R137, PR, RZ, 0x8 ;  /* 0x00000008ff897803 */ /* 0x000fc40000000000 */
[----:B------:R-:W-:Y:S02]  /*38e90*/  ISETP.GE.AND P3, PT, R130, R3, PT ;  /* 0x000000038200720c */ /* 0x000fe40003f66270 */
[----:B------:R-:W-:Y:S01]  /*38ea0*/  ISETP.NE.AND P2, PT, R141, RZ, PT ;  /* 0x000000ff8d00720c */ /* 0x000fe20003f45270 */
[----:B------:R-:W-:Y:S01]  /*38eb0*/  @!P4 HADD2.F32 R29, -RZ, R29.H0_H0 ;  /* 0x2000001dff1dc230 */ /* 0x000fe20000004100 */
[----:B------:R-:W-:Y:S01]  /*38ec0*/  P2R R139, PR, RZ, 0x10 ;  /* 0x00000010ff8b7803 */ /* 0x000fe20000000000 */
[----:B------:R-:W-:Y:S01]  /*38ed0*/  @!P0 HADD2.F32 R204, -RZ, R35.H0_H0 ;  /* 0x20000023ffcc8230 */ /* 0x000fe20000004100 */
[----:B------:R-:W-:Y:S02]  /*38ee0*/  P2R R147, PR, RZ, 0x40 ;  /* 0x00000040ff937803 */ /* 0x000fe40000000000 */
[----:B------:R-:W-:Y:S01]  /*38ef0*/  @!P4 FFMA R200, R117, R29, R200 ;  /* 0x0000001d75c8c223 */ /* 0x000fe200000000c8 */
[----:B------:R-:W-:Y:S01]  /*38f00*/  ISETP.GE.AND P4, PT, R134, R3, PT ;  /* 0x000000038600720c */ /* 0x000fe20003f86270 */
[----:B------:R-:W-:Y:S01]  /*38f10*/  @!P0 FFMA R21, R204, R123, R21 ;  /* 0x0000007bcc158223 */ /* 0x000fe20000000015 */
[----:B------:R-:W-:Y:S01]  /*38f20*/  ISETP.GE.AND P0, PT, R154, R3, PT ;  /* 0x000000039a00720c */ /* 0x000fe20003f06270 */
[----:B------:R-:W-:Y:S01]  /*38f30*/  @!P5 LDS R117, [R81+0xb4] ;  /* 0x0000b4005175d984 */ /* 0x000fe20000000800 */
[----:B------:R-:W-:-:S02]  /*38f40*/  P2R R149, PR, RZ, 0x10 ;  /* 0x00000010ff957803 */ /* 0x000fc40000000000 */
[----:B------:R-:W-:Y:S01]  /*38f50*/  P2R R141, PR, RZ, 0x1 ;  /* 0x00000001ff8d7803 */ /* 0x000fe20000000000 */
[----:B------:R-:W5:Y:S01]  /*38f60*/  @!P3 S2R R216, SR_CgaCtaId ;  /* 0x0000000000d8b919 */ /* 0x000f620000008800 */
[CC--:B------:R-:W-:Y:S01]  /*38f70*/  ISETP.GE.AND P3, PT, R158.reuse, R3.reuse, PT ;  /* 0x000000039e00720c */ /* 0x0c0fe20003f66270 */
[----:B------:R-:W-:Y:S01]  /*38f80*/  @!P5 LDS.U16 R29, [R206+0x46a0] ;  /* 0x0046a000ce1dd984 */ /* 0x000fe20000000400 */
[----:B------:R-:W-:-:S03]  /*38f90*/  ISETP.GE.AND P5, PT, R158, R3, PT ;  /* 0x000000039e00720c */ /* 0x000fc60003fa6270 */
[----:B------:R-:W-:Y:S02]  /*38fa0*/  @!P4 MOV R111, 0x400 ;  /* 0x00000400006fc802 */ /* 0x000fe40000000f00 */
[----:B------:R-:W5:Y:S01]  /*38fb0*/  @!P0 S2R R204, SR_CgaCtaId ;  /* 0x0000000000cc8919 */ /* 0x000f620000008800 */
[----:B------:R-:W-:Y:S02]  /*38fc0*/  ISETP.GE.AND P0, PT, R132, R3, PT ;  /* 0x000000038400720c */ /* 0x000fe40003f06270 */
[----:B----4-:R-:W-:Y:S01]  /*38fd0*/  @!P4 LEA R212, R212, R111, 0x18 ;  /* 0x0000006fd4d4c211 */ /* 0x010fe200078ec0ff */
[----:B------:R-:W-:Y:S01]  /*38fe0*/  @!P6 LDS.U16 R31, [R208+0x4720] ;  /* 0x00472000d01fe984 */ /* 0x000fe20000000400 */
[----:B------:R-:W-:Y:S01]  /*38ff0*/  LOP3.LUT P4, RZ, R113, 0x1000, RZ, 0xc0, !PT ;  /* 0x0000100071ff7812 */ /* 0x000fe2000788c0ff */
[----:B------:R-:W4:Y:S01]  /*39000*/  @!P3 S2R R224, SR_CgaCtaId ;  /* 0x0000000000e0b919 */ /* 0x000f220000008800 */
[-C--:B------:R-:W-:Y:S02]  /*39010*/  ISETP.GE.AND P3, PT, R156, R3.reuse, PT ;  /* 0x000000039c00720c */ /* 0x080fe40003f66270 */
[----:B------:R-:W-:Y:S01]  /*39020*/  @!P5 MOV R111, 0x400 ;  /* 0x00000400006fd802 */ /* 0x000fe20000000f00 */
[----:B------:R-:W-:Y:S01]  /*39030*/  @!P6 LDS R121, [R81+0xb8] ;  /* 0x0000b8005179e984 */ /* 0x000fe20000000800 */
[----:B------:R-:W-:-:S03]  /*39040*/  ISETP.GE.AND P6, PT, R162, R3, PT ;  /* 0x00000003a200720c */ /* 0x000fc60003fc6270 */
[----:B------:R-:W-:Y:S01]  /*39050*/  @!P0 MOV R123, 0x400 ;  /* 0x00000400007b8802 */ /* 0x000fe20000000f00 */
[----:B------:R-:W-:Y:S01]  /*39060*/  @!P2 LDS R115, [R81+0xf8] ;  /* 0x0000f8005173a984 */ /* 0x000fe20000000800 */
[----:B------:R-:W-:Y:S02]  /*39070*/  P2R R143, PR, RZ, 0x40 ;  /* 0x00000040ff8f7803 */ /* 0x000fe40000000000 */
[----:B0-----:R-:W-:Y:S01]  /*39080*/  @!P0 LEA R214, R214, R123, 0x18 ;  /* 0x0000007bd6d68211 */ /* 0x001fe200078ec0ff */
[----:B------:R0:W5:Y:S01]  /*39090*/  @!P2 LDS.U16 R25, [R23+0x4f1e] ;  /* 0x004f1e001719a984 */ /* 0x0001620000000400 */
[-C--:B------:R-:W-:Y:S02]  /*390a0*/  ISETP.GE.AND P0, PT, R166, R3.reuse, PT ;  /* 0x00000003a600720c */ /* 0x080fe40003f06270 */
[-C--:B------:R-:W-:Y:S01]  /*390b0*/  ISETP.GE.AND P2, PT, R152, R3.reuse, PT ;  /* 0x000000039800720c */ /* 0x080fe20003f46270 */
[----:B------:R-:W5:Y:S01]  /*390c0*/  @!P3 S2R R226, SR_CgaCtaId ;  /* 0x0000000000e2b919 */ /* 0x000f620000008800 */
[----:B------:R-:W-:-:S02]  /*390d0*/  ISETP.GE.AND P3, PT, R162, R3, PT ;  /* 0x00000003a200720c */ /* 0x000fc40003f66270 */
[----:B-1----:R-:W-:Y:S01]  /*390e0*/  P2R R135, PR, RZ, 0x4 ;  /* 0x00000004ff877803 */ /* 0x002fe20000000000 */
[----:B------:R-:W-:Y:S01]  /*390f0*/  @!P6 LDS R218, [R81+0x70] ;  /* 0x0000700051dae984 */ /* 0x000fe20000000800 */
[----:B------:R-:W-:-:S05]  /*39100*/  ISETP.GE.AND P6, PT, R130, R3, PT ;  /* 0x000000038200720c */ /* 0x000fca0003fc6270 */
[----:B--2---:R-:W-:Y:S02]  /*39110*/  @!P0 HADD2.F32 R202, -RZ, R33.H0_H0 ;  /* 0x20000021ffca8230 */ /* 0x004fe40000004100 */
[----:B------:R-:W1:Y:S01]  /*39120*/  @!P2 S2R R228, SR_CgaCtaId ;  /* 0x0000000000e4a919 */ /* 0x000e620000008800 */
[----:B------:R-:W-:Y:S02]  /*39130*/  ISETP.GE.AND P2, PT, R156, R3, PT ;  /* 0x000000039c00720c */ /* 0x000fe40003f46270 */
[----:B---3--:R-:W-:Y:S01]  /*39140*/  @!P0 FFMA R21, R202, R125, R21 ;  /* 0x0000007dca158223 */ /* 0x008fe20000000015 */
[----:B------:R-:W2:Y:S01]  /*39150*/  @!P3 LDS.U16 R35, [R220+0x3e22] ;  /* 0x003e2200dc23b984 */ /* 0x000ea20000000400 */
[----:B------:R-:W-:Y:S02]  /*39160*/  ISETP.GE.AND P3, PT, R160, R3, PT ;  /* 0x00000003a000720c */ /* 0x000fe40003f66270 */
[----:B----4-:R-:W-:Y:S01]  /*39170*/  @!P5 LEA R111, R224, R111, 0x18 ;  /* 0x0000006fe06fd211 */ /* 0x010fe200078ec0ff */
[----:B------:R-:W-:Y:S01]  /*39180*/  @!P5 LDS R125, [R81+0x78] ;  /* 0x00007800517dd984 */ /* 0x000fe20000000800 */
[----:B0-----:R-:W-:-:S02]  /*39190*/  @!P6 MOV R23, 0x400 ;  /* 0x000004000017e802 */ /* 0x001fc40000000f00 */
[----:B------:R-:W-:Y:S01]  /*391a0*/  ISETP.NE.AND P0, PT, R141, RZ, PT ;  /* 0x000000ff8d00720c */ /* 0x000fe20003f05270 */
[----:B------:R-:W-:Y:S01]  /*391b0*/  @!P1 LDS.U16 R33, [R210+0x47a0] ;  /* 0x0047a000d2219984 */ /* 0x000fe20000000400 */
[----:B-----5:R-:W-:Y:S02]  /*391c0*/  @!P6 LEA R23, R216, R23, 0x18 ;  /* 0x00000017d817e211 */ /* 0x020fe400078ec0ff */
[-C--:B------:R-:W-:Y:S01]  /*391d0*/  ISETP.GE.AND P6, PT, R164, R3.reuse, PT ;  /* 0x00000003a400720c */ /* 0x080fe20003fc6270 */
[----:B------:R-:W-:Y:S01]  /*391e0*/  @!P5 LDS.U16 R111, [R111+0x3f22] ;  /* 0x003f22006f6fd984 */ /* 0x000fe20000000400 */
[----:B------:R-:W-:Y:S02]  /*391f0*/  ISETP.GE.AND P5, PT, R150, R3, PT ;  /* 0x000000039600720c */ /* 0x000fe40003fa6270 */
[----:B------:R-:W-:Y:S01]  /*39200*/  @!P2 MOV R123, 0x400 ;  /* 0x00000400007ba802 */ /* 0x000fe20000000f00 */
[----:B------:R-:W0:Y:S01]  /*39210*/  @!P3 LDS.U16 R109, [R222+0x3ea2] ;  /* 0x003ea200de6db984 */ /* 0x000e220000000400 */
[----:B------:R-:W-:-:S02]  /*39220*/  P2R R141, PR, RZ, 0x2 ;  /* 0x00000002ff8d7803 */ /* 0x000fc40000000000 */
[----:B------:R-:W-:Y:S01]  /*39230*/  @!P2 LEA R226, R226, R123, 0x18 ;  /* 0x0000007be2e2a211 */ /* 0x000fe200078ec0ff */
[----:B------:R-:W3:Y:S01]  /*39240*/  @!P3 LDS R131, [R81+0x74] ;  /* 0x000074005183b984 */ /* 0x000ee20000000800 */
[----:B------:R-:W-:Y:S01]  /*39250*/  ISETP.NE.AND P2, PT, R135, RZ, PT ;  /* 0x000000ff8700720c */ /* 0x000fe20003f45270 */
[----:B------:R-:W-:Y:S01]  /*39260*/  @!P4 HADD2.F32 R25, -RZ, R25.H0_H0 ;  /* 0x20000019ff19c230 */ /* 0x000fe20000004100 */
[----:B------:R-:W-:Y:S01]  /*39270*/  @!P0 MOV R135, 0x400 ;  /* 0x0000040000878802 */ /* 0x000fe20000000f00 */
[----:B------:R-:W-:Y:S01]  /*39280*/  @!P6 HADD2.F32 R202, -RZ, R107.H0_H0 ;  /* 0x2000006bffcae230 */ /* 0x000fe20000004100 */
[----:B------:R-:W4:Y:S01]  /*39290*/  @!P1 LDS R123, [R81+0xbc] ;  /* 0x0000bc00517b9984 */ /* 0x000f220000000800 */
[----:B------:R-:W-:Y:S01]  /*392a0*/  ISETP.GE.AND P1, PT, R154, R3, PT ;  /* 0x000000039a00720c */ /* 0x000fe20003f26270 */
[----:B------:R-:W-:Y:S01]  /*392b0*/  @!P4 FFMA R198, R25, R115, R198 ;  /* 0x0000007319c6c223 */ /* 0x000fe200000000c6 */
[----:B------:R-:W-:Y:S01]  /*392c0*/  ISETP.GE.AND P0, PT, R128, R3, PT ;  /* 0x000000038000720c */ /* 0x000fe20003f06270 */
[----:B------:R-:W5:Y:S01]  /*392d0*/  @!P5 S2R R216, SR_CgaCtaId ;  /* 0x0000000000d8d919 */ /* 0x000f620000008800 */
[----:B------:R-:W-:Y:S01]  /*392e0*/  ISETP.NE.AND P5, PT, R145, RZ, PT ;  /* 0x000000ff9100720c */ /* 0x000fe20003fa5270 */
[----:B------:R-:W-:Y:S01]  /*392f0*/  @!P6 FFMA R21, R202, R129, R21 ;  /* 0x00000081ca15e223 */ /* 0x000fe20000000015 */
[----:B------:R-:W-:-:S02]  /*39300*/  ISETP.NE.AND P6, PT, R143, RZ, PT ;  /* 0x000000ff8f00720c */ /* 0x000fc40003fc5270 */
[----:B------:R-:W-:Y:S02]  /*39310*/  P2R R143, PR, RZ, 0x20 ;  /* 0x00000020ff8f7803 */ /* 0x000fe40000000000 */
[----:B------:R-:W-:Y:S02]  /*39320*/  ISETP.NE.AND P4, PT, R149, RZ, PT ;  /* 0x000000ff9500720c */ /* 0x000fe40003f85270 */
[----:B------:R-:W-:Y:S01]  /*39330*/  P2R R151, PR, RZ, 0x1 ;  /* 0x00000001ff977803 */ /* 0x000fe20000000000 */
[----:B------:R-:W-:Y:S01]  /*39340*/  @!P1 LDS R210, [R81+0x80] ;  /* 0x0000800051d29984 */ /* 0x000fe20000000800 */
[----:B------:R-:W-:Y:S02]  /*39350*/  @!P1 LEA R107, R204, R135, 0x18 ;  /* 0x00000087cc6b9211 */ /* 0x000fe400078ec0ff */
[----:B------:R-:W-:Y:S01]  /*39360*/  @!P2 MOV R129, 0x400 ;  /* 0x000004000081a802 */ /* 0x000fe20000000f00 */
[----:B------:R-:W-:Y:S01]  /*39370*/  @!P5 HADD2.F32 R29, -RZ, R29.H0_H0 ;  /* 0x2000001dff1dd230 */ /* 0x000fe20000004100 */
[----:B------:R-:W5:Y:S01]  /*39380*/  @!P0 S2R R206, SR_CgaCtaId ;  /* 0x0000000000ce8919 */ /* 0x000f620000008800 */
[----:B--2---:R-:W-:Y:S01]  /*39390*/  @!P6 HADD2.F32 R202, -RZ, R35.H0_H0 ;  /* 0x20000023ffcae230 */ /* 0x004fe20000004100 */
[----:B------:R-:W-:-:S02]  /*393a0*/  ISETP.NE.AND P6, PT, R147, RZ, PT ;  /* 0x000000ff9300720c */ /* 0x000fc40003fc5270 */
[----:B------:R-:W-:Y:S01]  /*393b0*/  @!P5 FFMA R200, R29, R117, R200 ;  /* 0x000000751dc8d223 */ /* 0x000fe200000000c8 */
[----:B------:R-:W-:Y:S01]  /*393c0*/  ISETP.GE.AND P5, PT, R162, R3, PT ;  /* 0x00000003a200720c */ /* 0x000fe20003fa6270 */
[----:B------:R-:W-:Y:S01]  /*393d0*/  @!P1 LDS.U16 R107, [R107+0x4022] ;  /* 0x004022006b6b9984 */ /* 0x000fe20000000400 */
[----:B------:R-:W-:Y:S02]  /*393e0*/  @!P0 MOV R29, 0x400 ;  /* 0x00000400001d8802 */ /* 0x000fe40000000f00 */
[----:B------:R-:W-:Y:S02]  /*393f0*/  ISETP.NE.AND P1, PT, R141, RZ, PT ;  /* 0x000000ff8d00720c */ /* 0x000fe40003f25270 */
[----:B------:R-:W-:Y:S01]  /*39400*/  P2R R135, PR, RZ, 0x40 ;  /* 0x00000040ff877803 */ /* 0x000fe20000000000 */
[----:B0-----:R-:W-:Y:S01]  /*39410*/  @!P3 HADD2.F32 R204, -RZ, R109.H0_H0 ;  /* 0x2000006dffccb230 */ /* 0x001fe20000004100 */
[----:B-1----:R-:W-:Y:S02]  /*39420*/  @!P2 LEA R228, R228, R129, 0x18 ;  /* 0x00000081e4e4a211 */ /* 0x002fe400078ec0ff */
[----:B------:R-:W-:-:S03]  /*39430*/  @!P6 HADD2.F32 R31, -RZ, R31.H0_H0 ;  /* 0x2000001fff1fe230 */ /* 0x000fc60000004100 */
[----:B------:R-:W-:Y:S01]  /*39440*/  @!P5 FFMA R21, R218, R202, R21 ;  /* 0x000000cada15d223 */ /* 0x000fe20000000015 */
[----:B------:R-:W-:Y:S01]  /*39450*/  ISETP.GE.AND P5, PT, R126, R3, PT ;  /* 0x000000037e00720c */ /* 0x000fe20003fa6270 */
[----:B------:R-:W-:Y:S01]  /*39460*/  @!P6 FFMA R200, R31, R121, R200 ;  /* 0x000000791fc8e223 */ /* 0x000fe200000000c8 */
[----:B------:R-:W-:Y:S01]  /*39470*/  ISETP.GE.AND P6, PT, R148, R3, PT ;  /* 0x000000039400720c */ /* 0x000fe20003fc6270 */
[----:B---3--:R-:W-:Y:S01]  /*39480*/  @!P3 FFMA R21, R204, R131, R21 ;  /* 0x00000083cc15b223 */ /* 0x008fe20000000015 */
[----:B------:R-:W-:Y:S01]  /*39490*/  ISETP.GE.AND P3, PT, R146, R3, PT ;  /* 0x000000039200720c */ /* 0x000fe20003f66270 */
[----:B------:R-:W0:Y:S01]  /*394a0*/  @!P4 LDS.U16 R31, [R212+0x4820] ;  /* 0x00482000d41fc984 */ /* 0x000e220000000400 */
[----:B------:R-:W-:Y:S01]  /*394b0*/  @!P1 HADD2.F32 R33, -RZ, R33.H0_H0 ;  /* 0x20000021ff219230 */ /* 0x000fe20000004100 */
[----:B------:R-:W-:Y:S02]  /*394c0*/  ISETP.NE.AND P1, PT, R127, RZ, PT ;  /* 0x000000ff7f00720c */ /* 0x000fe40003f25270 */
[----:B------:R-:W-:Y:S01]  /*394d0*/  P2R R145, PR, RZ, 0x8 ;  /* 0x00000008ff917803 */ /* 0x000fe20000000000 */
[----:B------:R-:W-:Y:S01]  /*394e0*/  @!P4 LDS R121, [R81+0xc0] ;  /* 0x0000c0005179c984 */ /* 0x000fe20000000800 */
[----:B------:R-:W-:-:S02]  /*394f0*/  P2R R131, PR, RZ, 0x10 ;  /* 0x00000010ff837803 */ /* 0x000fc40000000000 */
[----:B-----5:R-:W-:Y:S01]  /*39500*/  @!P0 LEA R29, R206, R29, 0x18 ;  /* 0x0000001dce1d8211 */ /* 0x020fe200078ec0ff */
[----:B------:R-:W1:Y:S01]  /*39510*/  @!P5 S2R R208, SR_CgaCtaId ;  /* 0x0000000000d0d919 */ /* 0x000e620000008800 */
[-C--:B------:R-:W-:Y:S02]  /*39520*/  ISETP.GE.AND P0, PT, R136, R3.reuse, PT ;  /* 0x000000038800720c */ /* 0x080fe40003f06270 */
[-C--:B------:R-:W-:Y:S01]  /*39530*/  ISETP.GE.AND P5, PT, R156, R3.reuse, PT ;  /* 0x000000039c00720c */ /* 0x080fe20003fa6270 */
[----:B------:R-:W2:Y:S01]  /*39540*/  @!P3 S2R R218, SR_CgaCtaId ;  /* 0x0000000000dab919 */ /* 0x000ea20000008800 */
[-C--:B------:R-:W-:Y:S02]  /*39550*/  ISETP.GE.AND P3, PT, R142, R3.reuse, PT ;  /* 0x000000038e00720c */ /* 0x080fe40003f66270 */
[----:B------:R-:W-:Y:S01]  /*39560*/  LOP3.LUT P4, RZ, R113, 0x800, RZ, 0xc0, !PT ;  /* 0x0000080071ff7812 */ /* 0x000fe2000788c0ff */
[----:B------:R-:W3:Y:S01]  /*39570*/  @!P6 S2R R204, SR_CgaCtaId ;  /* 0x0000000000cce919 */ /* 0x000ee20000008800 */
[----:B------:R-:W-:-:S02]  /*39580*/  ISETP.GE.AND P6, PT, R150, R3, PT ;  /* 0x000000039600720c */ /* 0x000fc40003fc6270 */
[----:B------:R-:W-:Y:S01]  /*39590*/  @!P1 MOV R149, 0x400 ;  /* 0x0000040000959802 */ /* 0x000fe20000000f00 */
[----:B------:R-:W5:Y:S01]  /*395a0*/  @!P1 S2R R224, SR_CgaCtaId ;  /* 0x0000000000e09919 */ /* 0x000f620000008800 */
[----:B------:R-:W-:Y:S01]  /*395b0*/  P2R R155, PR, RZ, 0x40 ;  /* 0x00000040ff9b7803 */ /* 0x000fe20000000000 */
[----:B----4-:R-:W-:Y:S01]  /*395c0*/  @!P0 FFMA R200, R33, R123, R200 ;  /* 0x0000007b21c88223 */ /* 0x010fe200000000c8 */
[-C--:B------:R-:W-:Y:S01]  /*395d0*/  ISETP.GE.AND P0, PT, R126, R3.reuse, PT ;  /* 0x000000037e00720c */ /* 0x080fe20003f06270 */
[----:B------:R-:W4:Y:S01]  /*395e0*/  @!P5 LDS.U16 R35, [R226+0x3fa2] ;  /* 0x003fa200e223d984 */ /* 0x000f220000000400 */
[----:B------:R-:W-:Y:S01]  /*395f0*/  P2R R157, PR, RZ, 0x2 ;  /* 0x00000002ff9d7803 */ /* 0x000fe20000000000 */
[----:B------:R-:W3:Y:S01]  /*39600*/  @!P3 S2R R222, SR_CgaCtaId ;  /* 0x0000000000deb919 */ /* 0x000ee20000008800 */
[----:B------:R-:W-:-:S03]  /*39610*/  ISETP.GE.AND P3, PT, R158, R3, PT ;  /* 0x000000039e00720c */ /* 0x000fc60003f66270 */
[----:B------:R-:W-:Y:S01]  /*39620*/  @!P6 MOV R25, 0x400 ;  /* 0x000004000019e802 */ /* 0x000fe20000000f00 */
[----:B------:R-:W2:Y:S01]  /*39630*/  @!P5 LDS R129, [R81+0x7c] ;  /* 0x00007c005181d984 */ /* 0x000ea20000000800 */
[----:B------:R-:W-:-:S03]  /*39640*/  ISETP.GE.AND P5, PT, R144, R3, PT ;  /* 0x000000039000720c */ /* 0x000fc60003fa6270 */
[----:B------:R-:W3:Y:S04]  /*39650*/  @!P4 LDS.U16 R0, [R0+0x4f9c] ;  /* 0x004f9c000000c984 */ /* 0x000ee80000000400 */
[----:B------:R-:W3:Y:S01]  /*39660*/  @!P4 LDS.U16 R27, [R27+0x4f9e] ;  /* 0x004f9e001b1bc984 */ /* 0x000ee20000000400 */
[----:B------:R-:W-:Y:S01]  /*39670*/  @!P3 HADD2.F32 R202, -RZ, R111.H0_H0 ;  /* 0x2000006fffcab230 */ /* 0x000fe20000004100 */
[----:B------:R-:W-:Y:S02]  /*39680*/  @!P6 LEA R111, R216, R25, 0x18 ;  /* 0x00000019d86fe211 */ /* 0x000fe400078ec0ff */
[----:B------:R-:W3:Y:S01]  /*39690*/  @!P4 LDS R115, [R81+0xfc] ;  /* 0x0000fc005173c984 */ /* 0x000ee20000000800 */
[----:B------:R-:W-:Y:S01]  /*396a0*/  @!P0 MOV R25, 0x400 ;  /* 0x0000040000198802 */ /* 0x000fe20000000f00 */
[----:B------:R-:W-:Y:S01]  /*396b0*/  @!P3 FFMA R21, R202, R125, R21 ;  /* 0x0000007dca15b223 */ /* 0x000fe20000000015 */
[----:B------:R-:W-:Y:S01]  /*396c0*/  ISETP.GE.AND P3, PT, R132, R3, PT ;  /* 0x000000038400720c */ /* 0x000fe20003f66270 */
[----:B------:R-:W3:Y:S01]  /*396d0*/  @!P4 LDS R117, [R81+0xfc] ;  /* 0x0000fc005175c984 */ /* 0x000ee20000000800 */
[----:B------:R-:W-:-:S02]  /*396e0*/  ISETP.NE.AND P4, PT, R131, RZ, PT ;  /* 0x000000ff8300720c */ /* 0x000fc40003f85270 */
[----:B-1----:R-:W-:Y:S01]  /*396f0*/  @!P0 LEA R25, R208, R25, 0x18 ;  /* 0x00000019d0198211 */ /* 0x002fe200078ec0ff */
[----:B------:R-:W1:Y:S01]  /*39700*/  @!P2 LDS.U16 R109, [R228+0x40a2] ;  /* 0x0040a200e46da984 */ /* 0x000e620000000400 */
[----:B------:R-:W-:Y:S02]  /*39710*/  ISETP.GE.AND P0, PT, R156, R3, PT ;  /* 0x000000039c00720c */ /* 0x000fe40003f06270 */
[----:B-----5:R-:W-:Y:S01]  /*39720*/  @!P1 LEA R149, R224, R149, 0x18 ;  /* 0x00000095e0959211 */ /* 0x020fe200078ec0ff */
[----:B------:R-:W5:Y:S01]  /*39730*/  @!P2 LDS R127, [R81+0x84] ;  /* 0x00008400517fa984 */ /* 0x000f620000000800 */
[----:B------:R-:W-:-:S03]  /*39740*/  LOP3.LUT P1, RZ, R113, 0x800, RZ, 0xc0, !PT ;  /* 0x0000080071ff7812 */ /* 0x000fc6000782c0ff */
[----:B------:R-:W-:Y:S02]  /*39750*/  @!P3 LDS.U16 R33, [R214+0x48a0] ;  /* 0x0048a000d621b984 */ /* 0x000fe40000000400 */
[----:B0-----:R-:W-:Y:S02]  /*39760*/  @!P4 HADD2.F32 R31, -RZ, R31.H0_H0 ;  /* 0x2000001fff1fc230 */ /* 0x001fe40000004100 */
[----:B------:R-:W-:Y:S01]  /*39770*/  @!P3 LDS R123, [R81+0xc4] ;  /* 0x0000c400517bb984 */ /* 0x000fe20000000800 */
[----:B------:R-:W-:Y:S01]  /*39780*/  ISETP.NE.AND P3, PT, R145, RZ, PT ;  /* 0x000000ff9100720c */ /* 0x000fe20003f65270 */
[----:B----4-:R-:W-:Y:S02]  /*39790*/  @!P0 HADD2.F32 R202, -RZ, R35.H0_H0 ;  /* 0x20000023ffca8230 */ /* 0x010fe40000004100 */
[----:B------:R-:W-:Y:S01]  /*397a0*/  @!P4 FFMA R200, R121, R31, R200 ;  /* 0x0000001f79c8c223 */ /* 0x000fe200000000c8 */
[----:B------:R-:W0:Y:S01]  /*397b0*/  @!P6 LDS.U16 R111, [R111+0x4122] ;  /* 0x004122006f6fe984 */ /* 0x000e220000000400 */
[----:B------:R-:W-:-:S02]  /*397c0*/  P2R R153, PR, RZ, 0x8 ;  /* 0x00000008ff997803 */ /* 0x000fc40000000000 */
[-C--:B------:R-:W-:Y:S01]  /*397d0*/  ISETP.GE.AND P4, PT, R140, R3.reuse, PT ;  /* 0x000000038c00720c */ /* 0x080fe20003f86270 */
[----:B------:R-:W4:Y:S01]  /*397e0*/  @!P6 LDS R125, [R81+0x88] ;  /* 0x00008800517de984 */ /* 0x000f220000000800 */
[----:B------:R-:W-:Y:S01]  /*397f0*/  ISETP.GE.AND P6, PT, R148, R3, PT ;  /* 0x000000039400720c */ /* 0x000fe20003fc6270 */
[----:B--2---:R-:W-:Y:S01]  /*39800*/  @!P0 FFMA R21, R202, R129, R21 ;  /* 0x00000081ca158223 */ /* 0x004fe20000000015 */
[----:B---3--:R-:W-:Y:S01]  /*39810*/  @!P1 HADD2.F32 R0, -RZ, R0.H0_H0 ;  /* 0x20000000ff009230 */ /* 0x008fe20000004100 */
[----:B------:R-:W-:Y:S01]  /*39820*/  ISETP.GE.AND P0, PT, R104, R3, PT ;  /* 0x000000036800720c */ /* 0x000fe20003f06270 */
[----:B------:R-:W2:Y:S01]  /*39830*/  @!P5 S2R R220, SR_CgaCtaId ;  /* 0x0000000000dcd919 */ /* 0x000ea20000008800 */
[----:B------:R-:W-:Y:S01]  /*39840*/  @!P3 MOV R141, 0x400 ;  /* 0x00000400008db802 */ /* 0x000fe20000000f00 */
[----:B------:R-:W-:Y:S01]  /*39850*/  @!P1 HADD2.F32 R27, -RZ, R27.H0_H0 ;  /* 0x2000001bff1b9230 */ /* 0x000fe20000004100 */
[----:B------:R-:W-:Y:S02]  /*39860*/  @!P5 MOV R145, 0x400 ;  /* 0x000004000091d802 */ /* 0x000fe40000000f00 */
[----:B------:R-:W-:Y:S01]  /*39870*/  @!P3 LEA R141, R218, R141, 0x18 ;  /* 0x0000008dda8db211 */ /* 0x000fe200078ec0ff */
[----:B------:R-:W-:Y:S01]  /*39880*/  @!P1 FFMA R19, R0, R115, R19 ;  /* 0x0000007300139223 */ /* 0x000fe20000000013 */
[----:B------:R-:W-:-:S02]  /*39890*/  ISETP.GE.AND P3, PT, R142, R3, PT ;  /* 0x000000038e00720c */ /* 0x000fc40003f66270 */
[----:B------:R-:W-:Y:S01]  /*398a0*/  @!P6 MOV R131, 0x400 ;  /* 0x000004000083e802 */ /* 0x000fe20000000f00 */
[----:B------:R-:W-:Y:S01]  /*398b0*/  @!P6 LDS R121, [R81+0x8c] ;  /* 0x00008c005179e984 */ /* 0x000fe20000000800 */
[----:B------:R-:W-:Y:S01]  /*398c0*/  @!P1 FFMA R198, R27, R117, R198 ;  /* 0x000000751bc69223 */ /* 0x000fe200000000c6 */
[----:B------:R-:W-:Y:S01]  /*398d0*/  ISETP.GE.AND P1, PT, R138, R3, PT ;  /* 0x000000038a00720c */ /* 0x000fe20003f26270 */
[-C--:B------:R-:W-:Y:S01]  /*398e0*/  FFMA R76, R19, R2.reuse, R76 ;  /* 0x00000002134c7223 */ /* 0x080fe2000000004c */
[----:B------:R-:W-:Y:S01]  /*398f0*/  @!P6 LEA R131, R204, R131, 0x18 ;  /* 0x00000083cc83e211 */ /* 0x000fe200078ec0ff */
[----:B-1----:R-:W-:Y:S01]  /*39900*/  @!P2 HADD2.F32 R202, -RZ, R109.H0_H0 ;  /* 0x2000006dffcaa230 */ /* 0x002fe20000004100 */
[----:B------:R-:W1:Y:S01]  /*39910*/  @!P0 S2R R212, SR_CgaCtaId ;  /* 0x0000000000d48919 */ /* 0x000e620000008800 */
[----:B------:R-:W-:Y:S01]  /*39920*/  @!P0 MOV R117, 0x400 ;  /* 0x0000040000758802 */ /* 0x000fe20000000f00 */
[----:B------:R-:W-:Y:S02]  /*39930*/  FFMA R75, R198, R2, R75 ;  /* 0x00000002c64b7223 */ /* 0x000fe4000000004b */
[----:B------:R-:W-:Y:S01]  /*39940*/  @!P3 MOV R147, 0x400 ;  /* 0x000004000093b802 */ /* 0x000fe20000000f00 */
[----:B------:R-:W3:Y:S01]  /*39950*/  @!P6 LDS.U16 R35, [R131+0x41a2] ;  /* 0x0041a2008323e984 */ /* 0x000ee20000000400 */
[----:B------:R-:W-:-:S02]  /*39960*/  ISETP.NE.AND P6, PT, R155, RZ, PT ;  /* 0x000000ff9b00720c */ /* 0x000fc40003fc5270 */
[----:B------:R-:W-:Y:S01]  /*39970*/  @!P3 LEA R147, R222, R147, 0x18 ;  /* 0x00000093de93b211 */ /* 0x000fe200078ec0ff */
[----:B------:R-:W3:Y:S01]  /*39980*/  @!P1 S2R R208, SR_CgaCtaId ;  /* 0x0000000000d09919 */ /* 0x000ee20000008800 */
[-C--:B------:R-:W-:Y:S02]  /*39990*/  ISETP.GE.AND P3, PT, R154, R3.reuse, PT ;  /* 0x000000039a00720c */ /* 0x080fe40003f66270 */
[----:B------:R-:W-:Y:S02]  /*399a0*/  ISETP.GE.AND P1, PT, R22, R3, PT ;  /* 0x000000031600720c */ /* 0x000fe40003f26270 */
[----:B--2---:R-:W-:-:S05]  /*399b0*/  @!P5 LEA R145, R220, R145, 0x18 ;  /* 0x00000091dc91d211 */ /* 0x004fca00078ec0ff */
[----:B------:R2:W-:Y:S04]  /*399c0*/  @!P5 LDS.U16 R27, [R145+0x42a2] ;  /* 0x0042a200911bd984 */ /* 0x0005e80000000400 */
[----:B------:R-:W-:Y:S02]  /*399d0*/  @!P3 HADD2.F32 R204, -RZ, R107.H0_H0 ;  /* 0x2000006bffccb230 */ /* 0x000fe40000004100 */
[----:B------:R-:W3:Y:S01]  /*399e0*/  @!P4 S2R R107, SR_CgaCtaId ;  /* 0x00000000006bc919 */ /* 0x000ee20000008800 */
[-C--:B------:R-:W-:Y:S02]  /*399f0*/  ISETP.GE.AND P4, PT, R14, R3.reuse, PT ;  /* 0x000000030e00720c */ /* 0x080fe40003f86270 */
[----:B------:R-:W-:Y:S01]  /*39a00*/  @!P3 FFMA R21, R210, R204, R21 ;  /* 0x000000ccd215b223 */ /* 0x000fe20000000015 */
[----:B------:R-:W3:Y:S01]  /*39a10*/  @!P1 S2R R216, SR_CgaCtaId ;  /* 0x0000000000d89919 */ /* 0x000ee20000008800 */
[----:B------:R-:W-:-:S02]  /*39a20*/  ISETP.GE.AND P1, PT, R142, R3, PT ;  /* 0x000000038e00720c */ /* 0x000fc40003f26270 */
[----:B-----5:R-:W-:Y:S01]  /*39a30*/  @!P2 FFMA R21, R202, R127, R21 ;  /* 0x0000007fca15a223 */ /* 0x020fe20000000015 */
[----:B------:R-:W-:Y:S01]  /*39a40*/  P2R R127, PR, RZ, 0x10 ;  /* 0x00000010ff7f7803 */ /* 0x000fe20000000000 */
[----:B0-----:R-:W-:Y:S01]  /*39a50*/  @!P6 HADD2.F32 R202, -RZ, R111.H0_H0 ;  /* 0x2000006fffcae230 */ /* 0x001fe20000004100 */
[----:B------:R-:W-:Y:S01]  /*39a60*/  ISETP.NE.AND P2, PT, R133, RZ, PT ;  /* 0x000000ff8500720c */ /* 0x000fe20003f45270 */
[----:B------:R-:W-:Y:S01]  /*39a70*/  @!P5 LDS R111, [R81+0x94] ;  /* 0x00009400516fd984 */ /* 0x000fe20000000800 */
[----:B------:R-:W-:Y:S02]  /*39a80*/  ISETP.NE.AND P3, PT, R153, RZ, PT ;  /* 0x000000ff9900720c */ /* 0x000fe40003f65270 */
[----:B-1----:R-:W-:Y:S01]  /*39a90*/  @!P0 LEA R212, R212, R117, 0x18 ;  /* 0x00000075d4d48211 */ /* 0x002fe200078ec0ff */
[----:B------:R-:W0:Y:S01]  /*39aa0*/  @!P4 S2R R214, SR_CgaCtaId ;  /* 0x0000000000d6c919 */ /* 0x000e220000008800 */
[----:B------:R-:W-:Y:S01]  /*39ab0*/  ISETP.GE.AND P4, PT, R132, R3, PT ;  /* 0x000000038400720c */ /* 0x000fe20003f86270 */
[----:B----4-:R-:W-:Y:S01]  /*39ac0*/  @!P6 FFMA R21, R202, R125, R21 ;  /* 0x0000007dca15e223 */ /* 0x010fe20000000015 */
[----:B--2---:R-:W-:Y:S01]  /*39ad0*/  P2R R145, PR, RZ, 0x4 ;  /* 0x00000004ff917803 */ /* 0x004fe20000000000 */
[----:B------:R-:W-:Y:S01]  /*39ae0*/  @!P1 LDS R115, [R81+0x98] ;  /* 0x0000980051739984 */ /* 0x000fe20000000800 */
[----:B------:R-:W-:-:S02]  /*39af0*/  ISETP.GE.AND P6, PT, R130, R3, PT ;  /* 0x000000038200720c */ /* 0x000fc40003fc6270 */
[----:B------:R-:W-:Y:S01]  /*39b00*/  ISETP.GE.AND P5, PT, R16, R3, PT ;  /* 0x000000031000720c */ /* 0x000fe20003fa6270 */
[----:B------:R-:W1:Y:S01]  /*39b10*/  @!P2 S2R R206, SR_CgaCtaId ;  /* 0x0000000000cea919 */ /* 0x000e620000008800 */
[----:B------:R-:W-:Y:S01]  /*39b20*/  @!P2 MOV R117, 0x400 ;  /* 0x000004000075a802 */ /* 0x000fe20000000f00 */
[----:B------:R2:W-:Y:S04]  /*39b30*/  @!P3 LDS.U16 R31, [R141+0x4222] ;  /* 0x004222008d1fb984 */ /* 0x0005e80000000400 */
[----:B------:R-:W-:Y:S01]  /*39b40*/  @!P4 HADD2.F32 R33, -RZ, R33.H0_H0 ;  /* 0x20000021ff21c230 */ /* 0x000fe20000004100 */
[----:B------:R-:W-:Y:S01]  /*39b50*/  @!P3 LDS R204, [R81+0x90] ;  /* 0x0000900051ccb984 */ /* 0x000fe20000000800 */
[----:B------:R-:W-:-:S03]  /*39b60*/  ISETP.NE.AND P3, PT, R137, RZ, PT ;  /* 0x000000ff8900720c */ /* 0x000fc60003f65270 */
[----:B------:R-:W-:Y:S01]  /*39b70*/  @!P4 FFMA R200, R33, R123, R200 ;  /* 0x0000007b21c8c223 */ /* 0x000fe200000000c8 */
[-C--:B------:R-:W-:Y:S01]  /*39b80*/  ISETP.GE.AND P4, PT, R140, R3.reuse, PT ;  /* 0x000000038c00720c */ /* 0x080fe20003f86270 */
[----:B------:R4:W-:Y:S01]  /*39b90*/  @!P1 LDS.U16 R33, [R147+0x4322] ;  /* 0x0043220093219984 */ /* 0x0009e20000000400 */
[-C--:B------:R-:W-:Y:S02]  /*39ba0*/  ISETP.GE.AND P1, PT, R12, R3.reuse, PT ;  /* 0x000000030c00720c */ /* 0x080fe40003f26270 */
[----:B--2---:R-:W-:Y:S01]  /*39bb0*/  P2R R141, PR, RZ, 0x1 ;  /* 0x00000001ff8d7803 */ /* 0x004fe20000000000 */
[----:B------:R-:W2:Y:S01]  /*39bc0*/  @!P6 LDS.U16 R23, [R23+0x4920] ;  /* 0x004920001717e984 */ /* 0x000ea20000000400 */
[----:B------:R-:W5:Y:S01]  /*39bd0*/  @!P5 S2R R218, SR_CgaCtaId ;  /* 0x0000000000dad919 */ /* 0x000f620000008800 */
[----:B------:R-:W-:Y:S02]  /*39be0*/  ISETP.GE.AND P5, PT, R10, R3, PT ;  /* 0x000000030a00720c */ /* 0x000fe40003fa6270 */
[----:B----4-:R-:W-:Y:S01]  /*39bf0*/  P2R R147, PR, RZ, 0x8 ;  /* 0x00000008ff937803 */ /* 0x010fe20000000000 */
[----:B------:R-:W4:Y:S03]  /*39c00*/  @!P3 S2R R210, SR_CgaCtaId ;  /* 0x0000000000d2b919 */ /* 0x000f260000008800 */
[----:B------:R-:W-:-:S02]  /*39c10*/  @!P4 MOV R0, 0x400 ;  /* 0x000004000000c802 */ /* 0x000fc40000000f00 */
[----:B------:R-:W-:Y:S01]  /*39c20*/  P2R R133, PR, RZ, 0x20 ;  /* 0x00000020ff857803 */ /* 0x000fe20000000000 */
[----:B------:R-:W5:Y:S01]  /*39c30*/  @!P1 S2R R222, SR_CgaCtaId ;  /* 0x0000000000de9919 */ /* 0x000f620000008800 */
[----:B---3--:R-:W-:Y:S02]  /*39c40*/  @!P4 LEA R123, R107, R0, 0x18 ;  /* 0x000000006b7bc211 */ /* 0x008fe400078ec0ff */
[----:B------:R-:W-:Y:S01]  /*39c50*/  ISETP.GE.AND P4, PT, R148, R3, PT ;  /* 0x000000039400720c */ /* 0x000fe20003f86270 */
[----:B------:R-:W3:Y:S01]  /*39c60*/  @!P6 LDS R109, [R81+0xc8] ;  /* 0x0000c800516de984 */ /* 0x000ee20000000800 */
[----:B------:R-:W-:Y:S02]  /*39c70*/  ISETP.NE.AND P1, PT, R157, RZ, PT ;  /* 0x000000ff9d00720c */ /* 0x000fe40003f25270 */
[----:B-1----:R-:W-:Y:S01]  /*39c80*/  @!P2 LEA R125, R206, R117, 0x18 ;  /* 0x00000075ce7da211 */ /* 0x002fe200078ec0ff */
[----:B------:R-:W1:Y:S01]  /*39c90*/  @!P5 S2R R220, SR_CgaCtaId ;  /* 0x0000000000dcd919 */ /* 0x000e620000008800 */
[----:B------:R-:W-:-:S07]  /*39ca0*/  ISETP.GE.AND P2, PT, R148, R3, PT ;  /* 0x000000039400720c */ /* 0x000fce0003f46270 */
[----:B------:R-:W-:Y:S01]  /*39cb0*/  @!P4 HADD2.F32 R0, -RZ, R35.H0_H0 ;  /* 0x20000023ff00c230 */ /* 0x000fe20000004100 */
[----:B------:R-:W-:Y:S01]  /*39cc0*/  ISETP.NE.AND P4, PT, R127, RZ, PT ;  /* 0x000000ff7f00720c */ /* 0x000fe20003f85270 */
[----:B------:R0:W1:Y:S04]  /*39cd0*/  @!P1 LDS.U16 R107, [R149+0x43a2] ;  /* 0x0043a200956b9984 */ /* 0x0000680000000400 */
[----:B------:R-:W1:Y:S01]  /*39ce0*/  @!P1 LDS R117, [R81+0x9c] ;  /* 0x00009c0051759984 */ /* 0x000e620000000800 */
[----:B------:R-:W-:Y:S01]  /*39cf0*/  @!P2 FFMA R21, R0, R121, R21 ;  /* 0x000000790015a223 */ /* 0x000fe20000000015 */
[----:B------:R-:W-:Y:S02]  /*39d00*/  ISETP.GE.AND P2, PT, R138, R3, PT ;  /* 0x000000038a00720c */ /* 0x000fe40003f46270 */
[----:B------:R-:W1:Y:S01]  /*39d10*/  @!P0 LDS.U16 R35, [R212+0x3024] ;  /* 0x00302400d4238984 */ /* 0x000e620000000400 */
[----:B--2---:R-:W-:-:S03]  /*39d20*/  @!P6 HADD2.F32 R23, -RZ, R23.H0_H0 ;  /* 0x20000017ff17e230 */ /* 0x004fc60000004100 */
[----:B------:R-:W-:Y:S01]  /*39d30*/  @!P4 MOV R127, 0x400 ;  /* 0x00000400007fc802 */ /* 0x000fe20000000f00 */
[----:B------:R-:W2:Y:S01]  /*39d40*/  @!P0 LDS R0, [R81] ;  /* 0x0000000051008984 */ /* 0x000ea20000000800 */
[----:B------:R-:W-:Y:S02]  /*39d50*/  ISETP.NE.AND P4, PT, R139, RZ, PT ;  /* 0x000000ff8b00720c */ /* 0x000fe40003f85270 */
[----:B------:R-:W-:Y:S02]  /*39d60*/  P2R R139, PR, RZ, 0x2 ;  /* 0x00000002ff8b7803 */ /* 0x000fe40000000000 */
[CC--:B------:R-:W-:Y:S02]  /*39d70*/  ISETP.GE.AND P1, PT, R14.reuse, R3.reuse, PT ;  /* 0x000000030e00720c */ /* 0x0c0fe40003f26270 */
[----:B------:R-:W-:Y:S02]  /*39d80*/  ISETP.GE.AND P0, PT, R14, R3, PT ;  /* 0x000000030e00720c */ /* 0x000fe40003f06270 */
[----:B------:R-:W-:-:S02]  /*39d90*/  @!P2 MOV R121, 0x400 ;  /* 0x000004000079a802 */ /* 0x000fc40000000f00 */
[----:B0-----:R-:W-:Y:S02]  /*39da0*/  P2R R149, PR, RZ, 0x10 ;  /* 0x00000010ff957803 */ /* 0x001fe40000000000 */
[----:B------:R-:W-:Y:S01]  /*39db0*/  @!P2 LEA R208, R208, R121, 0x18 ;  /* 0x00000079d0d0a211 */ /* 0x000fe200078ec0ff */
[----:B---3--:R-:W-:Y:S01]  /*39dc0*/  @!P6 FFMA R200, R23, R109, R200 ;  /* 0x0000006d17c8e223 */ /* 0x008fe200000000c8 */
[-C--:B------:R-:W-:Y:S02]  /*39dd0*/  ISETP.GE.AND P2, PT, R16, R3.reuse, PT ;  /* 0x000000031000720c */ /* 0x080fe40003f46270 */
[----:B------:R-:W-:Y:S02]  /*39de0*/  ISETP.GE.AND P6, PT, R18, R3, PT ;  /* 0x000000031200720c */ /* 0x000fe40003fc6270 */
[----:B------:R-:W-:Y:S01]  /*39df0*/  @!P1 LEA R214, R214, R127, 0x18 ;  /* 0x0000007fd6d69211 */ /* 0x000fe200078ec0ff */
[----:B------:R-:W-:Y:S01]  /*39e00*/  @!P0 LDS R129, [R81+0x4] ;  /* 0x0000040051818984 */ /* 0x000fe20000000800 */
[----:B------:R-:W-:-:S02]  /*39e10*/  ISETP.GE.AND P1, PT, R146, R3, PT ;  /* 0x000000039200720c */ /* 0x000fc40003f26270 */
[----:B------:R-:W-:Y:S02]  /*39e20*/  @!P3 MOV R127, 0x400 ;  /* 0x00000400007fb802 */ /* 0x000fe40000000f00 */
[----:B------:R-:W-:Y:S02]  /*39e30*/  P2R R137, PR, RZ, 0x4 ;  /* 0x00000004ff897803 */ /* 0x000fe40000000000 */
[----:B----4-:R-:W-:Y:S02]  /*39e40*/  @!P3 LEA R127, R210, R127, 0x18 ;  /* 0x0000007fd27fb211 */ /* 0x010fe400078ec0ff */
[----:B------:R-:W-:Y:S02]  /*39e50*/  ISETP.GE.AND P3, PT, R146, R3, PT ;  /* 0x000000039200720c */ /* 0x000fe40003f66270 */
[----:B------:R-:W-:-:S03]  /*39e60*/  @!P2 MOV R131, 0x400 ;  /* 0x000004000083a802 */ /* 0x000fc60000000f00 */
[----:B------:R-:W-:Y:S01]  /*39e70*/  @!P1 HADD2.F32 R202, -RZ, R31.H0_H0 ;  /* 0x2000001fffca9230 */ /* 0x000fe20000004100 */
[-C--:B------:R-:W-:Y:S01]  /*39e80*/  ISETP.GE.AND P1, PT, R22, R3.reuse, PT ;  /* 0x000000031600720c */ /* 0x080fe20003f26270 */
[----:B------:R0:W3:Y:S01]  /*39e90*/  @!P0 LDS.U16 R31, [R214+0x30a4] ;  /* 0x0030a400d61f8984 */ /* 0x0000e20000000400 */
[----:B------:R-:W-:Y:S02]  /*39ea0*/  ISETP.GE.AND P0, PT, R144, R3, PT ;  /* 0x000000039000720c */ /* 0x000fe40003f06270 */
[----:B-----5:R-:W-:Y:S02]  /*39eb0*/  @!P2 LEA R218, R218, R131, 0x18 ;  /* 0x00000083dadaa211 */ /* 0x020fe400078ec0ff */
[-C--:B------:R-:W-:Y:S01]  /*39ec0*/  ISETP.GE.AND P2, PT, R140, R3.reuse, PT ;  /* 0x000000038c00720c */ /* 0x080fe20003f46270 */
[----:B------:R-:W-:Y:S01]  /*39ed0*/  @!P3 FFMA R21, R204, R202, R21 ;  /* 0x000000cacc15b223 */ /* 0x000fe20000000015 */
[----:B------:R-:W-:Y:S01]  /*39ee0*/  ISETP.GE.AND P3, PT, R12, R3, PT ;  /* 0x000000030c00720c */ /* 0x000fe20003f66270 */
[----:B0-----:R-:W0:Y:S04]  /*39ef0*/  @!P6 S2R R214, SR_CgaCtaId ;  /* 0x0000000000d6e919 */ /* 0x001e280000008800 */
[----:B------:R-:W-:-:S02]  /*39f00*/  @!P1 MOV R121, 0x400 ;  /* 0x0000040000799802 */ /* 0x000fc40000000f00 */
[----:B------:R-:W-:Y:S02]  /*39f10*/  @!P0 HADD2.F32 R202, -RZ, R27.H0_H0 ;  /* 0x2000001bffca8230 */ /* 0x000fe40000004100 */
[----:B------:R-:W-:Y:S02]  /*39f20*/  @!P1 LEA R216, R216, R121, 0x18 ;  /* 0x00000079d8d89211 */ /* 0x000fe400078ec0ff */
[----:B------:R-:W-:Y:S01]  /*39f30*/  @!P5 MOV R121, 0x400 ;  /* 0x000004000079d802 */ /* 0x000fe20000000f00 */
[----:B------:R-:W-:Y:S01]  /*39f40*/  @!P0 FFMA R21, R202, R111, R21 ;  /* 0x0000006fca158223 */ /* 0x000fe20000000015 */
[----:B------:R-:W-:Y:S01]  /*39f50*/  @!P3 MOV R131, 0x400 ;  /* 0x000004000083b802 */ /* 0x000fe20000000f00 */
[----:B------:R-:W4:Y:S01]  /*39f60*/  @!P1 LDS.U16 R109, [R216+0x3124] ;  /* 0x00312400d86d9984 */ /* 0x000f220000000400 */
[----:B------:R-:W-:Y:S02]  /*39f70*/  ISETP.GE.AND P0, PT, R8, R3, PT ;  /* 0x000000030800720c */ /* 0x000fe40003f06270 */
[----:B------:R-:W-:Y:S01]  /*39f80*/  @!P3 LEA R222, R222, R131, 0x18 ;  /* 0x00000083dedeb211 */ /* 0x000fe200078ec0ff */
[----:B------:R-:W5:Y:S01]  /*39f90*/  @!P2 LDS.U16 R27, [R123+0x4422] ;  /* 0x004422007b1ba984 */ /* 0x000f620000000400 */
[----:B-1----:R-:W-:-:S02]  /*39fa0*/  @!P5 LEA R220, R220, R121, 0x18 ;  /* 0x00000079dcdcd211 */ /* 0x002fc400078ec0ff */
[-C--:B------:R-:W-:Y:S01]  /*39fb0*/  ISETP.GE.AND P5, PT, R142, R3.reuse, PT ;  /* 0x000000038e00720c */ /* 0x080fe20003fa6270 */
[----:B------:R-:W1:Y:S01]  /*39fc0*/  @!P1 LDS R131, [R81+0x8] ;  /* 0x0000080051839984 */ /* 0x000e620000000800 */
[----:B------:R-:W-:Y:S02]  /*39fd0*/  ISETP.NE.AND P1, PT, R139, RZ, PT ;  /* 0x000000ff8b00720c */ /* 0x000fe40003f25270 */
[-C--:B------:R-:W-:Y:S01]  /*39fe0*/  ISETP.GE.AND P3, PT, R6, R3.reuse, PT ;  /* 0x000000030600720c */ /* 0x080fe20003f66270 */
[----:B------:R-:W1:Y:S01]  /*39ff0*/  @!P2 LDS R206, [R81+0xa0] ;  /* 0x0000a00051cea984 */ /* 0x000e620000000800 */
[----:B------:R-:W-:Y:S02]  /*3a000*/  ISETP.NE.AND P2, PT, R137, RZ, PT ;  /* 0x000000ff8900720c */ /* 0x000fe40003f45270 */
[----:B------:R-:W-:Y:S01]  /*3a010*/  @!P6 MOV R137, 0x400 ;  /* 0x000004000089e802 */ /* 0x000fe20000000f00 */
[----:B------:R-:W5:Y:S01]  /*3a020*/  @!P0 S2R R212, SR_CgaCtaId ;  /* 0x0000000000d48919 */ /* 0x000f620000008800 */
[----:B------:R-:W-:-:S02]  /*3a030*/  ISETP.GE.AND P0, PT, R20, R3, PT ;  /* 0x000000031400720c */ /* 0x000fc40003f06270 */
[----:B0-----:R-:W-:Y:S01]  /*3a040*/  @!P6 LEA R137, R214, R137, 0x18 ;  /* 0x00000089d689e211 */ /* 0x001fe200078ec0ff */
[----:B------:R-:W-:Y:S01]  /*3a050*/  @!P5 HADD2.F32 R202, -RZ, R33.H0_H0 ;  /* 0x20000021ffcad230 */ /* 0x000fe20000004100 */
[----:B------:R-:W0:Y:S01]  /*3a060*/  @!P4 S2R R121, SR_CgaCtaId ;  /* 0x000000000079c919 */ /* 0x000e220000008800 */
[----:B------:R-:W-:-:S03]  /*3a070*/  @!P1 HADD2.F32 R204, -RZ, R107.H0_H0 ;  /* 0x2000006bffcc9230 */ /* 0x000fc60000004100 */
[----:B------:R-:W-:Y:S01]  /*3a080*/  @!P5 FFMA R21, R202, R115, R21 ;  /* 0x00000073ca15d223 */ /* 0x000fe20000000015 */
[----:B------:R-:W1:Y:S01]  /*3a090*/  @!P2 LDS.U16 R107, [R218+0x31a4] ;  /* 0x0031a400da6ba984 */ /* 0x000e620000000400 */
[----:B------:R-:W-:Y:S01]  /*3a0a0*/  ISETP.NE.AND P2, PT, R145, RZ, PT ;  /* 0x000000ff9100720c */ /* 0x000fe20003f45270 */
[----:B------:R-:W-:Y:S02]  /*3a0b0*/  IMAD.MOV.U32 R202, RZ, RZ, RZ ;  /* 0x000000ffffca7224 */ /* 0x000fe400078e00ff */
[----:B------:R-:W-:Y:S01]  /*3a0c0*/  @!P1 FFMA R21, R204, R117, R21 ;  /* 0x00000075cc159223 */ /* 0x000fe20000000015 */
[----:B------:R-:W1:Y:S01]  /*3a0d0*/  @!P0 S2R R224, SR_CgaCtaId ;  /* 0x0000000000e08919 */ /* 0x000e620000008800 */
[----:B------:R-:W-:Y:S02]  /*3a0e0*/  P2R R115, PR, RZ, 0x2 ;  /* 0x00000002ff737803 */ /* 0x000fe40000000000 */
[----:B------:R-:W-:Y:S01]  /*3a0f0*/  ISETP.NE.AND P0, PT, R141, RZ, PT ;  /* 0x000000ff8d00720c */ /* 0x000fe20003f05270 */
[----:B------:R-:W5:Y:S01]  /*3a100*/  @!P3 S2R R210, SR_CgaCtaId ;  /* 0x0000000000d2b919 */ /* 0x000f620000008800 */
[----:B------:R-:W-:-:S02]  /*3a110*/  ISETP.GE.AND P1, PT, R16, R3, PT ;  /* 0x000000031000720c */ /* 0x000fc40003f26270 */
[----:B------:R-:W-:Y:S02]  /*3a120*/  P2R R145, PR, RZ, 0x4 ;  /* 0x00000004ff917803 */ /* 0x000fe40000000000 */
[----:B------:R-:W-:Y:S01]  /*3a130*/  ISETP.NE.AND P5, PT, R133, RZ, PT ;  /* 0x000000ff8500720c */ /* 0x000fe20003fa5270 */
[----:B------:R-:W-:Y:S03]  /*3a140*/  @!P2 LDS.U16 R23, [R125+0x44a2] ;  /* 0x0044a2007d17a984 */ /* 0x000fe60000000400 */
[----:B------:R-:W-:Y:S01]  /*3a150*/  P2R R141, PR, RZ, 0x20 ;  /* 0x00000020ff8d7803 */ /* 0x000fe20000000000 */
[----:B------:R-:W-:Y:S01]  /*3a160*/  @!P2 LDS R117, [R81+0xa4] ;  /* 0x0000a4005175a984 */ /* 0x000fe20000000800 */
[-C--:B------:R-:W-:Y:S01]  /*3a170*/  ISETP.GE.AND P2, PT, R12, R3.reuse, PT ;  /* 0x000000030c00720c */ /* 0x080fe20003f46270 */
[----:B------:R-:W-:Y:S02]  /*3a180*/  @!P0 HADD2.F32 R35, -RZ, R35.H0_H0 ;  /* 0x20000023ff238230 */ /* 0x000fe40000004100 */
[----:B------:R-:W1:Y:S01]  /*3a190*/  @!P1 LDS R123, [R81+0xc] ;  /* 0x00000c00517b9984 */ /* 0x000e620000000800 */
[----:B------:R-:W-:-:S02]  /*3a1a0*/  ISETP.GE.AND P1, PT, R14, R3, PT ;  /* 0x000000030e00720c */ /* 0x000fc40003f26270 */
[----:B--2---:R-:W-:Y:S01]  /*3a1b0*/  @!P0 FFMA R202, R0, R35, RZ ;  /* 0x0000002300ca8223 */ /* 0x004fe200000000ff */
[----:B------:R-:W2:Y:S01]  /*3a1c0*/  @!P5 LDS.U16 R111, [R220+0x3224] ;  /* 0x00322400dc6fd984 */ /* 0x000ea20000000400 */
[----:B------:R-:W-:Y:S02]  /*3a1d0*/  P2R R139, PR, RZ, 0x2 ;  /* 0x00000002ff8b7803 */ /* 0x000fe40000000000 */
[----:B------:R-:W-:Y:S01]  /*3a1e0*/  @!P4 MOV R0, 0x400 ;  /* 0x000004000000c802 */ /* 0x000fe20000000f00 */
[----:B------:R-:W-:Y:S01]  /*3a1f0*/  @!P5 LDS R133, [R81+0x10] ;  /* 0x000010005185d984 */ /* 0x000fe20000000800 */
[-C--:B------:R-:W-:Y:S02]  /*3a200*/  ISETP.GE.AND P5, PT, R138, R3.reuse, PT ;  /* 0x000000038a00720c */ /* 0x080fe40003fa6270 */
[----:B0-----:R-:W-:Y:S01]  /*3a210*/  @!P4 LEA R0, R121, R0, 0x18 ;  /* 0x000000007900c211 */ /* 0x001fe200078ec0ff */
[----:B------:R-:W-:Y:S01]  /*3a220*/  @!P2 LDS.U16 R35, [R222+0x32a4] ;  /* 0x0032a400de23a984 */ /* 0x000fe20000000400 */
[-C--:B------:R-:W-:Y:S01]  /*3a230*/  ISETP.GE.AND P0, PT, R26, R3.reuse, PT ;  /* 0x000000031a00720c */ /* 0x080fe20003f06270 */
[----:B---3--:R-:W-:Y:S01]  /*3a240*/  @!P1 HADD2.F32 R33, -RZ, R31.H0_H0 ;  /* 0x2000001fff219230 */ /* 0x008fe20000004100 */
[-C--:B------:R-:W-:Y:S01]  /*3a250*/  ISETP.GE.AND P4, PT, R8, R3.reuse, PT ;  /* 0x000000030800720c */ /* 0x080fe20003f86270 */
[----:B------:R-:W-:Y:S01]  /*3a260*/  @!P2 LDS R125, [R81+0x14] ;  /* 0x00001400517da984 */ /* 0x000fe20000000800 */
[----:B------:R-:W-:-:S02]  /*3a270*/  ISETP.GE.AND P2, PT, R22, R3, PT ;  /* 0x000000031600720c */ /* 0x000fc40003f46270 */
[----:B------:R-:W-:Y:S01]  /*3a280*/  @!P1 FFMA R202, R33, R129, R202 ;  /* 0x0000008121ca9223 */ /* 0x000fe200000000ca */
[----:B------:R-:W-:Y:S02]  /*3a290*/  ISETP.GE.AND P1, PT, R140, R3, PT ;  /* 0x000000038c00720c */ /* 0x000fe40003f26270 */
[----:B------:R0:W3:Y:S01]  /*3a2a0*/  @!P5 LDS.U16 R31, [R208+0x4522] ;  /* 0x00452200d01fd984 */ /* 0x0000e20000000400 */
[----:B------:R-:W-:-:S03]  /*3a2b0*/  @!P3 MOV R33, 0x400 ;  /* 0x000004000021b802 */ /* 0x000fc60000000f00 */
[----:B------:R-:W3:Y:S01]  /*3a2c0*/  @!P5 LDS R121, [R81+0xa8] ;  /* 0x0000a8005179d984 */ /* 0x000ee20000000800 */
[----:B------:R-:W-:Y:S02]  /*3a2d0*/  ISETP.GE.AND P5, PT, R20, R3, PT ;  /* 0x000000031400720c */ /* 0x000fe40003fa6270 */
[----:B------:R-:W-:Y:S01]  /*3a2e0*/  @!P4 MOV R129, 0x400 ;  /* 0x000004000081c802 */ /* 0x000fe20000000f00 */
[----:B----4-:R-:W-:Y:S01]  /*3a2f0*/  @!P2 HADD2.F32 R109, -RZ, R109.H0_H0 ;  /* 0x2000006dff6da230 */ /* 0x010fe20000004100 */
[----:B------:R-:W4:Y:S01]  /*3a300*/  @!P0 S2R R216, SR_CgaCtaId ;  /* 0x0000000000d88919 */ /* 0x000f220000008800 */
[----:B-----5:R-:W-:Y:S01]  /*3a310*/  @!P3 LEA R33, R210, R33, 0x18 ;  /* 0x00000021d221b211 */ /* 0x020fe200078ec0ff */
[----:B------:R-:W-:Y:S01]  /*3a320*/  @!P1 HADD2.F32 R204, -RZ, R27.H0_H0 ;  /* 0x2000001bffcc9230 */ /* 0x000fe20000004100 */
[----:B------:R-:W-:Y:S01]  /*3a330*/  @!P4 LEA R212, R212, R129, 0x18 ;  /* 0x00000081d4d4c211 */ /* 0x000fe200078ec0ff */
[----:B-1----:R-:W-:Y:S01]  /*3a340*/  @!P2 FFMA R202, R109, R131, R202 ;  /* 0x000000836dcaa223 */ /* 0x002fe200000000ca */
[-C--:B------:R-:W-:Y:S01]  /*3a350*/  ISETP.GE.AND P2, PT, R32, R3.reuse, PT ;  /* 0x000000032000720c */ /* 0x080fe20003f46270 */
[----:B------:R-:W-:Y:S01]  /*3a360*/  @!P3 LDS R129, [R81+0x18] ;  /* 0x000018005181b984 */ /* 0x000fe20000000800 */
[----:B------:R-:W-:Y:S01]  /*3a370*/  @!P1 FFMA R21, R206, R204, R21 ;  /* 0x000000ccce159223 */ /* 0x000fe20000000015 */
[----:B------:R-:W-:-:S02]  /*3a380*/  ISETP.GE.AND P1, PT, R16, R3, PT ;  /* 0x000000031000720c */ /* 0x000fc40003f26270 */
[----:B------:R-:W-:Y:S01]  /*3a390*/  @!P5 MOV R27, 0x400 ;  /* 0x00000400001bd802 */ /* 0x000fe20000000f00 */
[----:B------:R-:W-:Y:S01]  /*3a3a0*/  @!P4 LDS R131, [R81+0x1c] ;  /* 0x00001c005183c984 */ /* 0x000fe20000000800 */
[----:B------:R-:W-:Y:S02]  /*3a3b0*/  @!P0 MOV R109, 0x400 ;  /* 0x00000400006d8802 */ /* 0x000fe40000000f00 */
[----:B------:R-:W-:Y:S02]  /*3a3c0*/  @!P5 LEA R224, R224, R27, 0x18 ;  /* 0x0000001be0e0d211 */ /* 0x000fe400078ec0ff */
[----:B------:R-:W-:Y:S01]  /*3a3d0*/  ISETP.NE.AND P5, PT, R141, RZ, PT ;  /* 0x000000ff8d00720c */ /* 0x000fe20003fa5270 */
[----:B------:R-:W1:Y:S01]  /*3a3e0*/  @!P3 LDS.U16 R27, [R33+0x3324] ;  /* 0x00332400211bb984 */ /* 0x000e620000000400 */
[----:B------:R-:W-:Y:S01]  /*3a3f0*/  ISETP.GE.AND P3, PT, R114, R3, PT ;  /* 0x000000037200720c */ /* 0x000fe20003f66270 */
[----:B0-----:R-:W0:Y:S01]  /*3a400*/  @!P2 S2R R208, SR_CgaCtaId ;  /* 0x0000000000d0a919 */ /* 0x001e220000008800 */
[----:B------:R-:W-:Y:S01]  /*3a410*/  ISETP.NE.AND P2, PT, R145, RZ, PT ;  /* 0x000000ff9100720c */ /* 0x000fe20003f45270 */
[----:B------:R-:W-:Y:S01]  /*3a420*/  @!P1 HADD2.F32 R107, -RZ, R107.H0_H0 ;  /* 0x2000006bff6b9230 */ /* 0x000fe20000004100 */
[----:B------:R-:W-:Y:S01]  /*3a430*/  P2R R145, PR, RZ, 0x40 ;  /* 0x00000040ff917803 */ /* 0x000fe20000000000 */
[----:B------:R5:W1:Y:S03]  /*3a440*/  @!P4 LDS.U16 R33, [R212+0x33a4] ;  /* 0x0033a400d421c984 */ /* 0x000a660000000400 */
[----:B------:R-:W-:Y:S01]  /*3a450*/  @!P1 FFMA R202, R107, R123, R202 ;  /* 0x0000007b6bca9223 */ /* 0x000fe200000000ca */
[----:B------:R-:W-:-:S02]  /*3a460*/  ISETP.GE.AND P1, PT, R108, R3, PT ;  /* 0x000000036c00720c */ /* 0x000fc40003f26270 */
[----:B--2---:R-:W-:Y:S01]  /*3a470*/  @!P5 HADD2.F32 R111, -RZ, R111.H0_H0 ;  /* 0x2000006fff6fd230 */ /* 0x004fe20000004100 */
[----:B------:R-:W-:Y:S01]  /*3a480*/  ISETP.NE.AND P5, PT, R143, RZ, PT ;  /* 0x000000ff8f00720c */ /* 0x000fe20003fa5270 */
[----:B------:R-:W2:Y:S01]  /*3a490*/  @!P3 S2R R210, SR_CgaCtaId ;  /* 0x0000000000d2b919 */ /* 0x000ea20000008800 */
[----:B------:R-:W-:Y:S01]  /*3a4a0*/  P2R R143, PR, RZ, 0x10 ;  /* 0x00000010ff8f7803 */ /* 0x000fe20000000000 */
[----:B------:R-:W-:Y:S01]  /*3a4b0*/  @!P2 HADD2.F32 R204, -RZ, R23.H0_H0 ;  /* 0x20000017ffcca230 */ /* 0x000fe20000004100 */
[----:B------:R-:W-:Y:S02]  /*3a4c0*/  ISETP.GE.AND P4, PT, R138, R3, PT ;  /* 0x000000038a00720c */ /* 0x000fe40003f86270 */
[----:B----4-:R-:W-:Y:S02]  /*3a4d0*/  @!P0 LEA R216, R216, R109, 0x18 ;  /* 0x0000006dd8d88211 */ /* 0x010fe400078ec0ff */
[----:B------:R-:W-:Y:S01]  /*3a4e0*/  @!P2 FFMA R21, R204, R117, R21 ;  /* 0x00000075cc15a223 */ /* 0x000fe20000000015 */
[----:B------:R-:W-:Y:S01]  /*3a4f0*/  P2R R117, PR, RZ, 0x4 ;  /* 0x00000004ff757803 */ /* 0x000fe20000000000 */
[----:B------:R-:W4:Y:S01]  /*3a500*/  @!P1 S2R R214, SR_CgaCtaId ;  /* 0x0000000000d69919 */ /* 0x000f220000008800 */
[----:B------:R-:W-:-:S02]  /*3a510*/  ISETP.GE.AND P2, PT, R10, R3, PT ;  /* 0x000000030a00720c */ /* 0x000fc40003f46270 */
[----:B------:R-:W-:Y:S01]  /*3a520*/  ISETP.GE.AND P1, PT, R110, R3, PT ;  /* 0x000000036e00720c */ /* 0x000fe20003f26270 */
[----:B------:R-:W4:Y:S01]  /*3a530*/  @!P5 S2R R206, SR_CgaCtaId ;  /* 0x0000000000ced919 */ /* 0x000f220000008800 */
[----:B------:R-:W-:Y:S02]  /*3a540*/  ISETP.NE.AND P0, PT, R151, RZ, PT ;  /* 0x000000ff9700720c */ /* 0x000fe40003f05270 */
[----:B------:R-:W-:Y:S01]  /*3a550*/  P2R R141, PR, RZ, 0x2 ;  /* 0x00000002ff8d7803 */ /* 0x000fe20000000000 */
[----:B---3--:R-:W-:Y:S01]  /*3a560*/  @!P4 HADD2.F32 R204, -RZ, R31.H0_H0 ;  /* 0x2000001fffccc230 */ /* 0x008fe20000004100 */
[----:B------:R-:W-:Y:S01]  /*3a570*/  ISETP.NE.AND P3, PT, R147, RZ, PT ;  /* 0x000000ff9300720c */ /* 0x000fe20003f65270 */
[----:B------:R3:W-:Y:S03]  /*3a580*/  @!P6 LDS.U16 R31, [R137+0x3424] ;  /* 0x00342400891fe984 */ /* 0x0007e60000000400 */
[----:B------:R-:W-:Y:S01]  /*3a590*/  @!P4 FFMA R21, R204, R121, R21 ;  /* 0x00000079cc15c223 */ /* 0x000fe20000000015 */
[----:B------:R-:W-:Y:S01]  /*3a5a0*/  @!P2 FFMA R202, R133, R111, R202 ;  /* 0x0000006f85caa223 */ /* 0x000fe200000000ca */
[-C--:B------:R-:W-:Y:S01]  /*3a5b0*/  ISETP.GE.AND P2, PT, R12, R3.reuse, PT ;  /* 0x000000030c00720c */ /* 0x080fe20003f46270 */
[----:B------:R-:W4:Y:S01]  /*3a5c0*/  @!P1 S2R R218, SR_CgaCtaId ;  /* 0x0000000000da9919 */ /* 0x000f220000008800 */
[----:B------:R-:W-:-:S02]  /*3a5d0*/  ISETP.GE.AND P1, PT, R20, R3, PT ;  /* 0x000000031400720c */ /* 0x000fc40003f26270 */
[----:B------:R-:W-:Y:S01]  /*3a5e0*/  ISETP.GE.AND P4, PT, R32, R3, PT ;  /* 0x000000032000720c */ /* 0x000fe20003f86270 */
[----:B------:R-:W4:Y:S01]  /*3a5f0*/  @!P0 LDS.U16 R29, [R29+0x49a0] ;  /* 0x0049a0001d1d8984 */ /* 0x000f220000000400 */
[----:B------:R-:W-:-:S03]  /*3a600*/  P2R R147, PR, RZ, 0x8 ;  /* 0x00000008ff937803 */ /* 0x000fc60000000000 */
[----:B------:R-:W-:Y:S01]  /*3a610*/  @!P0 LDS R111, [R81+0xcc] ;  /* 0x0000cc00516f8984 */ /* 0x000fe20000000800 */
[----:B------:R-:W-:-:S03]  /*3a620*/  ISETP.GE.AND P0, PT, R112, R3, PT ;  /* 0x000000037000720c */ /* 0x000fc60003f06270 */
[----:B------:R-:W-:Y:S01]  /*3a630*/  @!P2 HADD2.F32 R35, -RZ, R35.H0_H0 ;  /* 0x20000023ff23a230 */ /* 0x000fe20000004100 */
[----:B------:R-:W4:Y:S03]  /*3a640*/  @!P3 LDS.U16 R23, [R127+0x45a2] ;  /* 0x0045a2007f17b984 */ /* 0x000f260000000400 */
[----:B------:R-:W-:Y:S01]  /*3a650*/  @!P4 MOV R109, 0x400 ;  /* 0x00000400006dc802 */ /* 0x000fe20000000f00 */
[----:B------:R-:W-:Y:S01]  /*3a660*/  @!P2 FFMA R202, R35, R125, R202 ;  /* 0x0000007d23caa223 */ /* 0x000fe200000000ca */
[----:B------:R-:W-:Y:S01]  /*3a670*/  @!P1 LDS R133, [R81+0x24] ;  /* 0x0000240051859984 */ /* 0x000fe20000000800 */
[----:B------:R-:W-:Y:S02]  /*3a680*/  ISETP.GE.AND P2, PT, R34, R3, PT ;  /* 0x000000032200720c */ /* 0x000fe40003f46270 */
[----:B0-----:R-:W-:Y:S01]  /*3a690*/  @!P4 LEA R109, R208, R109, 0x18 ;  /* 0x0000006dd06dc211 */ /* 0x001fe200078ec0ff */
[----:B------:R-:W-:Y:S01]  /*3a6a0*/  @!P6 LDS R125, [R81+0x20] ;  /* 0x00002000517de984 */ /* 0x000fe20000000800 */
[----:B------:R-:W-:-:S03]  /*3a6b0*/  ISETP.GE.AND P6, PT, R26, R3, PT ;  /* 0x000000031a00720c */ /* 0x000fc60003fc6270 */
[----:B------:R-:W-:Y:S01]  /*3a6c0*/  @!P1 LDS.U16 R35, [R224+0x34a4] ;  /* 0x0034a400e0239984 */ /* 0x000fe20000000400 */
[----:B------:R-:W-:-:S03]  /*3a6d0*/  ISETP.GE.AND P1, PT, R6, R3, PT ;  /* 0x000000030600720c */ /* 0x000fc60003f26270 */
[----:B------:R-:W0:Y:S01]  /*3a6e0*/  @!P3 LDS R121, [R81+0xac] ;  /* 0x0000ac005179b984 */ /* 0x000e220000000800 */
[-C--:B------:R-:W-:Y:S01]  /*3a6f0*/  ISETP.GE.AND P3, PT, R114, R3.reuse, PT ;  /* 0x000000037200720c */ /* 0x080fe20003f66270 */
[----:B-----5:R-:W5:Y:S04]  /*3a700*/  @!P0 S2R R212, SR_CgaCtaId ;  /* 0x0000000000d48919 */ /* 0x020f680000008800 */
[----:B------:R-:W0:Y:S04]  /*3a710*/  @!P6 LDS.U16 R107, [R216+0x3524] ;  /* 0x00352400d86be984 */ /* 0x000e280000000400 */
[----:B-1----:R-:W-:Y:S01]  /*3a720*/  @!P1 HADD2.F32 R27, -RZ, R27.H0_H0 ;  /* 0x2000001bff1b9230 */ /* 0x002fe20000004100 */
[----:B------:R-:W1:Y:S01]  /*3a730*/  @!P6 LDS R127, [R81+0x28] ;  /* 0x00002800517fe984 */ /* 0x000e620000000800 */
[----:B------:R-:W-:-:S02]  /*3a740*/  ISETP.GE.AND P6, PT, R108, R3, PT ;  /* 0x000000036c00720c */ /* 0x000fc40003fc6270 */
[----:B------:R-:W-:Y:S01]  /*3a750*/  @!P3 MOV R123, 0x400 ;  /* 0x00000400007bb802 */ /* 0x000fe20000000f00 */
[----:B------:R-:W0:Y:S01]  /*3a760*/  @!P2 S2R R220, SR_CgaCtaId ;  /* 0x0000000000dca919 */ /* 0x000e220000008800 */
[----:B------:R-:W-:Y:S01]  /*3a770*/  @!P1 FFMA R202, R27, R129, R202 ;  /* 0x000000811bca9223 */ /* 0x000fe200000000ca */
[----:B------:R-:W-:Y:S01]  /*3a780*/  ISETP.NE.AND P1, PT, R141, RZ, PT ;  /* 0x000000ff8d00720c */ /* 0x000fe20003f25270 */
[----:B------:R-:W-:Y:S01]  /*3a790*/  @!P4 LDS.U16 R109, [R109+0x35a4] ;  /* 0x0035a4006d6dc984 */ /* 0x000fe20000000400 */
[----:B--2---:R-:W-:Y:S02]  /*3a7a0*/  @!P3 LEA R210, R210, R123, 0x18 ;  /* 0x0000007bd2d2b211 */ /* 0x004fe400078ec0ff */
[----:B------:R-:W-:Y:S01]  /*3a7b0*/  @!P5 MOV R123, 0x400 ;  /* 0x00000400007bd802 */ /* 0x000fe20000000f00 */
[----:B------:R-:W-:Y:S01]  /*3a7c0*/  @!P4 LDS R129, [R81+0x2c] ;  /* 0x00002c005181c984 */ /* 0x000fe20000000800 */
[----:B------:R-:W-:Y:S02]  /*3a7d0*/  ISETP.NE.AND P4, PT, R143, RZ, PT ;  /* 0x000000ff8f00720c */ /* 0x000fe40003f85270 */
[----:B---3--:R-:W-:Y:S01]  /*3a7e0*/  @!P6 MOV R137, 0x400 ;  /* 0x000004000089e802 */ /* 0x008fe20000000f00 */
[----:B------:R2:W3:Y:S01]  /*3a7f0*/  @!P3 LDS.U16 R27, [R210+0x3624] ;  /* 0x00362400d21bb984 */ /* 0x0004e20000000400 */
[----:B----4-:R-:W-:-:S02]  /*3a800*/  @!P5 LEA R123, R206, R123, 0x18 ;  /* 0x0000007bce7bd211 */ /* 0x010fc400078ec0ff */
[----:B------:R-:W-:Y:S02]  /*3a810*/  @!P6 LEA R214, R214, R137, 0x18 ;  /* 0x00000089d6d6e211 */ /* 0x000fe400078ec0ff */
[----:B------:R-:W4:Y:S01]  /*3a820*/  @!P3 LDS R137, [R81+0x30] ;  /* 0x000030005189b984 */ /* 0x000f220000000800 */
[----:B------:R-:W-:Y:S02]  /*3a830*/  ISETP.GE.AND P3, PT, R128, R3, PT ;  /* 0x000000038000720c */ /* 0x000fe40003f66270 */
[----:B------:R-:W-:Y:S02]  /*3a840*/  ISETP.NE.AND P6, PT, R145, RZ, PT ;  /* 0x000000ff9100720c */ /* 0x000fe40003fc5270 */
[----:B------:R-:W-:Y:S01]  /*3a850*/  @!P4 HADD2.F32 R33, -RZ, R33.H0_H0 ;  /* 0x20000021ff21c230 */ /* 0x000fe20000004100 */
[----:B------:R-:W-:-:S04]  /*3a860*/  @!P1 MOV R141, 0x400 ;  /* 0x00000400008d9802 */ /* 0x000fc80000000f00 */
[----:B------:R-:W-:Y:S01]  /*3a870*/  @!P4 FFMA R202, R33, R131, R202 ;  /* 0x0000008321cac223 */ /* 0x000fe200000000ca */
[----:B------:R-:W-:Y:S02]  /*3a880*/  @!P0 MOV R33, 0x400 ;  /* 0x0000040000218802 */ /* 0x000fe40000000f00 */
[----:B------:R-:W-:Y:S01]  /*3a890*/  @!P2 MOV R131, 0x400 ;  /* 0x000004000083a802 */ /* 0x000fe20000000f00 */
[----:B------:R-:W-:Y:S01]  /*3a8a0*/  @!P3 HADD2.F32 R29, -RZ, R29.H0_H0 ;  /* 0x2000001dff1db230 */ /* 0x000fe20000004100 */
[----:B------:R-:W-:Y:S01]  /*3a8b0*/  ISETP.NE.AND P3, PT, R147, RZ, PT ;  /* 0x000000ff9300720c */ /* 0x000fe20003f65270 */
[----:B------:R-:W-:Y:S01]  /*3a8c0*/  @!P6 HADD2.F32 R31, -RZ, R31.H0_H0 ;  /* 0x2000001fff1fe230 */ /* 0x000fe20000004100 */
[----:B-----5:R-:W-:Y:S02]  /*3a8d0*/  @!P0 LEA R33, R212, R33, 0x18 ;  /* 0x00000021d4218211 */ /* 0x020fe400078ec0ff */
[----:B------:R-:W-:Y:S02]  /*3a8e0*/  ISETP.NE.AND P0, PT, R119, RZ, PT ;  /* 0x000000ff7700720c */ /* 0x000fe40003f05270 */
[----:B0-----:R-:W-:-:S02]  /*3a8f0*/  @!P2 LEA R131, R220, R131, 0x18 ;  /* 0x00000083dc83a211 */ /* 0x001fc400078ec0ff */
[----:B------:R-:W-:Y:S02]  /*3a900*/  P2R R119, PR, RZ, 0x4 ;  /* 0x00000004ff777803 */ /* 0x000fe40000000000 */
[-C--:B------:R-:W-:Y:S02]  /*3a910*/  ISETP.GE.AND P2, PT, R128, R3.reuse, PT ;  /* 0x000000038000720c */ /* 0x080fe40003f46270 */
[----:B------:R-:W-:Y:S01]  /*3a920*/  ISETP.NE.AND P6, PT, R135, RZ, PT ;  /* 0x000000ff8700720c */ /* 0x000fe20003fc5270 */
[----:B------:R-:W-:Y:S01]  /*3a930*/  @!P3 HADD2.F32 R204, -RZ, R23.H0_H0 ;  /* 0x20000017ffccb230 */ /* 0x000fe20000004100 */
[----:B------:R-:W-:Y:S01]  /*3a940*/  ISETP.GE.AND P4, PT, R106, R3, PT ;  /* 0x000000036a00720c */ /* 0x000fe20003f86270 */
[----:B------:R-:W-:Y:S01]  /*3a950*/  @!P5 LDS.U16 R23, [R123+0x46a2] ;  /* 0x0046a2007b17d984 */ /* 0x000fe20000000400 */
[----:B------:R-:W-:Y:S02]  /*3a960*/  P2R R135, PR, RZ, 0x40 ;  /* 0x00000040ff877803 */ /* 0x000fe40000000000 */
[----:B------:R-:W-:Y:S01]  /*3a970*/  @!P3 FFMA R21, R204, R121, R21 ;  /* 0x00000079cc15b223 */ /* 0x000fe20000000015 */
[----:B------:R-:W-:Y:S01]  /*3a980*/  @!P1 LEA R141, R218, R141, 0x18 ;  /* 0x0000008dda8d9211 */ /* 0x000fe200078ec0ff */
[----:B------:R-:W0:Y:S03]  /*3a990*/  @!P0 S2R R222, SR_CgaCtaId ;  /* 0x0000000000de8919 */ /* 0x000e260000008800 */
[----:B------:R-:W-:Y:S01]  /*3a9a0*/  @!P2 FFMA R200, R29, R111, R200 ;  /* 0x0000006f1dc8a223 */ /* 0x000fe200000000c8 */
[----:B------:R-:W-:Y:S01]  /*3a9b0*/  P2R R111, PR, RZ, 0x8 ;  /* 0x00000008ff6f7803 */ /* 0x000fe20000000000 */
[----:B------:R-:W5:Y:S01]  /*3a9c0*/  @!P6 S2R R206, SR_CgaCtaId ;  /* 0x0000000000cee919 */ /* 0x000f620000008800 */
[----:B------:R-:W-:-:S02]  /*3a9d0*/  ISETP.GE.AND P3, PT, R18, R3, PT ;  /* 0x000000031200720c */ /* 0x000fc40003f66270 */
[-C--:B------:R-:W-:Y:S01]  /*3a9e0*/  ISETP.GE.AND P2, PT, R28, R3.reuse, PT ;  /* 0x000000031c00720c */ /* 0x080fe20003f46270 */
[----:B--2---:R-:W2:Y:S01]  /*3a9f0*/  @!P4 S2R R210, SR_CgaCtaId ;  /* 0x0000000000d2c919 */ /* 0x004ea20000008800 */
[----:B------:R-:W-:Y:S02]  /*3aa00*/  P2R R143, PR, RZ, 0x8 ;  /* 0x00000008ff8f7803 */ /* 0x000fe40000000000 */
[----:B------:R-:W-:Y:S02]  /*3aa10*/  ISETP.GE.AND P6, PT, R136, R3, PT ;  /* 0x000000038800720c */ /* 0x000fe40003fc6270 */
[----:B------:R-:W-:-:S05]  /*3aa20*/  ISETP.NE.AND P4, PT, R149, RZ, PT ;  /* 0x000000ff9500720c */ /* 0x000fca0003f85270 */
[----:B------:R-:W-:Y:S01]  /*3aa30*/  @!P3 FFMA R202, R125, R31, R202 ;  /* 0x0000001f7dcab223 */ /* 0x000fe200000000ca */
[-C--:B------:R-:W-:Y:S01]  /*3aa40*/  ISETP.GE.AND P3, PT, R20, R3.reuse, PT ;  /* 0x000000031400720c */ /* 0x080fe20003f66270 */
[----:B------:R-:W0:Y:S01]  /*3aa50*/  @!P2 S2R R212, SR_CgaCtaId ;  /* 0x0000000000d4a919 */ /* 0x000e220000008800 */
[----:B------:R-:W-:-:S03]  /*3aa60*/  ISETP.GE.AND P2, PT, R26, R3, PT ;  /* 0x000000031a00720c */ /* 0x000fc60003f46270 */
[----:B------:R-:W0:Y:S01]  /*3aa70*/  @!P6 S2R R208, SR_CgaCtaId ;  /* 0x0000000000d0e919 */ /* 0x000e220000008800 */
[----:B------:R-:W-:Y:S01]  /*3aa80*/  ISETP.GE.AND P6, PT, R108, R3, PT ;  /* 0x000000036c00720c */ /* 0x000fe20003fc6270 */
[----:B------:R-:W-:Y:S06]  /*3aa90*/  @!P4 LDS.U16 R0, [R0+0x4622] ;  /* 0x004622000000c984 */ /* 0x000fec0000000400 */
[----:B------:R-:W-:Y:S01]  /*3aaa0*/  @!P3 HADD2.F32 R35, -RZ, R35.H0_H0 ;  /* 0x20000023ff23b230 */ /* 0x000fe20000004100 */
[----:B------:R-:W-:Y:S01]  /*3aab0*/  @!P4 LDS R204, [R81+0xb0] ;  /* 0x0000b00051ccc984 */ /* 0x000fe20000000800 */
[----:B------:R-:W-:-:S03]  /*3aac0*/  @!P2 HADD2.F32 R107, -RZ, R107.H0_H0 ;  /* 0x2000006bff6ba230 */ /* 0x000fc60000004100 */
[----:B------:R-:W-:Y:S01]  /*3aad0*/  @!P3 FFMA R202, R35, R133, R202 ;  /* 0x0000008523cab223 */ /* 0x000fe200000000ca */
[----:B------:R-:W-:Y:S01]  /*3aae0*/  ISETP.GE.AND P3, PT, R116, R3, PT ;  /* 0x000000037400720c */ /* 0x000fe20003f66270 */
[----:B------:R-:W-:Y:S01]  /*3aaf0*/  @!P6 LDS.U16 R29, [R214+0x36a4] ;  /* 0x0036a400d61de984 */ /* 0x000fe20000000400 */
[----:B------:R-:W-:Y:S01]  /*3ab00*/  P2R R133, PR, RZ, 0x10 ;  /* 0x00000010ff857803 */ /* 0x000fe20000000000 */
[----:B-1----:R-:W-:Y:S01]  /*3ab10*/  @!P2 FFMA R202, R107, R127, R202 ;  /* 0x0000007f6bcaa223 */ /* 0x002fe200000000ca */
[-C--:B------:R-:W-:Y:S01]  /*3ab20*/  ISETP.GE.AND P4, PT, R24, R3.reuse, PT ;  /* 0x000000031800720c */ /* 0x080fe20003f86270 */
[----:B------:R-:W-:Y:S01]  /*3ab30*/  @!P6 LDS R121, [R81+0x34] ;  /* 0x000034005179e984 */ /* 0x000fe20000000800 */
[----:B------:R-:W-:Y:S02]  /*3ab40*/  P2R R35, PR, RZ, 0x8 ;  /* 0x00000008ff237803 */ /* 0x000fe40000000000 */
[-C--:B------:R-:W-:Y:S01]  /*3ab50*/  ISETP.GE.AND P2, PT, R30, R3.reuse, PT ;  /* 0x000000031e00720c */ /* 0x080fe20003f46270 */
[----:B------:R1:W5:Y:S01]  /*3ab60*/  @!P1 LDS.U16 R31, [R141+0x3724] ;  /* 0x003724008d1f9984 */ /* 0x0003620000000400 */
[----:B------:R-:W-:-:S03]  /*3ab70*/  ISETP.GE.AND P6, PT, R114, R3, PT ;  /* 0x000000037200720c */ /* 0x000fc60003fc6270 */
[----:B------:R-:W0:Y:S01]  /*3ab80*/  @!P3 S2R R216, SR_CgaCtaId ;  /* 0x0000000000d8b919 */ /* 0x000e220000008800 */
[----:B------:R-:W-:-:S03]  /*3ab90*/  ISETP.GE.AND P3, PT, R32, R3, PT ;  /* 0x000000032000720c */ /* 0x000fc60003f66270 */
[----:B------:R-:W0:Y:S01]  /*3aba0*/  @!P4 S2R R218, SR_CgaCtaId ;  /* 0x0000000000dac919 */ /* 0x000e220000008800 */
[-C--:B------:R-:W-:Y:S02]  /*3abb0*/  ISETP.GE.AND P4, PT, R112, R3.reuse, PT ;  /* 0x000000037000720c */ /* 0x080fe40003f86270 */
[----:B-1----:R-:W-:Y:S01]  /*3abc0*/  P2R R141, PR, RZ, 0x20 ;  /* 0x00000020ff8d7803 */ /* 0x002fe20000000000 */
[----:B------:R-:W1:Y:S01]  /*3abd0*/  @!P2 S2R R220, SR_CgaCtaId ;  /* 0x0000000000dca919 */ /* 0x000e620000008800 */
[----:B------:R-:W-:Y:S01]  /*3abe0*/  ISETP.GE.AND P2, PT, R106, R3, PT ;  /* 0x000000036a00720c */ /* 0x000fe20003f46270 */
[----:B---3--:R-:W-:Y:S01]  /*3abf0*/  @!P6 HADD2.F32 R27, -RZ, R27.H0_H0 ;  /* 0x2000001bff1be230 */ /* 0x008fe20000004100 */
[----:B------:R-:W3:Y:S03]  /*3ac00*/  @!P1 LDS R125, [R81+0x38] ;  /* 0x00003800517d9984 */ /* 0x000ee60000000800 */
[----:B------:R-:W-:-:S04]  /*3ac10*/  @!P3 HADD2.F32 R109, -RZ, R109.H0_H0 ;  /* 0x2000006dff6db230 */ /* 0x000fc80000004100 */
[----:B------:R-:W-:Y:S01]  /*3ac20*/  @!P4 LDS.U16 R33, [R33+0x37a4] ;  /* 0x0037a4002121c984 */ /* 0x000fe20000000400 */
[----:B------:R-:W-:Y:S01]  /*3ac30*/  @!P3 FFMA R202, R109, R129, R202 ;  /* 0x000000816dcab223 */ /* 0x000fe200000000ca */
[----:B------:R-:W-:Y:S02]  /*3ac40*/  ISETP.NE.AND P3, PT, R35, RZ, PT ;  /* 0x000000ff2300720c */ /* 0x000fe40003f65270 */
[----:B------:R-:W-:Y:S01]  /*3ac50*/  @!P4 LDS R127, [R81+0x3c] ;  /* 0x00003c00517fc984 */ /* 0x000fe20000000800 */
[----:B----4-:R-:W-:Y:S01]  /*3ac60*/  @!P6 FFMA R202, R137, R27, R202 ;  /* 0x0000001b89cae223 */ /* 0x010fe200000000ca */
[----:B------:R-:W-:Y:S02]  /*3ac70*/  ISETP.NE.AND P6, PT, R135, RZ, PT ;  /* 0x000000ff8700720c */ /* 0x000fe40003fc5270 */
[----:B------:R-:W-:Y:S01]  /*3ac80*/  ISETP.GE.AND P4, PT, R136, R3, PT ;  /* 0x000000038800720c */ /* 0x000fe20003f86270 */
[----:B------:R-:W4:Y:S01]  /*3ac90*/  @!P5 LDS R109, [R81+0xb4] ;  /* 0x0000b400516dd984 */ /* 0x000f220000000800 */
[----:B------:R-:W-:-:S02]  /*3aca0*/  @!P2 MOV R35, 0x400 ;  /* 0x000004000023a802 */ /* 0x000fc40000000f00 */
[----:B------:R-:W-:Y:S02]  /*3acb0*/  ISETP.GE.AND P5, PT, R106, R3, PT ;  /* 0x000000036a00720c */ /* 0x000fe40003fa6270 */
[----:B------:R-:W-:-:S04]  /*3acc0*/  ISETP.NE.AND P2, PT, R119, RZ, PT ;  /* 0x000000ff7700720c */ /* 0x000fc80003f45270 */
[----:B------:R-:W-:Y:S01]  /*3acd0*/  P2R R135, PR, RZ, 0x4 ;  /* 0x00000004ff877803 */ /* 0x000fe20000000000 */
[----:B-----5:R-:W-:Y:S01]  /*3ace0*/  @!P1 HADD2.F32 R31, -RZ, R31.H0_H0 ;  /* 0x2000001fff1f9230 */ /* 0x020fe20000004100 */
[----:B------:R-:W-:Y:S02]  /*3acf0*/  @!P6 MOV R107, 0x400 ;  /* 0x00000400006be802 */ /* 0x000fe40000000f00 */
[----:B------:R-:W-:Y:S02]  /*3ad00*/  @!P4 MOV R119, 0x400 ;  /* 0x000004000077c802 */ /* 0x000fe40000000f00 */
[----:B------:R-:W-:Y:S02]  /*3ad10*/  ISETP.NE.AND P4, PT, R133, RZ, PT ;  /* 0x000000ff8500720c */ /* 0x000fe40003f85270 */
[----:B------:R-:W-:Y:S01]  /*3ad20*/  @!P6 LEA R206, R206, R107, 0x18 ;  /* 0x0000006bcecee211 */ /* 0x000fe200078ec0ff */
[----:B------:R-:W-:Y:S01]  /*3ad30*/  @!P2 LDS R129, [R81+0x40] ;  /* 0x000040005181a984 */ /* 0x000fe20000000800 */
[----:B------:R-:W-:-:S02]  /*3ad40*/  P2R R133, PR, RZ, 0x40 ;  /* 0x00000040ff857803 */ /* 0x000fc40000000000 */
[----:B------:R-:W-:Y:S02]  /*3ad50*/  ISETP.GE.AND P6, PT, R136, R3, PT ;  /* 0x000000038800720c */ /* 0x000fe40003fc6270 */
[----:B--2---:R-:W-:Y:S02]  /*3ad60*/  @!P5 LEA R210, R210, R35, 0x18 ;  /* 0x00000023d2d2d211 */ /* 0x004fe400078ec0ff */
[----:B------:R2:W5:Y:S01]  /*3ad70*/  @!P2 LDS.U16 R35, [R131+0x3824] ;  /* 0x003824008323a984 */ /* 0x0005620000000400 */
[----:B------:R-:W-:Y:S02]  /*3ad80*/  ISETP.GE.AND P2, PT, R28, R3, PT ;  /* 0x000000031c00720c */ /* 0x000fe40003f46270 */
[----:B------:R-:W-:Y:S01]  /*3ad90*/  @!P4 HADD2.F32 R0, -RZ, R0.H0_H0 ;  /* 0x20000000ff00c230 */ /* 0x000fe20000004100 */
[----:B------:R3:W5:Y:S04]  /*3ada0*/  @!P5 LDS.U16 R27, [R210+0x38a4] ;  /* 0x0038a400d21bd984 */ /* 0x0007680000000400 */
[----:B------:R-:W-:Y:S01]  /*3adb0*/  @!P4 FFMA R21, R204, R0, R21 ;  /* 0x00000000cc15c223 */ /* 0x000fe20000000015 */
[----:B0-----:R-:W-:-:S02]  /*3adc0*/  @!P6 LEA R208, R208, R119, 0x18 ;  /* 0x00000077d0d0e211 */ /* 0x001fc400078ec0ff */
[----:B------:R-:W0:Y:S01]  /*3add0*/  @!P5 LDS R119, [R81+0x44] ;  /* 0x000044005177d984 */ /* 0x000e220000000800 */
[-C--:B------:R-:W-:Y:S02]  /*3ade0*/  ISETP.GE.AND P5, PT, R30, R3.reuse, PT ;  /* 0x000000031e00720c */ /* 0x080fe40003fa6270 */
[----:B------:R-:W-:Y:S02]  /*3adf0*/  @!P2 MOV R123, 0x400 ;  /* 0x00000400007ba802 */ /* 0x000fe40000000f00 */
[----:B------:R-:W-:Y:S02]  /*3ae00*/  ISETP.GE.AND P6, PT, R24, R3, PT ;  /* 0x000000031800720c */ /* 0x000fe40003fc6270 */
[----:B------:R-:W-:Y:S02]  /*3ae10*/  @!P2 LEA R107, R212, R123, 0x18 ;  /* 0x0000007bd46ba211 */ /* 0x000fe400078ec0ff */
[----:B------:R-:W-:-:S04]  /*3ae20*/  @!P3 MOV R123, 0x400 ;  /* 0x00000400007bb802 */ /* 0x000fc80000000f00 */
[----:B------:R-:W-:Y:S01]  /*3ae30*/  @!P3 LEA R216, R216, R123, 0x18 ;  /* 0x0000007bd8d8b211 */ /* 0x000fe200078ec0ff */
[----:B------:R-:W0:Y:S01]  /*3ae40*/  @!P2 LDS.U16 R107, [R107+0x3924] ;  /* 0x003924006b6ba984 */ /* 0x000e220000000400 */
[----:B------:R-:W-:-:S03]  /*3ae50*/  @!P5 MOV R123, 0x400 ;  /* 0x00000400007bd802 */ /* 0x000fc60000000f00 */
[----:B--2---:R-:W-:Y:S02]  /*3ae60*/  @!P6 MOV R131, 0x400 ;  /* 0x000004000083e802 */ /* 0x004fe40000000f00 */
[----:B-1----:R-:W-:Y:S02]  /*3ae70*/  @!P5 LEA R220, R220, R123, 0x18 ;  /* 0x0000007bdcdcd211 */ /* 0x002fe400078ec0ff */
[----:B------:R-:W-:Y:S02]  /*3ae80*/  ISETP.GE.AND P5, PT, R124, R3, PT ;  /* 0x000000037c00720c */ /* 0x000fe40003fa6270 */
[----:B------:R-:W-:Y:S02]  /*3ae90*/  @!P6 LEA R218, R218, R131, 0x18 ;  /* 0x00000083dadae211 */ /* 0x000fe400078ec0ff */
[----:B------:R-:W-:Y:S02]  /*3aea0*/  ISETP.GE.AND P6, PT, R108, R3, PT ;  /* 0x000000036c00720c */ /* 0x000fe40003fc6270 */
[----:B------:R-:W-:-:S02]  /*3aeb0*/  @!P0 MOV R131, 0x400 ;  /* 0x0000040000838802 */ /* 0x000fc40000000f00 */
[----:B------:R-:W-:Y:S02]  /*3aec0*/  P2R R123, PR, RZ, 0x10 ;  /* 0x00000010ff7b7803 */ /* 0x000fe40000000000 */
[----:B------:R-:W-:Y:S02]  /*3aed0*/  ISETP.GE.AND P4, PT, R172, R3, PT ;  /* 0x00000003ac00720c */ /* 0x000fe40003f86270 */
[----:B------:R-:W-:Y:S01]  /*3aee0*/  @!P0 LEA R222, R222, R131, 0x18 ;  /* 0x00000083dede8211 */ /* 0x000fe200078ec0ff */
[----:B------:R-:W1:Y:S01]  /*3aef0*/  @!P5 S2R R204, SR_CgaCtaId ;  /* 0x0000000000ccd919 */ /* 0x000e620000008800 */
[----:B------:R-:W-:-:S03]  /*3af00*/  ISETP.NE.AND P5, PT, R141, RZ, PT ;  /* 0x000000ff8d00720c */ /* 0x000fc60003fa5270 */
[----:B------:R-:W-:Y:S01]  /*3af10*/  @!P6 HADD2.F32 R29, -RZ, R29.H0_H0 ;  /* 0x2000001dff1de230 */ /* 0x000fe20000004100 */
[----:B------:R-:W2:Y:S01]  /*3af20*/  @!P2 LDS R131, [R81+0x48] ;  /* 0x000048005183a984 */ /* 0x000ea20000000800 */
[----:B------:R-:W-:-:S03]  /*3af30*/  ISETP.GE.AND P2, PT, R170, R3, PT ;  /* 0x00000003aa00720c */ /* 0x000fc60003f46270 */
[----:B------:R-:W-:Y:S01]  /*3af40*/  @!P6 FFMA R202, R29, R121, R202 ;  /* 0x000000791dcae223 */ /* 0x000fe200000000ca */
[----:B------:R-:W-:Y:S01]  /*3af50*/  P2R R121, PR, RZ, 0x20 ;  /* 0x00000020ff797803 */ /* 0x000fe20000000000 */
[----:B---3--:R-:W3:Y:S01]  /*3af60*/  @!P4 S2R R210, SR_CgaCtaId ;  /* 0x0000000000d2c919 */ /* 0x008ee20000008800 */
[----:B------:R-:W-:Y:S01]  /*3af70*/  ISETP.GE.AND P4, PT, R112, R3, PT ;  /* 0x000000037000720c */ /* 0x000fe20003f86270 */
[----:B------:R-:W-:Y:S01]  /*3af80*/  @!P1 FFMA R202, R31, R125, R202 ;  /* 0x0000007d1fca9223 */ /* 0x000fe200000000ca */
[----:B------:R-:W-:Y:S01]  /*3af90*/  @!P5 HADD2.F32 R0, -RZ, R23.H0_H0 ;  /* 0x20000017ff00d230 */ /* 0x000fe20000004100 */
[----:B------:R-:W-:Y:S01]  /*3afa0*/  ISETP.GE.AND P1, PT, R168, R3, PT ;  /* 0x00000003a800720c */ /* 0x000fe20003f26270 */
[----:B------:R-:W3:Y:S01]  /*3afb0*/  @!P3 LDS.U16 R29, [R216+0x39a4] ;  /* 0x0039a400d81db984 */ /* 0x000ee20000000400 */
[----:B------:R-:W-:Y:S02]  /*3afc0*/  ISETP.NE.AND P6, PT, R133, RZ, PT ;  /* 0x000000ff8500720c */ /* 0x000fe40003fc5270 */
[----:B----4-:R-:W-:Y:S01]  /*3afd0*/  @!P5 FFMA R21, R0, R109, R21 ;  /* 0x0000006d0015d223 */ /* 0x010fe20000000015 */
[----:B------:R-:W-:Y:S01]  /*3afe0*/  ISETP.GE.AND P5, PT, R166, R3, PT ;  /* 0x00000003a600720c */ /* 0x000fe20003fa6270 */
[----:B------:R-:W4:Y:S01]  /*3aff0*/  @!P2 S2R R212, SR_CgaCtaId ;  /* 0x0000000000d4a919 */ /* 0x000f220000008800 */
[----:B------:R-:W-:-:S02]  /*3b000*/  ISETP.NE.AND P2, PT, R135, RZ, PT ;  /* 0x000000ff8700720c */ /* 0x000fc40003f45270 */
[----:B------:R-:W-:Y:S01]  /*3b010*/  P2R R141, PR, RZ, 0x20 ;  /* 0x00000020ff8d7803 */ /* 0x000fe20000000000 */
[----:B------:R-:W-:Y:S01]  /*3b020*/  @!P4 HADD2.F32 R33, -RZ, R33.H0_H0 ;  /* 0x20000021ff21c230 */ /* 0x000fe20000004100 */
[----:B------:R-:W-:Y:S01]  /*3b030*/  P2R R147, PR, RZ, 0x40 ;  /* 0x00000040ff937803 */ /* 0x000fe20000000000 */
[----:B------:R-:W-:Y:S01]  /*3b040*/  @!P3 LDS R125, [R81+0x4c] ;  /* 0x00004c00517db984 */ /* 0x000fe20000000800 */
[----:B------:R-:W-:Y:S02]  /*3b050*/  P2R R135, PR, RZ, 0x4 ;  /* 0x00000004ff877803 */ /* 0x000fe40000000000 */
[----:B------:R-:W-:Y:S01]  /*3b060*/  @!P4 FFMA R202, R33, R127, R202 ;  /* 0x0000007f21cac223 */ /* 0x000fe200000000ca */
[-C--:B------:R-:W-:Y:S01]  /*3b070*/  ISETP.GE.AND P4, PT, R106, R3.reuse, PT ;  /* 0x000000036a00720c */ /* 0x080fe20003f86270 */
[----:B------:R-:W3:Y:S01]  /*3b080*/  @!P1 S2R R214, SR_CgaCtaId ;  /* 0x0000000000d69919 */ /* 0x000ee20000008800 */
[----:B------:R-:W-:Y:S02]  /*3b090*/  ISETP.NE.AND P1, PT, R139, RZ, PT ;  /* 0x000000ff8b00720c */ /* 0x000fe40003f25270 */
[----:B-----5:R-:W-:Y:S01]  /*3b0a0*/  @!P2 HADD2.F32 R35, -RZ, R35.H0_H0 ;  /* 0x20000023ff23a230 */ /* 0x020fe20000004100 */
[----:B------:R-:W5:Y:S01]  /*3b0b0*/  @!P5 S2R R224, SR_CgaCtaId ;  /* 0x0000000000e0d919 */ /* 0x000f620000008800 */
[----:B------:R-:W-:-:S02]  /*3b0c0*/  ISETP.GE.AND P5, PT, R24, R3, PT ;  /* 0x000000031800720c */ /* 0x000fc40003fa6270 */
[----:B------:R-:W-:Y:S01]  /*3b0d0*/  P2R R139, PR, RZ, 0x2 ;  /* 0x00000002ff8b7803 */ /* 0x000fe20000000000 */
[----:B------:R-:W-:Y:S01]  /*3b0e0*/  @!P2 FFMA R202, R129, R35, R202 ;  /* 0x0000002381caa223 */ /* 0x000fe200000000ca */
[----:B------:R1:W5:Y:S01]  /*3b0f0*/  @!P6 LDS.U16 R0, [R206+0x4722] ;  /* 0x00472200ce00e984 */ /* 0x0003620000000400 */
[-C--:B------:R-:W-:Y:S02]  /*3b100*/  ISETP.GE.AND P2, PT, R136, R3.reuse, PT ;  /* 0x000000038800720c */ /* 0x080fe40003f46270 */
[----:B------:R-:W-:Y:S01]  /*3b110*/  @!P4 HADD2.F32 R27, -RZ, R27.H0_H0 ;  /* 0x2000001bff1bc230 */ /* 0x000fe20000004100 */
[----:B------:R-:W5:Y:S01]  /*3b120*/  @!P6 LDS R109, [R81+0xb8] ;  /* 0x0000b800516de984 */ /* 0x000f620000000800 */
[-C--:B------:R-:W-:Y:S02]  /*3b130*/  ISETP.GE.AND P6, PT, R30, R3.reuse, PT ;  /* 0x000000031e00720c */ /* 0x080fe40003fc6270 */
[----:B------:R-:W-:Y:S01]  /*3b140*/  ISETP.GE.AND P3, PT, R104, R3, PT ;  /* 0x000000036800720c */ /* 0x000fe20003f66270 */
[----:B0-----:R-:W-:Y:S01]  /*3b150*/  @!P4 FFMA R202, R27, R119, R202 ;  /* 0x000000771bcac223 */ /* 0x001fe200000000ca */
[----:B------:R0:W-:Y:S01]  /*3b160*/  @!P5 LDS.U16 R31, [R218+0x3a24] ;  /* 0x003a2400da1fd984 */ /* 0x0001e20000000400 */
[----:B------:R-:W-:-:S02]  /*3b170*/  ISETP.GE.AND P4, PT, R22, R3, PT ;  /* 0x000000031600720c */ /* 0x000fc40003f86270 */
[----:B------:R-:W-:Y:S01]  /*3b180*/  P2R R145, PR, RZ, 0x8 ;  /* 0x00000008ff917803 */ /* 0x000fe20000000000 */
[----:B------:R-:W-:Y:S01]  /*3b190*/  @!P5 LDS R129, [R81+0x50] ;  /* 0x000050005181d984 */ /* 0x000fe20000000800 */
[-C--:B------:R-:W-:Y:S01]  /*3b1a0*/  ISETP.GE.AND P5, PT, R124, R3.reuse, PT ;  /* 0x000000037c00720c */ /* 0x080fe20003fa6270 */
[----:B-1----:R-:W1:Y:S01]  /*3b1b0*/  @!P1 S2R R206, SR_CgaCtaId ;  /* 0x0000000000ce9919 */ /* 0x002e620000008800 */
[-C--:B------:R-:W-:Y:S02]  /*3b1c0*/  ISETP.GE.AND P1, PT, R170, R3.reuse, PT ;  /* 0x00000003aa00720c */ /* 0x080fe40003f26270 */
[----:B------:R-:W-:Y:S04]  /*3b1d0*/  @!P6 LDS.U16 R33, [R220+0x3aa4] ;  /* 0x003aa400dc21e984 */ /* 0x000fe80000000400 */
[----:B------:R-:W-:Y:S01]  /*3b1e0*/  @!P6 LDS R133, [R81+0x54] ;  /* 0x000054005185e984 */ /* 0x000fe20000000800 */
[----:B------:R-:W-:-:S04]  /*3b1f0*/  ISETP.GE.AND P6, PT, R28, R3, PT ;  /* 0x000000031c00720c */ /* 0x000fc80003fc6270 */
[----:B------:R-:W-:Y:S01]  /*3b200*/  @!P5 MOV R27, 0x400 ;  /* 0x00000400001bd802 */ /* 0x000fe20000000f00 */
[----:B------:R5:W1:Y:S01]  /*3b210*/  @!P2 LDS.U16 R23, [R208+0x47a2] ;  /* 0x0047a200d017a984 */ /* 0x000a620000000400 */
[----:B------:R-:W-:Y:S02]  /*3b220*/  @!P1 MOV R127, 0x400 ;  /* 0x00000400007f9802 */ /* 0x000fe40000000f00 */
[----:B------:R-:W-:Y:S01]  /*3b230*/  @!P5 LEA R27, R204, R27, 0x18 ;  /* 0x0000001bcc1bd211 */ /* 0x000fe200078ec0ff */
[----:B------:R-:W1:Y:S01]  /*3b240*/  @!P3 S2R R216, SR_CgaCtaId ;  /* 0x0000000000d8b919 */ /* 0x000e620000008800 */
[----:B------:R-:W-:Y:S02]  /*3b250*/  ISETP.GE.AND P5, PT, R168, R3, PT ;  /* 0x00000003a800720c */ /* 0x000fe40003fa6270 */
[----:B----4-:R-:W-:Y:S01]  /*3b260*/  @!P1 LEA R212, R212, R127, 0x18 ;  /* 0x0000007fd4d49211 */ /* 0x010fe200078ec0ff */
[----:B0-----:R-:W0:Y:S01]  /*3b270*/  @!P4 S2R R218, SR_CgaCtaId ;  /* 0x0000000000dac919 */ /* 0x001e220000008800 */
[----:B------:R-:W-:Y:S01]  /*3b280*/  @!P6 HADD2.F32 R107, -RZ, R107.H0_H0 ;  /* 0x2000006bff6be230 */ /* 0x000fe20000004100 */
[----:B------:R-:W-:-:S02]  /*3b290*/  ISETP.NE.AND P1, PT, R139, RZ, PT ;  /* 0x000000ff8b00720c */ /* 0x000fc40003f25270 */
[----:B------:R-:W-:Y:S01]  /*3b2a0*/  ISETP.GE.AND P3, PT, R172, R3, PT ;  /* 0x00000003ac00720c */ /* 0x000fe20003f66270 */
[----:B------:R-:W4:Y:S01]  /*3b2b0*/  @!P2 LDS R119, [R81+0xbc] ;  /* 0x0000bc005177a984 */ /* 0x000f220000000800 */
[----:B--2---:R-:W-:Y:S01]  /*3b2c0*/  @!P6 FFMA R202, R107, R131, R202 ;  /* 0x000000836bcae223 */ /* 0x004fe200000000ca */
[----:B------:R-:W-:-:S03]  /*3b2d0*/  ISETP.GE.AND P6, PT, R116, R3, PT ;  /* 0x000000037400720c */ /* 0x000fc60003fc6270 */
[----:B------:R-:W-:-:S04]  /*3b2e0*/  @!P5 MOV R137, 0x400 ;  /* 0x000004000089d802 */ /* 0x000fc80000000f00 */
[----:B---3--:R-:W-:Y:S02]  /*3b2f0*/  @!P5 LEA R214, R214, R137, 0x18 ;  /* 0x00000089d6d6d211 */ /* 0x008fe400078ec0ff */
[----:B------:R-:W-:Y:S01]  /*3b300*/  ISETP.NE.AND P5, PT, R141, RZ, PT ;  /* 0x000000ff8d00720c */ /* 0x000fe20003fa5270 */
[----:B------:R-:W-:Y:S01]  /*3b310*/  @!P0 LDS R137, [R81+0x58] ;  /* 0x0000580051898984 */ /* 0x000fe20000000800 */
[----:B------:R-:W-:Y:S02]  /*3b320*/  @!P3 MOV R35, 0x400 ;  /* 0x000004000023b802 */ /* 0x000fe40000000f00 */
[----:B------:R-:W-:Y:S01]  /*3b330*/  @!P6 HADD2.F32 R29, -RZ, R29.H0_H0 ;  /* 0x2000001dff1de230 */ /* 0x000fe20000004100 */
[----:B------:R-:W-:Y:S02]  /*3b340*/  ISETP.GE.AND P6, PT, R16, R3, PT ;  /* 0x000000031000720c */ /* 0x000fe40003fc6270 */
[----:B------:R-:W-:Y:S02]  /*3b350*/  P2R R149, PR, RZ, 0x20 ;  /* 0x00000020ff957803 */ /* 0x000fe40000000000 */
[----:B------:R-:W-:-:S02]  /*3b360*/  @!P3 LEA R210, R210, R35, 0x18 ;  /* 0x00000023d2d2b211 */ /* 0x000fc400078ec0ff */
[----:B------:R-:W2:Y:S02]  /*3b370*/  @!P0 LDS.U16 R35, [R222+0x3b24] ;  /* 0x003b2400de238984 */ /* 0x000ea40000000400 */
[----:B------:R-:W-:Y:S02]  /*3b380*/  @!P5 MOV R127, 0x400 ;  /* 0x00000400007fd802 */ /* 0x000fe40000000f00 */
[----:B------:R-:W-:Y:S01]  /*3b390*/  @!P3 LDS.U16 R107, [R210+0x3ba4] ;  /* 0x003ba400d26bb984 */ /* 0x000fe20000000400 */
[----:B------:R-:W-:Y:S02]  /*3b3a0*/  ISETP.NE.AND P3, PT, R145, RZ, PT ;  /* 0x000000ff9100720c */ /* 0x000fe40003f65270 */
[----:B-----5:R-:W-:Y:S01]  /*3b3b0*/  @!P5 LEA R224, R224, R127, 0x18 ;  /* 0x0000007fe0e0d211 */ /* 0x020fe200078ec0ff */
[----:B------:R-:W3:Y:S01]  /*3b3c0*/  @!P6 S2R R208, SR_CgaCtaId ;  /* 0x0000000000d0e919 */ /* 0x000ee20000008800 */
[----:B------:R-:W-:Y:S02]  /*3b3d0*/  ISETP.GE.AND P5, PT, R172, R3, PT ;  /* 0x00000003ac00720c */ /* 0x000fe40003fa6270 */
[----:B------:R-:W-:-:S02]  /*3b3e0*/  ISETP.NE.AND P6, PT, R147, RZ, PT ;  /* 0x000000ff9300720c */ /* 0x000fc40003fc5270 */
[----:B------:R-:W-:Y:S02]  /*3b3f0*/  P2R R147, PR, RZ, 0x20 ;  /* 0x00000020ff937803 */ /* 0x000fe40000000000 */
[----:B------:R-:W-:-:S03]  /*3b400*/  @!P4 MOV R127, 0x400 ;  /* 0x00000400007fc802 */ /* 0x000fc60000000f00 */
[----:B------:R-:W-:Y:S02]  /*3b410*/  @!P3 MOV R131, 0x400 ;  /* 0x000004000083b802 */ /* 0x000fe40000000f00 */
[----:B0-----:R-:W-:Y:S02]  /*3b420*/  @!P4 LEA R218, R218, R127, 0x18 ;  /* 0x0000007fdadac211 */ /* 0x001fe400078ec0ff */
[----:B------:R-:W-:Y:S01]  /*3b430*/  @!P5 LDS R139, [R81+0x5c] ;  /* 0x00005c00518bd984 */ /* 0x000fe20000000800 */
[-C--:B------:R-:W-:Y:S01]  /*3b440*/  ISETP.GE.AND P5, PT, R116, R3.reuse, PT ;  /* 0x000000037400720c */ /* 0x080fe20003fa6270 */
[----:B------:R-:W-:Y:S01]  /*3b450*/  @!P6 HADD2.F32 R0, -RZ, R0.H0_H0 ;  /* 0x20000000ff00e230 */ /* 0x000fe20000004100 */
[----:B------:R-:W-:Y:S02]  /*3b460*/  ISETP.GE.AND P4, PT, R164, R3, PT ;  /* 0x00000003a400720c */ /* 0x000fe40003f86270 */
[----:B-1----:R-:W-:Y:S02]  /*3b470*/  @!P3 LEA R131, R216, R131, 0x18 ;  /* 0x00000083d883b211 */ /* 0x002fe400078ec0ff */
[----:B------:R-:W-:Y:S01]  /*3b480*/  @!P6 FFMA R21, R0, R109, R21 ;  /* 0x0000006d0015e223 */ /* 0x000fe20000000015 */
[----:B------:R-:W-:Y:S01]  /*3b490*/  @!P2 HADD2.F32 R0, -RZ, R23.H0_H0 ;  /* 0x20000017ff00a230 */ /* 0x000fe20000004100 */
[----:B------:R-:W-:Y:S01]  /*3b4a0*/  P2R R127, PR, RZ, 0x40 ;  /* 0x00000040ff7f7803 */ /* 0x000fe20000000000 */
[----:B------:R0:W1:Y:S01]  /*3b4b0*/  @!P3 LDS.U16 R109, [R131+0x3026] ;  /* 0x00302600836db984 */ /* 0x0000620000000400 */
[----:B------:R-:W-:-:S02]  /*3b4c0*/  ISETP.GE.AND P6, PT, R170, R3, PT ;  /* 0x00000003aa00720c */ /* 0x000fc40003fc6270 */
[----:B----4-:R-:W-:Y:S01]  /*3b4d0*/  @!P2 FFMA R21, R0, R119, R21 ;  /* 0x000000770015a223 */ /* 0x010fe20000000015 */
[----:B------:R-:W-:Y:S01]  /*3b4e0*/  @!P5 FFMA R202, R29, R125, R202 ;  /* 0x0000007d1dcad223 */ /* 0x000fe200000000ca */
[----:B------:R-:W-:Y:S01]  /*3b4f0*/  @!P1 MOV R29, 0x400 ;  /* 0x00000400001d9802 */ /* 0x000fe20000000f00 */
[----:B------:R-:W-:Y:S01]  /*3b500*/  @!P3 LDS R0, [R81] ;  /* 0x000000005100b984 */ /* 0x000fe20000000800 */
[-C--:B------:R-:W-:Y:S01]  /*3b510*/  ISETP.GE.AND P1, PT, R134, R3.reuse, PT ;  /* 0x000000038600720c */ /* 0x080fe20003f26270 */
[----:B--2---:R-:W-:Y:S01]  /*3b520*/  @!P0 HADD2.F32 R35, -RZ, R35.H0_H0 ;  /* 0x20000023ff238230 */ /* 0x004fe20000004100 */
[-C--:B------:R-:W-:Y:S02]  /*3b530*/  ISETP.GE.AND P5, PT, R24, R3.reuse, PT ;  /* 0x000000031800720c */ /* 0x080fe40003fa6270 */
[----:B------:R-:W-:Y:S02]  /*3b540*/  P2R R145, PR, RZ, 0x2 ;  /* 0x00000002ff917803 */ /* 0x000fe40000000000 */
[----:B------:R-:W-:Y:S01]  /*3b550*/  ISETP.GE.AND P2, PT, R6, R3, PT ;  /* 0x000000030600720c */ /* 0x000fe20003f46270 */
[----:B------:R2:W4:Y:S01]  /*3b560*/  @!P6 LDS.U16 R23, [R212+0x3c24] ;  /* 0x003c2400d417e984 */ /* 0x0005220000000400 */
[----:B0-----:R-:W-:-:S05]  /*3b570*/  P2R R131, PR, RZ, 0x1 ;  /* 0x00000001ff837803 */ /* 0x001fca0000000000 */
[----:B------:R-:W0:Y:S01]  /*3b580*/  @!P1 S2R R204, SR_CgaCtaId ;  /* 0x0000000000cc9919 */ /* 0x000e220000008800 */
[----:B------:R-:W-:Y:S01]  /*3b590*/  ISETP.GE.AND P1, PT, R14, R3, PT ;  /* 0x000000030e00720c */ /* 0x000fe20003f26270 */
[----:B------:R-:W-:-:S04]  /*3b5a0*/  @!P5 HADD2.F32 R31, -RZ, R31.H0_H0 ;  /* 0x2000001fff1fd230 */ /* 0x000fc80000004100 */
[----:B------:R-:W5:Y:S01]  /*3b5b0*/  @!P2 S2R R220, SR_CgaCtaId ;  /* 0x0000000000dca919 */ /* 0x000f620000008800 */
[----:B------:R-:W-:Y:S01]  /*3b5c0*/  @!P5 FFMA R202, R129, R31, R202 ;  /* 0x0000001f81cad223 */ /* 0x000fe200000000ca */
[-C--:B------:R-:W-:Y:S02]  /*3b5d0*/  ISETP.GE.AND P5, PT, R10, R3.reuse, PT ;  /* 0x000000030a00720c */ /* 0x080fe40003fa6270 */
[----:B------:R-:W-:Y:S02]  /*3b5e0*/  P2R R129, PR, RZ, 0x10 ;  /* 0x00000010ff817803 */ /* 0x000fe40000000000 */
[----:B------:R-:W-:Y:S02]  /*3b5f0*/  ISETP.GE.AND P2, PT, R8, R3, PT ;  /* 0x000000030800720c */ /* 0x000fe40003f46270 */
[----:B------:R-:W-:Y:S02]  /*3b600*/  @!P1 LEA R125, R206, R29, 0x18 ;  /* 0x0000001dce7d9211 */ /* 0x000fe400078ec0ff */
[-C--:B------:R-:W-:Y:S01]  /*3b610*/  ISETP.GE.AND P1, PT, R30, R3.reuse, PT ;  /* 0x000000031e00720c */ /* 0x080fe20003f26270 */
[----:B------:R-:W4:Y:S01]  /*3b620*/  @!P4 S2R R206, SR_CgaCtaId ;  /* 0x0000000000cec919 */ /* 0x000f220000008800 */
[----:B------:R-:W-:Y:S01]  /*3b630*/  ISETP.GE.AND P4, PT, R14, R3, PT ;  /* 0x000000030e00720c */ /* 0x000fe20003f86270 */
[----:B-1----:R-:W-:-:S02]  /*3b640*/  @!P3 HADD2.F32 R109, -RZ, R109.H0_H0 ;  /* 0x2000006dff6db230 */ /* 0x002fc40000004100 */
[----:B------:R-:W1:Y:S01]  /*3b650*/  @!P5 S2R R210, SR_CgaCtaId ;  /* 0x0000000000d2d919 */ /* 0x000e620000008800 */
[----:B------:R-:W-:-:S03]  /*3b660*/  ISETP.GE.AND P5, PT, R12, R3, PT ;  /* 0x000000030c00720c */ /* 0x000fc60003fa6270 */
[----:B--2---:R-:W2:Y:S01]  /*3b670*/  @!P2 S2R R212, SR_CgaCtaId ;  /* 0x0000000000d4a919 */ /* 0x004ea20000008800 */
[----:B------:R-:W-:-:S03]  /*3b680*/  @!P2 MOV R155, 0x400 ;  /* 0x00000400009ba802 */ /* 0x000fc60000000f00 */
[----:B------:R-:W-:Y:S02]  /*3b690*/  @!P1 HADD2.F32 R33, -RZ, R33.H0_H0 ;  /* 0x20000021ff219230 */ /* 0x000fe40000004100 */
[----:B------:R-:W-:Y:S03]  /*3b6a0*/  @!P4 LDS.U16 R119, [R125+0x30a6] ;  /* 0x0030a6007d77c984 */ /* 0x000fe60000000400 */
[----:B------:R-:W-:Y:S01]  /*3b6b0*/  @!P1 FFMA R202, R33, R133, R202 ;  /* 0x0000008521ca9223 */ /* 0x000fe200000000ca */
[-C--:B------:R-:W-:Y:S01]  /*3b6c0*/  ISETP.GE.AND P1, PT, R168, R3.reuse, PT ;  /* 0x00000003a800720c */ /* 0x080fe20003f26270 */
[----:B------:R-:W1:Y:S01]  /*3b6d0*/  @!P5 S2R R216, SR_CgaCtaId ;  /* 0x0000000000d8d919 */ /* 0x000e620000008800 */
[C---:B------:R-:W-:Y:S01]  /*3b6e0*/  ISETP.GE.AND P5, PT, R16.reuse, R3, PT ;  /* 0x000000031000720c */ /* 0x040fe20003fa6270 */
[----:B------:R-:W-:Y:S01]  /*3b6f0*/  @!P0 FFMA R202, R35, R137, R202 ;  /* 0x0000008923ca8223 */ /* 0x000fe200000000ca */
[----:B------:R-:W-:Y:S01]  /*3b700*/  ISETP.GE.AND P0, PT, R16, R3, PT ;  /* 0x000000031000720c */ /* 0x000fe20003f06270 */
[----:B------:R-:W1:Y:S08]  /*3b710*/  @!P6 LDS R133, [R81+0x60] ;  /* 0x000060005185e984 */ /* 0x000e700000000800 */
[----:B------:R-:W1:Y:S02]  /*3b720*/  @!P1 LDS.U16 R31, [R214+0x3ca4] ;  /* 0x003ca400d61f9984 */ /* 0x000e640000000400 */
[----:B------:R-:W-:-:S02]  /*3b730*/  @!P5 MOV R29, 0x400 ;  /* 0x00000400001dd802 */ /* 0x000fc40000000f00 */
[----:B------:R-:W1:Y:S01]  /*3b740*/  @!P1 LDS R141, [R81+0x64] ;  /* 0x00006400518d9984 */ /* 0x000e620000000800 */
[----:B------:R-:W-:Y:S02]  /*3b750*/  ISETP.NE.AND P1, PT, R145, RZ, PT ;  /* 0x000000ff9100720c */ /* 0x000fe40003f25270 */
[----:B---3--:R-:W-:Y:S01]  /*3b760*/  @!P5 LEA R208, R208, R29, 0x18 ;  /* 0x0000001dd0d0d211 */ /* 0x008fe200078ec0ff */
[----:B------:R-:W3:Y:S01]  /*3b770*/  @!P4 LDS R145, [R81+0x4] ;  /* 0x000004005191c984 */ /* 0x000ee20000000800 */
[----:B------:R-:W-:Y:S02]  /*3b780*/  ISETP.GE.AND P4, PT, R22, R3, PT ;  /* 0x000000031600720c */ /* 0x000fe40003f86270 */
[----:B------:R-:W-:Y:S01]  /*3b790*/  ISETP.NE.AND P5, PT, R147, RZ, PT ;  /* 0x000000ff9300720c */ /* 0x000fe20003fa5270 */
[----:B------:R-:W-:Y:S01]  /*3b7a0*/  @!P0 LDS.U16 R125, [R208+0x31a6] ;  /* 0x0031a600d07d8984 */ /* 0x000fe20000000400 */
[----:B------:R-:W-:Y:S02]  /*3b7b0*/  P2R R161, PR, RZ, 0x2 ;  /* 0x00000002ffa17803 */ /* 0x000fe40000000000 */
[----:B--2---:R-:W-:-:S03]  /*3b7c0*/  @!P2 LEA R155, R212, R155, 0x18 ;  /* 0x0000009bd49ba211 */ /* 0x004fc600078ec0ff */
[----:B------:R-:W-:-:S04]  /*3b7d0*/  @!P1 MOV R29, 0x400 ;  /* 0x00000400001d9802 */ /* 0x000fc80000000f00 */
[----:B------:R-:W2:Y:S02]  /*3b7e0*/  @!P4 LDS.U16 R35, [R218+0x3126] ;  /* 0x00312600da23c984 */ /* 0x000ea40000000400 */
[----:B------:R-:W-:Y:S01]  /*3b7f0*/  @!P5 HADD2.F32 R107, -RZ, R107.H0_H0 ;  /* 0x2000006bff6bd230 */ /* 0x000fe20000004100 */
[----:B------:R-:W-:Y:S01]  /*3b800*/  ISETP.NE.AND P5, PT, R149, RZ, PT ;  /* 0x000000ff9500720c */ /* 0x000fe20003fa5270 */
[----:B------:R-:W2:Y:S01]  /*3b810*/  @!P4 LDS R147, [R81+0x8] ;  /* 0x000008005193c984 */ /* 0x000ea20000000800 */
[----:B------:R-:W-:Y:S02]  /*3b820*/  ISETP.NE.AND P4, PT, R129, RZ, PT ;  /* 0x000000ff8100720c */ /* 0x000fe40003f85270 */
[----:B0-----:R-:W-:Y:S01]  /*3b830*/  @!P1 LEA R129, R204, R29, 0x18 ;  /* 0x0000001dcc819211 */ /* 0x001fe200078ec0ff */
[----:B------:R-:W-:Y:S01]  /*3b840*/  @!P0 LDS R149, [R81+0xc] ;  /* 0x00000c0051958984 */ /* 0x000fe20000000800 */
[-C--:B------:R-:W-:Y:S02]  /*3b850*/  ISETP.GE.AND P1, PT, R172, R3.reuse, PT ;  /* 0x00000003ac00720c */ /* 0x080fe40003f26270 */
[----:B------:R-:W-:-:S02]  /*3b860*/  ISETP.GE.AND P0, PT, R6, R3, PT ;  /* 0x000000030600720c */ /* 0x000fc40003f06270 */
[----:B------:R-:W-:Y:S02]  /*3b870*/  P2R R157, PR, RZ, 0x20 ;  /* 0x00000020ff9d7803 */ /* 0x000fe40000000000 */
[----:B------:R-:W-:Y:S01]  /*3b880*/  P2R R159, PR, RZ, 0x10 ;  /* 0x00000010ff9f7803 */ /* 0x000fe20000000000 */
[----:B------:R-:W0:Y:S02]  /*3b890*/  @!P5 LDS.U16 R33, [R224+0x3d24] ;  /* 0x003d2400e021d984 */ /* 0x000e240000000400 */
[----:B------:R-:W-:Y:S02]  /*3b8a0*/  @!P4 MOV R29, 0x400 ;  /* 0x00000400001dc802 */ /* 0x000fe40000000f00 */
[----:B------:R-:W0:Y:S01]  /*3b8b0*/  @!P5 LDS R137, [R81+0x68] ;  /* 0x000068005189d984 */ /* 0x000e220000000800 */
[----:B------:R-:W-:Y:S01]  /*3b8c0*/  ISETP.GE.AND P5, PT, R10, R3, PT ;  /* 0x000000030a00720c */ /* 0x000fe20003fa6270 */
[----:B------:R-:W-:Y:S01]  /*3b8d0*/  @!P1 FFMA R202, R107, R139, R202 ;  /* 0x0000008b6bca9223 */ /* 0x000fe200000000ca */
[----:B------:R-:W-:-:S02]  /*3b8e0*/  ISETP.GE.AND P1, PT, R12, R3, PT ;  /* 0x000000030c00720c */ /* 0x000fc40003f26270 */
[----:B------:R-:W-:Y:S02]  /*3b8f0*/  @!P0 MOV R153, 0x400 ;  /* 0x0000040000998802 */ /* 0x000fe40000000f00 */
[----:B----4-:R-:W-:Y:S02]  /*3b900*/  @!P4 LEA R139, R206, R29, 0x18 ;  /* 0x0000001dce8bc211 */ /* 0x010fe400078ec0ff */
[----:B-----5:R-:W-:Y:S02]  /*3b910*/  @!P0 LEA R153, R220, R153, 0x18 ;  /* 0x00000099dc998211 */ /* 0x020fe400078ec0ff */
[-C--:B------:R-:W-:Y:S02]  /*3b920*/  ISETP.GE.AND P0, PT, R132, R3.reuse, PT ;  /* 0x000000038400720c */ /* 0x080fe40003f06270 */
[----:B------:R-:W-:Y:S02]  /*3b930*/  ISETP.GE.AND P4, PT, R168, R3, PT ;  /* 0x00000003a800720c */ /* 0x000fe40003f86270 */
[----:B------:R-:W-:-:S02]  /*3b940*/  @!P5 MOV R107, 0x400 ;  /* 0x00000400006bd802 */ /* 0x000fc40000000f00 */
[----:B------:R-:W-:Y:S02]  /*3b950*/  @!P1 MOV R29, 0x400 ;  /* 0x00000400001d9802 */ /* 0x000fe40000000f00 */
[----:B-1----:R-:W-:Y:S02]  /*3b960*/  @!P5 LEA R107, R210, R107, 0x18 ;  /* 0x0000006bd26bd211 */ /* 0x002fe400078ec0ff */
[----:B------:R-:W-:Y:S01]  /*3b970*/  @!P1 LEA R151, R216, R29, 0x18 ;  /* 0x0000001dd8979211 */ /* 0x000fe200078ec0ff */
[----:B------:R-:W-:Y:S01]  /*3b980*/  @!P6 HADD2.F32 R29, -RZ, R23.H0_H0 ;  /* 0x20000017ff1de230 */ /* 0x000fe20000004100 */
[----:B------:R-:W-:Y:S01]  /*3b990*/  ISETP.GE.AND P5, PT, R14, R3, PT ;  /* 0x000000030e00720c */ /* 0x000fe20003fa6270 */
[----:B------:R-:W1:Y:S01]  /*3b9a0*/  @!P0 S2R R210, SR_CgaCtaId ;  /* 0x0000000000d28919 */ /* 0x000e620000008800 */
[----:B------:R-:W-:Y:S02]  /*3b9b0*/  IMAD.MOV.U32 R23, RZ, RZ, RZ ;  /* 0x000000ffff177224 */ /* 0x000fe400078e00ff */
[----:B------:R-:W-:Y:S01]  /*3b9c0*/  @!P3 FFMA R23, R0, R109, RZ ;  /* 0x0000006d0017b223 */ /* 0x000fe200000000ff */
[----:B------:R-:W-:Y:S01]  /*3b9d0*/  @!P6 FFMA R202, R133, R29, R202 ;  /* 0x0000001d85cae223 */ /* 0x000fe200000000ca */
[----:B------:R-:W-:Y:S01]  /*3b9e0*/  P2R R133, PR, RZ, 0x1 ;  /* 0x00000001ff857803 */ /* 0x000fe20000000000 */
[----:B------:R-:W-:Y:S01]  /*3b9f0*/  @!P4 HADD2.F32 R31, -RZ, R31.H0_H0 ;  /* 0x2000001fff1fc230 */ /* 0x000fe20000004100 */
[-C--:B------:R-:W-:Y:S01]  /*3ba00*/  ISETP.GE.AND P0, PT, R10, R3.reuse, PT ;  /* 0x000000030a00720c */ /* 0x080fe20003f06270 */
[----:B------:R4:W5:Y:S01]  /*3ba10*/  @!P2 LDS.U16 R109, [R155+0x33a6] ;  /* 0x0033a6009b6da984 */ /* 0x0009620000000400 */
[----:B------:R-:W-:-:S02]  /*3ba20*/  ISETP.GE.AND P3, PT, R162, R3, PT ;  /* 0x00000003a200720c */ /* 0x000fc40003f66270 */
[----:B------:R-:W-:Y:S01]  /*3ba30*/  @!P4 FFMA R202, R31, R141, R202 ;  /* 0x0000008d1fcac223 */ /* 0x000fe200000000ca */
[-C--:B------:R-:W-:Y:S01]  /*3ba40*/  ISETP.GE.AND P4, PT, R22, R3.reuse, PT ;  /* 0x000000031600720c */ /* 0x080fe20003f86270 */
[----:B------:R-:W-:Y:S01]  /*3ba50*/  @!P5 HADD2.F32 R0, -RZ, R119.H0_H0 ;  /* 0x20000077ff00d230 */ /* 0x000fe20000004100 */
[----:B------:R-:W-:Y:S01]  /*3ba60*/  ISETP.GE.AND P6, PT, R122, R3, PT ;  /* 0x000000037a00720c */ /* 0x000fe20003fc6270 */
[----:B------:R-:W-:Y:S03]  /*3ba70*/  @!P1 LDS R141, [R81+0x14] ;  /* 0x00001400518d9984 */ /* 0x000fe60000000800 */
[----:B---3--:R-:W-:Y:S01]  /*3ba80*/  @!P5 FFMA R23, R0, R145, R23 ;  /* 0x000000910017d223 */ /* 0x008fe20000000017 */
[----:B------:R-:W-:Y:S01]  /*3ba90*/  ISETP.NE.AND P5, PT, R157, RZ, PT ;  /* 0x000000ff9d00720c */ /* 0x000fe20003fa5270 */
[----:B------:R-:W3:Y:S01]  /*3baa0*/  @!P0 LDS.U16 R107, [R107+0x3226] ;  /* 0x003226006b6b8984 */ /* 0x000ee20000000400 */
[----:B----4-:R-:W-:-:S03]  /*3bab0*/  P2R R155, PR, RZ, 0x40 ;  /* 0x00000040ff9b7803 */ /* 0x010fc60000000000 */
[----:B------:R-:W4:Y:S01]  /*3bac0*/  @!P0 LDS R218, [R81+0x10] ;  /* 0x0000100051da8984 */ /* 0x000f220000000800 */
[----:B------:R-:W-:Y:S01]  /*3bad0*/  ISETP.GE.AND P0, PT, R16, R3, PT ;  /* 0x000000031000720c */ /* 0x000fe20003f06270 */
[----:B--2---:R-:W-:Y:S01]  /*3bae0*/  @!P4 HADD2.F32 R0, -RZ, R35.H0_H0 ;  /* 0x20000023ff00c230 */ /* 0x004fe20000004100 */
[----:B------:R-:W-:Y:S01]  /*3baf0*/  @!P6 MOV R31, 0x400 ;  /* 0x00000400001fe802 */ /* 0x000fe20000000f00 */
[----:B------:R-:W2:Y:S01]  /*3bb00*/  @!P3 S2R R214, SR_CgaCtaId ;  /* 0x0000000000d6b919 */ /* 0x000ea20000008800 */
[----:B------:R-:W-:Y:S02]  /*3bb10*/  ISETP.NE.AND P3, PT, R143, RZ, PT ;  /* 0x000000ff8f00720c */ /* 0x000fe40003f65270 */
[----:B------:R-:W-:Y:S01]  /*3bb20*/  @!P4 FFMA R23, R0, R147, R23 ;  /* 0x000000930017c223 */ /* 0x000fe20000000017 */
[----:B------:R-:W-:Y:S01]  /*3bb30*/  @!P1 LDS.U16 R35, [R151+0x32a6] ;  /* 0x0032a60097239984 */ /* 0x000fe20000000400 */
[----:B------:R-:W-:Y:S01]  /*3bb40*/  ISETP.GE.AND P1, PT, R126, R3, PT ;  /* 0x000000037e00720c */ /* 0x000fe20003f26270 */
[----:B0-----:R-:W-:Y:S01]  /*3bb50*/  @!P5 HADD2.F32 R33, -RZ, R33.H0_H0 ;  /* 0x20000021ff21d230 */ /* 0x001fe20000004100 */
[----:B------:R-:W-:Y:S01]  /*3bb60*/  ISETP.NE.AND P4, PT, R159, RZ, PT ;  /* 0x000000ff9f00720c */ /* 0x000fe20003f85270 */
[----:B------:R-:W0:Y:S02]  /*3bb70*/  @!P6 S2R R206, SR_CgaCtaId ;  /* 0x0000000000cee919 */ /* 0x000e240000008800 */
[----:B------:R-:W-:-:S02]  /*3bb80*/  @!P0 HADD2.F32 R204, -RZ, R125.H0_H0 ;  /* 0x2000007dffcc8230 */ /* 0x000fc40000004100 */
[----:B------:R-:W-:Y:S01]  /*3bb90*/  @!P5 FFMA R202, R33, R137, R202 ;  /* 0x0000008921cad223 */ /* 0x000fe200000000ca */
[----:B------:R-:W-:Y:S01]  /*3bba0*/  ISETP.GE.AND P5, PT, R160, R3, PT ;  /* 0x00000003a000720c */ /* 0x000fe20003fa6270 */
[----:B------:R-:W-:Y:S01]  /*3bbb0*/  @!P2 LDS R145, [R81+0x1c] ;  /* 0x00001c005191a984 */ /* 0x000fe20000000800 */
[----:B------:R-:W-:Y:S01]  /*3bbc0*/  @!P0 FFMA R23, R204, R149, R23 ;  /* 0x00000095cc178223 */ /* 0x000fe20000000017 */
[-C--:B------:R-:W-:Y:S01]  /*3bbd0*/  ISETP.GE.AND P0, PT, R6, R3.reuse, PT ;  /* 0x000000030600720c */ /* 0x080fe20003f06270 */
[----:B------:R-:W2:Y:S01]  /*3bbe0*/  @!P3 S2R R220, SR_CgaCtaId ;  /* 0x0000000000dcb919 */ /* 0x000ea20000008800 */
[----:B------:R-:W-:Y:S01]  /*3bbf0*/  ISETP.GE.AND P3, PT, R130, R3, PT ;  /* 0x000000038200720c */ /* 0x000fe20003f66270 */
[----:B------:R-:W-:Y:S04]  /*3bc00*/  @!P1 LDS R119, [R81+0xd0] ;  /* 0x0000d00051779984 */ /* 0x000fe80000000800 */
[----:B------:R-:W-:Y:S01]  /*3bc10*/  @!P1 LDS.U16 R25, [R25+0x4a20] ;  /* 0x004a200019199984 */ /* 0x000fe20000000400 */
[----:B------:R-:W-:-:S05]  /*3bc20*/  ISETP.NE.AND P1, PT, R161, RZ, PT ;  /* 0x000000ffa100720c */ /* 0x000fca0003f25270 */
[----:B------:R1:W-:Y:S04]  /*3bc30*/  @!P0 LDS.U16 R33, [R153+0x3326] ;  /* 0x0033260099218984 */ /* 0x0003e80000000400 */
[----:B------:R-:W-:Y:S01]  /*3bc40*/  @!P0 LDS R143, [R81+0x18] ;  /* 0x00001800518f8984 */ /* 0x000fe20000000800 */
[----:B------:R-:W-:Y:S01]  /*3bc50*/  ISETP.NE.AND P0, PT, R133, RZ, PT ;  /* 0x000000ff8500720c */ /* 0x000fe20003f05270 */
[----:B------:R-:W4:Y:S03]  /*3bc60*/  @!P3 S2R R212, SR_CgaCtaId ;  /* 0x0000000000d4b919 */ /* 0x000f260000008800 */
[----:B------:R-:W-:Y:S02]  /*3bc70*/  P2R R147, PR, RZ, 0x1 ;  /* 0x00000001ff937803 */ /* 0x000fe40000000000 */
[----:B0-----:R-:W-:Y:S01]  /*3bc80*/  @!P6 LEA R125, R206, R31, 0x18 ;  /* 0x0000001fce7de211 */ /* 0x001fe200078ec0ff */
[----:B------:R0:W4:Y:S01]  /*3bc90*/  @!P4 LDS.U16 R29, [R139+0x3da4] ;  /* 0x003da4008b1dc984 */ /* 0x0001220000000400 */
[----:B------:R-:W-:Y:S01]  /*3bca0*/  ISETP.GE.AND P6, PT, R18, R3, PT ;  /* 0x000000031200720c */ /* 0x000fe20003fc6270 */
[----:B-----5:R-:W-:Y:S01]  /*3bcb0*/  @!P2 HADD2.F32 R206, -RZ, R109.H0_H0 ;  /* 0x2000006dffcea230 */ /* 0x020fe20000004100 */
[----:B-1----:R-:W-:Y:S01]  /*3bcc0*/  P2R R153, PR, RZ, 0x8 ;  /* 0x00000008ff997803 */ /* 0x002fe20000000000 */
[----:B------:R1:W-:Y:S01]  /*3bcd0*/  @!P1 LDS.U16 R0, [R129+0x4822] ;  /* 0x0048220081009984 */ /* 0x0003e20000000400 */
[----:B------:R-:W-:-:S02]  /*3bce0*/  P2R R151, PR, RZ, 0x40 ;  /* 0x00000040ff977803 */ /* 0x000fc40000000000 */
[----:B------:R-:W-:Y:S01]  /*3bcf0*/  @!P0 MOV R133, 0x400 ;  /* 0x0000040000858802 */ /* 0x000fe20000000f00 */
[----:B------:R-:W-:Y:S01]  /*3bd00*/  @!P1 LDS R208, [R81+0xc0] ;  /* 0x0000c00051d09984 */ /* 0x000fe20000000800 */
[----:B0-----:R-:W-:Y:S02]  /*3bd10*/  P2R R139, PR, RZ, 0x2 ;  /* 0x00000002ff8b7803 */ /* 0x001fe40000000000 */
[----:B------:R-:W-:Y:S01]  /*3bd20*/  ISETP.GE.AND P1, PT, R20, R3, PT ;  /* 0x000000031400720c */ /* 0x000fe20003f26270 */
[----:B------:R-:W0:Y:S01]  /*3bd30*/  @!P5 S2R R216, SR_CgaCtaId ;  /* 0x0000000000d8d919 */ /* 0x000e220000008800 */
[----:B------:R-:W-:Y:S02]  /*3bd40*/  @!P0 LEA R210, R210, R133, 0x18 ;  /* 0x00000085d2d28211 */ /* 0x000fe400078ec0ff */
[----:B------:R-:W-:Y:S01]  /*3bd50*/  ISETP.GE.AND P0, PT, R10, R3, PT ;  /* 0x000000030a00720c */ /* 0x000fe20003f06270 */
[----:B------:R-:W5:Y:S01]  /*3bd60*/  @!P4 LDS R137, [R81+0x6c] ;  /* 0x00006c005189c984 */ /* 0x000f620000000800 */
[----:B-1----:R-:W-:-:S02]  /*3bd70*/  @!P6 MOV R129, 0x400 ;  /* 0x000004000081e802 */ /* 0x002fc40000000f00 */
[----:B------:R-:W-:Y:S02]  /*3bd80*/  @!P5 MOV R133, 0x400 ;  /* 0x000004000085d802 */ /* 0x000fe40000000f00 */
[----:B--2---:R-:W-:Y:S02]  /*3bd90*/  @!P6 LEA R220, R220, R129, 0x18 ;  /* 0x00000081dcdce211 */ /* 0x004fe400078ec0ff */
[----:B------:R-:W-:Y:S01]  /*3bda0*/  @!P3 MOV R129, 0x400 ;  /* 0x000004000081b802 */ /* 0x000fe20000000f00 */
[----:B------:R-:W1:Y:S01]  /*3bdb0*/  @!P1 S2R R222, SR_CgaCtaId ;  /* 0x0000000000de9919 */ /* 0x000e620000008800 */
[-C--:B------:R-:W-:Y:S02]  /*3bdc0*/  ISETP.GE.AND P1, PT, R162, R3.reuse, PT ;  /* 0x00000003a200720c */ /* 0x080fe40003f26270 */
[----:B------:R-:W-:Y:S01]  /*3bdd0*/  ISETP.GE.AND P5, PT, R26, R3, PT ;  /* 0x000000031a00720c */ /* 0x000fe20003fa6270 */
[----:B---3--:R-:W-:Y:S01]  /*3bde0*/  @!P0 HADD2.F32 R204, -RZ, R107.H0_H0 ;  /* 0x2000006bffcc8230 */ /* 0x008fe20000004100 */
[----:B----4-:R-:W-:Y:S01]  /*3bdf0*/  @!P3 LEA R212, R212, R129, 0x18 ;  /* 0x00000081d4d4b211 */ /* 0x010fe200078ec0ff */
[----:B------:R-:W-:Y:S01]  /*3be00*/  @!P6 LDS.U16 R107, [R220+0x3426] ;  /* 0x00342600dc6be984 */ /* 0x000fe20000000400 */
[----:B------:R-:W-:-:S02]  /*3be10*/  ISETP.GE.AND P3, PT, R162, R3, PT ;  /* 0x00000003a200720c */ /* 0x000fc40003f66270 */
[----:B------:R-:W-:Y:S01]  /*3be20*/  @!P0 FFMA R23, R218, R204, R23 ;  /* 0x000000ccda178223 */ /* 0x000fe20000000017 */
[-C--:B------:R-:W-:Y:S01]  /*3be30*/  ISETP.GE.AND P0, PT, R158, R3.reuse, PT ;  /* 0x000000039e00720c */ /* 0x080fe20003f06270 */
[----:B------:R-:W-:Y:S01]  /*3be40*/  @!P6 LDS R218, [R81+0x20] ;  /* 0x0000200051dae984 */ /* 0x000fe20000000800 */
[----:B------:R-:W-:Y:S02]  /*3be50*/  ISETP.GE.AND P6, PT, R20, R3, PT ;  /* 0x000000031400720c */ /* 0x000fe40003fc6270 */
[----:B------:R-:W-:Y:S02]  /*3be60*/  @!P1 MOV R31, 0x400 ;  /* 0x00000400001f9802 */ /* 0x000fe40000000f00 */
[----:B------:R-:W-:Y:S01]  /*3be70*/  P2R R149, PR, RZ, 0x8 ;  /* 0x00000008ff957803 */ /* 0x000fe20000000000 */
[----:B------:R-:W2:Y:S01]  /*3be80*/  @!P5 S2R R224, SR_CgaCtaId ;  /* 0x0000000000e0d919 */ /* 0x000ea20000008800 */
[----:B------:R-:W-:Y:S01]  /*3be90*/  @!P1 LEA R31, R214, R31, 0x18 ;  /* 0x0000001fd61f9211 */ /* 0x000fe200078ec0ff */
[----:B------:R-:W-:Y:S01]  /*3bea0*/  @!P4 HADD2.F32 R29, -RZ, R29.H0_H0 ;  /* 0x2000001dff1dc230 */ /* 0x000fe20000004100 */
[----:B------:R-:W-:Y:S01]  /*3beb0*/  @!P3 LDS R129, [R81+0x70] ;  /* 0x000070005181b984 */ /* 0x000fe20000000800 */
[----:B------:R-:W-:-:S03]  /*3bec0*/  ISETP.GE.AND P3, PT, R160, R3, PT ;  /* 0x00000003a000720c */ /* 0x000fc60003f66270 */
[----:B------:R-:W3:Y:S01]  /*3bed0*/  @!P1 LDS.U16 R31, [R31+0x3e24] ;  /* 0x003e24001f1f9984 */ /* 0x000ee20000000400 */
[-C--:B------:R-:W-:Y:S01]  /*3bee0*/  ISETP.GE.AND P1, PT, R12, R3.reuse, PT ;  /* 0x000000030c00720c */ /* 0x080fe20003f26270 */
[----:B------:R-:W4:Y:S01]  /*3bef0*/  @!P0 S2R R214, SR_CgaCtaId ;  /* 0x0000000000d68919 */ /* 0x000f220000008800 */
[----:B------:R-:W-:Y:S01]  /*3bf00*/  ISETP.GE.AND P0, PT, R6, R3, PT ;  /* 0x000000030600720c */ /* 0x000fe20003f06270 */
[----:B-----5:R-:W-:-:S06]  /*3bf10*/  @!P4 FFMA R202, R29, R137, R202 ;  /* 0x000000891dcac223 */ /* 0x020fcc00000000ca */
[----:B0-----:R-:W-:-:S04]  /*3bf20*/  @!P3 LEA R216, R216, R133, 0x18 ;  /* 0x00000085d8d8b211 */ /* 0x001fc800078ec0ff */
[----:B------:R-:W-:Y:S01]  /*3bf30*/  @!P1 HADD2.F32 R204, -RZ, R35.H0_H0 ;  /* 0x20000023ffcc9230 */ /* 0x000fe20000004100 */
[----:B------:R-:W-:-:S04]  /*3bf40*/  @!P6 MOV R35, 0x400 ;  /* 0x000004000023e802 */ /* 0x000fc80000000f00 */
[----:B------:R-:W-:Y:S01]  /*3bf50*/  @!P1 FFMA R23, R204, R141, R23 ;  /* 0x0000008dcc179223 */ /* 0x000fe20000000017 */
[----:B------:R-:W-:Y:S01]  /*3bf60*/  ISETP.NE.AND P1, PT, R139, RZ, PT ;  /* 0x000000ff8b00720c */ /* 0x000fe20003f25270 */
[----:B------:R-:W-:Y:S01]  /*3bf70*/  @!P0 HADD2.F32 R204, -RZ, R33.H0_H0 ;  /* 0x20000021ffcc8230 */ /* 0x000fe20000004100 */
[----:B------:R-:W-:Y:S01]  /*3bf80*/  P2R R139, PR, RZ, 0x20 ;  /* 0x00000020ff8b7803 */ /* 0x000fe20000000000 */
[----:B------:R-:W-:Y:S01]  /*3bf90*/  @!P3 LDS.U16 R33, [R216+0x3ea4] ;  /* 0x003ea400d821b984 */ /* 0x000fe20000000400 */
[----:B------:R-:W-:Y:S02]  /*3bfa0*/  ISETP.GE.AND P5, PT, R126, R3, PT ;  /* 0x000000037e00720c */ /* 0x000fe40003fa6270 */
[----:B-1----:R-:W-:Y:S01]  /*3bfb0*/  @!P6 LEA R35, R222, R35, 0x18 ;  /* 0x00000023de23e211 */ /* 0x002fe200078ec0ff */
[----:B------:R-:W-:Y:S01]  /*3bfc0*/  @!P0 FFMA R23, R204, R143, R23 ;  /* 0x0000008fcc178223 */ /* 0x000fe20000000017 */
[----:B------:R-:W-:Y:S01]  /*3bfd0*/  ISETP.NE.AND P0, PT, R147, RZ, PT ;  /* 0x000000ff9300720c */ /* 0x000fe20003f05270 */
[----:B------:R-:W-:Y:S01]  /*3bfe0*/  @!P3 LDS R143, [R81+0x74] ;  /* 0x00007400518fb984 */ /* 0x000fe20000000800 */
[----:B------:R-:W-:Y:S01]  /*3bff0*/  ISETP.NE.AND P3, PT, R149, RZ, PT ;  /* 0x000000ff9500720c */ /* 0x000fe20003f65270 */
[----:B------:R-:W-:Y:S01]  /*3c000*/  @!P2 FFMA R23, R206, R145, R23 ;  /* 0x00000091ce17a223 */ /* 0x000fe20000000017 */
[----:B------:R-:W-:Y:S01]  /*3c010*/  ISETP.GE.AND P2, PT, R128, R3, PT ;  /* 0x000000038000720c */ /* 0x000fe20003f46270 */
[----:B------:R-:W-:Y:S01]  /*3c020*/  @!P6 LDS.U16 R35, [R35+0x34a6] ;  /* 0x0034a6002323e984 */ /* 0x000fe20000000400 */
[----:B------:R-:W-:Y:S01]  /*3c030*/  @!P1 HADD2.F32 R0, -RZ, R0.H0_H0 ;  /* 0x20000000ff009230 */ /* 0x000fe20000004100 */
[----:B------:R-:W-:-:S02]  /*3c040*/  P2R R141, PR, RZ, 0x10 ;  /* 0x00000010ff8d7803 */ /* 0x000fc40000000000 */
[----:B------:R-:W-:Y:S01]  /*3c050*/  @!P6 LDS R149, [R81+0x24] ;  /* 0x000024005195e984 */ /* 0x000fe20000000800 */
[-C--:B------:R-:W-:Y:S01]  /*3c060*/  ISETP.GE.AND P6, PT, R114, R3.reuse, PT ;  /* 0x000000037200720c */ /* 0x080fe20003fc6270 */
[----:B------:R-:W-:Y:S02]  /*3c070*/  @!P5 HADD2.F32 R25, -RZ, R25.H0_H0 ;  /* 0x20000019ff19d230 */ /* 0x000fe40000004100 */
[----:B------:R-:W-:Y:S01]  /*3c080*/  @!P1 FFMA R21, R208, R0, R21 ;  /* 0x00000000d0159223 */ /* 0x000fe20000000015 */
[----:B------:R-:W-:Y:S01]  /*3c090*/  ISETP.GE.AND P1, PT, R120, R3, PT ;  /* 0x000000037800720c */ /* 0x000fe20003f26270 */
[----:B------:R-:W-:Y:S01]  /*3c0a0*/  @!P0 LDS R133, [R81+0xc4] ;  /* 0x0000c40051858984 */ /* 0x000fe20000000800 */
[----:B---3--:R-:W-:Y:S02]  /*3c0b0*/  @!P3 HADD2.F32 R31, -RZ, R31.H0_H0 ;  /* 0x2000001fff1fb230 */ /* 0x008fe40000004100 */
[----:B------:R-:W-:Y:S01]  /*3c0c0*/  @!P5 FFMA R200, R119, R25, R200 ;  /* 0x0000001977c8d223 */ /* 0x000fe200000000c8 */
[----:B------:R-:W-:Y:S01]  /*3c0d0*/  ISETP.GE.AND P5, PT, R32, R3, PT ;  /* 0x000000032000720c */ /* 0x000fe20003fa6270 */
[----:B------:R0:W-:Y:S01]  /*3c0e0*/  @!P0 LDS.U16 R25, [R210+0x48a2] ;  /* 0x0048a200d2198984 */ /* 0x0001e20000000400 */
[----:B------:R-:W-:Y:S01]  /*3c0f0*/  P2R R137, PR, RZ, 0x2 ;  /* 0x00000002ff897803 */ /* 0x000fe20000000000 */
[----:B------:R-:W-:Y:S01]  /*3c100*/  @!P3 FFMA R202, R129, R31, R202 ;  /* 0x0000001f81cab223 */ /* 0x000fe200000000ca */
[----:B------:R-:W-:Y:S01]  /*3c110*/  ISETP.NE.AND P3, PT, R153, RZ, PT ;  /* 0x000000ff9900720c */ /* 0x000fe20003f65270 */
[----:B------:R-:W1:Y:S01]  /*3c120*/  @!P2 S2R R206, SR_CgaCtaId ;  /* 0x0000000000cea919 */ /* 0x000e620000008800 */
[----:B------:R-:W-:-:S02]  /*3c130*/  ISETP.GE.AND P4, PT, R124, R3, PT ;  /* 0x000000037c00720c */ /* 0x000fc40003f86270 */
[----:B------:R-:W-:Y:S01]  /*3c140*/  P2R R157, PR, RZ, 0x8 ;  /* 0x00000008ff9d7803 */ /* 0x000fe20000000000 */
[----:B0-----:R-:W0:Y:S01]  /*3c150*/  @!P6 S2R R210, SR_CgaCtaId ;  /* 0x0000000000d2e919 */ /* 0x001e220000008800 */
[----:B------:R-:W-:-:S03]  /*3c160*/  ISETP.NE.AND P6, PT, R151, RZ, PT ;  /* 0x000000ff9700720c */ /* 0x000fc60003fc5270 */
[----:B------:R-:W3:Y:S01]  /*3c170*/  @!P5 S2R R220, SR_CgaCtaId ;  /* 0x0000000000dcd919 */ /* 0x000ee20000008800 */
[----:B------:R-:W-:Y:S02]  /*3c180*/  ISETP.NE.AND P5, PT, R139, RZ, PT ;  /* 0x000000ff8b00720c */ /* 0x000fe40003fa5270 */
[----:B------:R-:W-:Y:S01]  /*3c190*/  @!P2 MOV R139, 0x400 ;  /* 0x00000400008ba802 */ /* 0x000fe20000000f00 */
[----:B------:R-:W5:Y:S01]  /*3c1a0*/  @!P1 S2R R204, SR_CgaCtaId ;  /* 0x0000000000cc9919 */ /* 0x000f620000008800 */
[----:B------:R-:W-:Y:S02]  /*3c1b0*/  ISETP.GE.AND P1, PT, R156, R3, PT ;  /* 0x000000039c00720c */ /* 0x000fe40003f26270 */
[----:B------:R-:W-:Y:S01]  /*3c1c0*/  P2R R161, PR, RZ, 0x20 ;  /* 0x00000020ffa17803 */ /* 0x000fe20000000000 */
[----:B------:R-:W0:Y:S02]  /*3c1d0*/  @!P4 LDS.U16 R27, [R27+0x4aa0] ;  /* 0x004aa0001b1bc984 */ /* 0x000e240000000400 */
[----:B------:R-:W-:-:S02]  /*3c1e0*/  @!P6 HADD2.F32 R0, -RZ, R107.H0_H0 ;  /* 0x2000006bff00e230 */ /* 0x000fc40000004100 */
[----:B------:R-:W3:Y:S02]  /*3c1f0*/  @!P4 LDS R109, [R81+0xd4] ;  /* 0x0000d400516dc984 */ /* 0x000ee40000000800 */
[----:B------:R-:W-:Y:S01]  /*3c200*/  @!P5 MOV R119, 0x400 ;  /* 0x000004000077d802 */ /* 0x000fe20000000f00 */
[----:B------:R-:W-:Y:S01]  /*3c210*/  @!P6 FFMA R23, R218, R0, R23 ;  /* 0x00000000da17e223 */ /* 0x000fe20000000017 */
[----:B------:R-:W-:Y:S01]  /*3c220*/  ISETP.NE.AND P6, PT, R155, RZ, PT ;  /* 0x000000ff9b00720c */ /* 0x000fe20003fc5270 */
[----:B------:R-:W-:Y:S01]  /*3c230*/  @!P5 LDS R151, [R81+0x28] ;  /* 0x000028005197d984 */ /* 0x000fe20000000800 */
[----:B--2---:R-:W-:Y:S02]  /*3c240*/  @!P5 LEA R107, R224, R119, 0x18 ;  /* 0x00000077e06bd211 */ /* 0x004fe400078ec0ff */
[----:B------:R-:W-:Y:S01]  /*3c250*/  P2R R159, PR, RZ, 0x40 ;  /* 0x00000040ff9f7803 */ /* 0x000fe20000000000 */
[----:B------:R-:W2:Y:S01]  /*3c260*/  @!P1 S2R R208, SR_CgaCtaId ;  /* 0x0000000000d09919 */ /* 0x000ea20000008800 */
[----:B------:R-:W-:-:S02]  /*3c270*/  ISETP.GE.AND P1, PT, R158, R3, PT ;  /* 0x000000039e00720c */ /* 0x000fc40003f26270 */
[----:B-1----:R-:W-:Y:S01]  /*3c280*/  @!P2 LEA R139, R206, R139, 0x18 ;  /* 0x0000008bce8ba211 */ /* 0x002fe200078ec0ff */
[----:B------:R-:W-:Y:S01]  /*3c290*/  @!P5 LDS.U16 R107, [R107+0x3526] ;  /* 0x003526006b6bd984 */ /* 0x000fe20000000400 */
[----:B------:R-:W-:-:S03]  /*3c2a0*/  ISETP.GE.AND P5, PT, R114, R3, PT ;  /* 0x000000037200720c */ /* 0x000fc60003fa6270 */
[----:B------:R1:W-:Y:S04]  /*3c2b0*/  @!P6 LDS.U16 R0, [R125+0x4b20] ;  /* 0x004b20007d00e984 */ /* 0x0003e80000000400 */
[----:B------:R-:W-:Y:S01]  /*3c2c0*/  @!P6 LDS R119, [R81+0xd8] ;  /* 0x0000d8005177e984 */ /* 0x000fe20000000800 */
[----:B------:R-:W-:Y:S02]  /*3c2d0*/  ISETP.GE.AND P6, PT, R158, R3, PT ;  /* 0x000000039e00720c */ /* 0x000fe40003fc6270 */
[----:B------:R-:W-:-:S03]  /*3c2e0*/  @!P1 MOV R29, 0x400 ;  /* 0x00000400001d9802 */ /* 0x000fc60000000f00 */
[----:B------:R-:W-:Y:S01]  /*3c2f0*/  @!P5 LDS R218, [R81+0x30] ;  /* 0x0000300051dad984 */ /* 0x000fe20000000800 */
[----:B----4-:R-:W-:-:S03]  /*3c300*/  @!P1 LEA R214, R214, R29, 0x18 ;  /* 0x0000001dd6d69211 */ /* 0x010fc600078ec0ff */
[----:B------:R-:W-:Y:S04]  /*3c310*/  @!P3 LDS.U16 R29, [R212+0x4922] ;  /* 0x00492200d41db984 */ /* 0x000fe80000000400 */
[----:B------:R-:W-:Y:S01]  /*3c320*/  @!P6 LDS R145, [R81+0x78] ;  /* 0x000078005191e984 */ /* 0x000fe20000000800 */
[----:B------:R-:W-:Y:S01]  /*3c330*/  ISETP.GE.AND P6, PT, R156, R3, PT ;  /* 0x000000039c00720c */ /* 0x000fe20003fc6270 */
[----:B0-----:R-:W-:Y:S02]  /*3c340*/  @!P4 HADD2.F32 R27, -RZ, R27.H0_H0 ;  /* 0x2000001bff1bc230 */ /* 0x001fe40000004100 */
[----:B------:R-:W0:Y:S01]  /*3c350*/  @!P1 LDS.U16 R31, [R214+0x3f24] ;  /* 0x003f2400d61f9984 */ /* 0x000e220000000400 */
[----:B------:R-:W-:Y:S02]  /*3c360*/  ISETP.NE.AND P1, PT, R137, RZ, PT ;  /* 0x000000ff8900720c */ /* 0x000fe40003f25270 */
[----:B---3--:R-:W-:Y:S01]  /*3c370*/  @!P4 FFMA R200, R27, R109, R200 ;  /* 0x0000006d1bc8c223 */ /* 0x008fe200000000c8 */
[----:B------:R-:W3:Y:S01]  /*3c380*/  @!P3 LDS R137, [R81+0xc8] ;  /* 0x0000c8005189b984 */ /* 0x000ee20000000800 */
[----:B------:R-:W-:-:S02]  /*3c390*/  P2R R163, PR, RZ, 0x2 ;  /* 0x00000002ffa37803 */ /* 0x000fc40000000000 */
[----:B------:R-:W-:-:S03]  /*3c3a0*/  ISETP.GE.AND P3, PT, R32, R3, PT ;  /* 0x000000032000720c */ /* 0x000fc60003f66270 */
[----:B-1----:R-:W-:-:S04]  /*3c3b0*/  @!P6 MOV R125, 0x400 ;  /* 0x00000400007de802 */ /* 0x002fc80000000f00 */
[----:B--2---:R-:W-:Y:S02]  /*3c3c0*/  @!P6 LEA R147, R208, R125, 0x18 ;  /* 0x0000007dd093e211 */ /* 0x004fe400078ec0ff */
[----:B------:R-:W-:Y:S02]  /*3c3d0*/  ISETP.GE.AND P6, PT, R20, R3, PT ;  /* 0x000000031400720c */ /* 0x000fe40003fc6270 */
[----:B------:R-:W-:Y:S02]  /*3c3e0*/  @!P1 MOV R129, 0x400 ;  /* 0x0000040000819802 */ /* 0x000fe40000000f00 */
[----:B------:R-:W-:Y:S02]  /*3c3f0*/  @!P3 MOV R153, 0x400 ;  /* 0x000004000099b802 */ /* 0x000fe40000000f00 */
[----:B-----5:R-:W-:Y:S01]  /*3c400*/  @!P1 LEA R129, R204, R129, 0x18 ;  /* 0x00000081cc819211 */ /* 0x020fe200078ec0ff */
[----:B------:R-:W-:Y:S01]  /*3c410*/  @!P0 HADD2.F32 R204, -RZ, R25.H0_H0 ;  /* 0x20000019ffcc8230 */ /* 0x000fe20000004100 */
[----:B------:R-:W-:-:S02]  /*3c420*/  ISETP.GE.AND P1, PT, R108, R3, PT ;  /* 0x000000036c00720c */ /* 0x000fc40003f26270 */
[----:B------:R-:W-:Y:S02]  /*3c430*/  @!P5 MOV R125, 0x400 ;  /* 0x00000400007dd802 */ /* 0x000fe40000000f00 */
[----:B------:R-:W-:Y:S01]  /*3c440*/  P2R R155, PR, RZ, 0x2 ;  /* 0x00000002ff9b7803 */ /* 0x000fe20000000000 */
[----:B------:R-:W-:Y:S01]  /*3c450*/  @!P6 HADD2.F32 R206, -RZ, R35.H0_H0 ;  /* 0x20000023ffcee230 */ /* 0x000fe20000004100 */
[----:B------:R-:W-:Y:S01]  /*3c460*/  @!P3 LEA R153, R220, R153, 0x18 ;  /* 0x00000099dc99b211 */ /* 0x000fe200078ec0ff */
[----:B------:R-:W-:Y:S01]  /*3c470*/  @!P0 FFMA R21, R204, R133, R21 ;  /* 0x00000085cc158223 */ /* 0x000fe20000000015 */
[----:B------:R-:W-:Y:S02]  /*3c480*/  @!P5 LEA R35, R210, R125, 0x18 ;  /* 0x0000007dd223d211 */ /* 0x000fe400078ec0ff */
[----:B------:R-:W-:Y:S01]  /*3c490*/  @!P6 FFMA R23, R206, R149, R23 ;  /* 0x00000095ce17e223 */ /* 0x000fe20000000017 */
[-C--:B------:R-:W-:Y:S01]  /*3c4a0*/  ISETP.GE.AND P6, PT, R126, R3.reuse, PT ;  /* 0x000000037e00720c */ /* 0x080fe20003fc6270 */
[----:B------:R-:W-:Y:S01]  /*3c4b0*/  @!P2 LDS R125, [R81+0xcc] ;  /* 0x0000cc00517da984 */ /* 0x000fe20000000800 */
[-C--:B------:R-:W-:Y:S01]  /*3c4c0*/  ISETP.GE.AND P0, PT, R118, R3.reuse, PT ;  /* 0x000000037600720c */ /* 0x080fe20003f06270 */
[----:B------:R-:W1:Y:S01]  /*3c4d0*/  @!P1 S2R R216, SR_CgaCtaId ;  /* 0x0000000000d89919 */ /* 0x000e620000008800 */
[-C--:B------:R-:W-:Y:S01]  /*3c4e0*/  ISETP.GE.AND P1, PT, R160, R3.reuse, PT ;  /* 0x00000003a000720c */ /* 0x080fe20003f26270 */
[----:B------:R-:W-:Y:S01]  /*3c4f0*/  @!P5 LDS.U16 R35, [R35+0x3626] ;  /* 0x003626002323d984 */ /* 0x000fe20000000400 */
[----:B------:R-:W-:-:S07]  /*3c500*/  ISETP.GE.AND P5, PT, R158, R3, PT ;  /* 0x000000039e00720c */ /* 0x000fce0003fa6270 */
[----:B------:R-:W2:Y:S01]  /*3c510*/  @!P6 S2R R208, SR_CgaCtaId ;  /* 0x0000000000d0e919 */ /* 0x000ea20000008800 */
[-C--:B------:R-:W-:Y:S01]  /*3c520*/  ISETP.GE.AND P6, PT, R110, R3.reuse, PT ;  /* 0x000000036e00720c */ /* 0x080fe20003fc6270 */
[----:B------:R-:W4:Y:S01]  /*3c530*/  @!P0 S2R R206, SR_CgaCtaId ;  /* 0x0000000000ce8919 */ /* 0x000f220000008800 */
[----:B------:R-:W-:Y:S01]  /*3c540*/  ISETP.GE.AND P0, PT, R154, R3, PT ;  /* 0x000000039a00720c */ /* 0x000fe20003f06270 */
[----:B------:R-:W-:Y:S01]  /*3c550*/  @!P1 HADD2.F32 R33, -RZ, R33.H0_H0 ;  /* 0x20000021ff219230 */ /* 0x000fe20000004100 */
[----:B------:R-:W5:Y:S01]  /*3c560*/  @!P4 S2R R210, SR_CgaCtaId ;  /* 0x0000000000d2c919 */ /* 0x000f620000008800 */
[----:B0-----:R-:W-:-:S03]  /*3c570*/  @!P5 HADD2.F32 R31, -RZ, R31.H0_H0 ;  /* 0x2000001fff1fd230 */ /* 0x001fc60000004100 */
[----:B------:R-:W-:Y:S01]  /*3c580*/  @!P1 FFMA R202, R33, R143, R202 ;  /* 0x0000008f21ca9223 */ /* 0x000fe200000000ca */
[----:B------:R-:W-:Y:S01]  /*3c590*/  ISETP.NE.AND P1, PT, R155, RZ, PT ;  /* 0x000000ff9b00720c */ /* 0x000fe20003f25270 */
[----:B------:R-:W0:Y:S01]  /*3c5a0*/  @!P3 LDS.U16 R33, [R153+0x35a6] ;  /* 0x0035a6009921b984 */ /* 0x000e220000000400 */
[----:B------:R-:W-:Y:S02]  /*3c5b0*/  ISETP.NE.AND P5, PT, R161, RZ, PT ;  /* 0x000000ffa100720c */ /* 0x000fe40003fa5270 */
[----:B------:R-:W2:Y:S01]  /*3c5c0*/  @!P6 S2R R220, SR_CgaCtaId ;  /* 0x0000000000dce919 */ /* 0x000ea20000008800 */
[----:B------:R-:W-:Y:S01]  /*3c5d0*/  ISETP.NE.AND P6, PT, R159, RZ, PT ;  /* 0x000000ff9f00720c */ /* 0x000fe20003fc5270 */
[----:B------:R-:W2:Y:S01]  /*3c5e0*/  @!P3 LDS R143, [R81+0x2c] ;  /* 0x00002c00518fb984 */ /* 0x000ea20000000800 */
[----:B------:R-:W-:Y:S02]  /*3c5f0*/  ISETP.NE.AND P3, PT, R157, RZ, PT ;  /* 0x000000ff9d00720c */ /* 0x000fe40003f65270 */
[----:B------:R-:W-:Y:S01]  /*3c600*/  P2R R149, PR, RZ, 0x40 ;  /* 0x00000040ff957803 */ /* 0x000fe20000000000 */
[----:B------:R-:W5:Y:S03]  /*3c610*/  @!P0 S2R R212, SR_CgaCtaId ;  /* 0x0000000000d48919 */ /* 0x000f660000008800 */
[----:B------:R-:W-:-:S02]  /*3c620*/  @!P1 MOV R27, 0x400 ;  /* 0x00000400001b9802 */ /* 0x000fc40000000f00 */
[----:B------:R-:W-:Y:S02]  /*3c630*/  @!P5 HADD2.F32 R204, -RZ, R107.H0_H0 ;  /* 0x2000006bffccd230 */ /* 0x000fe40000004100 */
[----:B-1----:R-:W-:Y:S01]  /*3c640*/  @!P1 LEA R107, R216, R27, 0x18 ;  /* 0x0000001bd86b9211 */ /* 0x002fe200078ec0ff */
[----:B------:R-:W-:Y:S01]  /*3c650*/  @!P6 HADD2.F32 R25, -RZ, R0.H0_H0 ;  /* 0x20000000ff19e230 */ /* 0x000fe20000004100 */
[----:B------:R-:W-:Y:S01]  /*3c660*/  ISETP.NE.AND P1, PT, R163, RZ, PT ;  /* 0x000000ffa300720c */ /* 0x000fe20003f25270 */
[----:B------:R-:W-:Y:S01]  /*3c670*/  @!P5 FFMA R23, R204, R151, R23 ;  /* 0x00000097cc17d223 */ /* 0x000fe20000000017 */
[----:B------:R-:W-:Y:S01]  /*3c680*/  ISETP.GE.AND P5, PT, R150, R3, PT ;  /* 0x000000039600720c */ /* 0x000fe20003fa6270 */
[----:B------:R-:W-:Y:S02]  /*3c690*/  @!P3 HADD2.F32 R0, -RZ, R29.H0_H0 ;  /* 0x2000001dff00b230 */ /* 0x000fe40000004100 */
[----:B------:R-:W-:Y:S01]  /*3c6a0*/  @!P6 FFMA R200, R25, R119, R200 ;  /* 0x0000007719c8e223 */ /* 0x000fe200000000c8 */
[-C--:B------:R-:W-:Y:S01]  /*3c6b0*/  ISETP.GE.AND P6, PT, R158, R3.reuse, PT ;  /* 0x000000039e00720c */ /* 0x080fe20003fc6270 */
[----:B------:R-:W-:Y:S01]  /*3c6c0*/  @!P2 LDS.U16 R27, [R139+0x49a2] ;  /* 0x0049a2008b1ba984 */ /* 0x000fe20000000400 */
[----:B------:R-:W-:Y:S01]  /*3c6d0*/  ISETP.GE.AND P2, PT, R112, R3, PT ;  /* 0x000000037000720c */ /* 0x000fe20003f46270 */
[----:B---3--:R-:W-:Y:S01]  /*3c6e0*/  @!P3 FFMA R21, R0, R137, R21 ;  /* 0x000000890015b223 */ /* 0x008fe20000000015 */
[----:B------:R-:W-:-:S02]  /*3c6f0*/  ISETP.GE.AND P3, PT, R152, R3, PT ;  /* 0x000000039800720c */ /* 0x000fc40003f66270 */
[----:B------:R-:W-:Y:S02]  /*3c700*/  P2R R151, PR, RZ, 0x10 ;  /* 0x00000010ff977803 */ /* 0x000fe40000000000 */
[----:B------:R-:W-:Y:S01]  /*3c710*/  P2R R137, PR, RZ, 0x8 ;  /* 0x00000008ff897803 */ /* 0x000fe20000000000 */
[----:B------:R1:W-:Y:S01]  /*3c720*/  @!P1 LDS.U16 R0, [R129+0x4ba0] ;  /* 0x004ba00081009984 */ /* 0x0003e20000000400 */
[----:B------:R-:W3:Y:S03]  /*3c730*/  @!P5 S2R R216, SR_CgaCtaId ;  /* 0x0000000000d8d919 */ /* 0x000ee60000008800 */
[----:B------:R-:W-:Y:S01]  /*3c740*/  @!P6 FFMA R202, R31, R145, R202 ;  /* 0x000000911fcae223 */ /* 0x000fe200000000ca */
[----:B------:R-:W-:-:S03]  /*3c750*/  ISETP.GE.AND P6, PT, R108, R3, PT ;  /* 0x000000036c00720c */ /* 0x000fc60003fc6270 */
[----:B------:R-:W3:Y:S01]  /*3c760*/  @!P3 S2R R214, SR_CgaCtaId ;  /* 0x0000000000d6b919 */ /* 0x000ee20000008800 */
[-C--:B------:R-:W-:Y:S02]  /*3c770*/  ISETP.GE.AND P3, PT, R118, R3.reuse, PT ;  /* 0x000000037600720c */ /* 0x080fe40003f66270 */
[----:B-1----:R-:W-:Y:S01]  /*3c780*/  P2R R129, PR, RZ, 0x20 ;  /* 0x00000020ff817803 */ /* 0x002fe20000000000 */
[----:B------:R-:W1:Y:S01]  /*3c790*/  @!P2 S2R R222, SR_CgaCtaId ;  /* 0x0000000000dea919 */ /* 0x000e620000008800 */
[CC--:B------:R-:W-:Y:S02]  /*3c7a0*/  ISETP.GE.AND P5, PT, R156.reuse, R3.reuse, PT ;  /* 0x000000039c00720c */ /* 0x0c0fe40003fa6270 */
[----:B------:R-:W-:Y:S01]  /*3c7b0*/  P2R R145, PR, RZ, 0x2 ;  /* 0x00000002ff917803 */ /* 0x000fe20000000000 */
[----:B------:R-:W-:Y:S01]  /*3c7c0*/  @!P1 LDS R119, [R81+0xdc] ;  /* 0x0000dc0051779984 */ /* 0x000fe20000000800 */
[----:B------:R-:W-:Y:S02]  /*3c7d0*/  ISETP.NE.AND P2, PT, R135, RZ, PT ;  /* 0x000000ff8700720c */ /* 0x000fe40003f45270 */
[----:B------:R-:W-:Y:S01]  /*3c7e0*/  ISETP.GE.AND P1, PT, R156, R3, PT ;  /* 0x000000039c00720c */ /* 0x000fe20003f26270 */
[----:B------:R-:W1:Y:S02]  /*3c7f0*/  @!P6 LDS.U16 R107, [R107+0x36a6] ;  /* 0x0036a6006b6be984 */ /* 0x000e640000000400 */
[----:B------:R-:W-:-:S02]  /*3c800*/  @!P3 MOV R25, 0x400 ;  /* 0x000004000019b802 */ /* 0x000fc40000000f00 */
[----:B------:R-:W1:Y:S02]  /*3c810*/  @!P6 LDS R135, [R81+0x34] ;  /* 0x000034005187e984 */ /* 0x000e640000000800 */
[----:B----4-:R-:W-:Y:S02]  /*3c820*/  @!P3 LEA R206, R206, R25, 0x18 ;  /* 0x00000019ceceb211 */ /* 0x010fe400078ec0ff */
[-C--:B------:R-:W-:Y:S01]  /*3c830*/  ISETP.GE.AND P3, PT, R32, R3.reuse, PT ;  /* 0x000000032000720c */ /* 0x080fe20003f66270 */
[----:B------:R-:W-:Y:S01]  /*3c840*/  @!P5 LDS R133, [R81+0x7c] ;  /* 0x00007c005185d984 */ /* 0x000fe20000000800 */
[----:B------:R-:W-:Y:S02]  /*3c850*/  ISETP.GE.AND P5, PT, R110, R3, PT ;  /* 0x000000036e00720c */ /* 0x000fe40003fa6270 */
[----:B------:R-:W-:Y:S01]  /*3c860*/  @!P0 MOV R25, 0x400 ;  /* 0x0000040000198802 */ /* 0x000fe20000000f00 */
[----:B------:R-:W4:Y:S01]  /*3c870*/  @!P2 S2R R224, SR_CgaCtaId ;  /* 0x0000000000e0a919 */ /* 0x000f220000008800 */
[----:B------:R-:W-:-:S02]  /*3c880*/  @!P2 MOV R139, 0x400 ;  /* 0x00000400008ba802 */ /* 0x000fc40000000f00 */
[----:B-----5:R-:W-:Y:S01]  /*3c890*/  @!P0 LEA R212, R212, R25, 0x18 ;  /* 0x00000019d4d48211 */ /* 0x020fe200078ec0ff */
[----:B------:R5:W4:Y:S01]  /*3c8a0*/  @!P1 LDS.U16 R31, [R147+0x3fa4] ;  /* 0x003fa400931f9984 */ /* 0x000b220000000400 */
[----:B------:R-:W-:Y:S02]  /*3c8b0*/  ISETP.GE.AND P1, PT, R126, R3, PT ;  /* 0x000000037e00720c */ /* 0x000fe40003f26270 */
[----:B------:R-:W-:Y:S01]  /*3c8c0*/  @!P4 MOV R25, 0x400 ;  /* 0x000004000019c802 */ /* 0x000fe20000000f00 */
[----:B0-----:R-:W-:Y:S02]  /*3c8d0*/  @!P3 HADD2.F32 R204, -RZ, R33.H0_H0 ;  /* 0x20000021ffccb230 */ /* 0x001fe40000004100 */
[----:B------:R-:W-:Y:S01]  /*3c8e0*/  @!P5 MOV R109, 0x400 ;  /* 0x00000400006dd802 */ /* 0x000fe20000000f00 */
[----:B------:R0:W0:Y:S01]  /*3c8f0*/  @!P0 LDS.U16 R33, [R212+0x4024] ;  /* 0x00402400d4218984 */ /* 0x0000220000000400 */
[----:B------:R-:W-:Y:S01]  /*3c900*/  @!P4 LEA R210, R210, R25, 0x18 ;  /* 0x00000019d2d2c211 */ /* 0x000fe200078ec0ff */
[----:B--2---:R-:W-:Y:S01]  /*3c910*/  @!P3 FFMA R23, R204, R143, R23 ;  /* 0x0000008fcc17b223 */ /* 0x004fe20000000017 */
[----:B------:R-:W-:-:S02]  /*3c920*/  ISETP.NE.AND P3, PT, R137, RZ, PT ;  /* 0x000000ff8900720c */ /* 0x000fc40003f65270 */
[----:B------:R-:W-:Y:S02]  /*3c930*/  @!P5 LEA R109, R220, R109, 0x18 ;  /* 0x0000006ddc6dd211 */ /* 0x000fe400078ec0ff */
[-C--:B------:R-:W-:Y:S02]  /*3c940*/  ISETP.GE.AND P5, PT, R114, R3.reuse, PT ;  /* 0x000000037200720c */ /* 0x080fe40003fa6270 */
[----:B------:R-:W-:Y:S02]  /*3c950*/  P2R R143, PR, RZ, 0x8 ;  /* 0x00000008ff8f7803 */ /* 0x000fe40000000000 */
[----:B------:R-:W-:Y:S02]  /*3c960*/  @!P1 MOV R29, 0x400 ;  /* 0x00000400001d9802 */ /* 0x000fe40000000f00 */
[----:B------:R-:W-:Y:S02]  /*3c970*/  ISETP.GE.AND P4, PT, R110, R3, PT ;  /* 0x000000036e00720c */ /* 0x000fe40003f86270 */
[----:B------:R-:W-:-:S02]  /*3c980*/  @!P1 LEA R29, R208, R29, 0x18 ;  /* 0x0000001dd01d9211 */ /* 0x000fc400078ec0ff */
[----:B------:R-:W-:Y:S01]  /*3c990*/  @!P3 MOV R25, 0x400 ;  /* 0x000004000019b802 */ /* 0x000fe20000000f00 */
[----:B------:R-:W-:Y:S02]  /*3c9a0*/  @!P1 LDS R208, [R81+0xd0] ;  /* 0x0000d00051d09984 */ /* 0x000fe40000000800 */
[----:B------:R-:W-:Y:S01]  /*3c9b0*/  @!P5 HADD2.F32 R204, -RZ, R35.H0_H0 ;  /* 0x20000023ffccd230 */ /* 0x000fe20000004100 */
[----:B---3--:R-:W-:Y:S01]  /*3c9c0*/  @!P3 LEA R214, R214, R25, 0x18 ;  /* 0x00000019d6d6b211 */ /* 0x008fe200078ec0ff */
[----:B------:R-:W-:Y:S01]  /*3c9d0*/  @!P1 LDS.U16 R29, [R29+0x4a22] ;  /* 0x004a22001d1d9984 */ /* 0x000fe20000000400 */
[----:B------:R-:W-:Y:S02]  /*3c9e0*/  ISETP.GE.AND P3, PT, R114, R3, PT ;  /* 0x000000037200720c */ /* 0x000fe40003f66270 */
[----:B------:R-:W-:Y:S01]  /*3c9f0*/  ISETP.NE.AND P5, PT, R129, RZ, PT ;  /* 0x000000ff8100720c */ /* 0x000fe20003fa5270 */
[----:B------:R-:W2:Y:S01]  /*3ca00*/  @!P4 LDS.U16 R109, [R109+0x3726] ;  /* 0x003726006d6dc984 */ /* 0x000ea20000000400 */
[----:B------:R-:W-:-:S02]  /*3ca10*/  ISETP.NE.AND P1, PT, R145, RZ, PT ;  /* 0x000000ff9100720c */ /* 0x000fc40003f25270 */
[----:B------:R-:W-:Y:S01]  /*3ca20*/  P2R R145, PR, RZ, 0x10 ;  /* 0x00000010ff917803 */ /* 0x000fe20000000000 */
[----:B------:R-:W-:Y:S01]  /*3ca30*/  @!P4 LDS R137, [R81+0x38] ;  /* 0x000038005189c984 */ /* 0x000fe20000000800 */
[-C--:B------:R-:W-:Y:S02]  /*3ca40*/  ISETP.GE.AND P4, PT, R112, R3.reuse, PT ;  /* 0x000000037000720c */ /* 0x080fe40003f86270 */
[----:B-----5:R-:W-:Y:S01]  /*3ca50*/  P2R R147, PR, RZ, 0x20 ;  /* 0x00000020ff937803 */ /* 0x020fe20000000000 */
[----:B------:R-:W3:Y:S01]  /*3ca60*/  @!P0 LDS R129, [R81+0x80] ;  /* 0x0000800051818984 */ /* 0x000ee20000000800 */
[-C--:B------:R-:W-:Y:S01]  /*3ca70*/  ISETP.GE.AND P0, PT, R106, R3.reuse, PT ;  /* 0x000000036a00720c */ /* 0x080fe20003f06270 */
[----:B------:R-:W-:Y:S01]  /*3ca80*/  @!P3 FFMA R23, R218, R204, R23 ;  /* 0x000000ccda17b223 */ /* 0x000fe20000000017 */
[----:B------:R-:W-:Y:S01]  /*3ca90*/  ISETP.GE.AND P3, PT, R128, R3, PT ;  /* 0x000000038000720c */ /* 0x000fe20003f66270 */
[----:B-1----:R-:W-:Y:S01]  /*3caa0*/  @!P6 HADD2.F32 R204, -RZ, R107.H0_H0 ;  /* 0x2000006bffcce230 */ /* 0x002fe20000004100 */
[----:B----4-:R-:W-:-:S02]  /*3cab0*/  @!P2 LEA R107, R224, R139, 0x18 ;  /* 0x0000008be06ba211 */ /* 0x010fc400078ec0ff */
[----:B------:R-:W-:Y:S02]  /*3cac0*/  ISETP.GE.AND P2, PT, R182, R3, PT ;  /* 0x00000003b600720c */ /* 0x000fe40003f46270 */
[----:B------:R-:W-:Y:S01]  /*3cad0*/  @!P5 MOV R25, 0x400 ;  /* 0x000004000019d802 */ /* 0x000fe20000000f00 */
[----:B------:R-:W-:Y:S01]  /*3cae0*/  @!P6 FFMA R23, R204, R135, R23 ;  /* 0x00000087cc17e223 */ /* 0x000fe20000000017 */
[----:B------:R-:W-:Y:S02]  /*3caf0*/  @!P4 MOV R35, 0x400 ;  /* 0x000004000023c802 */ /* 0x000fe40000000f00 */
[----:B------:R-:W-:Y:S01]  /*3cb00*/  @!P5 LEA R216, R216, R25, 0x18 ;  /* 0x00000019d8d8d211 */ /* 0x000fe200078ec0ff */
[----:B------:R-:W-:Y:S01]  /*3cb10*/  @!P1 HADD2.F32 R25, -RZ, R0.H0_H0 ;  /* 0x20000000ff199230 */ /* 0x000fe20000004100 */
[-C--:B------:R-:W-:Y:S01]  /*3cb20*/  ISETP.GE.AND P5, PT, R112, R3.reuse, PT ;  /* 0x000000037000720c */ /* 0x080fe20003fa6270 */
[----:B------:R-:W-:Y:S01]  /*3cb30*/  @!P3 HADD2.F32 R0, -RZ, R27.H0_H0 ;  /* 0x2000001bff00b230 */ /* 0x000fe20000004100 */
[----:B------:R-:W-:Y:S01]  /*3cb40*/  ISETP.GE.AND P4, PT, R156, R3, PT ;  /* 0x000000039c00720c */ /* 0x000fe20003f86270 */
[----:B------:R-:W1:Y:S01]  /*3cb50*/  @!P0 S2R R226, SR_CgaCtaId ;  /* 0x0000000000e28919 */ /* 0x000e620000008800 */
[----:B------:R-:W-:Y:S01]  /*3cb60*/  @!P1 FFMA R200, R25, R119, R200 ;  /* 0x0000007719c89223 */ /* 0x000fe200000000c8 */
[----:B------:R-:W-:Y:S01]  /*3cb70*/  ISETP.NE.AND P6, PT, R149, RZ, PT ;  /* 0x000000ff9500720c */ /* 0x000fe20003fc5270 */
[----:B------:R-:W-:Y:S01]  /*3cb80*/  @!P3 FFMA R21, R0, R125, R21 ;  /* 0x0000007d0015b223 */ /* 0x000fe20000000015 */
[----:B------:R-:W4:Y:S01]  /*3cb90*/  @!P2 S2R R119, SR_CgaCtaId ;  /* 0x000000000077a919 */ /* 0x000f220000008800 */
[----:B------:R-:W-:-:S02]  /*3cba0*/  P2R R125, PR, RZ, 0x4 ;  /* 0x00000004ff7d7803 */ /* 0x000fc40000000000 */
[----:B------:R-:W-:Y:S02]  /*3cbb0*/  ISETP.GE.AND P2, PT, R34, R3, PT ;  /* 0x000000032200720c */ /* 0x000fe40003f46270 */
[----:B------:R-:W-:Y:S02]  /*3cbc0*/  ISETP.NE.AND P3, PT, R143, RZ, PT ;  /* 0x000000ff8f00720c */ /* 0x000fe40003f65270 */
[----:B------:R-:W-:Y:S01]  /*3cbd0*/  @!P5 LEA R35, R222, R35, 0x18 ;  /* 0x00000023de23d211 */ /* 0x000fe200078ec0ff */
[----:B------:R-:W-:Y:S01]  /*3cbe0*/  @!P5 LDS R143, [R81+0x3c] ;  /* 0x00003c00518fd984 */ /* 0x000fe20000000800 */
[----:B------:R-:W-:Y:S01]  /*3cbf0*/  @!P4 HADD2.F32 R31, -RZ, R31.H0_H0 ;  /* 0x2000001fff1fc230 */ /* 0x000fe20000004100 */
[----:B------:R-:W-:Y:S01]  /*3cc00*/  P2R R27, PR, RZ, 0x8 ;  /* 0x00000008ff1b7803 */ /* 0x000fe20000000000 */
[----:B0-----:R-:W0:Y:S01]  /*3cc10*/  @!P6 S2R R212, SR_CgaCtaId ;  /* 0x0000000000d4e919 */ /* 0x001e220000008800 */
[----:B------:R-:W-:Y:S02]  /*3cc20*/  ISETP.GE.AND P6, PT, R148, R3, PT ;  /* 0x000000039400720c */ /* 0x000fe40003fc6270 */
[----:B------:R-:W-:Y:S01]  /*3cc30*/  @!P4 FFMA R202, R31, R133, R202 ;  /* 0x000000851fcac223 */ /* 0x000fe200000000ca */
[----:B------:R-:W-:Y:S01]  /*3cc40*/  ISETP.NE.AND P4, PT, R145, RZ, PT ;  /* 0x000000ff9100720c */ /* 0x000fe20003f85270 */
[----:B------:R-:W-:Y:S01]  /*3cc50*/  @!P5 LDS.U16 R35, [R35+0x37a6] ;  /* 0x0037a6002323d984 */ /* 0x000fe20000000400 */
[----:B------:R-:W-:-:S02]  /*3cc60*/  ISETP.GE.AND P5, PT, R154, R3, PT ;  /* 0x000000039a00720c */ /* 0x000fc40003fa6270 */
[----:B------:R-:W-:Y:S01]  /*3cc70*/  @!P0 MOV R25, 0x400 ;  /* 0x0000040000198802 */ /* 0x000fe20000000f00 */
[----:B------:R-:W-:Y:S01]  /*3cc80*/  @!P2 LDS R222, [R81+0x40] ;  /* 0x0000400051dea984 */ /* 0x000fe20000000800 */
[----:B------:R-:W-:-:S03]  /*3cc90*/  P2R R149, PR, RZ, 0x1 ;  /* 0x00000001ff957803 */ /* 0x000fc60000000000 */
[----:B------:R-:W-:Y:S01]  /*3cca0*/  @!P2 LDS.U16 R107, [R107+0x3826] ;  /* 0x003826006b6ba984 */ /* 0x000fe20000000400 */
[-C--:B------:R-:W-:Y:S02]  /*3ccb0*/  ISETP.GE.AND P2, PT, R28, R3.reuse, PT ;  /* 0x000000031c00720c */ /* 0x080fe40003f46270 */
[----:B------:R-:W-:Y:S01]  /*3ccc0*/  @!P6 MOV R139, 0x400 ;  /* 0x00000400008be802 */ /* 0x000fe20000000f00 */
[----:B------:R-:W5:Y:S01]  /*3ccd0*/  @!P1 S2R R133, SR_CgaCtaId ;  /* 0x0000000000859919 */ /* 0x000f620000008800 */
[----:B------:R-:W-:Y:S01]  /*3cce0*/  ISETP.GE.AND P1, PT, R146, R3, PT ;  /* 0x000000039200720c */ /* 0x000fe20003f26270 */
[----:B------:R-:W-:Y:S01]  /*3ccf0*/  @!P5 HADD2.F32 R33, -RZ, R33.H0_H0 ;  /* 0x20000021ff21d230 */ /* 0x000fe20000004100 */
[----:B-1----:R-:W-:Y:S01]  /*3cd00*/  @!P0 LEA R226, R226, R25, 0x18 ;  /* 0x00000019e2e28211 */ /* 0x002fe200078ec0ff */
[----:B------:R1:W4:Y:S01]  /*3cd10*/  @!P3 LDS.U16 R31, [R214+0x40a4] ;  /* 0x0040a400d61fb984 */ /* 0x0003220000000400 */
[----:B--2---:R-:W-:Y:S01]  /*3cd20*/  @!P4 HADD2.F32 R204, -RZ, R109.H0_H0 ;  /* 0x2000006dffccc230 */ /* 0x004fe20000004100 */
[----:B------:R-:W-:Y:S01]  /*3cd30*/  P2R R153, PR, RZ, 0x2 ;  /* 0x00000002ff997803 */ /* 0x000fe20000000000 */
[----:B---3--:R-:W-:Y:S01]  /*3cd40*/  @!P5 FFMA R202, R129, R33, R202 ;  /* 0x0000002181cad223 */ /* 0x008fe200000000ca */
[----:B------:R-:W2:Y:S01]  /*3cd50*/  @!P3 LDS R135, [R81+0x84] ;  /* 0x000084005187b984 */ /* 0x000ea20000000800 */
[----:B------:R-:W-:Y:S01]  /*3cd60*/  ISETP.GE.AND P3, PT, R126, R3, PT ;  /* 0x000000037e00720c */ /* 0x000fe20003f66270 */
[----:B------:R-:W-:Y:S01]  /*3cd70*/  @!P4 FFMA R23, R204, R137, R23 ;  /* 0x00000089cc17c223 */ /* 0x000fe20000000017 */
[----:B------:R-:W-:Y:S01]  /*3cd80*/  ISETP.NE.AND P5, PT, R147, RZ, PT ;  /* 0x000000ff9300720c */ /* 0x000fe20003fa5270 */
[----:B-1----:R-:W1:Y:S01]  /*3cd90*/  @!P2 S2R R214, SR_CgaCtaId ;  /* 0x0000000000d6a919 */ /* 0x002e620000008800 */
[----:B------:R-:W-:-:S02]  /*3cda0*/  ISETP.GE.AND P2, PT, R118, R3, PT ;  /* 0x000000037600720c */ /* 0x000fc40003f46270 */
[----:B------:R-:W-:Y:S01]  /*3cdb0*/  ISETP.NE.AND P4, PT, R151, RZ, PT ;  /* 0x000000ff9700720c */ /* 0x000fe20003f85270 */
[----:B------:R-:W3:Y:S01]  /*3cdc0*/  @!P1 S2R R220, SR_CgaCtaId ;  /* 0x0000000000dc9919 */ /* 0x000ee20000008800 */
[----:B------:R-:W-:Y:S01]  /*3cdd0*/  P2R R151, PR, RZ, 0x20 ;  /* 0x00000020ff977803 */ /* 0x000fe20000000000 */
[----:B------:R-:W1:Y:S04]  /*3cde0*/  @!P6 S2R R218, SR_CgaCtaId ;  /* 0x0000000000dae919 */ /* 0x000e680000008800 */
[----:B------:R-:W-:Y:S02]  /*3cdf0*/  @!P3 HADD2.F32 R0, -RZ, R29.H0_H0 ;  /* 0x2000001dff00b230 */ /* 0x000fe40000004100 */
[----:B------:R-:W-:Y:S03]  /*3ce00*/  @!P5 LDS.U16 R29, [R216+0x4124] ;  /* 0x00412400d81dd984 */ /* 0x000fe60000000400 */
[----:B------:R-:W-:Y:S01]  /*3ce10*/  @!P3 FFMA R21, R208, R0, R21 ;  /* 0x00000000d015b223 */ /* 0x000fe20000000015 */
[----:B------:R1:W1:Y:S01]  /*3ce20*/  @!P2 LDS.U16 R25, [R206+0x4c20] ;  /* 0x004c2000ce19a984 */ /* 0x0002620000000400 */
[----:B------:R-:W-:-:S03]  /*3ce30*/  ISETP.NE.AND P3, PT, R27, RZ, PT ;  /* 0x000000ff1b00720c */ /* 0x000fc60003f65270 */
[----:B------:R-:W1:Y:S01]  /*3ce40*/  @!P2 LDS R109, [R81+0xe0] ;  /* 0x0000e000516da984 */ /* 0x000e620000000800 */
[----:B------:R-:W-:-:S03]  /*3ce50*/  ISETP.NE.AND P2, PT, R125, RZ, PT ;  /* 0x000000ff7d00720c */ /* 0x000fc60003f45270 */
[----:B------:R-:W-:Y:S01]  /*3ce60*/  @!P5 LDS R137, [R81+0x88] ;  /* 0x000088005189d984 */ /* 0x000fe20000000800 */
[-C--:B------:R-:W-:Y:S02]  /*3ce70*/  ISETP.GE.AND P5, PT, R120, R3.reuse, PT ;  /* 0x000000037800720c */ /* 0x080fe40003fa6270 */
[----:B------:R-:W-:Y:S01]  /*3ce80*/  P2R R155, PR, RZ, 0x4 ;  /* 0x00000004ff9b7803 */ /* 0x000fe20000000000 */
[----:B------:R-:W1:Y:S04]  /*3ce90*/  @!P0 LDS.U16 R33, [R226+0x38a6] ;  /* 0x0038a600e2218984 */ /* 0x000e680000000400 */
[----:B------:R-:W1:Y:S01]  /*3cea0*/  @!P0 LDS R145, [R81+0x44] ;  /* 0x0000440051918984 */ /* 0x000e620000000800 */
[----:B------:R-:W-:Y:S01]  /*3ceb0*/  ISETP.GE.AND P0, PT, R122, R3, PT ;  /* 0x000000037a00720c */ /* 0x000fe20003f06270 */
[----:B----4-:R-:W-:Y:S01]  /*3cec0*/  @!P3 HADD2.F32 R31, -RZ, R31.H0_H0 ;  /* 0x2000001fff1fb230 */ /* 0x010fe20000004100 */
[----:B------:R-:W-:Y:S01]  /*3ced0*/  @!P2 MOV R0, 0x400 ;  /* 0x000004000000a802 */ /* 0x000fe20000000f00 */
[----:B------:R4:W4:Y:S03]  /*3cee0*/  @!P4 LDS.U16 R27, [R210+0x4aa2] ;  /* 0x004aa200d21bc984 */ /* 0x0009260000000400 */
[----:B------:R-:W-:Y:S01]  /*3cef0*/  @!P2 LEA R119, R119, R0, 0x18 ;  /* 0x000000007777a211 */ /* 0x000fe200078ec0ff */
[----:B--2---:R-:W-:Y:S01]  /*3cf00*/  @!P3 FFMA R202, R31, R135, R202 ;  /* 0x000000871fcab223 */ /* 0x004fe200000000ca */
[----:B------:R-:W-:Y:S01]  /*3cf10*/  @!P5 MOV R0, 0x400 ;  /* 0x000004000000d802 */ /* 0x000fe20000000f00 */
[----:B------:R-:W2:Y:S01]  /*3cf20*/  @!P4 LDS R125, [R81+0xd4] ;  /* 0x0000d400517dc984 */ /* 0x000ea20000000800 */
[----:B------:R-:W-:-:S02]  /*3cf30*/  ISETP.GE.AND P2, PT, R112, R3, PT ;  /* 0x000000037000720c */ /* 0x000fc40003f46270 */
[----:B-----5:R-:W-:Y:S02]  /*3cf40*/  @!P5 LEA R0, R133, R0, 0x18 ;  /* 0x000000008500d211 */ /* 0x020fe400078ec0ff */
[----:B------:R-:W-:Y:S02]  /*3cf50*/  @!P1 MOV R133, 0x400 ;  /* 0x0000040000859802 */ /* 0x000fe40000000f00 */
[----:B------:R-:W-:Y:S02]  /*3cf60*/  @!P0 MOV R129, 0x400 ;  /* 0x0000040000818802 */ /* 0x000fe40000000f00 */
[----:B---3--:R-:W-:Y:S02]  /*3cf70*/  @!P1 LEA R220, R220, R133, 0x18 ;  /* 0x00000085dcdc9211 */ /* 0x008fe400078ec0ff */
[----:B------:R-:W-:Y:S02]  /*3cf80*/  ISETP.GE.AND P1, PT, R148, R3, PT ;  /* 0x000000039400720c */ /* 0x000fe40003f26270 */
[----:B0-----:R-:W-:Y:S01]  /*3cf90*/  @!P0 LEA R129, R212, R129, 0x18 ;  /* 0x00000081d4818211 */ /* 0x001fe200078ec0ff */
[----:B------:R-:W-:Y:S01]  /*3cfa0*/  @!P2 HADD2.F32 R204, -RZ, R35.H0_H0 ;  /* 0x20000023ffcca230 */ /* 0x000fe20000004100 */
[----:B------:R-:W-:-:S02]  /*3cfb0*/  ISETP.GE.AND P0, PT, R34, R3, PT ;  /* 0x000000032200720c */ /* 0x000fc40003f06270 */
[----:B-1----:R-:W-:Y:S02]  /*3cfc0*/  @!P6 LEA R139, R218, R139, 0x18 ;  /* 0x0000008bda8be211 */ /* 0x002fe400078ec0ff */
[----:B------:R-:W-:Y:S01]  /*3cfd0*/  ISETP.GE.AND P5, PT, R28, R3, PT ;  /* 0x000000031c00720c */ /* 0x000fe20003fa6270 */
[----:B------:R-:W-:Y:S01]  /*3cfe0*/  @!P2 FFMA R23, R204, R143, R23 ;  /* 0x0000008fcc17a223 */ /* 0x000fe20000000017 */
[-C--:B------:R-:W-:Y:S02]  /*3cff0*/  ISETP.GE.AND P3, PT, R142, R3.reuse, PT ;  /* 0x000000038e00720c */ /* 0x080fe40003f66270 */
[-C--:B------:R-:W-:Y:S01]  /*3d000*/  ISETP.GE.AND P2, PT, R24, R3.reuse, PT ;  /* 0x000000031800720c */ /* 0x080fe20003f46270 */
[----:B------:R0:W-:Y:S01]  /*3d010*/  @!P1 LDS.U16 R31, [R139+0x41a4] ;  /* 0x0041a4008b1f9984 */ /* 0x0001e20000000400 */
[-C--:B------:R-:W-:Y:S02]  /*3d020*/  ISETP.GE.AND P6, PT, R144, R3.reuse, PT ;  /* 0x000000039000720c */ /* 0x080fe40003fc6270 */
[-C--:B------:R-:W-:Y:S01]  /*3d030*/  ISETP.GE.AND P4, PT, R116, R3.reuse, PT ;  /* 0x000000037400720c */ /* 0x080fe20003f86270 */
[----:B------:R-:W-:Y:S01]  /*3d040*/  @!P1 LDS R133, [R81+0x8c] ;  /* 0x00008c0051859984 */ /* 0x000fe20000000800 */
[----:B------:R-:W-:Y:S01]  /*3d050*/  ISETP.GE.AND P1, PT, R118, R3, PT ;  /* 0x000000037600720c */ /* 0x000fe20003f26270 */
[----:B------:R-:W-:-:S02]  /*3d060*/  @!P0 HADD2.F32 R206, -RZ, R107.H0_H0 ;  /* 0x2000006bffce8230 */ /* 0x000fc40000004100 */
[----:B------:R-:W-:Y:S01]  /*3d070*/  @!P5 MOV R147, 0x400 ;  /* 0x000004000093d802 */ /* 0x000fe20000000f00 */
[----:B------:R-:W-:Y:S02]  /*3d080*/  @!P5 LDS R135, [R81+0x48] ;  /* 0x000048005187d984 */ /* 0x000fe40000000800 */
[----:B------:R-:W-:Y:S01]  /*3d090*/  @!P0 FFMA R23, R222, R206, R23 ;  /* 0x000000cede178223 */ /* 0x000fe20000000017 */
[----:B------:R-:W-:Y:S01]  /*3d0a0*/  ISETP.NE.AND P0, PT, R149, RZ, PT ;  /* 0x000000ff9500720c */ /* 0x000fe20003f05270 */
[----:B----4-:R-:W1:Y:S01]  /*3d0b0*/  @!P3 S2R R210, SR_CgaCtaId ;  /* 0x0000000000d2b919 */ /* 0x010e620000008800 */
[----:B------:R-:W-:Y:S02]  /*3d0c0*/  @!P5 LEA R35, R214, R147, 0x18 ;  /* 0x00000093d623d211 */ /* 0x000fe400078ec0ff */
[----:B------:R-:W-:Y:S01]  /*3d0d0*/  @!P4 MOV R107, 0x400 ;  /* 0x00000400006bc802 */ /* 0x000fe20000000f00 */
[----:B------:R-:W3:Y:S01]  /*3d0e0*/  @!P2 S2R R212, SR_CgaCtaId ;  /* 0x0000000000d4a919 */ /* 0x000ee20000008800 */
[----:B------:R-:W-:Y:S01]  /*3d0f0*/  @!P1 HADD2.F32 R25, -RZ, R25.H0_H0 ;  /* 0x20000019ff199230 */ /* 0x000fe20000004100 */
[-C--:B------:R-:W-:Y:S01]  /*3d100*/  ISETP.GE.AND P2, PT, R124, R3.reuse, PT ;  /* 0x000000037c00720c */ /* 0x080fe20003f46270 */
[----:B------:R-:W4:Y:S01]  /*3d110*/  @!P5 LDS.U16 R35, [R35+0x3926] ;  /* 0x003926002323d984 */ /* 0x000f220000000400 */
[----:B------:R-:W-:-:S02]  /*3d120*/  ISETP.GE.AND P5, PT, R30, R3, PT ;  /* 0x000000031e00720c */ /* 0x000fc40003fa6270 */
[----:B------:R-:W-:Y:S01]  /*3d130*/  @!P1 FFMA R200, R109, R25, R200 ;  /* 0x000000196dc89223 */ /* 0x000fe200000000c8 */
[----:B------:R-:W-:Y:S01]  /*3d140*/  ISETP.NE.AND P1, PT, R153, RZ, PT ;  /* 0x000000ff9900720c */ /* 0x000fe20003f25270 */
[----:B------:R-:W-:Y:S01]  /*3d150*/  @!P0 HADD2.F32 R206, -RZ, R33.H0_H0 ;  /* 0x20000021ffce8230 */ /* 0x000fe20000004100 */
[----:B------:R-:W5:Y:S01]  /*3d160*/  @!P6 S2R R208, SR_CgaCtaId ;  /* 0x0000000000d0e919 */ /* 0x000f620000008800 */
[----:B------:R-:W-:Y:S02]  /*3d170*/  @!P6 MOV R33, 0x400 ;  /* 0x000004000021e802 */ /* 0x000fe40000000f00 */
[----:B------:R-:W-:Y:S01]  /*3d180*/  P2R R149, PR, RZ, 0x40 ;  /* 0x00000040ff957803 */ /* 0x000fe20000000000 */
[----:B------:R-:W-:Y:S01]  /*3d190*/  @!P0 FFMA R23, R206, R145, R23 ;  /* 0x00000091ce178223 */ /* 0x000fe20000000017 */
[----:B------:R-:W-:Y:S01]  /*3d1a0*/  ISETP.NE.AND P0, PT, R131, RZ, PT ;  /* 0x000000ff8300720c */ /* 0x000fe20003f05270 */
[----:B------:R-:W-:Y:S01]  /*3d1b0*/  @!P2 HADD2.F32 R204, -RZ, R27.H0_H0 ;  /* 0x2000001bffcca230 */ /* 0x000fe20000004100 */
[----:B------:R-:W3:Y:S02]  /*3d1c0*/  @!P4 S2R R224, SR_CgaCtaId ;  /* 0x0000000000e0c919 */ /* 0x000ee40000008800 */
[----:B0-----:R-:W-:-:S02]  /*3d1d0*/  P2R R139, PR, RZ, 0x1 ;  /* 0x00000001ff8b7803 */ /* 0x001fc40000000000 */
[----:B------:R-:W-:Y:S01]  /*3d1e0*/  @!P1 LDS R131, [R81+0x90] ;  /* 0x0000900051839984 */ /* 0x000fe20000000800 */
[----:B------:R-:W-:Y:S01]  /*3d1f0*/  ISETP.NE.AND P1, PT, R115, RZ, PT ;  /* 0x000000ff7300720c */ /* 0x000fe20003f25270 */
[----:B--2---:R-:W-:Y:S01]  /*3d200*/  @!P2 FFMA R21, R204, R125, R21 ;  /* 0x0000007dcc15a223 */ /* 0x004fe20000000015 */
[----:B------:R-:W-:Y:S01]  /*3d210*/  ISETP.NE.AND P2, PT, R155, RZ, PT ;  /* 0x000000ff9b00720c */ /* 0x000fe20003f45270 */
[----:B------:R-:W0:Y:S01]  /*3d220*/  @!P5 S2R R214, SR_CgaCtaId ;  /* 0x0000000000d6d919 */ /* 0x000e220000008800 */
[----:B------:R-:W-:Y:S02]  /*3d230*/  ISETP.NE.AND P5, PT, R151, RZ, PT ;  /* 0x000000ff9700720c */ /* 0x000fe40003fa5270 */
[----:B------:R-:W-:Y:S01]  /*3d240*/  P2R R143, PR, RZ, 0x2 ;  /* 0x00000002ff8f7803 */ /* 0x000fe20000000000 */
[----:B------:R-:W2:Y:S01]  /*3d250*/  @!P0 S2R R216, SR_CgaCtaId ;  /* 0x0000000000d88919 */ /* 0x000ea20000008800 */
[----:B------:R-:W-:Y:S02]  /*3d260*/  @!P3 MOV R115, 0x400 ;  /* 0x000004000073b802 */ /* 0x000fe40000000f00 */
[----:B------:R-:W-:-:S02]  /*3d270*/  P2R R147, PR, RZ, 0x20 ;  /* 0x00000020ff937803 */ /* 0x000fc40000000000 */
[----:B-1----:R-:W-:Y:S01]  /*3d280*/  @!P3 LEA R210, R210, R115, 0x18 ;  /* 0x00000073d2d2b211 */ /* 0x002fe200078ec0ff */
[----:B------:R-:W1:Y:S01]  /*3d290*/  @!P1 S2R R206, SR_CgaCtaId ;  /* 0x0000000000ce9919 */ /* 0x000e620000008800 */
[-C--:B------:R-:W-:Y:S02]  /*3d2a0*/  ISETP.GE.AND P1, PT, R146, R3.reuse, PT ;  /* 0x000000039200720c */ /* 0x080fe40003f26270 */
[----:B------:R-:W-:Y:S01]  /*3d2b0*/  P2R R151, PR, RZ, 0x8 ;  /* 0x00000008ff977803 */ /* 0x000fe20000000000 */
[----:B------:R-:W-:Y:S01]  /*3d2c0*/  @!P5 HADD2.F32 R29, -RZ, R29.H0_H0 ;  /* 0x2000001dff1dd230 */ /* 0x000fe20000004100 */
[-C--:B------:R-:W-:Y:S01]  /*3d2d0*/  ISETP.GE.AND P0, PT, R168, R3.reuse, PT ;  /* 0x00000003a800720c */ /* 0x080fe20003f06270 */
[----:B------:R0:W2:Y:S01]  /*3d2e0*/  @!P2 LDS.U16 R25, [R119+0x4ca0] ;  /* 0x004ca0007719a984 */ /* 0x0000a20000000400 */
[----:B------:R-:W-:Y:S02]  /*3d2f0*/  ISETP.GE.AND P3, PT, R28, R3, PT ;  /* 0x000000031c00720c */ /* 0x000fe40003f66270 */
[----:B------:R-:W-:Y:S01]  /*3d300*/  @!P5 FFMA R202, R29, R137, R202 ;  /* 0x000000891dcad223 */ /* 0x000fe200000000ca */
[----:B------:R-:W-:Y:S01]  /*3d310*/  ISETP.GE.AND P5, PT, R122, R3, PT ;  /* 0x000000037a00720c */ /* 0x000fe20003fa6270 */
[----:B------:R-:W2:Y:S01]  /*3d320*/  @!P2 LDS R109, [R81+0xe4] ;  /* 0x0000e400516da984 */ /* 0x000ea20000000800 */
[----:B------:R-:W-:-:S02]  /*3d330*/  P2R R145, PR, RZ, 0x4 ;  /* 0x00000004ff917803 */ /* 0x000fc40000000000 */
[-C--:B------:R-:W-:Y:S01]  /*3d340*/  ISETP.GE.AND P2, PT, R24, R3.reuse, PT ;  /* 0x000000031800720c */ /* 0x080fe20003f46270 */
[----:B------:R0:W-:Y:S01]  /*3d350*/  @!P1 LDS.U16 R29, [R220+0x4224] ;  /* 0x00422400dc1d9984 */ /* 0x0001e20000000400 */
[----:B------:R-:W-:Y:S02]  /*3d360*/  ISETP.GE.AND P1, PT, R170, R3, PT ;  /* 0x00000003aa00720c */ /* 0x000fe40003f26270 */
[----:B-----5:R-:W-:Y:S01]  /*3d370*/  @!P6 LEA R33, R208, R33, 0x18 ;  /* 0x00000021d021e211 */ /* 0x020fe200078ec0ff */
[----:B------:R-:W-:Y:S01]  /*3d380*/  @!P4 LDS R137, [R81+0x4c] ;  /* 0x00004c005189c984 */ /* 0x000fe20000000800 */
[----:B----4-:R-:W-:Y:S01]  /*3d390*/  @!P3 HADD2.F32 R204, -RZ, R35.H0_H0 ;  /* 0x20000023ffccb230 */ /* 0x010fe20000004100 */
[----:B---3--:R-:W-:Y:S02]  /*3d3a0*/  @!P4 LEA R107, R224, R107, 0x18 ;  /* 0x0000006be06bc211 */ /* 0x008fe400078ec0ff */
[----:B------:R-:W-:Y:S02]  /*3d3b0*/  @!P5 LDS R125, [R81+0xd8] ;  /* 0x0000d800517dd984 */ /* 0x000fe40000000800 */
[----:B------:R-:W-:Y:S01]  /*3d3c0*/  @!P3 FFMA R23, R204, R135, R23 ;  /* 0x00000087cc17b223 */ /* 0x000fe20000000017 */
[-C--:B------:R-:W-:Y:S01]  /*3d3d0*/  ISETP.GE.AND P3, PT, R166, R3.reuse, PT ;  /* 0x00000003a600720c */ /* 0x080fe20003f66270 */
[----:B------:R-:W-:Y:S01]  /*3d3e0*/  @!P5 LDS.U16 R27, [R129+0x4b22] ;  /* 0x004b2200811bd984 */ /* 0x000fe20000000400 */
[----:B------:R-:W-:-:S02]  /*3d3f0*/  ISETP.GE.AND P5, PT, R172, R3, PT ;  /* 0x00000003ac00720c */ /* 0x000fc40003fa6270 */
[----:B0-----:R-:W-:Y:S01]  /*3d400*/  @!P2 MOV R119, 0x400 ;  /* 0x000004000077a802 */ /* 0x001fe20000000f00 */
[----:B------:R-:W0:Y:S01]  /*3d410*/  @!P1 S2R R222, SR_CgaCtaId ;  /* 0x0000000000de9919 */ /* 0x000e220000008800 */
[----:B------:R-:W-:Y:S02]  /*3d420*/  ISETP.GE.AND P1, PT, R148, R3, PT ;  /* 0x000000039400720c */ /* 0x000fe40003f26270 */
[----:B------:R-:W-:Y:S01]  /*3d430*/  @!P2 LEA R212, R212, R119, 0x18 ;  /* 0x00000077d4d4a211 */ /* 0x000fe200078ec0ff */
[----:B------:R-:W3:Y:S01]  /*3d440*/  @!P0 S2R R208, SR_CgaCtaId ;  /* 0x0000000000d08919 */ /* 0x000ee20000008800 */
[----:B------:R-:W-:-:S03]  /*3d450*/  ISETP.GE.AND P0, PT, R30, R3, PT ;  /* 0x000000031e00720c */ /* 0x000fc60003f06270 */
[----:B------:R-:W4:Y:S01]  /*3d460*/  @!P3 S2R R220, SR_CgaCtaId ;  /* 0x0000000000dcb919 */ /* 0x000f220000008800 */
[----:B------:R-:W-:Y:S02]  /*3d470*/  ISETP.GE.AND P3, PT, R170, R3, PT ;  /* 0x00000003aa00720c */ /* 0x000fe40003f66270 */
[----:B------:R-:W-:Y:S01]  /*3d480*/  @!P5 MOV R135, 0x400 ;  /* 0x000004000087d802 */ /* 0x000fe20000000f00 */
[----:B------:R-:W5:Y:S02]  /*3d490*/  @!P5 S2R R218, SR_CgaCtaId ;  /* 0x0000000000dad919 */ /* 0x000f640000008800 */
[----:B------:R-:W-:Y:S01]  /*3d4a0*/  @!P1 HADD2.F32 R31, -RZ, R31.H0_H0 ;  /* 0x2000001fff1f9230 */ /* 0x000fe20000004100 */
[----:B------:R-:W3:Y:S03]  /*3d4b0*/  @!P4 LDS.U16 R107, [R107+0x39a6] ;  /* 0x0039a6006b6bc984 */ /* 0x000ee60000000400 */
[----:B------:R-:W-:Y:S01]  /*3d4c0*/  @!P0 MOV R115, 0x400 ;  /* 0x0000040000738802 */ /* 0x000fe20000000f00 */
[----:B------:R-:W-:Y:S01]  /*3d4d0*/  @!P1 FFMA R202, R31, R133, R202 ;  /* 0x000000851fca9223 */ /* 0x000fe200000000ca */
[----:B------:R-:W-:Y:S01]  /*3d4e0*/  ISETP.NE.AND P1, PT, R143, RZ, PT ;  /* 0x000000ff8f00720c */ /* 0x000fe20003f25270 */
[----:B------:R4:W-:Y:S01]  /*3d4f0*/  @!P2 LDS.U16 R31, [R212+0x3a26] ;  /* 0x003a2600d41fa984 */ /* 0x0009e20000000400 */
[----:B------:R-:W-:-:S02]  /*3d500*/  @!P0 LEA R35, R214, R115, 0x18 ;  /* 0x00000073d6238211 */ /* 0x000fc400078ec0ff */
[----:B------:R-:W-:Y:S01]  /*3d510*/  ISETP.NE.AND P0, PT, R139, RZ, PT ;  /* 0x000000ff8b00720c */ /* 0x000fe20003f05270 */
[----:B------:R-:W-:Y:S01]  /*3d520*/  @!P2 LDS R214, [R81+0x50] ;  /* 0x0000500051d6a984 */ /* 0x000fe20000000800 */
[----:B------:R-:W-:Y:S02]  /*3d530*/  ISETP.NE.AND P2, PT, R145, RZ, PT ;  /* 0x000000ff9100720c */ /* 0x000fe40003f45270 */
[----:B------:R-:W-:Y:S01]  /*3d540*/  P2R R145, PR, RZ, 0x2 ;  /* 0x00000002ff917803 */ /* 0x000fe20000000000 */
[----:B------:R-:W4:Y:S01]  /*3d550*/  @!P6 LDS.U16 R33, [R33+0x42a4] ;  /* 0x0042a4002121e984 */ /* 0x000f220000000400 */
[----:B------:R-:W-:-:S03]  /*3d560*/  @!P3 MOV R139, 0x400 ;  /* 0x00000400008bb802 */ /* 0x000fc60000000f00 */
[----:B------:R-:W-:Y:S01]  /*3d570*/  @!P1 MOV R119, 0x400 ;  /* 0x0000040000779802 */ /* 0x000fe20000000f00 */
[----:B------:R-:W4:Y:S01]  /*3d580*/  @!P6 LDS R115, [R81+0x94] ;  /* 0x000094005173e984 */ /* 0x000f220000000800 */
[----:B------:R-:W-:Y:S02]  /*3d590*/  ISETP.GE.AND P6, PT, R30, R3, PT ;  /* 0x000000031e00720c */ /* 0x000fe40003fc6270 */
[----:B-1----:R-:W-:Y:S02]  /*3d5a0*/  @!P1 LEA R119, R206, R119, 0x18 ;  /* 0x00000077ce779211 */ /* 0x002fe400078ec0ff */
[----:B--2---:R-:W-:Y:S01]  /*3d5b0*/  @!P2 HADD2.F32 R25, -RZ, R25.H0_H0 ;  /* 0x20000019ff19a230 */ /* 0x004fe20000004100 */
[----:B------:R-:W-:Y:S02]  /*3d5c0*/  ISETP.GE.AND P1, PT, R168, R3, PT ;  /* 0x00000003a800720c */ /* 0x000fe40003f26270 */
[----:B0-----:R-:W-:Y:S02]  /*3d5d0*/  @!P3 LEA R139, R222, R139, 0x18 ;  /* 0x0000008bde8bb211 */ /* 0x001fe400078ec0ff */
[----:B------:R-:W-:Y:S01]  /*3d5e0*/  ISETP.GE.AND P3, PT, R146, R3, PT ;  /* 0x000000039200720c */ /* 0x000fe20003f66270 */
[----:B------:R-:W-:Y:S01]  /*3d5f0*/  @!P2 FFMA R200, R25, R109, R200 ;  /* 0x0000006d19c8a223 */ /* 0x000fe200000000c8 */
[----:B------:R-:W-:-:S02]  /*3d600*/  ISETP.GE.AND P2, PT, R140, R3, PT ;  /* 0x000000038c00720c */ /* 0x000fc40003f46270 */
[----:B-----5:R-:W-:Y:S01]  /*3d610*/  @!P5 LEA R218, R218, R135, 0x18 ;  /* 0x00000087dadad211 */ /* 0x020fe200078ec0ff */
[----:B------:R-:W0:Y:S01]  /*3d620*/  @!P6 LDS.U16 R35, [R35+0x3aa6] ;  /* 0x003aa6002323e984 */ /* 0x000e220000000400 */
[----:B------:R-:W-:-:S03]  /*3d630*/  @!P0 MOV R133, 0x400 ;  /* 0x0000040000858802 */ /* 0x000fc60000000f00 */
[----:B------:R-:W-:Y:S01]  /*3d640*/  @!P1 MOV R135, 0x400 ;  /* 0x0000040000879802 */ /* 0x000fe20000000f00 */
[----:B------:R-:W1:Y:S01]  /*3d650*/  @!P6 LDS R129, [R81+0x54] ;  /* 0x000054005181e984 */ /* 0x000e620000000800 */
[----:B------:R-:W-:Y:S01]  /*3d660*/  ISETP.GE.AND P6, PT, R122, R3, PT ;  /* 0x000000037a00720c */ /* 0x000fe20003fc6270 */
[----:B---3--:R-:W-:Y:S01]  /*3d670*/  @!P4 HADD2.F32 R206, -RZ, R107.H0_H0 ;  /* 0x2000006bffcec230 */ /* 0x008fe20000004100 */
[----:B------:R-:W-:Y:S01]  /*3d680*/  @!P1 LEA R143, R208, R135, 0x18 ;  /* 0x00000087d08f9211 */ /* 0x000fe200078ec0ff */
[----:B------:R-:W-:Y:S01]  /*3d690*/  @!P3 HADD2.F32 R29, -RZ, R29.H0_H0 ;  /* 0x2000001dff1db230 */ /* 0x000fe20000004100 */
[----:B------:R-:W2:Y:S01]  /*3d6a0*/  @!P2 S2R R208, SR_CgaCtaId ;  /* 0x0000000000d0a919 */ /* 0x000ea20000008800 */
[----:B------:R-:W-:Y:S01]  /*3d6b0*/  ISETP.NE.AND P2, PT, R117, RZ, PT ;  /* 0x000000ff7500720c */ /* 0x000fe20003f45270 */
[----:B------:R-:W-:Y:S01]  /*3d6c0*/  @!P4 FFMA R23, R206, R137, R23 ;  /* 0x00000089ce17c223 */ /* 0x000fe20000000017 */
[----:B------:R-:W-:Y:S01]  /*3d6d0*/  ISETP.NE.AND P4, PT, R141, RZ, PT ;  /* 0x000000ff8d00720c */ /* 0x000fe20003f85270 */
[----:B------:R-:W-:Y:S01]  /*3d6e0*/  @!P3 FFMA R202, R131, R29, R202 ;  /* 0x0000001d83cab223 */ /* 0x000fe200000000ca */
[----:B------:R-:W-:Y:S01]  /*3d6f0*/  ISETP.NE.AND P3, PT, R151, RZ, PT ;  /* 0x000000ff9700720c */ /* 0x000fe20003f65270 */
[----:B------:R-:W-:Y:S01]  /*3d700*/  @!P0 LDS R131, [R81+0x58] ;  /* 0x0000580051838984 */ /* 0x000fe20000000800 */
[----:B------:R-:W-:-:S02]  /*3d710*/  P2R R137, PR, RZ, 0x4 ;  /* 0x00000004ff897803 */ /* 0x000fc40000000000 */
[----:B------:R-:W-:Y:S01]  /*3d720*/  @!P6 HADD2.F32 R204, -RZ, R27.H0_H0 ;  /* 0x2000001bffcce230 */ /* 0x000fe20000004100 */
[----:B------:R-:W-:Y:S01]  /*3d730*/  @!P0 LEA R133, R216, R133, 0x18 ;  /* 0x00000085d8858211 */ /* 0x000fe200078ec0ff */
[----:B------:R-:W3:Y:S01]  /*3d740*/  @!P5 LDS.U16 R107, [R218+0x3ba6] ;  /* 0x003ba600da6bd984 */ /* 0x000ee20000000400 */
[----:B------:R-:W-:Y:S02]  /*3d750*/  ISETP.NE.AND P1, PT, R145, RZ, PT ;  /* 0x000000ff9100720c */ /* 0x000fe40003f25270 */
[----:B------:R-:W-:Y:S01]  /*3d760*/  @!P6 FFMA R21, R204, R125, R21 ;  /* 0x0000007dcc15e223 */ /* 0x000fe20000000015 */
[----:B----4-:R-:W4:Y:S01]  /*3d770*/  @!P2 S2R R212, SR_CgaCtaId ;  /* 0x0000000000d4a919 */ /* 0x010f220000008800 */
[----:B------:R-:W-:Y:S02]  /*3d780*/  ISETP.GE.AND P2, PT, R166, R3, PT ;  /* 0x00000003a600720c */ /* 0x000fe40003f46270 */
[----:B------:R-:W-:Y:S01]  /*3d790*/  ISETP.NE.AND P6, PT, R149, RZ, PT ;  /* 0x000000ff9500720c */ /* 0x000fe20003fc5270 */
[----:B------:R-:W-:Y:S01]  /*3d7a0*/  @!P3 LDS R117, [R81+0x98] ;  /* 0x000098005175b984 */ /* 0x000fe20000000800 */
[----:B------:R-:W-:-:S02]  /*3d7b0*/  P2R R149, PR, RZ, 0x8 ;  /* 0x00000008ff957803 */ /* 0x000fc40000000000 */
[----:B------:R-:W-:Y:S01]  /*3d7c0*/  P2R R141, PR, RZ, 0x10 ;  /* 0x00000010ff8d7803 */ /* 0x000fe20000000000 */
[----:B------:R-:W-:Y:S01]  /*3d7d0*/  @!P3 LDS.U16 R25, [R210+0x4324] ;  /* 0x00432400d219b984 */ /* 0x000fe20000000400 */
[-C--:B------:R-:W-:Y:S02]  /*3d7e0*/  ISETP.GE.AND P3, PT, R162, R3.reuse, PT ;  /* 0x00000003a200720c */ /* 0x080fe40003f66270 */
[----:B------:R-:W-:Y:S01]  /*3d7f0*/  P2R R151, PR, RZ, 0x1 ;  /* 0x00000001ff977803 */ /* 0x000fe20000000000 */
[----:B------:R-:W5:Y:S01]  /*3d800*/  @!P4 S2R R216, SR_CgaCtaId ;  /* 0x0000000000d8c919 */ /* 0x000f620000008800 */
[----:B------:R-:W-:Y:S02]  /*3d810*/  P2R R145, PR, RZ, 0x8 ;  /* 0x00000008ff917803 */ /* 0x000fe40000000000 */
[----:B------:R-:W-:Y:S01]  /*3d820*/  @!P2 MOV R27, 0x400 ;  /* 0x00000400001ba802 */ /* 0x000fe20000000f00 */
[----:B------:R-:W-:Y:S01]  /*3d830*/  @!P0 LDS.U16 R29, [R133+0x3b26] ;  /* 0x003b2600851d8984 */ /* 0x000fe20000000400 */
[-C--:B------:R-:W-:Y:S01]  /*3d840*/  ISETP.GE.AND P2, PT, R24, R3.reuse, PT ;  /* 0x000000031800720c */ /* 0x080fe20003f46270 */
[----:B------:R-:W-:Y:S01]  /*3d850*/  @!P6 HADD2.F32 R33, -RZ, R33.H0_H0 ;  /* 0x20000021ff21e230 */ /* 0x000fe20000004100 */
[-C--:B------:R-:W-:Y:S01]  /*3d860*/  ISETP.GE.AND P4, PT, R30, R3.reuse, PT ;  /* 0x000000031e00720c */ /* 0x080fe20003f86270 */
[----:B------:R-:W-:Y:S01]  /*3d870*/  @!P5 LDS R135, [R81+0x5c] ;  /* 0x00005c005187d984 */ /* 0x000fe20000000800 */
[----:B------:R-:W-:-:S02]  /*3d880*/  ISETP.GE.AND P0, PT, R160, R3, PT ;  /* 0x00000003a000720c */ /* 0x000fc40003f06270 */
[----:B------:R-:W-:Y:S01]  /*3d890*/  @!P6 FFMA R202, R33, R115, R202 ;  /* 0x0000007321cae223 */ /* 0x000fe200000000ca */
[----:B------:R-:W4:Y:S01]  /*3d8a0*/  @!P3 S2R R222, SR_CgaCtaId ;  /* 0x0000000000deb919 */ /* 0x000f220000008800 */
[-C--:B------:R-:W-:Y:S02]  /*3d8b0*/  ISETP.GE.AND P3, PT, R166, R3.reuse, PT ;  /* 0x00000003a600720c */ /* 0x080fe40003f66270 */
[----:B------:R-:W-:Y:S01]  /*3d8c0*/  P2R R125, PR, RZ, 0x1 ;  /* 0x00000001ff7d7803 */ /* 0x000fe20000000000 */
[----:B------:R-:W-:Y:S01]  /*3d8d0*/  @!P1 LDS R115, [R81+0x9c] ;  /* 0x00009c0051739984 */ /* 0x000fe20000000800 */
[----:B------:R-:W-:Y:S01]  /*3d8e0*/  P2R R109, PR, RZ, 0x8 ;  /* 0x00000008ff6d7803 */ /* 0x000fe20000000000 */
[----:B------:R-:W-:Y:S01]  /*3d8f0*/  @!P2 HADD2.F32 R204, -RZ, R31.H0_H0 ;  /* 0x2000001fffcca230 */ /* 0x000fe20000004100 */
[----:B------:R-:W-:Y:S01]  /*3d900*/  P2R R153, PR, RZ, 0x40 ;  /* 0x00000040ff997803 */ /* 0x000fe20000000000 */
[----:B0-----:R-:W-:Y:S01]  /*3d910*/  @!P4 HADD2.F32 R206, -RZ, R35.H0_H0 ;  /* 0x20000023ffcec230 */ /* 0x001fe20000004100 */
[-C--:B------:R-:W-:Y:S01]  /*3d920*/  ISETP.GE.AND P6, PT, R158, R3.reuse, PT ;  /* 0x000000039e00720c */ /* 0x080fe20003fc6270 */
[----:B------:R-:W0:Y:S01]  /*3d930*/  @!P0 S2R R224, SR_CgaCtaId ;  /* 0x0000000000e08919 */ /* 0x000e220000008800 */
[----:B------:R-:W-:Y:S01]  /*3d940*/  @!P2 FFMA R23, R214, R204, R23 ;  /* 0x000000ccd617a223 */ /* 0x000fe20000000017 */
[----:B------:R-:W-:-:S02]  /*3d950*/  ISETP.GE.AND P0, PT, R120, R3, PT ;  /* 0x000000037800720c */ /* 0x000fc40003f06270 */
[----:B------:R-:W-:Y:S01]  /*3d960*/  @!P3 LEA R220, R220, R27, 0x18 ;  /* 0x0000001bdcdcb211 */ /* 0x000fe200078ec0ff */
[----:B-1----:R-:W-:Y:S01]  /*3d970*/  @!P4 FFMA R23, R206, R129, R23 ;  /* 0x00000081ce17c223 */ /* 0x002fe20000000017 */
[-C--:B------:R-:W-:Y:S01]  /*3d980*/  ISETP.GE.AND P3, PT, R170, R3.reuse, PT ;  /* 0x00000003aa00720c */ /* 0x080fe20003f66270 */
[----:B------:R-:W1:Y:S01]  /*3d990*/  @!P1 LDS.U16 R27, [R119+0x43a4] ;  /* 0x0043a400771b9984 */ /* 0x000e620000000400 */
[-C--:B------:R-:W-:Y:S01]  /*3d9a0*/  ISETP.GE.AND P4, PT, R140, R3.reuse, PT ;  /* 0x000000038c00720c */ /* 0x080fe20003f86270 */
[----:B---3--:R-:W-:Y:S01]  /*3d9b0*/  @!P5 HADD2.F32 R206, -RZ, R107.H0_H0 ;  /* 0x2000006bffced230 */ /* 0x008fe20000004100 */
[----:B------:R-:W-:Y:S02]  /*3d9c0*/  ISETP.GE.AND P2, PT, R168, R3, PT ;  /* 0x00000003a800720c */ /* 0x000fe40003f46270 */
[----:B------:R-:W3:Y:S03]  /*3d9d0*/  @!P6 S2R R226, SR_CgaCtaId ;  /* 0x0000000000e2e919 */ /* 0x000ee60000008800 */
[----:B------:R-:W-:Y:S04]  /*3d9e0*/  @!P0 LDS.U16 R0, [R0+0x4ba2] ;  /* 0x004ba20000008984 */ /* 0x000fe80000000400 */
[----:B------:R5:W3:Y:S04]  /*3d9f0*/  @!P3 LDS.U16 R31, [R139+0x3c26] ;  /* 0x003c26008b1fb984 */ /* 0x000ae80000000400 */
[----:B------:R-:W3:Y:S01]  /*3da00*/  @!P3 LDS R214, [R81+0x60] ;  /* 0x0000600051d6b984 */ /* 0x000ee20000000800 */
[----:B------:R-:W-:-:S03]  /*3da10*/  ISETP.NE.AND P3, PT, R109, RZ, PT ;  /* 0x000000ff6d00720c */ /* 0x000fc60003f65270 */
[----:B------:R-:W-:Y:S01]  /*3da20*/  @!P0 LDS R109, [R81+0xdc] ;  /* 0x0000dc00516d8984 */ /* 0x000fe20000000800 */
[----:B------:R-:W-:Y:S02]  /*3da30*/  ISETP.NE.AND P0, PT, R125, RZ, PT ;  /* 0x000000ff7d00720c */ /* 0x000fe40003f05270 */
[----:B------:R-:W-:Y:S01]  /*3da40*/  @!P4 MOV R125, 0x400 ;  /* 0x00000400007dc802 */ /* 0x000fe20000000f00 */
[----:B------:R-:W3:Y:S03]  /*3da50*/  @!P2 LDS.U16 R33, [R143+0x3ca6] ;  /* 0x003ca6008f21a984 */ /* 0x000ee60000000400 */
[----:B--2---:R-:W-:Y:S01]  /*3da60*/  @!P4 LEA R125, R208, R125, 0x18 ;  /* 0x0000007dd07dc211 */ /* 0x004fe200078ec0ff */
[----:B------:R-:W2:Y:S01]  /*3da70*/  @!P2 LDS R133, [R81+0x64] ;  /* 0x000064005185a984 */ /* 0x000ea20000000800 */
[----:B------:R-:W-:Y:S02]  /*3da80*/  ISETP.NE.AND P4, PT, R141, RZ, PT ;  /* 0x000000ff8d00720c */ /* 0x000fe40003f85270 */
[----:B------:R-:W-:Y:S01]  /*3da90*/  ISETP.NE.AND P2, PT, R137, RZ, PT ;  /* 0x000000ff8900720c */ /* 0x000fe20003f45270 */
[----:B------:R2:W2:Y:S02]  /*3daa0*/  @!P3 LDS.U16 R35, [R220+0x3d26] ;  /* 0x003d2600dc23b984 */ /* 0x0004a40000000400 */
[----:B-----5:R-:W-:-:S02]  /*3dab0*/  @!P0 MOV R139, 0x400 ;  /* 0x00000400008b8802 */ /* 0x020fc40000000f00 */
[----:B------:R-:W5:Y:S01]  /*3dac0*/  @!P3 LDS R137, [R81+0x68] ;  /* 0x000068005189b984 */ /* 0x000f620000000800 */
[----:B------:R-:W-:Y:S02]  /*3dad0*/  ISETP.NE.AND P3, PT, R145, RZ, PT ;  /* 0x000000ff9100720c */ /* 0x000fe40003f65270 */
[----:B0-----:R-:W-:Y:S01]  /*3dae0*/  @!P0 LEA R139, R224, R139, 0x18 ;  /* 0x0000008be08b8211 */ /* 0x001fe200078ec0ff */
[----:B-1----:R-:W-:Y:S01]  /*3daf0*/  @!P1 HADD2.F32 R27, -RZ, R27.H0_H0 ;  /* 0x2000001bff1b9230 */ /* 0x002fe20000004100 */
[----:B------:R-:W-:Y:S02]  /*3db00*/  ISETP.NE.AND P0, PT, R151, RZ, PT ;  /* 0x000000ff9700720c */ /* 0x000fe40003f05270 */
[----:B------:R-:W-:Y:S02]  /*3db10*/  @!P4 MOV R119, 0x400 ;  /* 0x000004000077c802 */ /* 0x000fe40000000f00 */
[----:B------:R-:W-:Y:S02]  /*3db20*/  @!P2 MOV R129, 0x400 ;  /* 0x000004000081a802 */ /* 0x000fe40000000f00 */
[----:B------:R-:W-:-:S02]  /*3db30*/  @!P4 LEA R216, R216, R119, 0x18 ;  /* 0x00000077d8d8c211 */ /* 0x000fc400078ec0ff */
[----:B----4-:R-:W-:Y:S02]  /*3db40*/  @!P2 LEA R129, R212, R129, 0x18 ;  /* 0x00000081d481a211 */ /* 0x010fe400078ec0ff */
[----:B------:R-:W-:Y:S02]  /*3db50*/  @!P3 MOV R119, 0x400 ;  /* 0x000004000077b802 */ /* 0x000fe40000000f00 */
[----:B------:R-:W-:Y:S01]  /*3db60*/  P2R R141, PR, RZ, 0x4 ;  /* 0x00000004ff8d7803 */ /* 0x000fe20000000000 */
[----:B------:R-:W-:Y:S01]  /*3db70*/  @!P0 HADD2.F32 R204, -RZ, R29.H0_H0 ;  /* 0x2000001dffcc8230 */ /* 0x000fe20000004100 */
[----:B------:R-:W-:Y:S02]  /*3db80*/  @!P3 LEA R222, R222, R119, 0x18 ;  /* 0x00000077dedeb211 */ /* 0x000fe400078ec0ff */
[----:B------:R-:W-:Y:S02]  /*3db90*/  ISETP.NE.AND P3, PT, R149, RZ, PT ;  /* 0x000000ff9500720c */ /* 0x000fe40003f65270 */
[----:B------:R-:W-:Y:S01]  /*3dba0*/  @!P6 MOV R119, 0x400 ;  /* 0x000004000077e802 */ /* 0x000fe20000000f00 */
[----:B------:R-:W-:-:S03]  /*3dbb0*/  @!P0 FFMA R23, R204, R131, R23 ;  /* 0x00000083cc178223 */ /* 0x000fc60000000017 */
[----:B---3--:R-:W-:Y:S01]  /*3dbc0*/  @!P6 LEA R226, R226, R119, 0x18 ;  /* 0x00000077e2e2e211 */ /* 0x008fe200078ec0ff */
[----:B------:R-:W-:Y:S01]  /*3dbd0*/  @!P5 FFMA R23, R206, R135, R23 ;  /* 0x00000087ce17d223 */ /* 0x000fe20000000017 */
[----:B------:R-:W-:Y:S02]  /*3dbe0*/  P2R R119, PR, RZ, 0x1 ;  /* 0x00000001ff777803 */ /* 0x000fe40000000000 */
[-C--:B------:R-:W-:Y:S02]  /*3dbf0*/  ISETP.GE.AND P0, PT, R142, R3.reuse, PT ;  /* 0x000000038e00720c */ /* 0x080fe40003f06270 */
[-C--:B------:R-:W-:Y:S01]  /*3dc00*/  ISETP.GE.AND P5, PT, R154, R3.reuse, PT ;  /* 0x000000039a00720c */ /* 0x080fe20003fa6270 */
[----:B------:R-:W-:Y:S01]  /*3dc10*/  @!P3 HADD2.F32 R25, -RZ, R25.H0_H0 ;  /* 0x20000019ff19b230 */ /* 0x000fe20000004100 */
[----:B------:R-:W-:Y:S02]  /*3dc20*/  ISETP.NE.AND P3, PT, R111, RZ, PT ;  /* 0x000000ff6f00720c */ /* 0x000fe40003f65270 */
[----:B------:R-:W-:Y:S01]  /*3dc30*/  ISETP.GE.AND P6, PT, R138, R3, PT ;  /* 0x000000038a00720c */ /* 0x000fe20003fc6270 */
[----:B------:R-:W-:Y:S01]  /*3dc40*/  @!P2 LDS R111, [R81+0xa4] ;  /* 0x0000a400516fa984 */ /* 0x000fe20000000800 */
[----:B------:R-:W-:-:S02]  /*3dc50*/  P2R R107, PR, RZ, 0x8 ;  /* 0x00000008ff6b7803 */ /* 0x000fc40000000000 */
[----:B------:R-:W-:Y:S02]  /*3dc60*/  P2R R29, PR, RZ, 0x40 ;  /* 0x00000040ff1d7803 */ /* 0x000fe40000000000 */
[----:B------:R-:W-:Y:S01]  /*3dc70*/  P2R R135, PR, RZ, 0x2 ;  /* 0x00000002ff877803 */ /* 0x000fe20000000000 */
[----:B------:R-:W-:Y:S01]  /*3dc80*/  @!P0 FFMA R202, R25, R117, R202 ;  /* 0x0000007519ca8223 */ /* 0x000fe200000000ca */
[-C--:B------:R-:W-:Y:S01]  /*3dc90*/  ISETP.GE.AND P0, PT, R156, R3.reuse, PT ;  /* 0x000000039c00720c */ /* 0x080fe20003f06270 */
[----:B------:R-:W0:Y:S01]  /*3dca0*/  @!P5 S2R R218, SR_CgaCtaId ;  /* 0x0000000000dad919 */ /* 0x000e220000008800 */
[----:B------:R-:W-:Y:S01]  /*3dcb0*/  ISETP.GE.AND P5, PT, R152, R3, PT ;  /* 0x000000039800720c */ /* 0x000fe20003fa6270 */
[----:B------:R-:W-:Y:S01]  /*3dcc0*/  @!P1 FFMA R202, R27, R115, R202 ;  /* 0x000000731bca9223 */ /* 0x000fe200000000ca */
[-C--:B------:R-:W-:Y:S01]  /*3dcd0*/  ISETP.GE.AND P1, PT, R140, R3.reuse, PT ;  /* 0x000000038c00720c */ /* 0x080fe20003f26270 */
[----:B------:R-:W1:Y:S01]  /*3dce0*/  @!P3 S2R R210, SR_CgaCtaId ;  /* 0x0000000000d2b919 */ /* 0x000e620000008800 */
[-C--:B------:R-:W-:Y:S01]  /*3dcf0*/  ISETP.GE.AND P3, PT, R170, R3.reuse, PT ;  /* 0x00000003aa00720c */ /* 0x080fe20003f66270 */
[----:B------:R-:W3:Y:S01]  /*3dd00*/  @!P6 S2R R208, SR_CgaCtaId ;  /* 0x0000000000d0e919 */ /* 0x000ee20000008800 */
[----:B------:R-:W-:-:S05]  /*3dd10*/  ISETP.GE.AND P6, PT, R120, R3, PT ;  /* 0x000000037800720c */ /* 0x000fca0003fc6270 */
[----:B------:R-:W4:Y:S01]  /*3dd20*/  @!P0 S2R R212, SR_CgaCtaId ;  /* 0x0000000000d48919 */ /* 0x000f220000008800 */
[----:B------:R-:W-:Y:S01]  /*3dd30*/  ISETP.GE.AND P0, PT, R168, R3, PT ;  /* 0x00000003a800720c */ /* 0x000fe20003f06270 */
[----:B--2---:R-:W2:Y:S01]  /*3dd40*/  @!P5 S2R R220, SR_CgaCtaId ;  /* 0x0000000000dcd919 */ /* 0x004ea20000008800 */
[----:B------:R-:W-:-:S03]  /*3dd50*/  ISETP.NE.AND P5, PT, R147, RZ, PT ;  /* 0x000000ff9300720c */ /* 0x000fc60003fa5270 */
[----:B------:R-:W-:Y:S01]  /*3dd60*/  @!P3 HADD2.F32 R204, -RZ, R31.H0_H0 ;  /* 0x2000001fffccb230 */ /* 0x000fe20000004100 */
[----:B------:R-:W0:Y:S01]  /*3dd70*/  @!P4 LDS.U16 R25, [R216+0x3da6] ;  /* 0x003da600d819c984 */ /* 0x000e220000000400 */
[----:B------:R-:W-:-:S03]  /*3dd80*/  @!P6 HADD2.F32 R0, -RZ, R0.H0_H0 ;  /* 0x20000000ff00e230 */ /* 0x000fc60000004100 */
[----:B------:R-:W-:Y:S01]  /*3dd90*/  @!P3 FFMA R23, R214, R204, R23 ;  /* 0x000000ccd617b223 */ /* 0x000fe20000000017 */
[----:B------:R-:W-:Y:S01]  /*3dda0*/  ISETP.GE.AND P3, PT, R162, R3, PT ;  /* 0x00000003a200720c */ /* 0x000fe20003f66270 */
[----:B------:R-:W1:Y:S01]  /*3ddb0*/  @!P4 LDS R117, [R81+0x6c] ;  /* 0x00006c005175c984 */ /* 0x000e620000000800 */
[----:B------:R-:W-:Y:S02]  /*3ddc0*/  @!P0 HADD2.F32 R206, -RZ, R33.H0_H0 ;  /* 0x20000021ffce8230 */ /* 0x000fe40000004100 */
[----:B------:R-:W-:Y:S01]  /*3ddd0*/  @!P6 FFMA R21, R0, R109, R21 ;  /* 0x0000006d0015e223 */ /* 0x000fe20000000015 */
[----:B------:R-:W-:Y:S01]  /*3dde0*/  ISETP.GE.AND P6, PT, R166, R3, PT ;  /* 0x00000003a600720c */ /* 0x000fe20003fc6270 */
[----:B------:R-:W-:Y:S01]  /*3ddf0*/  @!P1 LDS.U16 R0, [R125+0x4424] ;  /* 0x004424007d009984 */ /* 0x000fe20000000400 */
[----:B------:R-:W-:Y:S01]  /*3de00*/  @!P0 FFMA R23, R206, R133, R23 ;  /* 0x00000085ce178223 */ /* 0x000fe20000000017 */
[----:B------:R-:W-:Y:S01]  /*3de10*/  P2R R133, PR, RZ, 0x20 ;  /* 0x00000020ff857803 */ /* 0x000fe20000000000 */
[----:B------:R-:W2:Y:S01]  /*3de20*/  @!P5 S2R R214, SR_CgaCtaId ;  /* 0x0000000000d6d919 */ /* 0x000ea20000008800 */
[----:B------:R-:W-:-:S02]  /*3de30*/  ISETP.GE.AND P5, PT, R104, R3, PT ;  /* 0x000000036800720c */ /* 0x000fc40003fa6270 */
[-C--:B------:R-:W-:Y:S01]  /*3de40*/  ISETP.GE.AND P0, PT, R148, R3.reuse, PT ;  /* 0x000000039400720c */ /* 0x080fe20003f06270 */
[----:B------:R3:W-:Y:S04]  /*3de50*/  @!P3 LDS.U16 R31, [R222+0x3e26] ;  /* 0x003e2600de1fb984 */ /* 0x0007e80000000400 */
[----:B------:R-:W-:Y:S01]  /*3de60*/  @!P3 LDS R206, [R81+0x70] ;  /* 0x0000700051ceb984 */ /* 0x000fe20000000800 */
[-C--:B------:R-:W-:Y:S01]  /*3de70*/  ISETP.GE.AND P3, PT, R160, R3.reuse, PT ;  /* 0x00000003a000720c */ /* 0x080fe20003f66270 */
[----:B------:R-:W-:Y:S02]  /*3de80*/  @!P6 HADD2.F32 R204, -RZ, R35.H0_H0 ;  /* 0x20000023ffcce230 */ /* 0x000fe40000004100 */
[----:B------:R-:W-:Y:S01]  /*3de90*/  @!P1 LDS R109, [R81+0xa0] ;  /* 0x0000a000516d9984 */ /* 0x000fe20000000800 */
[----:B------:R-:W-:-:S02]  /*3dea0*/  ISETP.GE.AND P1, PT, R158, R3, PT ;  /* 0x000000039e00720c */ /* 0x000fc40003f26270 */
[----:B-----5:R-:W-:Y:S01]  /*3deb0*/  @!P6 FFMA R23, R204, R137, R23 ;  /* 0x00000089cc17e223 */ /* 0x020fe20000000017 */
[----:B---3--:R-:W3:Y:S01]  /*3dec0*/  @!P5 S2R R222, SR_CgaCtaId ;  /* 0x0000000000ded919 */ /* 0x008ee20000008800 */
[-C--:B------:R-:W-:Y:S02]  /*3ded0*/  ISETP.GE.AND P5, PT, R156, R3.reuse, PT ;  /* 0x000000039c00720c */ /* 0x080fe40003fa6270 */
[----:B------:R-:W-:Y:S01]  /*3dee0*/  ISETP.GE.AND P6, PT, R146, R3, PT ;  /* 0x000000039200720c */ /* 0x000fe20003fc6270 */
[----:B------:R-:W5:Y:S01]  /*3def0*/  @!P2 LDS.U16 R27, [R129+0x44a4] ;  /* 0x0044a400811ba984 */ /* 0x000f620000000400 */
[----:B------:R-:W-:-:S03]  /*3df00*/  P2R R137, PR, RZ, 0x1 ;  /* 0x00000001ff897803 */ /* 0x000fc60000000000 */
[----:B------:R4:W3:Y:S01]  /*3df10*/  @!P3 LDS.U16 R33, [R139+0x3ea6] ;  /* 0x003ea6008b21b984 */ /* 0x0008e20000000400 */
[----:B0-----:R-:W-:-:S03]  /*3df20*/  @!P4 HADD2.F32 R204, -RZ, R25.H0_H0 ;  /* 0x20000019ffccc230 */ /* 0x001fc60000004100 */
[----:B------:R-:W-:Y:S01]  /*3df30*/  @!P3 LDS R125, [R81+0x74] ;  /* 0x00007400517db984 */ /* 0x000fe20000000800 */
[----:B------:R-:W-:Y:S02]  /*3df40*/  ISETP.NE.AND P3, PT, R107, RZ, PT ;  /* 0x000000ff6b00720c */ /* 0x000fe40003f65270 */
[----:B------:R-:W-:Y:S01]  /*3df50*/  @!P5 MOV R115, 0x400 ;  /* 0x000004000073d802 */ /* 0x000fe20000000f00 */
[----:B------:R-:W0:Y:S01]  /*3df60*/  @!P1 LDS.U16 R35, [R226+0x3f26] ;  /* 0x003f2600e2239984 */ /* 0x000e220000000400 */
[----:B------:R-:W-:Y:S01]  /*3df70*/  ISETP.GE.AND P5, PT, R154, R3, PT ;  /* 0x000000039a00720c */ /* 0x000fe20003fa6270 */
[----:B-1----:R-:W-:Y:S01]  /*3df80*/  @!P4 FFMA R23, R204, R117, R23 ;  /* 0x00000075cc17c223 */ /* 0x002fe20000000017 */
[----:B------:R-:W-:Y:S01]  /*3df90*/  P2R R145, PR, RZ, 0x8 ;  /* 0x00000008ff917803 */ /* 0x000fe20000000000 */
[----:B------:R-:W1:Y:S01]  /*3dfa0*/  @!P1 LDS R129, [R81+0x78] ;  /* 0x0000780051819984 */ /* 0x000e620000000800 */
[----:B------:R-:W-:Y:S02]  /*3dfb0*/  ISETP.GE.AND P1, PT, R152, R3, PT ;  /* 0x000000039800720c */ /* 0x000fe40003f26270 */
[----:B------:R-:W-:Y:S01]  /*3dfc0*/  ISETP.NE.AND P4, PT, R123, RZ, PT ;  /* 0x000000ff7b00720c */ /* 0x000fe20003f85270 */
[----:B------:R-:W3:Y:S01]  /*3dfd0*/  @!P0 S2R R216, SR_CgaCtaId ;  /* 0x0000000000d88919 */ /* 0x000ee20000008800 */
[----:B------:R-:W-:-:S02]  /*3dfe0*/  P2R R143, PR, RZ, 0x2 ;  /* 0x00000002ff8f7803 */ /* 0x000fc40000000000 */
[----:B------:R-:W-:Y:S01]  /*3dff0*/  @!P3 MOV R107, 0x400 ;  /* 0x00000400006bb802 */ /* 0x000fe20000000f00 */
[----:B------:R-:W0:Y:S01]  /*3e000*/  @!P6 S2R R224, SR_CgaCtaId ;  /* 0x0000000000e0e919 */ /* 0x000e220000008800 */
[----:B------:R-:W-:Y:S02]  /*3e010*/  ISETP.NE.AND P6, PT, R29, RZ, PT ;  /* 0x000000ff1d00720c */ /* 0x000fe40003fc5270 */
[----:B------:R-:W-:Y:S02]  /*3e020*/  @!P3 LEA R210, R210, R107, 0x18 ;  /* 0x0000006bd2d2b211 */ /* 0x000fe400078ec0ff */
[----:B------:R-:W-:Y:S02]  /*3e030*/  ISETP.GE.AND P3, PT, R156, R3, PT ;  /* 0x000000039c00720c */ /* 0x000fe40003f66270 */
[----:B------:R-:W-:Y:S02]  /*3e040*/  @!P5 MOV R131, 0x400 ;  /* 0x000004000083d802 */ /* 0x000fe40000000f00 */
[----:B------:R-:W-:-:S02]  /*3e050*/  @!P0 MOV R117, 0x400 ;  /* 0x0000040000758802 */ /* 0x000fc40000000f00 */
[----:B------:R-:W-:Y:S02]  /*3e060*/  @!P5 LEA R131, R218, R131, 0x18 ;  /* 0x00000083da83d211 */ /* 0x000fe400078ec0ff */
[----:B------:R-:W-:Y:S02]  /*3e070*/  ISETP.NE.AND P5, PT, R133, RZ, PT ;  /* 0x000000ff8500720c */ /* 0x000fe40003fa5270 */
[----:B------:R-:W-:Y:S01]  /*3e080*/  @!P6 MOV R29, 0x400 ;  /* 0x00000400001de802 */ /* 0x000fe20000000f00 */
[----:B-----5:R-:W-:Y:S01]  /*3e090*/  @!P2 HADD2.F32 R27, -RZ, R27.H0_H0 ;  /* 0x2000001bff1ba230 */ /* 0x020fe20000004100 */
[----:B----4-:R-:W-:Y:S01]  /*3e0a0*/  P2R R139, PR, RZ, 0x20 ;  /* 0x00000020ff8b7803 */ /* 0x010fe20000000000 */
[----:B------:R-:W-:Y:S01]  /*3e0b0*/  @!P3 LDS R123, [R81+0x7c] ;  /* 0x00007c00517bb984 */ /* 0x000fe20000000800 */
[----:B------:R-:W-:Y:S02]  /*3e0c0*/  @!P3 LEA R107, R212, R115, 0x18 ;  /* 0x00000073d46bb211 */ /* 0x000fe400078ec0ff */
[----:B------:R-:W-:-:S02]  /*3e0d0*/  @!P1 MOV R115, 0x400 ;  /* 0x0000040000739802 */ /* 0x000fc40000000f00 */
[----:B------:R-:W-:Y:S02]  /*3e0e0*/  @!P6 LEA R29, R208, R29, 0x18 ;  /* 0x0000001dd01de211 */ /* 0x000fe400078ec0ff */
[----:B--2---:R-:W-:Y:S01]  /*3e0f0*/  @!P1 LEA R220, R220, R115, 0x18 ;  /* 0x00000073dcdc9211 */ /* 0x004fe200078ec0ff */
[----:B------:R-:W-:Y:S01]  /*3e100*/  @!P3 LDS.U16 R107, [R107+0x3fa6] ;  /* 0x003fa6006b6bb984 */ /* 0x000fe20000000400 */
[-C--:B------:R-:W-:Y:S02]  /*3e110*/  ISETP.GE.AND P1, PT, R138, R3.reuse, PT ;  /* 0x000000038a00720c */ /* 0x080fe40003f26270 */
[----:B------:R-:W-:Y:S01]  /*3e120*/  @!P5 MOV R25, 0x400 ;  /* 0x000004000019d802 */ /* 0x000fe20000000f00 */
[----:B------:R-:W2:Y:S01]  /*3e130*/  @!P6 LDS.U16 R29, [R29+0x4524] ;  /* 0x004524001d1de984 */ /* 0x000ea20000000400 */
[----:B------:R-:W-:Y:S02]  /*3e140*/  ISETP.GE.AND P3, PT, R146, R3, PT ;  /* 0x000000039200720c */ /* 0x000fe40003f66270 */
[----:B------:R-:W-:-:S02]  /*3e150*/  @!P5 LEA R214, R214, R25, 0x18 ;  /* 0x00000019d6d6d211 */ /* 0x000fc400078ec0ff */
[----:B------:R-:W-:Y:S02]  /*3e160*/  ISETP.GE.AND P5, PT, R140, R3, PT ;  /* 0x000000038c00720c */ /* 0x000fe40003fa6270 */
[----:B---3--:R-:W-:Y:S02]  /*3e170*/  @!P0 LEA R216, R216, R117, 0x18 ;  /* 0x00000075d8d88211 */ /* 0x008fe400078ec0ff */
[-C--:B------:R-:W-:Y:S01]  /*3e180*/  ISETP.GE.AND P0, PT, R104, R3.reuse, PT ;  /* 0x000000036800720c */ /* 0x080fe20003f06270 */
[----:B------:R-:W3:Y:S01]  /*3e190*/  @!P1 LDS R115, [R81+0xa8] ;  /* 0x0000a80051739984 */ /* 0x000ee20000000800 */
[----:B------:R-:W-:Y:S02]  /*3e1a0*/  ISETP.GE.AND P1, PT, R162, R3, PT ;  /* 0x00000003a200720c */ /* 0x000fe40003f26270 */
[----:B------:R-:W-:Y:S02]  /*3e1b0*/  ISETP.NE.AND P6, PT, R153, RZ, PT ;  /* 0x000000ff9900720c */ /* 0x000fe40003fc5270 */
[----:B------:R-:W-:-:S03]  /*3e1c0*/  @!P3 MOV R117, 0x400 ;  /* 0x000004000075b802 */ /* 0x000fc60000000f00 */
[----:B------:R-:W-:Y:S01]  /*3e1d0*/  @!P5 HADD2.F32 R25, -RZ, R0.H0_H0 ;  /* 0x20000000ff19d230 */ /* 0x000fe20000004100 */
[----:B0-----:R-:W-:Y:S02]  /*3e1e0*/  @!P3 LEA R224, R224, R117, 0x18 ;  /* 0x00000075e0e0b211 */ /* 0x001fe400078ec0ff */
[----:B------:R-:W-:Y:S02]  /*3e1f0*/  ISETP.GE.AND P3, PT, R118, R3, PT ;  /* 0x000000037600720c */ /* 0x000fe40003f66270 */
[----:B------:R-:W-:Y:S01]  /*3e200*/  @!P0 MOV R133, 0x400 ;  /* 0x0000040000858802 */ /* 0x000fe20000000f00 */
[----:B------:R-:W-:Y:S02]  /*3e210*/  @!P1 HADD2.F32 R0, -RZ, R31.H0_H0 ;  /* 0x2000001fff009230 */ /* 0x000fe40000004100 */
[----:B------:R-:W-:Y:S01]  /*3e220*/  @!P5 FFMA R202, R109, R25, R202 ;  /* 0x000000196dcad223 */ /* 0x000fe200000000ca */
[----:B------:R-:W-:Y:S01]  /*3e230*/  ISETP.GE.AND P5, PT, R154, R3, PT ;  /* 0x000000039a00720c */ /* 0x000fe20003fa6270 */
[----:B------:R-:W0:Y:S01]  /*3e240*/  @!P6 S2R R212, SR_CgaCtaId ;  /* 0x0000000000d4e919 */ /* 0x000e220000008800 */
[----:B------:R-:W-:Y:S01]  /*3e250*/  @!P0 LEA R133, R222, R133, 0x18 ;  /* 0x00000085de858211 */ /* 0x000fe200078ec0ff */
[----:B------:R-:W-:Y:S01]  /*3e260*/  @!P1 FFMA R23, R206, R0, R23 ;  /* 0x00000000ce179223 */ /* 0x000fe20000000017 */
[----:B------:R-:W-:Y:S01]  /*3e270*/  ISETP.GE.AND P1, PT, R14, R3, PT ;  /* 0x000000030e00720c */ /* 0x000fe20003f26270 */
[----:B------:R-:W-:Y:S01]  /*3e280*/  @!P2 FFMA R202, R27, R111, R202 ;  /* 0x0000006f1bcaa223 */ /* 0x000fe200000000ca */
[-C--:B------:R-:W-:Y:S01]  /*3e290*/  ISETP.GE.AND P0, PT, R160, R3.reuse, PT ;  /* 0x00000003a000720c */ /* 0x080fe20003f06270 */
[----:B------:R-:W4:Y:S01]  /*3e2a0*/  @!P4 S2R R206, SR_CgaCtaId ;  /* 0x0000000000cec919 */ /* 0x000f220000008800 */
[-C--:B------:R-:W-:Y:S01]  /*3e2b0*/  ISETP.GE.AND P2, PT, R158, R3.reuse, PT ;  /* 0x000000039e00720c */ /* 0x080fe20003f46270 */
[----:B------:R-:W5:Y:S01]  /*3e2c0*/  @!P3 S2R R109, SR_CgaCtaId ;  /* 0x00000000006db919 */ /* 0x000f620000008800 */
[----:B------:R-:W-:-:S03]  /*3e2d0*/  ISETP.GE.AND P3, PT, R22, R3, PT ;  /* 0x000000031600720c */ /* 0x000fc60003f66270 */
[----:B------:R-:W4:Y:S04]  /*3e2e0*/  @!P5 LDS.U16 R31, [R131+0x4026] ;  /* 0x00402600831fd984 */ /* 0x000f280000000400 */
[----:B------:R-:W4:Y:S01]  /*3e2f0*/  @!P1 S2R R218, SR_CgaCtaId ;  /* 0x0000000000da9919 */ /* 0x000f220000008800 */
[----:B------:R-:W-:Y:S01]  /*3e300*/  ISETP.NE.AND P1, PT, R143, RZ, PT ;  /* 0x000000ff8f00720c */ /* 0x000fe20003f25270 */
[----:B------:R-:W-:Y:S02]  /*3e310*/  @!P0 HADD2.F32 R0, -RZ, R33.H0_H0 ;  /* 0x20000021ff008230 */ /* 0x000fe40000004100 */
[----:B------:R-:W-:Y:S01]  /*3e320*/  @!P2 HADD2.F32 R204, -RZ, R35.H0_H0 ;  /* 0x20000023ffcca230 */ /* 0x000fe20000004100 */
[----:B------:R-:W-:Y:S01]  /*3e330*/  P2R R143, PR, RZ, 0x2 ;  /* 0x00000002ff8f7803 */ /* 0x000fe20000000000 */
[----:B------:R-:W4:Y:S01]  /*3e340*/  @!P3 S2R R222, SR_CgaCtaId ;  /* 0x0000000000deb919 */ /* 0x000f220000008800 */
[----:B------:R-:W-:Y:S01]  /*3e350*/  @!P0 FFMA R23, R0, R125, R23 ;  /* 0x0000007d00178223 */ /* 0x000fe20000000017 */
[----:B------:R-:W-:Y:S01]  /*3e360*/  ISETP.NE.AND P3, PT, R145, RZ, PT ;  /* 0x000000ff9100720c */ /* 0x000fe20003f65270 */
[----:B------:R-:W4:Y:S02]  /*3e370*/  @!P5 LDS R208, [R81+0x80] ;  /* 0x0000800051d0d984 */ /* 0x000f240000000800 */
[----:B-1----:R-:W-:Y:S01]  /*3e380*/  @!P2 FFMA R23, R204, R129, R23 ;  /* 0x00000081cc17a223 */ /* 0x002fe20000000017 */
[----:B------:R-:W-:-:S02]  /*3e390*/  ISETP.GE.AND P2, PT, R138, R3, PT ;  /* 0x000000038a00720c */ /* 0x000fc40003f46270 */
[----:B------:R1:W4:Y:S01]  /*3e3a0*/  @!P1 LDS.U16 R27, [R220+0x40a6] ;  /* 0x0040a600dc1b9984 */ /* 0x0003220000000400 */
[----:B------:R-:W-:Y:S02]  /*3e3b0*/  P2R R145, PR, RZ, 0x8 ;  /* 0x00000008ff917803 */ /* 0x000fe40000000000 */
[----:B------:R-:W-:Y:S01]  /*3e3c0*/  ISETP.NE.AND P5, PT, R139, RZ, PT ;  /* 0x000000ff8b00720c */ /* 0x000fe20003fa5270 */
[----:B------:R-:W-:Y:S01]  /*3e3d0*/  @!P1 LDS R125, [R81+0x84] ;  /* 0x00008400517d9984 */ /* 0x000fe20000000800 */
[-C--:B------:R-:W-:Y:S02]  /*3e3e0*/  ISETP.GE.AND P1, PT, R16, R3.reuse, PT ;  /* 0x000000031000720c */ /* 0x080fe40003f26270 */
[----:B------:R-:W-:Y:S01]  /*3e3f0*/  P2R R147, PR, RZ, 0x20 ;  /* 0x00000020ff937803 */ /* 0x000fe20000000000 */
[----:B------:R-:W-:Y:S01]  /*3e400*/  @!P3 LDS R117, [R81+0xac] ;  /* 0x0000ac005175b984 */ /* 0x000fe20000000800 */
[----:B------:R-:W-:Y:S02]  /*3e410*/  ISETP.NE.AND P0, PT, R137, RZ, PT ;  /* 0x000000ff8900720c */ /* 0x000fe40003f05270 */
[----:B--2---:R-:W-:Y:S01]  /*3e420*/  @!P2 HADD2.F32 R29, -RZ, R29.H0_H0 ;  /* 0x2000001dff1da230 */ /* 0x004fe20000004100 */
[----:B------:R-:W2:Y:S01]  /*3e430*/  @!P3 LDS.U16 R25, [R210+0x45a4] ;  /* 0x0045a400d219b984 */ /* 0x000ea20000000400 */
[----:B------:R-:W-:-:S03]  /*3e440*/  ISETP.GE.AND P3, PT, R10, R3, PT ;  /* 0x000000030a00720c */ /* 0x000fc60003f66270 */
[----:B---3--:R-:W-:Y:S01]  /*3e450*/  @!P2 FFMA R202, R29, R115, R202 ;  /* 0x000000731dcaa223 */ /* 0x008fe200000000ca */
[-C--:B------:R-:W-:Y:S01]  /*3e460*/  ISETP.GE.AND P2, PT, R118, R3.reuse, PT ;  /* 0x000000037600720c */ /* 0x080fe20003f46270 */
[----:B------:R-:W3:Y:S01]  /*3e470*/  @!P1 S2R R226, SR_CgaCtaId ;  /* 0x0000000000e29919 */ /* 0x000ee20000008800 */
[-C--:B------:R-:W-:Y:S02]  /*3e480*/  ISETP.GE.AND P1, PT, R156, R3.reuse, PT ;  /* 0x000000039c00720c */ /* 0x080fe40003f26270 */
[----:B------:R-:W-:Y:S01]  /*3e490*/  P2R R139, PR, RZ, 0x8 ;  /* 0x00000008ff8b7803 */ /* 0x000fe20000000000 */
[----:B------:R-:W-:Y:S01]  /*3e4a0*/  @!P5 LDS.U16 R33, [R214+0x4126] ;  /* 0x00412600d621d984 */ /* 0x000fe20000000400 */
[----:B------:R-:W-:Y:S02]  /*3e4b0*/  P2R R149, PR, RZ, 0x4 ;  /* 0x00000004ff957803 */ /* 0x000fe40000000000 */
[----:B------:R-:W-:Y:S01]  /*3e4c0*/  @!P4 MOV R115, 0x400 ;  /* 0x000004000073c802 */ /* 0x000fe20000000f00 */
[----:B------:R-:W2:Y:S01]  /*3e4d0*/  @!P3 S2R R228, SR_CgaCtaId ;  /* 0x0000000000e4b919 */ /* 0x000ea20000008800 */
[-C--:B------:R-:W-:Y:S01]  /*3e4e0*/  ISETP.GE.AND P3, PT, R104, R3.reuse, PT ;  /* 0x000000036800720c */ /* 0x080fe20003f66270 */
[----:B------:R-:W-:Y:S01]  /*3e4f0*/  @!P5 LDS R129, [R81+0x88] ;  /* 0x000088005181d984 */ /* 0x000fe20000000800 */
[----:B------:R-:W-:-:S03]  /*3e500*/  ISETP.GE.AND P5, PT, R12, R3, PT ;  /* 0x000000030c00720c */ /* 0x000fc60003fa6270 */
[----:B------:R-:W-:Y:S01]  /*3e510*/  @!P1 HADD2.F32 R0, -RZ, R107.H0_H0 ;  /* 0x2000006bff009230 */ /* 0x000fe20000004100 */
[----:B------:R-:W2:Y:S01]  /*3e520*/  @!P0 LDS.U16 R35, [R216+0x41a6] ;  /* 0x0041a600d8238984 */ /* 0x000ea20000000400 */
[----:B------:R-:W-:-:S03]  /*3e530*/  P2R R137, PR, RZ, 0x20 ;  /* 0x00000020ff897803 */ /* 0x000fc60000000000 */
[----:B------:R-:W-:Y:S01]  /*3e540*/  @!P1 FFMA R23, R0, R123, R23 ;  /* 0x0000007b00179223 */ /* 0x000fe20000000017 */
[----:B------:R-:W-:Y:S01]  /*3e550*/  @!P2 MOV R0, 0x400 ;  /* 0x000004000000a802 */ /* 0x000fe20000000f00 */
[----:B------:R-:W2:Y:S01]  /*3e560*/  @!P0 LDS R131, [R81+0x8c] ;  /* 0x00008c0051838984 */ /* 0x000ea20000000800 */
[-C--:B------:R-:W-:Y:S02]  /*3e570*/  ISETP.GE.AND P1, PT, R146, R3.reuse, PT ;  /* 0x000000039200720c */ /* 0x080fe40003f26270 */
[----:B-----5:R-:W-:Y:S01]  /*3e580*/  @!P2 LEA R111, R109, R0, 0x18 ;  /* 0x000000006d6fa211 */ /* 0x020fe200078ec0ff */
[----:B------:R5:W2:Y:S01]  /*3e590*/  @!P3 LDS.U16 R107, [R133+0x3028] ;  /* 0x00302800856bb984 */ /* 0x000aa20000000400 */
[----:B------:R-:W-:Y:S02]  /*3e5a0*/  @!P6 MOV R109, 0x400 ;  /* 0x00000400006de802 */ /* 0x000fe40000000f00 */
[-C--:B------:R-:W-:Y:S01]  /*3e5b0*/  ISETP.GE.AND P2, PT, R22, R3.reuse, PT ;  /* 0x000000031600720c */ /* 0x080fe20003f46270 */
[----:B------:R-:W2:Y:S01]  /*3e5c0*/  @!P3 LDS R0, [R81] ;  /* 0x000000005100b984 */ /* 0x000ea20000000800 */
[----:B------:R-:W-:-:S02]  /*3e5d0*/  ISETP.GE.AND P3, PT, R154, R3, PT ;  /* 0x000000039a00720c */ /* 0x000fc40003f66270 */
[----:B0-----:R-:W-:Y:S01]  /*3e5e0*/  @!P6 LEA R212, R212, R109, 0x18 ;  /* 0x0000006dd4d4e211 */ /* 0x001fe200078ec0ff */
[----:B-1----:R-:W0:Y:S01]  /*3e5f0*/  @!P5 S2R R220, SR_CgaCtaId ;  /* 0x0000000000dcd919 */ /* 0x002e220000008800 */
[----:B------:R-:W-:Y:S02]  /*3e600*/  ISETP.GE.AND P5, PT, R16, R3, PT ;  /* 0x000000031000720c */ /* 0x000fe40003fa6270 */
[----:B----4-:R-:W-:Y:S01]  /*3e610*/  @!P4 LEA R123, R206, R115, 0x18 ;  /* 0x00000073ce7bc211 */ /* 0x010fe200078ec0ff */
[----:B------:R-:W1:Y:S04]  /*3e620*/  @!P1 LDS.U16 R29, [R224+0x4226] ;  /* 0x00422600e01d9984 */ /* 0x000e680000000400 */
[----:B------:R-:W-:Y:S01]  /*3e630*/  @!P1 LDS R210, [R81+0x90] ;  /* 0x0000900051d29984 */ /* 0x000fe20000000800 */
[----:B------:R-:W-:Y:S01]  /*3e640*/  ISETP.GE.AND P1, PT, R14, R3, PT ;  /* 0x000000030e00720c */ /* 0x000fe20003f26270 */
[----:B------:R-:W-:Y:S01]  /*3e650*/  @!P3 HADD2.F32 R204, -RZ, R31.H0_H0 ;  /* 0x2000001fffccb230 */ /* 0x000fe20000004100 */
[----:B------:R-:W-:-:S03]  /*3e660*/  @!P2 MOV R115, 0x400 ;  /* 0x000004000073a802 */ /* 0x000fc60000000f00 */
[----:B-----5:R-:W-:Y:S01]  /*3e670*/  @!P5 MOV R133, 0x400 ;  /* 0x000004000085d802 */ /* 0x020fe20000000f00 */
[----:B------:R-:W-:Y:S01]  /*3e680*/  @!P3 FFMA R23, R208, R204, R23 ;  /* 0x000000ccd017b223 */ /* 0x000fe20000000017 */
[----:B------:R-:W-:Y:S02]  /*3e690*/  ISETP.NE.AND P3, PT, R139, RZ, PT ;  /* 0x000000ff8b00720c */ /* 0x000fe40003f65270 */
[----:B---3--:R-:W-:Y:S02]  /*3e6a0*/  @!P5 LEA R226, R226, R133, 0x18 ;  /* 0x00000085e2e2d211 */ /* 0x008fe400078ec0ff */
[----:B------:R-:W-:Y:S02]  /*3e6b0*/  ISETP.NE.AND P5, PT, R137, RZ, PT ;  /* 0x000000ff8900720c */ /* 0x000fe40003fa5270 */
[----:B------:R-:W-:Y:S01]  /*3e6c0*/  @!P1 MOV R109, 0x400 ;  /* 0x00000400006d9802 */ /* 0x000fe20000000f00 */
[----:B------:R-:W-:Y:S01]  /*3e6d0*/  @!P1 LDS R133, [R81+0x4] ;  /* 0x0000040051859984 */ /* 0x000fe20000000800 */
[----:B------:R-:W-:-:S02]  /*3e6e0*/  @!P2 LEA R115, R222, R115, 0x18 ;  /* 0x00000073de73a211 */ /* 0x000fc400078ec0ff */
[----:B------:R-:W-:-:S03]  /*3e6f0*/  @!P1 LEA R109, R218, R109, 0x18 ;  /* 0x0000006dda6d9211 */ /* 0x000fc600078ec0ff */
[----:B------:R-:W-:Y:S02]  /*3e700*/  @!P3 MOV R137, 0x400 ;  /* 0x000004000089b802 */ /* 0x000fe40000000f00 */
[----:B------:R-:W-:Y:S01]  /*3e710*/  @!P1 LDS.U16 R31, [R109+0x30a8] ;  /* 0x0030a8006d1f9984 */ /* 0x000fe20000000400 */
[----:B------:R-:W-:Y:S02]  /*3e720*/  ISETP.NE.AND P1, PT, R143, RZ, PT ;  /* 0x000000ff8f00720c */ /* 0x000fe40003f25270 */
[----:B--2---:R-:W-:Y:S02]  /*3e730*/  @!P3 LEA R137, R228, R137, 0x18 ;  /* 0x00000089e489b211 */ /* 0x004fe400078ec0ff */
[----:B------:R-:W-:Y:S02]  /*3e740*/  ISETP.NE.AND P3, PT, R145, RZ, PT ;  /* 0x000000ff9100720c */ /* 0x000fe40003f65270 */
[----:B------:R-:W-:Y:S02]  /*3e750*/  @!P5 MOV R139, 0x400 ;  /* 0x00000400008bd802 */ /* 0x000fe40000000f00 */
[----:B------:R-:W-:-:S02]  /*3e760*/  P2R R143, PR, RZ, 0x8 ;  /* 0x00000008ff8f7803 */ /* 0x000fc40000000000 */
[----:B0-----:R-:W-:Y:S02]  /*3e770*/  @!P5 LEA R139, R220, R139, 0x18 ;  /* 0x0000008bdc8bd211 */ /* 0x001fe400078ec0ff */
[----:B------:R-:W-:Y:S01]  /*3e780*/  ISETP.NE.AND P5, PT, R147, RZ, PT ;  /* 0x000000ff9300720c */ /* 0x000fe20003fa5270 */
[----:B------:R-:W-:Y:S02]  /*3e790*/  @!P1 HADD2.F32 R204, -RZ, R27.H0_H0 ;  /* 0x2000001bffcc9230 */ /* 0x000fe40000004100 */
[----:B------:R-:W0:Y:S02]  /*3e7a0*/  @!P4 LDS.U16 R27, [R123+0x4624] ;  /* 0x004624007b1bc984 */ /* 0x000e240000000400 */
[----:B------:R-:W-:Y:S02]  /*3e7b0*/  @!P3 HADD2.F32 R25, -RZ, R25.H0_H0 ;  /* 0x20000019ff19b230 */ /* 0x000fe40000004100 */
[----:B------:R-:W-:Y:S01]  /*3e7c0*/  @!P1 FFMA R23, R204, R125, R23 ;  /* 0x0000007dcc179223 */ /* 0x000fe20000000017 */
[----:B------:R-:W-:Y:S01]  /*3e7d0*/  ISETP.GE.AND P1, PT, R6, R3, PT ;  /* 0x000000030600720c */ /* 0x000fe20003f26270 */
[----:B------:R-:W-:Y:S01]  /*3e7e0*/  @!P2 LDS R125, [R81+0x8] ;  /* 0x00000800517da984 */ /* 0x000fe20000000800 */
[----:B------:R-:W-:-:S02]  /*3e7f0*/  @!P0 HADD2.F32 R204, -RZ, R35.H0_H0 ;  /* 0x20000023ffcc8230 */ /* 0x000fc40000004100 */
[----:B------:R-:W-:Y:S01]  /*3e800*/  @!P3 FFMA R202, R25, R117, R202 ;  /* 0x0000007519cab223 */ /* 0x000fe200000000ca */
[-C--:B------:R-:W-:Y:S01]  /*3e810*/  ISETP.GE.AND P3, PT, R150, R3.reuse, PT ;  /* 0x000000039600720c */ /* 0x080fe20003f66270 */
[----:B------:R-:W-:Y:S01]  /*3e820*/  IMAD.MOV.U32 R25, RZ, RZ, RZ ;  /* 0x000000ffff197224 */ /* 0x000fe200078e00ff */
[----:B------:R-:W-:Y:S01]  /*3e830*/  P2R R117, PR, RZ, 0x2 ;  /* 0x00000002ff757803 */ /* 0x000fe20000000000 */
[----:B------:R-:W-:Y:S01]  /*3e840*/  @!P5 HADD2.F32 R206, -RZ, R33.H0_H0 ;  /* 0x20000021ffced230 */ /* 0x000fe20000004100 */
[----:B------:R-:W-:Y:S01]  /*3e850*/  ISETP.NE.AND P5, PT, R121, RZ, PT ;  /* 0x000000ff7900720c */ /* 0x000fe20003fa5270 */
[----:B------:R-:W-:Y:S01]  /*3e860*/  @!P2 LDS.U16 R33, [R115+0x3128] ;  /* 0x003128007321a984 */ /* 0x000fe20000000400 */
[-C--:B------:R-:W-:Y:S02]  /*3e870*/  ISETP.GE.AND P2, PT, R142, R3.reuse, PT ;  /* 0x000000038e00720c */ /* 0x080fe40003f46270 */
[----:B------:R-:W-:Y:S01]  /*3e880*/  P2R R121, PR, RZ, 0x20 ;  /* 0x00000020ff797803 */ /* 0x000fe20000000000 */
[----:B------:R-:W2:Y:S01]  /*3e890*/  @!P1 S2R R214, SR_CgaCtaId ;  /* 0x0000000000d69919 */ /* 0x000ea20000008800 */
[----:B------:R-:W-:-:S03]  /*3e8a0*/  ISETP.GE.AND P1, PT, R16, R3, PT ;  /* 0x000000031000720c */ /* 0x000fc60003f26270 */
[----:B------:R-:W-:Y:S01]  /*3e8b0*/  @!P3 FFMA R23, R206, R129, R23 ;  /* 0x00000081ce17b223 */ /* 0x000fe20000000017 */
[----:B------:R-:W-:Y:S01]  /*3e8c0*/  ISETP.GE.AND P3, PT, R104, R3, PT ;  /* 0x000000036800720c */ /* 0x000fe20003f66270 */
[----:B------:R-:W3:Y:S02]  /*3e8d0*/  @!P4 LDS R115, [R81+0xb0] ;  /* 0x0000b0005173c984 */ /* 0x000ee40000000800 */
[----:B------:R-:W-:Y:S01]  /*3e8e0*/  @!P0 FFMA R23, R204, R131, R23 ;  /* 0x00000083cc178223 */ /* 0x000fe20000000017 */
[-C--:B------:R-:W-:Y:S01]  /*3e8f0*/  ISETP.GE.AND P0, PT, R8, R3.reuse, PT ;  /* 0x000000030800720c */ /* 0x080fe20003f06270 */
[----:B------:R-:W4:Y:S01]  /*3e900*/  @!P5 S2R R206, SR_CgaCtaId ;  /* 0x0000000000ced919 */ /* 0x000f220000008800 */
[----:B------:R-:W-:Y:S01]  /*3e910*/  ISETP.GE.AND P5, PT, R146, R3, PT ;  /* 0x000000039200720c */ /* 0x000fe20003fa6270 */
[----:B------:R-:W5:Y:S01]  /*3e920*/  @!P2 S2R R208, SR_CgaCtaId ;  /* 0x0000000000d0a919 */ /* 0x000f620000008800 */
[----:B------:R-:W-:-:S05]  /*3e930*/  ISETP.NE.AND P2, PT, R149, RZ, PT ;  /* 0x000000ff9500720c */ /* 0x000fca0003f45270 */
[----:B------:R-:W-:Y:S01]  /*3e940*/  @!P3 HADD2.F32 R107, -RZ, R107.H0_H0 ;  /* 0x2000006bff6bb230 */ /* 0x000fe20000004100 */
[----:B------:R-:W-:Y:S01]  /*3e950*/  P2R R131, PR, RZ, 0x4 ;  /* 0x00000004ff837803 */ /* 0x000fe20000000000 */
[----:B------:R-:W2:Y:S03]  /*3e960*/  @!P1 LDS.U16 R35, [R226+0x31a8] ;  /* 0x0031a800e2239984 */ /* 0x000ea60000000400 */
[----:B------:R-:W-:Y:S01]  /*3e970*/  @!P3 FFMA R25, R0, R107, RZ ;  /* 0x0000006b0019b223 */ /* 0x000fe200000000ff */
[----:B-1----:R-:W-:Y:S01]  /*3e980*/  @!P5 HADD2.F32 R204, -RZ, R29.H0_H0 ;  /* 0x2000001dffccd230 */ /* 0x002fe20000004100 */
[-C--:B------:R-:W-:Y:S01]  /*3e990*/  ISETP.GE.AND P3, PT, R18, R3.reuse, PT ;  /* 0x000000031200720c */ /* 0x080fe20003f66270 */
[----:B------:R-:W1:Y:S01]  /*3e9a0*/  @!P1 LDS R129, [R81+0xc] ;  /* 0x00000c0051819984 */ /* 0x000e620000000800 */
[----:B------:R-:W-:Y:S01]  /*3e9b0*/  ISETP.GE.AND P1, PT, R10, R3, PT ;  /* 0x000000030a00720c */ /* 0x000fe20003f26270 */
[----:B0-----:R-:W-:-:S02]  /*3e9c0*/  @!P4 HADD2.F32 R27, -RZ, R27.H0_H0 ;  /* 0x2000001bff1bc230 */ /* 0x001fc40000004100 */
[----:B------:R-:W-:Y:S01]  /*3e9d0*/  @!P5 FFMA R23, R210, R204, R23 ;  /* 0x000000ccd217d223 */ /* 0x000fe20000000017 */
[----:B------:R-:W-:Y:S01]  /*3e9e0*/  @!P2 LDS.U16 R0, [R111+0x4c22] ;  /* 0x004c22006f00a984 */ /* 0x000fe20000000400 */
[----:B------:R-:W-:-:S03]  /*3e9f0*/  ISETP.GE.AND P5, PT, R20, R3, PT ;  /* 0x000000031400720c */ /* 0x000fc60003fa6270 */
[----:B------:R-:W-:Y:S01]  /*3ea00*/  @!P2 LDS R210, [R81+0xe0] ;  /* 0x0000e00051d2a984 */ /* 0x000fe20000000800 */
[-C--:B------:R-:W-:Y:S02]  /*3ea10*/  ISETP.GE.AND P2, PT, R14, R3.reuse, PT ;  /* 0x000000030e00720c */ /* 0x080fe40003f46270 */
[----:B------:R-:W0:Y:S01]  /*3ea20*/  @!P3 S2R R220, SR_CgaCtaId ;  /* 0x0000000000dcb919 */ /* 0x000e220000008800 */
[----:B------:R-:W-:Y:S01]  /*3ea30*/  ISETP.GE.AND P3, PT, R12, R3, PT ;  /* 0x000000030c00720c */ /* 0x000fe20003f66270 */
[----:B------:R-:W-:Y:S05]  /*3ea40*/  @!P6 LDS.U16 R29, [R212+0x42a6] ;  /* 0x0042a600d41de984 */ /* 0x000fea0000000400 */
[----:B------:R-:W1:Y:S01]  /*3ea50*/  @!P5 S2R R222, SR_CgaCtaId ;  /* 0x0000000000ded919 */ /* 0x000e620000008800 */
[----:B------:R-:W-:-:S03]  /*3ea60*/  ISETP.NE.AND P5, PT, R121, RZ, PT ;  /* 0x000000ff7900720c */ /* 0x000fc60003fa5270 */
[----:B------:R-:W-:Y:S02]  /*3ea70*/  @!P2 HADD2.F32 R204, -RZ, R31.H0_H0 ;  /* 0x2000001fffcca230 */ /* 0x000fe40000004100 */
[----:B---3--:R-:W-:Y:S01]  /*3ea80*/  @!P4 FFMA R202, R115, R27, R202 ;  /* 0x0000001b73cac223 */ /* 0x008fe200000000ca */
[----:B------:R-:W-:Y:S01]  /*3ea90*/  @!P6 LDS R121, [R81+0x94] ;  /* 0x000094005179e984 */ /* 0x000fe20000000800 */
[----:B------:R-:W-:Y:S01]  /*3eaa0*/  ISETP.NE.AND P6, PT, R127, RZ, PT ;  /* 0x000000ff7f00720c */ /* 0x000fe20003fc5270 */
[----:B------:R-:W-:Y:S01]  /*3eab0*/  @!P2 FFMA R25, R204, R133, R25 ;  /* 0x00000085cc19a223 */ /* 0x000fe20000000019 */
[----:B------:R-:W-:Y:S01]  /*3eac0*/  ISETP.GE.AND P2, PT, R142, R3, PT ;  /* 0x000000038e00720c */ /* 0x000fe20003f46270 */
[----:B------:R3:W1:Y:S01]  /*3ead0*/  @!P1 LDS.U16 R107, [R137+0x3228] ;  /* 0x00322800896b9984 */ /* 0x0006620000000400 */
[----:B------:R-:W-:Y:S02]  /*3eae0*/  P2R R133, PR, RZ, 0x20 ;  /* 0x00000020ff857803 */ /* 0x000fe40000000000 */
[----:B------:R-:W-:Y:S01]  /*3eaf0*/  P2R R145, PR, RZ, 0x40 ;  /* 0x00000040ff917803 */ /* 0x000fe20000000000 */
[----:B------:R-:W-:Y:S01]  /*3eb00*/  @!P3 LDS.U16 R109, [R139+0x32a8] ;  /* 0x0032a8008b6db984 */ /* 0x000fe20000000400 */
[----:B------:R-:W-:-:S03]  /*3eb10*/  @!P5 MOV R31, 0x400 ;  /* 0x00000400001fd802 */ /* 0x000fc60000000f00 */
[----:B------:R-:W-:Y:S01]  /*3eb20*/  @!P3 LDS R127, [R81+0x14] ;  /* 0x00001400517fb984 */ /* 0x000fe20000000800 */
[----:B---3--:R-:W-:Y:S02]  /*3eb30*/  P2R R137, PR, RZ, 0x8 ;  /* 0x00000008ff897803 */ /* 0x008fe40000000000 */
[----:B------:R-:W-:Y:S01]  /*3eb40*/  ISETP.GE.AND P3, PT, R22, R3, PT ;  /* 0x000000031600720c */ /* 0x000fe20003f66270 */
[----:B------:R-:W3:Y:S01]  /*3eb50*/  @!P1 LDS R216, [R81+0x10] ;  /* 0x0000100051d89984 */ /* 0x000ee20000000800 */
[----:B------:R-:W-:Y:S02]  /*3eb60*/  ISETP.NE.AND P1, PT, R117, RZ, PT ;  /* 0x000000ff7500720c */ /* 0x000fe40003f25270 */
[----:B----4-:R-:W-:Y:S01]  /*3eb70*/  @!P5 LEA R117, R206, R31, 0x18 ;  /* 0x0000001fce75d211 */ /* 0x010fe200078ec0ff */
[----:B------:R-:W4:Y:S01]  /*3eb80*/  @!P0 S2R R218, SR_CgaCtaId ;  /* 0x0000000000da8919 */ /* 0x000f220000008800 */
[----:B------:R-:W-:Y:S02]  /*3eb90*/  @!P2 MOV R31, 0x400 ;  /* 0x00000400001fa802 */ /* 0x000fe40000000f00 */
[----:B------:R-:W-:Y:S01]  /*3eba0*/  ISETP.GE.AND P5, PT, R18, R3, PT ;  /* 0x000000031200720c */ /* 0x000fe20003fa6270 */
[----:B------:R-:W3:Y:S01]  /*3ebb0*/  @!P6 S2R R212, SR_CgaCtaId ;  /* 0x0000000000d4e919 */ /* 0x000ee20000008800 */
[----:B-----5:R-:W-:-:S02]  /*3ebc0*/  @!P2 LEA R31, R208, R31, 0x18 ;  /* 0x0000001fd01fa211 */ /* 0x020fc400078ec0ff */
[----:B------:R-:W-:Y:S01]  /*3ebd0*/  ISETP.GE.AND P2, PT, R16, R3, PT ;  /* 0x000000031000720c */ /* 0x000fe20003f46270 */
[----:B------:R-:W-:Y:S01]  /*3ebe0*/  @!P3 HADD2.F32 R204, -RZ, R33.H0_H0 ;  /* 0x20000021ffccb230 */ /* 0x000fe20000004100 */
[----:B------:R-:W-:Y:S01]  /*3ebf0*/  @!P0 MOV R33, 0x400 ;  /* 0x0000040000218802 */ /* 0x000fe20000000f00 */
[----:B------:R-:W-:Y:S01]  /*3ec00*/  @!P1 LDS R123, [R81+0x18] ;  /* 0x00001800517b9984 */ /* 0x000fe20000000800 */
[----:B------:R-:W-:Y:S02]  /*3ec10*/  @!P1 MOV R111, 0x400 ;  /* 0x00000400006f9802 */ /* 0x000fe40000000f00 */
[----:B------:R-:W-:Y:S01]  /*3ec20*/  @!P3 FFMA R25, R204, R125, R25 ;  /* 0x0000007dcc19b223 */ /* 0x000fe20000000019 */
[----:B------:R-:W-:Y:S02]  /*3ec30*/  ISETP.GE.AND P3, PT, R20, R3, PT ;  /* 0x000000031400720c */ /* 0x000fe40003f66270 */
[----:B------:R-:W-:Y:S02]  /*3ec40*/  @!P5 MOV R125, 0x400 ;  /* 0x00000400007dd802 */ /* 0x000fe40000000f00 */
[----:B--2---:R-:W-:-:S02]  /*3ec50*/  @!P1 LEA R111, R214, R111, 0x18 ;  /* 0x0000006fd66f9211 */ /* 0x004fc400078ec0ff */
[----:B------:R-:W-:Y:S01]  /*3ec60*/  @!P2 HADD2.F32 R204, -RZ, R35.H0_H0 ;  /* 0x20000023ffcca230 */ /* 0x000fe20000004100 */
[----:B0-----:R-:W-:Y:S02]  /*3ec70*/  @!P5 LEA R220, R220, R125, 0x18 ;  /* 0x0000007ddcdcd211 */ /* 0x001fe400078ec0ff */
[----:B------:R-:W-:Y:S01]  /*3ec80*/  ISETP.GE.AND P5, PT, R10, R3, PT ;  /* 0x000000030a00720c */ /* 0x000fe20003fa6270 */
[----:B------:R-:W-:Y:S01]  /*3ec90*/  @!P0 LDS R125, [R81+0x1c] ;  /* 0x00001c00517d8984 */ /* 0x000fe20000000800 */
[----:B-1----:R-:W-:Y:S01]  /*3eca0*/  @!P2 FFMA R25, R204, R129, R25 ;  /* 0x00000081cc19a223 */ /* 0x002fe20000000019 */
[----:B------:R-:W-:Y:S02]  /*3ecb0*/  ISETP.GE.AND P2, PT, R26, R3, PT ;  /* 0x000000031a00720c */ /* 0x000fe40003f46270 */
[----:B------:R-:W-:-:S04]  /*3ecc0*/  @!P3 MOV R129, 0x400 ;  /* 0x000004000081b802 */ /* 0x000fc80000000f00 */
[----:B------:R-:W-:Y:S02]  /*3ecd0*/  @!P3 LEA R222, R222, R129, 0x18 ;  /* 0x00000081dedeb211 */ /* 0x000fe400078ec0ff */
[----:B------:R-:W-:Y:S02]  /*3ece0*/  ISETP.GE.AND P3, PT, R144, R3, PT ;  /* 0x000000039000720c */ /* 0x000fe40003f66270 */
[----:B------:R-:W-:Y:S01]  /*3ecf0*/  @!P5 HADD2.F32 R206, -RZ, R107.H0_H0 ;  /* 0x2000006bffced230 */ /* 0x000fe20000004100 */
[----:B----4-:R-:W-:Y:S02]  /*3ed00*/  @!P0 LEA R218, R218, R33, 0x18 ;  /* 0x00000021dada8211 */ /* 0x010fe400078ec0ff */
[----:B------:R-:W0:Y:S01]  /*3ed10*/  @!P2 S2R R224, SR_CgaCtaId ;  /* 0x0000000000e0a919 */ /* 0x000e220000008800 */
[----:B------:R-:W-:Y:S01]  /*3ed20*/  ISETP.NE.AND P2, PT, R131, RZ, PT ;  /* 0x000000ff8300720c */ /* 0x000fe20003f45270 */
[----:B---3--:R-:W-:Y:S01]  /*3ed30*/  @!P5 FFMA R25, R216, R206, R25 ;  /* 0x000000ced819d223 */ /* 0x008fe20000000019 */
[----:B------:R-:W-:Y:S01]  /*3ed40*/  ISETP.NE.AND P5, PT, R133, RZ, PT ;  /* 0x000000ff8500720c */ /* 0x000fe20003fa5270 */
[----:B------:R-:W1:Y:S04]  /*3ed50*/  @!P0 LDS.U16 R35, [R218+0x33a8] ;  /* 0x0033a800da238984 */ /* 0x000e680000000400 */
[----:B------:R-:W-:Y:S01]  /*3ed60*/  @!P3 HADD2.F32 R204, -RZ, R29.H0_H0 ;  /* 0x2000001dffccb230 */ /* 0x000fe20000004100 */
[----:B------:R-:W-:Y:S01]  /*3ed70*/  ISETP.NE.AND P3, PT, R137, RZ, PT ;  /* 0x000000ff8900720c */ /* 0x000fe20003f65270 */
[----:B------:R-:W2:Y:S01]  /*3ed80*/  @!P1 LDS.U16 R33, [R111+0x3328] ;  /* 0x003328006f219984 */ /* 0x000ea20000000400 */
[----:B------:R-:W-:-:S02]  /*3ed90*/  ISETP.NE.AND P1, PT, R135, RZ, PT ;  /* 0x000000ff8700720c */ /* 0x000fc40003f25270 */
[----:B------:R-:W-:Y:S01]  /*3eda0*/  P2R R135, PR, RZ, 0x10 ;  /* 0x00000010ff877803 */ /* 0x000fe20000000000 */
[----:B------:R-:W-:Y:S01]  /*3edb0*/  @!P2 HADD2.F32 R0, -RZ, R0.H0_H0 ;  /* 0x20000000ff00a230 */ /* 0x000fe20000004100 */
[-C--:B------:R-:W-:Y:S01]  /*3edc0*/  ISETP.GE.AND P4, PT, R144, R3.reuse, PT ;  /* 0x000000039000720c */ /* 0x080fe20003f86270 */
[----:B------:R-:W-:Y:S01]  /*3edd0*/  @!P5 LDS R111, [R81+0xb4] ;  /* 0x0000b400516fd984 */ /* 0x000fe20000000800 */
[----:B------:R-:W-:Y:S02]  /*3ede0*/  @!P6 MOV R29, 0x400 ;  /* 0x00000400001de802 */ /* 0x000fe40000000f00 */
[----:B------:R-:W-:Y:S01]  /*3edf0*/  @!P2 FFMA R21, R210, R0, R21 ;  /* 0x00000000d215a223 */ /* 0x000fe20000000015 */
[----:B------:R-:W-:Y:S01]  /*3ee00*/  ISETP.GE.AND P2, PT, R32, R3, PT ;  /* 0x000000032000720c */ /* 0x000fe20003f46270 */
[----:B------:R3:W-:Y:S01]  /*3ee10*/  @!P5 LDS.U16 R0, [R117+0x46a4] ;  /* 0x0046a4007500d984 */ /* 0x0007e20000000400 */
[----:B------:R-:W-:Y:S01]  /*3ee20*/  @!P3 HADD2.F32 R208, -RZ, R109.H0_H0 ;  /* 0x2000006dffd0b230 */ /* 0x000fe20000004100 */
[----:B------:R-:W-:Y:S01]  /*3ee30*/  @!P6 LEA R29, R212, R29, 0x18 ;  /* 0x0000001dd41de211 */ /* 0x000fe200078ec0ff */
[----:B------:R-:W4:Y:S01]  /*3ee40*/  @!P1 S2R R214, SR_CgaCtaId ;  /* 0x0000000000d69919 */ /* 0x000f220000008800 */
[----:B------:R-:W-:-:S02]  /*3ee50*/  @!P1 MOV R109, 0x400 ;  /* 0x00000400006d9802 */ /* 0x000fc40000000f00 */
[----:B------:R-:W-:Y:S01]  /*3ee60*/  @!P3 FFMA R25, R208, R127, R25 ;  /* 0x0000007fd019b223 */ /* 0x000fe20000000019 */
[----:B------:R-:W-:Y:S01]  /*3ee70*/  ISETP.GE.AND P3, PT, R140, R3, PT ;  /* 0x000000038c00720c */ /* 0x000fe20003f66270 */
[----:B------:R-:W-:Y:S01]  /*3ee80*/  @!P4 FFMA R23, R204, R121, R23 ;  /* 0x00000079cc17c223 */ /* 0x000fe20000000017 */
[----:B---3--:R-:W-:Y:S01]  /*3ee90*/  P2R R117, PR, RZ, 0x20 ;  /* 0x00000020ff757803 */ /* 0x008fe20000000000 */
[----:B------:R-:W-:Y:S01]  /*3eea0*/  @!P6 LDS.U16 R29, [R29+0x4724] ;  /* 0x004724001d1de984 */ /* 0x000fe20000000400 */
[----:B------:R-:W-:Y:S02]  /*3eeb0*/  P2R R127, PR, RZ, 0x8 ;  /* 0x00000008ff7f7803 */ /* 0x000fe40000000000 */
[-C--:B------:R-:W-:Y:S01]  /*3eec0*/  ISETP.GE.AND P5, PT, R142, R3.reuse, PT ;  /* 0x000000038e00720c */ /* 0x080fe20003fa6270 */
[----:B------:R-:W3:Y:S01]  /*3eed0*/  @!P2 S2R R226, SR_CgaCtaId ;  /* 0x0000000000e2a919 */ /* 0x000ee20000008800 */
[-C--:B------:R-:W-:Y:S02]  /*3eee0*/  ISETP.GE.AND P4, PT, R18, R3.reuse, PT ;  /* 0x000000031200720c */ /* 0x080fe40003f86270 */
[----:B------:R-:W-:-:S03]  /*3eef0*/  ISETP.GE.AND P2, PT, R136, R3, PT ;  /* 0x000000038800720c */ /* 0x000fc60003f46270 */
[----:B------:R-:W5:Y:S01]  /*3ef00*/  @!P3 S2R R210, SR_CgaCtaId ;  /* 0x0000000000d2b919 */ /* 0x000f620000008800 */
[----:B------:R-:W-:Y:S01]  /*3ef10*/  ISETP.GE.AND P3, PT, R20, R3, PT ;  /* 0x000000031400720c */ /* 0x000fe20003f66270 */
[----:B-1----:R-:W-:-:S04]  /*3ef20*/  @!P0 HADD2.F32 R206, -RZ, R35.H0_H0 ;  /* 0x20000023ffce8230 */ /* 0x002fc80000004100 */
[----:B------:R-:W-:Y:S04]  /*3ef30*/  @!P5 LDS.U16 R31, [R31+0x4326] ;  /* 0x004326001f1fd984 */ /* 0x000fe80000000400 */
[----:B------:R-:W-:Y:S01]  /*3ef40*/  @!P5 LDS R121, [R81+0x98] ;  /* 0x000098005179d984 */ /* 0x000fe20000000800 */
[----:B------:R-:W-:-:S03]  /*3ef50*/  ISETP.GE.AND P5, PT, R6, R3, PT ;  /* 0x000000030600720c */ /* 0x000fc60003fa6270 */
[----:B------:R-:W-:Y:S04]  /*3ef60*/  @!P3 LDS.U16 R107, [R222+0x34a8] ;  /* 0x0034a800de6bb984 */ /* 0x000fe80000000400 */
[----:B------:R-:W-:Y:S01]  /*3ef70*/  @!P3 LDS R129, [R81+0x24] ;  /* 0x000024005181b984 */ /* 0x000fe20000000800 */
[----:B------:R-:W-:-:S03]  /*3ef80*/  ISETP.GE.AND P3, PT, R26, R3, PT ;  /* 0x000000031a00720c */ /* 0x000fc60003f66270 */
[----:B------:R-:W1:Y:S02]  /*3ef90*/  @!P4 LDS.U16 R27, [R220+0x3428] ;  /* 0x00342800dc1bc984 */ /* 0x000e640000000400 */
[----:B--2---:R-:W-:Y:S01]  /*3efa0*/  @!P5 HADD2.F32 R204, -RZ, R33.H0_H0 ;  /* 0x20000021ffccd230 */ /* 0x004fe20000004100 */
[----:B----4-:R-:W-:Y:S01]  /*3efb0*/  @!P1 LEA R33, R214, R109, 0x18 ;  /* 0x0000006dd6219211 */ /* 0x010fe200078ec0ff */
[----:B------:R-:W2:Y:S01]  /*3efc0*/  @!P4 LDS R218, [R81+0x20] ;  /* 0x0000200051dac984 */ /* 0x000ea20000000800 */
[----:B------:R-:W-:Y:S02]  /*3efd0*/  ISETP.GE.AND P4, PT, R114, R3, PT ;  /* 0x000000037200720c */ /* 0x000fe40003f86270 */
[----:B------:R-:W-:Y:S01]  /*3efe0*/  @!P5 FFMA R25, R204, R123, R25 ;  /* 0x0000007bcc19d223 */ /* 0x000fe20000000019 */
[----:B------:R-:W-:Y:S01]  /*3eff0*/  ISETP.NE.AND P5, PT, R117, RZ, PT ;  /* 0x000000ff7500720c */ /* 0x000fe20003fa5270 */
[----:B------:R-:W4:Y:S01]  /*3f000*/  @!P2 S2R R208, SR_CgaCtaId ;  /* 0x0000000000d0a919 */ /* 0x000f220000008800 */
[----:B------:R-:W-:Y:S01]  /*3f010*/  @!P3 MOV R115, 0x400 ;  /* 0x000004000073b802 */ /* 0x000fe20000000f00 */
[----:B------:R-:W-:Y:S01]  /*3f020*/  @!P0 FFMA R25, R206, R125, R25 ;  /* 0x0000007dce198223 */ /* 0x000fe20000000019 */
[----:B------:R-:W-:Y:S01]  /*3f030*/  P2R R149, PR, RZ, 0x20 ;  /* 0x00000020ff957803 */ /* 0x000fe20000000000 */
[----:B------:R-:W-:Y:S01]  /*3f040*/  @!P3 LDS R131, [R81+0x28] ;  /* 0x000028005183b984 */ /* 0x000fe20000000800 */
[----:B0-----:R-:W-:-:S02]  /*3f050*/  @!P3 LEA R224, R224, R115, 0x18 ;  /* 0x00000073e0e0b211 */ /* 0x001fc400078ec0ff */
[----:B------:R-:W-:Y:S01]  /*3f060*/  ISETP.NE.AND P2, PT, R141, RZ, PT ;  /* 0x000000ff8d00720c */ /* 0x000fe20003f45270 */
[----:B------:R-:W-:Y:S01]  /*3f070*/  @!P6 LDS R115, [R81+0xb8] ;  /* 0x0000b8005173e984 */ /* 0x000fe20000000800 */
[-C--:B------:R-:W-:Y:S02]  /*3f080*/  ISETP.GE.AND P6, PT, R32, R3.reuse, PT ;  /* 0x000000032000720c */ /* 0x080fe40003fc6270 */
[----:B------:R-:W-:Y:S01]  /*3f090*/  P2R R141, PR, RZ, 0x2 ;  /* 0x00000002ff8d7803 */ /* 0x000fe20000000000 */
[----:B------:R-:W-:Y:S01]  /*3f0a0*/  @!P3 LDS.U16 R35, [R224+0x3528] ;  /* 0x00352800e023b984 */ /* 0x000fe20000000400 */
[----:B------:R-:W-:Y:S02]  /*3f0b0*/  ISETP.NE.AND P3, PT, R127, RZ, PT ;  /* 0x000000ff7f00720c */ /* 0x000fe40003f65270 */
[----:B------:R-:W-:Y:S01]  /*3f0c0*/  ISETP.GE.AND P0, PT, R108, R3, PT ;  /* 0x000000036c00720c */ /* 0x000fe20003f06270 */
[----:B------:R-:W0:Y:S01]  /*3f0d0*/  @!P4 S2R R228, SR_CgaCtaId ;  /* 0x0000000000e4c919 */ /* 0x000e220000008800 */
[----:B------:R-:W-:-:S02]  /*3f0e0*/  P2R R137, PR, RZ, 0x8 ;  /* 0x00000008ff897803 */ /* 0x000fc40000000000 */
[----:B------:R-:W-:Y:S01]  /*3f0f0*/  P2R R139, PR, RZ, 0x1 ;  /* 0x00000001ff8b7803 */ /* 0x000fe20000000000 */
[----:B------:R-:W2:Y:S01]  /*3f100*/  @!P1 LDS.U16 R33, [R33+0x43a6] ;  /* 0x0043a60021219984 */ /* 0x000ea20000000400 */
[----:B------:R-:W-:Y:S02]  /*3f110*/  @!P2 MOV R127, 0x400 ;  /* 0x00000400007fa802 */ /* 0x000fe40000000f00 */
[----:B------:R-:W-:Y:S01]  /*3f120*/  @!P6 MOV R117, 0x400 ;  /* 0x000004000075e802 */ /* 0x000fe20000000f00 */
[----:B------:R-:W2:Y:S01]  /*3f130*/  @!P1 LDS R123, [R81+0x9c] ;  /* 0x00009c00517b9984 */ /* 0x000ea20000000800 */
[----:B------:R-:W-:Y:S02]  /*3f140*/  ISETP.GE.AND P1, PT, R136, R3, PT ;  /* 0x000000038800720c */ /* 0x000fe40003f26270 */
[----:B---3--:R-:W-:Y:S01]  /*3f150*/  @!P6 LEA R226, R226, R117, 0x18 ;  /* 0x00000075e2e2e211 */ /* 0x008fe200078ec0ff */
[----:B------:R-:W3:Y:S01]  /*3f160*/  @!P0 S2R R212, SR_CgaCtaId ;  /* 0x0000000000d48919 */ /* 0x000ee20000008800 */
[----:B------:R-:W-:-:S02]  /*3f170*/  @!P3 MOV R117, 0x400 ;  /* 0x000004000075b802 */ /* 0x000fc40000000f00 */
[----:B------:R-:W-:Y:S01]  /*3f180*/  ISETP.GE.AND P0, PT, R142, R3, PT ;  /* 0x000000038e00720c */ /* 0x000fe20003f06270 */
[----:B------:R-:W-:Y:S01]  /*3f190*/  @!P6 LDS R133, [R81+0x2c] ;  /* 0x00002c005185e984 */ /* 0x000fe20000000800 */
[----:B-----5:R-:W-:Y:S02]  /*3f1a0*/  @!P3 LEA R125, R210, R117, 0x18 ;  /* 0x00000075d27db211 */ /* 0x020fe400078ec0ff */
[----:B------:R-:W-:Y:S01]  /*3f1b0*/  ISETP.GE.AND P3, PT, R18, R3, PT ;  /* 0x000000031200720c */ /* 0x000fe20003f66270 */
[----:B------:R-:W5:Y:S01]  /*3f1c0*/  @!P2 S2R R216, SR_CgaCtaId ;  /* 0x0000000000d8a919 */ /* 0x000f620000008800 */
[----:B------:R-:W-:Y:S02]  /*3f1d0*/  @!P4 MOV R117, 0x400 ;  /* 0x000004000075c802 */ /* 0x000fe40000000f00 */
[----:B------:R-:W-:Y:S02]  /*3f1e0*/  @!P1 MOV R109, 0x400 ;  /* 0x00000400006d9802 */ /* 0x000fe40000000f00 */
[----:B------:R-:W-:-:S02]  /*3f1f0*/  P2R R147, PR, RZ, 0x4 ;  /* 0x00000004ff937803 */ /* 0x000fc40000000000 */
[----:B----4-:R-:W-:Y:S02]  /*3f200*/  @!P1 LEA R208, R208, R109, 0x18 ;  /* 0x0000006dd0d09211 */ /* 0x010fe400078ec0ff */
[----:B------:R-:W-:Y:S01]  /*3f210*/  @!P6 LDS.U16 R109, [R226+0x35a8] ;  /* 0x0035a800e26de984 */ /* 0x000fe20000000400 */
[----:B------:R-:W-:Y:S02]  /*3f220*/  ISETP.GE.AND P1, PT, R20, R3, PT ;  /* 0x000000031400720c */ /* 0x000fe40003f26270 */
[----:B-1----:R-:W-:Y:S01]  /*3f230*/  @!P3 HADD2.F32 R204, -RZ, R27.H0_H0 ;  /* 0x2000001bffccb230 */ /* 0x002fe20000004100 */
[----:B0-----:R-:W-:Y:S01]  /*3f240*/  @!P4 LEA R228, R228, R117, 0x18 ;  /* 0x00000075e4e4c211 */ /* 0x001fe200078ec0ff */
[----:B------:R-:W-:Y:S01]  /*3f250*/  @!P5 HADD2.F32 R27, -RZ, R0.H0_H0 ;  /* 0x20000000ff1bd230 */ /* 0x000fe20000004100 */
[----:B------:R-:W-:Y:S01]  /*3f260*/  ISETP.GE.AND P6, PT, R110, R3, PT ;  /* 0x000000036e00720c */ /* 0x000fe20003fc6270 */
[----:B------:R-:W-:Y:S02]  /*3f270*/  @!P0 HADD2.F32 R0, -RZ, R31.H0_H0 ;  /* 0x2000001fff008230 */ /* 0x000fe40000004100 */
[----:B--2---:R-:W-:Y:S01]  /*3f280*/  @!P3 FFMA R25, R218, R204, R25 ;  /* 0x000000ccda19b223 */ /* 0x004fe20000000019 */
[----:B------:R-:W-:Y:S01]  /*3f290*/  ISETP.NE.AND P3, PT, R137, RZ, PT ;  /* 0x000000ff8900720c */ /* 0x000fe20003f65270 */
[----:B------:R-:W-:Y:S01]  /*3f2a0*/  @!P5 FFMA R202, R27, R111, R202 ;  /* 0x0000006f1bcad223 */ /* 0x000fe200000000ca */
[----:B------:R-:W-:Y:S01]  /*3f2b0*/  ISETP.GE.AND P5, PT, R134, R3, PT ;  /* 0x000000038600720c */ /* 0x000fe20003fa6270 */
[----:B------:R-:W-:Y:S01]  /*3f2c0*/  @!P0 FFMA R23, R0, R121, R23 ;  /* 0x0000007900178223 */ /* 0x000fe20000000017 */
[----:B------:R-:W-:Y:S01]  /*3f2d0*/  ISETP.NE.AND P0, PT, R139, RZ, PT ;  /* 0x000000ff8b00720c */ /* 0x000fe20003f05270 */
[----:B------:R-:W-:Y:S01]  /*3f2e0*/  @!P1 HADD2.F32 R206, -RZ, R107.H0_H0 ;  /* 0x2000006bffce9230 */ /* 0x000fe20000004100 */
[----:B------:R-:W-:Y:S01]  /*3f2f0*/  @!P4 LDS R218, [R81+0x30] ;  /* 0x0000300051dac984 */ /* 0x000fe20000000800 */
[----:B------:R-:W-:-:S02]  /*3f300*/  P2R R137, PR, RZ, 0x10 ;  /* 0x00000010ff897803 */ /* 0x000fc40000000000 */
[----:B------:R-:W0:Y:S01]  /*3f310*/  @!P6 S2R R220, SR_CgaCtaId ;  /* 0x0000000000dce919 */ /* 0x000e220000008800 */
[----:B------:R-:W-:Y:S01]  /*3f320*/  ISETP.GE.AND P6, PT, R132, R3, PT ;  /* 0x000000038400720c */ /* 0x000fe20003fc6270 */
[----:B------:R-:W-:Y:S01]  /*3f330*/  @!P1 FFMA R25, R206, R129, R25 ;  /* 0x00000081ce199223 */ /* 0x000fe20000000019 */
[----:B------:R-:W-:Y:S01]  /*3f340*/  ISETP.NE.AND P1, PT, R141, RZ, PT ;  /* 0x000000ff8d00720c */ /* 0x000fe20003f25270 */
[----:B------:R-:W-:Y:S01]  /*3f350*/  @!P4 LDS.U16 R107, [R228+0x3628] ;  /* 0x00362800e46bc984 */ /* 0x000fe20000000400 */
[----:B------:R-:W-:-:S03]  /*3f360*/  ISETP.GE.AND P4, PT, R26, R3, PT ;  /* 0x000000031a00720c */ /* 0x000fc60003f86270 */
[----:B------:R-:W-:Y:S01]  /*3f370*/  @!P0 MOV R27, 0x400 ;  /* 0x00000400001b8802 */ /* 0x000fe20000000f00 */
[----:B------:R-:W1:Y:S01]  /*3f380*/  @!P5 S2R R117, SR_CgaCtaId ;  /* 0x000000000075d919 */ /* 0x000e620000008800 */
[----:B------:R-:W-:Y:S02]  /*3f390*/  ISETP.GE.AND P5, PT, R112, R3, PT ;  /* 0x000000037000720c */ /* 0x000fe40003fa6270 */
[----:B-----5:R-:W-:Y:S01]  /*3f3a0*/  @!P2 LEA R216, R216, R127, 0x18 ;  /* 0x0000007fd8d8a211 */ /* 0x020fe200078ec0ff */
[----:B------:R-:W2:Y:S01]  /*3f3b0*/  @!P3 LDS.U16 R31, [R125+0x4426] ;  /* 0x004426007d1fb984 */ /* 0x000ea20000000400 */
[----:B------:R-:W4:Y:S01]  /*3f3c0*/  @!P6 S2R R206, SR_CgaCtaId ;  /* 0x0000000000cee919 */ /* 0x000f220000008800 */
[----:B------:R-:W-:Y:S01]  /*3f3d0*/  ISETP.GE.AND P6, PT, R130, R3, PT ;  /* 0x000000038200720c */ /* 0x000fe20003fc6270 */
[----:B------:R-:W-:Y:S01]  /*3f3e0*/  @!P1 HADD2.F32 R0, -RZ, R33.H0_H0 ;  /* 0x20000021ff009230 */ /* 0x000fe20000004100 */
[----:B---3--:R-:W-:Y:S01]  /*3f3f0*/  @!P0 LEA R33, R212, R27, 0x18 ;  /* 0x0000001bd4218211 */ /* 0x008fe200078ec0ff */
[----:B------:R-:W-:Y:S01]  /*3f400*/  @!P4 HADD2.F32 R204, -RZ, R35.H0_H0 ;  /* 0x20000023ffccc230 */ /* 0x000fe20000004100 */
[----:B------:R-:W3:Y:S01]  /*3f410*/  @!P3 LDS R210, [R81+0xa0] ;  /* 0x0000a00051d2b984 */ /* 0x000ee20000000800 */
[----:B------:R-:W-:Y:S01]  /*3f420*/  ISETP.NE.AND P3, PT, R143, RZ, PT ;  /* 0x000000ff8f00720c */ /* 0x000fe20003f65270 */
[----:B------:R-:W-:-:S02]  /*3f430*/  @!P1 FFMA R23, R0, R123, R23 ;  /* 0x0000007b00179223 */ /* 0x000fc40000000017 */
[----:B------:R-:W5:Y:S01]  /*3f440*/  @!P5 S2R R222, SR_CgaCtaId ;  /* 0x0000000000ded919 */ /* 0x000f620000008800 */
[----:B------:R-:W-:Y:S01]  /*3f450*/  ISETP.GE.AND P5, PT, R34, R3, PT ;  /* 0x000000032200720c */ /* 0x000fe20003fa6270 */
[----:B------:R-:W-:Y:S01]  /*3f460*/  @!P4 FFMA R25, R204, R131, R25 ;  /* 0x00000083cc19c223 */ /* 0x000fe20000000019 */
[----:B------:R-:W-:Y:S01]  /*3f470*/  ISETP.GE.AND P4, PT, R110, R3, PT ;  /* 0x000000036e00720c */ /* 0x000fe20003f86270 */
[----:B------:R-:W-:Y:S01]  /*3f480*/  @!P2 LDS R127, [R81+0xa4] ;  /* 0x0000a400517fa984 */ /* 0x000fe20000000800 */
[----:B------:R-:W-:Y:S01]  /*3f490*/  P2R R141, PR, RZ, 0x8 ;  /* 0x00000008ff8d7803 */ /* 0x000fe20000000000 */
[----:B------:R-:W5:Y:S01]  /*3f4a0*/  @!P6 S2R R121, SR_CgaCtaId ;  /* 0x000000000079e919 */ /* 0x000f620000008800 */
[----:B------:R-:W-:Y:S02]  /*3f4b0*/  ISETP.NE.AND P6, PT, R145, RZ, PT ;  /* 0x000000ff9100720c */ /* 0x000fe40003fc5270 */
[----:B------:R-:W-:Y:S01]  /*3f4c0*/  P2R R145, PR, RZ, 0x1 ;  /* 0x00000001ff917803 */ /* 0x000fe20000000000 */
[----:B------:R-:W-:Y:S01]  /*3f4d0*/  @!P0 LDS.U16 R33, [R33+0x36a8] ;  /* 0x0036a80021218984 */ /* 0x000fe20000000400 */
[----:B------:R-:W-:-:S03]  /*3f4e0*/  P2R R139, PR, RZ, 0x40 ;  /* 0x00000040ff8b7803 */ /* 0x000fc60000000000 */
[----:B------:R-:W5:Y:S01]  /*3f4f0*/  @!P5 S2R R224, SR_CgaCtaId ;  /* 0x0000000000e0d919 */ /* 0x000f620000008800 */
[-C--:B------:R-:W-:Y:S02]  /*3f500*/  ISETP.GE.AND P5, PT, R136, R3.reuse, PT ;  /* 0x000000038800720c */ /* 0x080fe40003fa6270 */
[----:B------:R-:W-:Y:S01]  /*3f510*/  @!P4 MOV R35, 0x400 ;  /* 0x000004000023c802 */ /* 0x000fe20000000f00 */
[----:B------:R-:W5:Y:S01]  /*3f520*/  @!P3 S2R R214, SR_CgaCtaId ;  /* 0x0000000000d6b919 */ /* 0x000f620000008800 */
[----:B------:R-:W-:Y:S01]  /*3f530*/  ISETP.GE.AND P3, PT, R140, R3, PT ;  /* 0x000000038c00720c */ /* 0x000fe20003f66270 */
[----:B------:R-:W-:Y:S01]  /*3f540*/  @!P6 HADD2.F32 R29, -RZ, R29.H0_H0 ;  /* 0x2000001dff1de230 */ /* 0x000fe20000004100 */
[----:B0-----:R-:W-:Y:S01]  /*3f550*/  @!P4 LEA R35, R220, R35, 0x18 ;  /* 0x00000023dc23c211 */ /* 0x001fe200078ec0ff */
[----:B------:R-:W-:Y:S01]  /*3f560*/  @!P0 LDS R129, [R81+0x34] ;  /* 0x0000340051818984 */ /* 0x000fe20000000800 */
[----:B------:R-:W-:Y:S02]  /*3f570*/  ISETP.GE.AND P0, PT, R130, R3, PT ;  /* 0x000000038200720c */ /* 0x000fe40003f06270 */
[----:B------:R-:W-:Y:S01]  /*3f580*/  @!P6 FFMA R202, R29, R115, R202 ;  /* 0x000000731dcae223 */ /* 0x000fe200000000ca */
[-C--:B------:R-:W-:Y:S01]  /*3f590*/  ISETP.GE.AND P6, PT, R134, R3.reuse, PT ;  /* 0x000000038600720c */ /* 0x080fe20003fc6270 */
[----:B------:R0:W-:Y:S01]  /*3f5a0*/  @!P2 LDS.U16 R29, [R216+0x44a6] ;  /* 0x0044a600d81da984 */ /* 0x0001e20000000400 */
[----:B------:R-:W-:-:S02]  /*3f5b0*/  ISETP.GE.AND P2, PT, R32, R3, PT ;  /* 0x000000032000720c */ /* 0x000fc40003f46270 */
[----:B------:R-:W-:Y:S01]  /*3f5c0*/  P2R R115, PR, RZ, 0x2 ;  /* 0x00000002ff737803 */ /* 0x000fe20000000000 */
[----:B------:R-:W-:Y:S01]  /*3f5d0*/  @!P5 LDS R111, [R81+0xbc] ;  /* 0x0000bc00516fd984 */ /* 0x000fe20000000800 */
[-C--:B------:R-:W-:Y:S01]  /*3f5e0*/  ISETP.GE.AND P1, PT, R132, R3.reuse, PT ;  /* 0x000000038400720c */ /* 0x080fe20003f26270 */
[----:B--2---:R-:W-:Y:S02]  /*3f5f0*/  @!P3 HADD2.F32 R204, -RZ, R31.H0_H0 ;  /* 0x2000001fffccb230 */ /* 0x004fe40000004100 */
[----:B------:R-:W2:Y:S01]  /*3f600*/  @!P5 LDS.U16 R27, [R208+0x47a4] ;  /* 0x0047a400d01bd984 */ /* 0x000ea20000000400 */
[----:B------:R-:W-:Y:S02]  /*3f610*/  ISETP.GE.AND P5, PT, R138, R3, PT ;  /* 0x000000038a00720c */ /* 0x000fe40003fa6270 */
[----:B---3--:R-:W-:Y:S01]  /*3f620*/  @!P3 FFMA R23, R210, R204, R23 ;  /* 0x000000ccd217b223 */ /* 0x008fe20000000017 */
[----:B------:R-:W3:Y:S01]  /*3f630*/  @!P4 LDS.U16 R35, [R35+0x3728] ;  /* 0x003728002323c984 */ /* 0x000ee20000000400 */
[----:B------:R-:W-:Y:S01]  /*3f640*/  ISETP.NE.AND P3, PT, R141, RZ, PT ;  /* 0x000000ff8d00720c */ /* 0x000fe20003f65270 */
[----:B------:R-:W-:Y:S01]  /*3f650*/  @!P2 HADD2.F32 R0, -RZ, R109.H0_H0 ;  /* 0x2000006dff00a230 */ /* 0x000fe20000004100 */
[----:B------:R-:W-:-:S03]  /*3f660*/  P2R R141, PR, RZ, 0x40 ;  /* 0x00000040ff8d7803 */ /* 0x000fc60000000000 */
[----:B------:R-:W-:Y:S01]  /*3f670*/  @!P1 MOV R109, 0x400 ;  /* 0x00000400006d9802 */ /* 0x000fe20000000f00 */
[----:B------:R-:W-:Y:S01]  /*3f680*/  @!P2 FFMA R25, R0, R133, R25 ;  /* 0x000000850019a223 */ /* 0x000fe20000000019 */
[----:B------:R-:W-:Y:S02]  /*3f690*/  @!P6 MOV R0, 0x400 ;  /* 0x000004000000e802 */ /* 0x000fe40000000f00 */
[----:B------:R-:W2:Y:S01]  /*3f6a0*/  @!P5 S2R R212, SR_CgaCtaId ;  /* 0x0000000000d4d919 */ /* 0x000ea20000008800 */
[----:B------:R-:W-:Y:S02]  /*3f6b0*/  ISETP.GE.AND P5, PT, R106, R3, PT ;  /* 0x000000036a00720c */ /* 0x000fe40003fa6270 */
[----:B-1----:R-:W-:Y:S02]  /*3f6c0*/  @!P6 LEA R123, R117, R0, 0x18 ;  /* 0x00000000757be211 */ /* 0x002fe400078ec0ff */
[----:B------:R-:W-:Y:S02]  /*3f6d0*/  P2R R143, PR, RZ, 0x20 ;  /* 0x00000020ff8f7803 */ /* 0x000fe40000000000 */
[----:B------:R-:W-:-:S02]  /*3f6e0*/  @!P0 MOV R0, 0x400 ;  /* 0x0000040000008802 */ /* 0x000fc40000000f00 */
[----:B----4-:R-:W-:Y:S02]  /*3f6f0*/  @!P1 LEA R125, R206, R109, 0x18 ;  /* 0x0000006dce7d9211 */ /* 0x010fe400078ec0ff */
[----:B-----5:R-:W-:Y:S02]  /*3f700*/  @!P0 LEA R0, R121, R0, 0x18 ;  /* 0x0000000079008211 */ /* 0x020fe400078ec0ff */
[-C--:B------:R-:W-:Y:S01]  /*3f710*/  ISETP.GE.AND P0, PT, R28, R3.reuse, PT ;  /* 0x000000031c00720c */ /* 0x080fe20003f06270 */
[----:B------:R-:W1:Y:S01]  /*3f720*/  @!P5 S2R R220, SR_CgaCtaId ;  /* 0x0000000000dcd919 */ /* 0x000e620000008800 */
[-C--:B------:R-:W-:Y:S02]  /*3f730*/  ISETP.GE.AND P5, PT, R112, R3.reuse, PT ;  /* 0x000000037000720c */ /* 0x080fe40003fa6270 */
[----:B------:R-:W-:Y:S01]  /*3f740*/  ISETP.GE.AND P2, PT, R34, R3, PT ;  /* 0x000000032200720c */ /* 0x000fe20003f46270 */
[----:B------:R-:W-:Y:S01]  /*3f750*/  @!P6 LDS R121, [R81+0xc0] ;  /* 0x0000c0005179e984 */ /* 0x000fe20000000800 */
[----:B------:R-:W-:-:S04]  /*3f760*/  @!P3 MOV R117, 0x400 ;  /* 0x000004000075b802 */ /* 0x000fc80000000f00 */
[----:B------:R-:W-:-:S03]  /*3f770*/  @!P3 LEA R214, R214, R117, 0x18 ;  /* 0x00000075d6d6b211 */ /* 0x000fc600078ec0ff */
[----:B0-----:R-:W0:Y:S01]  /*3f780*/  @!P0 S2R R216, SR_CgaCtaId ;  /* 0x0000000000d88919 */ /* 0x001e220000008800 */
[----:B------:R-:W-:Y:S02]  /*3f790*/  ISETP.GE.AND P0, PT, R138, R3, PT ;  /* 0x000000038a00720c */ /* 0x000fe40003f06270 */
[----:B------:R-:W-:Y:S01]  /*3f7a0*/  @!P5 MOV R131, 0x400 ;  /* 0x000004000083d802 */ /* 0x000fe20000000f00 */
[----:B------:R-:W-:Y:S01]  /*3f7b0*/  @!P5 LDS R133, [R81+0x3c] ;  /* 0x00003c005185d984 */ /* 0x000fe20000000800 */
[----:B------:R-:W-:Y:S02]  /*3f7c0*/  @!P2 MOV R109, 0x400 ;  /* 0x00000400006da802 */ /* 0x000fe40000000f00 */
[----:B------:R-:W-:Y:S01]  /*3f7d0*/  @!P5 LEA R222, R222, R131, 0x18 ;  /* 0x00000083deded211 */ /* 0x000fe200078ec0ff */
[----:B------:R-:W-:Y:S01]  /*3f7e0*/  @!P2 LDS R210, [R81+0x40] ;  /* 0x0000400051d2a984 */ /* 0x000fe20000000800 */
[----:B------:R-:W-:-:S03]  /*3f7f0*/  @!P2 LEA R109, R224, R109, 0x18 ;  /* 0x0000006de06da211 */ /* 0x000fc600078ec0ff */
[----:B------:R-:W4:Y:S01]  /*3f800*/  @!P4 LDS R131, [R81+0x38] ;  /* 0x000038005183c984 */ /* 0x000f220000000800 */
[----:B------:R-:W-:Y:S02]  /*3f810*/  ISETP.NE.AND P4, PT, R137, RZ, PT ;  /* 0x000000ff8900720c */ /* 0x000fe40003f85270 */
[----:B------:R-:W-:Y:S01]  /*3f820*/  P2R R137, PR, RZ, 0x8 ;  /* 0x00000008ff897803 */ /* 0x000fe20000000000 */
[----:B------:R-:W-:Y:S01]  /*3f830*/  @!P2 LDS.U16 R109, [R109+0x3828] ;  /* 0x003828006d6da984 */ /* 0x000fe20000000400 */
[----:B------:R-:W-:Y:S02]  /*3f840*/  ISETP.GE.AND P3, PT, R136, R3, PT ;  /* 0x000000038800720c */ /* 0x000fe40003f66270 */
[----:B------:R-:W-:Y:S02]  /*3f850*/  @!P0 MOV R31, 0x400 ;  /* 0x00000400001f8802 */ /* 0x000fe40000000f00 */
[----:B------:R-:W-:Y:S02]  /*3f860*/  ISETP.NE.AND P2, PT, R147, RZ, PT ;  /* 0x000000ff9300720c */ /* 0x000fe40003f45270 */
[----:B--2---:R-:W-:-:S02]  /*3f870*/  @!P0 LEA R31, R212, R31, 0x18 ;  /* 0x0000001fd41f8211 */ /* 0x004fc400078ec0ff */
[----:B------:R-:W-:Y:S01]  /*3f880*/  ISETP.NE.AND P0, PT, R145, RZ, PT ;  /* 0x000000ff9100720c */ /* 0x000fe20003f05270 */
[----:B------:R-:W-:Y:S02]  /*3f890*/  @!P4 HADD2.F32 R206, -RZ, R107.H0_H0 ;  /* 0x2000006bffcec230 */ /* 0x000fe40000004100 */
[----:B------:R-:W2:Y:S01]  /*3f8a0*/  @!P5 LDS.U16 R107, [R222+0x37a8] ;  /* 0x0037a800de6bd984 */ /* 0x000ea20000000400 */
[----:B------:R-:W-:Y:S01]  /*3f8b0*/  ISETP.GE.AND P5, PT, R116, R3, PT ;  /* 0x000000037400720c */ /* 0x000fe20003fa6270 */
[----:B------:R-:W-:Y:S02]  /*3f8c0*/  @!P3 HADD2.F32 R27, -RZ, R27.H0_H0 ;  /* 0x2000001bff1bb230 */ /* 0x000fe40000004100 */
[----:B------:R-:W-:Y:S01]  /*3f8d0*/  @!P4 FFMA R25, R218, R206, R25 ;  /* 0x000000ceda19c223 */ /* 0x000fe20000000019 */
[----:B------:R-:W-:Y:S01]  /*3f8e0*/  ISETP.NE.AND P4, PT, R135, RZ, PT ;  /* 0x000000ff8700720c */ /* 0x000fe20003f85270 */
[----:B------:R-:W-:Y:S02]  /*3f8f0*/  @!P2 HADD2.F32 R204, -RZ, R29.H0_H0 ;  /* 0x2000001dffcca230 */ /* 0x000fe40000004100 */
[----:B------:R-:W-:Y:S01]  /*3f900*/  @!P3 FFMA R202, R27, R111, R202 ;  /* 0x0000006f1bcab223 */ /* 0x000fe200000000ca */
[----:B------:R-:W-:Y:S01]  /*3f910*/  ISETP.GE.AND P3, PT, R110, R3, PT ;  /* 0x000000036e00720c */ /* 0x000fe20003f66270 */
[----:B------:R5:W-:Y:S01]  /*3f920*/  @!P6 LDS.U16 R27, [R123+0x4824] ;  /* 0x004824007b1be984 */ /* 0x000be20000000400 */
[----:B------:R-:W-:-:S02]  /*3f930*/  @!P0 HADD2.F32 R206, -RZ, R33.H0_H0 ;  /* 0x20000021ffce8230 */ /* 0x000fc40000004100 */
[----:B------:R-:W-:Y:S01]  /*3f940*/  @!P2 FFMA R23, R204, R127, R23 ;  /* 0x0000007fcc17a223 */ /* 0x000fe20000000017 */
[----:B------:R-:W-:Y:S01]  /*3f950*/  ISETP.GE.AND P6, PT, R106, R3, PT ;  /* 0x000000036a00720c */ /* 0x000fe20003fc6270 */
[----:B------:R-:W0:Y:S01]  /*3f960*/  @!P5 S2R R218, SR_CgaCtaId ;  /* 0x0000000000dad919 */ /* 0x000e220000008800 */
[----:B------:R-:W-:Y:S01]  /*3f970*/  ISETP.NE.AND P5, PT, R143, RZ, PT ;  /* 0x000000ff8f00720c */ /* 0x000fe20003fa5270 */
[----:B------:R-:W-:Y:S01]  /*3f980*/  @!P0 FFMA R25, R206, R129, R25 ;  /* 0x00000081ce198223 */ /* 0x000fe20000000019 */
[----:B------:R-:W-:Y:S01]  /*3f990*/  ISETP.GE.AND P0, PT, R24, R3, PT ;  /* 0x000000031800720c */ /* 0x000fe20003f06270 */
[----:B------:R-:W0:Y:S03]  /*3f9a0*/  @!P4 S2R R208, SR_CgaCtaId ;  /* 0x0000000000d0c919 */ /* 0x000e260000008800 */
[----:B---3--:R-:W-:-:S05]  /*3f9b0*/  @!P3 HADD2.F32 R204, -RZ, R35.H0_H0 ;  /* 0x20000023ffccb230 */ /* 0x008fca0000004100 */
[----:B------:R-:W-:Y:S01]  /*3f9c0*/  @!P6 LDS R135, [R81+0x44] ;  /* 0x000044005187e984 */ /* 0x000fe20000000800 */
[----:B----4-:R-:W-:Y:S01]  /*3f9d0*/  @!P3 FFMA R25, R204, R131, R25 ;  /* 0x00000083cc19b223 */ /* 0x010fe20000000019 */
[----:B------:R-:W-:Y:S02]  /*3f9e0*/  ISETP.GE.AND P3, PT, R112, R3, PT ;  /* 0x000000037000720c */ /* 0x000fe40003f66270 */
[----:B------:R-:W-:Y:S01]  /*3f9f0*/  @!P5 MOV R117, 0x400 ;  /* 0x000004000075d802 */ /* 0x000fe20000000f00 */
[----:B------:R-:W3:Y:S01]  /*3fa00*/  @!P0 S2R R212, SR_CgaCtaId ;  /* 0x0000000000d48919 */ /* 0x000ee20000008800 */
[----:B------:R-:W-:Y:S02]  /*3fa10*/  ISETP.NE.AND P0, PT, R119, RZ, PT ;  /* 0x000000ff7700720c */ /* 0x000fe40003f05270 */
[----:B-1----:R-:W-:Y:S01]  /*3fa20*/  @!P5 LEA R220, R220, R117, 0x18 ;  /* 0x00000075dcdcd211 */ /* 0x002fe200078ec0ff */
[----:B------:R-:W-:Y:S01]  /*3fa30*/  @!P1 LDS R119, [R81+0xc4] ;  /* 0x0000c40051779984 */ /* 0x000fe20000000800 */
[----:B------:R-:W-:-:S02]  /*3fa40*/  ISETP.NE.AND P5, PT, R149, RZ, PT ;  /* 0x000000ff9500720c */ /* 0x000fc40003fa5270 */
[----:B------:R-:W-:Y:S01]  /*3fa50*/  P2R R117, PR, RZ, 0x4 ;  /* 0x00000004ff757803 */ /* 0x000fe20000000000 */
[----:B------:R-:W-:Y:S01]  /*3fa60*/  @!P6 LDS.U16 R111, [R220+0x38a8] ;  /* 0x0038a800dc6fe984 */ /* 0x000fe20000000400 */
[-C--:B------:R-:W-:Y:S01]  /*3fa70*/  ISETP.GE.AND P2, PT, R138, R3.reuse, PT ;  /* 0x000000038a00720c */ /* 0x080fe20003f46270 */
[----:B--2---:R-:W-:Y:S01]  /*3fa80*/  @!P3 HADD2.F32 R204, -RZ, R107.H0_H0 ;  /* 0x2000006bffccb230 */ /* 0x004fe20000004100 */
[----:B------:R-:W-:Y:S02]  /*3fa90*/  P2R R129, PR, RZ, 0x20 ;  /* 0x00000020ff817803 */ /* 0x000fe40000000000 */
[----:B-----5:R-:W-:Y:S02]  /*3faa0*/  P2R R123, PR, RZ, 0x4 ;  /* 0x00000004ff7b7803 */ /* 0x020fe40000000000 */
[----:B------:R-:W-:Y:S01]  /*3fab0*/  ISETP.GE.AND P6, PT, R116, R3, PT ;  /* 0x000000037400720c */ /* 0x000fe20003fc6270 */
[----:B------:R-:W-:Y:S01]  /*3fac0*/  @!P3 FFMA R25, R204, R133, R25 ;  /* 0x00000085cc19b223 */ /* 0x000fe20000000019 */
[----:B------:R-:W-:Y:S01]  /*3fad0*/  ISETP.NE.AND P3, PT, R137, RZ, PT ;  /* 0x000000ff8900720c */ /* 0x000fe20003f65270 */
[----:B------:R-:W1:Y:S01]  /*3fae0*/  @!P5 S2R R206, SR_CgaCtaId ;  /* 0x0000000000ced919 */ /* 0x000e620000008800 */
[----:B------:R-:W-:-:S02]  /*3faf0*/  ISETP.GE.AND P5, PT, R30, R3, PT ;  /* 0x000000031e00720c */ /* 0x000fc40003fa6270 */
[----:B------:R-:W-:Y:S01]  /*3fb00*/  P2R R143, PR, RZ, 0x8 ;  /* 0x00000008ff8f7803 */ /* 0x000fe20000000000 */
[----:B------:R-:W-:Y:S04]  /*3fb10*/  @!P2 LDS R127, [R81+0xa8] ;  /* 0x0000a800517fa984 */ /* 0x000fe80000000800 */
[----:B------:R-:W2:Y:S01]  /*3fb20*/  @!P2 LDS.U16 R31, [R31+0x4526] ;  /* 0x004526001f1fa984 */ /* 0x000ea20000000400 */
[----:B------:R-:W-:Y:S02]  /*3fb30*/  ISETP.GE.AND P2, PT, R28, R3, PT ;  /* 0x000000031c00720c */ /* 0x000fe40003f46270 */
[----:B------:R-:W-:Y:S01]  /*3fb40*/  @!P6 MOV R33, 0x400 ;  /* 0x000004000021e802 */ /* 0x000fe20000000f00 */
[----:B------:R-:W-:Y:S03]  /*3fb50*/  @!P6 LDS R133, [R81+0x4c] ;  /* 0x00004c005185e984 */ /* 0x000fe60000000800 */
[----:B0-----:R-:W-:Y:S01]  /*3fb60*/  @!P6 LEA R107, R218, R33, 0x18 ;  /* 0x00000021da6be211 */ /* 0x001fe200078ec0ff */
[----:B------:R-:W0:Y:S01]  /*3fb70*/  @!P5 S2R R222, SR_CgaCtaId ;  /* 0x0000000000ded919 */ /* 0x000e220000008800 */
[----:B------:R-:W-:Y:S01]  /*3fb80*/  ISETP.GE.AND P5, PT, R34, R3, PT ;  /* 0x000000032200720c */ /* 0x000fe20003fa6270 */
[----:B------:R-:W-:Y:S04]  /*3fb90*/  @!P3 LDS.U16 R33, [R214+0x45a6] ;  /* 0x0045a600d621b984 */ /* 0x000fe80000000400 */
[----:B------:R-:W-:Y:S01]  /*3fba0*/  @!P2 MOV R29, 0x400 ;  /* 0x00000400001da802 */ /* 0x000fe20000000f00 */
[----:B------:R-:W-:Y:S03]  /*3fbb0*/  @!P2 LDS R131, [R81+0x48] ;  /* 0x000048005183a984 */ /* 0x000fe60000000800 */
[----:B------:R-:W-:-:S02]  /*3fbc0*/  @!P2 LEA R35, R216, R29, 0x18 ;  /* 0x0000001dd823a211 */ /* 0x000fc400078ec0ff */
[----:B------:R-:W4:Y:S01]  /*3fbd0*/  @!P0 S2R R216, SR_CgaCtaId ;  /* 0x0000000000d88919 */ /* 0x000f220000008800 */
[----:B------:R-:W-:Y:S01]  /*3fbe0*/  @!P4 MOV R29, 0x400 ;  /* 0x00000400001dc802 */ /* 0x000fe20000000f00 */
[----:B------:R-:W-:Y:S02]  /*3fbf0*/  @!P5 HADD2.F32 R204, -RZ, R109.H0_H0 ;  /* 0x2000006dffccd230 */ /* 0x000fe40000004100 */
[----:B------:R-:W-:Y:S01]  /*3fc00*/  @!P2 LDS.U16 R35, [R35+0x3928] ;  /* 0x003928002323a984 */ /* 0x000fe20000000400 */
[----:B------:R-:W-:Y:S02]  /*3fc10*/  ISETP.NE.AND P2, PT, R123, RZ, PT ;  /* 0x000000ff7b00720c */ /* 0x000fe40003f45270 */
[----:B------:R-:W-:Y:S01]  /*3fc20*/  @!P5 FFMA R25, R210, R204, R25 ;  /* 0x000000ccd219d223 */ /* 0x000fe20000000019 */
[----:B------:R-:W-:Y:S01]  /*3fc30*/  ISETP.NE.AND P5, PT, R129, RZ, PT ;  /* 0x000000ff8100720c */ /* 0x000fe20003fa5270 */
[----:B------:R-:W-:Y:S01]  /*3fc40*/  @!P3 LDS R123, [R81+0xac] ;  /* 0x0000ac00517bb984 */ /* 0x000fe20000000800 */
[----:B------:R-:W-:-:S02]  /*3fc50*/  ISETP.GE.AND P3, PT, R172, R3, PT ;  /* 0x00000003ac00720c */ /* 0x000fc40003f66270 */
[----:B------:R-:W-:Y:S01]  /*3fc60*/  P2R R145, PR, RZ, 0x20 ;  /* 0x00000020ff917803 */ /* 0x000fe20000000000 */
[----:B------:R-:W-:Y:S01]  /*3fc70*/  @!P6 LDS.U16 R107, [R107+0x39a8] ;  /* 0x0039a8006b6be984 */ /* 0x000fe20000000400 */
[----:B------:R-:W-:Y:S02]  /*3fc80*/  @!P4 LEA R208, R208, R29, 0x18 ;  /* 0x0000001dd0d0c211 */ /* 0x000fe400078ec0ff */
[----:B------:R-:W-:Y:S01]  /*3fc90*/  ISETP.NE.AND P6, PT, R141, RZ, PT ;  /* 0x000000ff8d00720c */ /* 0x000fe20003fc5270 */
[----:B------:R3:W5:Y:S01]  /*3fca0*/  @!P1 LDS.U16 R29, [R125+0x48a4] ;  /* 0x0048a4007d1d9984 */ /* 0x0007620000000400 */
[----:B------:R-:W-:Y:S01]  /*3fcb0*/  P2R R141, PR, RZ, 0x1 ;  /* 0x00000001ff8d7803 */ /* 0x000fe20000000000 */
[----:B--2---:R-:W-:Y:S02]  /*3fcc0*/  @!P2 HADD2.F32 R204, -RZ, R31.H0_H0 ;  /* 0x2000001fffcca230 */ /* 0x004fe40000004100 */
[----:B------:R-:W-:Y:S02]  /*3fcd0*/  @!P5 MOV R109, 0x400 ;  /* 0x00000400006dd802 */ /* 0x000fe40000000f00 */
[----:B------:R-:W2:Y:S01]  /*3fce0*/  @!P3 S2R R220, SR_CgaCtaId ;  /* 0x0000000000dcb919 */ /* 0x000ea20000008800 */
[----:B------:R-:W-:-:S02]  /*3fcf0*/  ISETP.GE.AND P3, PT, R30, R3, PT ;  /* 0x000000031e00720c */ /* 0x000fc40003f66270 */
[----:B-1----:R-:W-:Y:S02]  /*3fd00*/  @!P5 LEA R129, R206, R109, 0x18 ;  /* 0x0000006dce81d211 */ /* 0x002fe400078ec0ff */
[-C--:B------:R-:W-:Y:S01]  /*3fd10*/  ISETP.GE.AND P5, PT, R24, R3.reuse, PT ;  /* 0x000000031800720c */ /* 0x080fe20003fa6270 */
[----:B------:R-:W-:Y:S01]  /*3fd20*/  @!P6 HADD2.F32 R27, -RZ, R27.H0_H0 ;  /* 0x2000001bff1be230 */ /* 0x000fe20000004100 */
[----:B------:R-:W-:-:S04]  /*3fd30*/  ISETP.GE.AND P2, PT, R128, R3, PT ;  /* 0x000000038000720c */ /* 0x000fc80003f46270 */
[----:B------:R-:W-:Y:S01]  /*3fd40*/  @!P6 FFMA R202, R121, R27, R202 ;  /* 0x0000001b79cae223 */ /* 0x000fe200000000ca */
[----:B------:R-:W-:Y:S01]  /*3fd50*/  ISETP.NE.AND P6, PT, R139, RZ, PT ;  /* 0x000000ff8b00720c */ /* 0x000fe20003fc5270 */
[----:B------:R1:W2:Y:S01]  /*3fd60*/  @!P4 LDS.U16 R27, [R208+0x4626] ;  /* 0x00462600d01bc984 */ /* 0x0002a20000000400 */
[----:B------:R-:W-:Y:S02]  /*3fd70*/  @!P3 MOV R137, 0x400 ;  /* 0x000004000089b802 */ /* 0x000fe40000000f00 */
[----:B------:R-:W-:Y:S02]  /*3fd80*/  P2R R121, PR, RZ, 0x10 ;  /* 0x00000010ff797803 */ /* 0x000fe40000000000 */
[----:B------:R-:W-:Y:S01]  /*3fd90*/  @!P5 MOV R109, 0x400 ;  /* 0x00000400006dd802 */ /* 0x000fe20000000f00 */
[----:B------:R-:W-:Y:S03]  /*3fda0*/  @!P5 LDS R218, [R81+0x50] ;  /* 0x0000500051dad984 */ /* 0x000fe60000000800 */
[----:B---3--:R-:W-:Y:S01]  /*3fdb0*/  @!P5 LEA R125, R212, R109, 0x18 ;  /* 0x0000006dd47dd211 */ /* 0x008fe200078ec0ff */
[----:B------:R-:W3:Y:S01]  /*3fdc0*/  @!P2 S2R R210, SR_CgaCtaId ;  /* 0x0000000000d2a919 */ /* 0x000ee20000008800 */
[----:B0-----:R-:W-:-:S02]  /*3fdd0*/  @!P3 LEA R109, R222, R137, 0x18 ;  /* 0x00000089de6db211 */ /* 0x001fc400078ec0ff */
[-C--:B------:R-:W-:Y:S01]  /*3fde0*/  ISETP.GE.AND P3, PT, R106, R3.reuse, PT ;  /* 0x000000036a00720c */ /* 0x080fe20003f66270 */
[----:B------:R-:W-:Y:S01]  /*3fdf0*/  @!P5 LDS.U16 R31, [R125+0x3a28] ;  /* 0x003a28007d1fd984 */ /* 0x000fe20000000400 */
[----:B------:R-:W-:Y:S02]  /*3fe00*/  @!P0 MOV R137, 0x400 ;  /* 0x0000040000898802 */ /* 0x000fe40000000f00 */
[----:B------:R-:W-:Y:S01]  /*3fe10*/  ISETP.GE.AND P5, PT, R116, R3, PT ;  /* 0x000000037400720c */ /* 0x000fe20003fa6270 */
[----:B------:R-:W0:Y:S01]  /*3fe20*/  @!P4 LDS R212, [R81+0xb0] ;  /* 0x0000b00051d4c984 */ /* 0x000e220000000800 */
[----:B----4-:R-:W-:Y:S02]  /*3fe30*/  @!P0 LEA R137, R216, R137, 0x18 ;  /* 0x00000089d8898211 */ /* 0x010fe400078ec0ff */
[-C--:B------:R-:W-:Y:S01]  /*3fe40*/  ISETP.GE.AND P0, PT, R138, R3.reuse, PT ;  /* 0x000000038a00720c */ /* 0x080fe20003f06270 */
[----:B------:R-:W4:Y:S01]  /*3fe50*/  @!P6 S2R R214, SR_CgaCtaId ;  /* 0x0000000000d6e919 */ /* 0x000f220000008800 */
[----:B------:R-:W-:Y:S01]  /*3fe60*/  ISETP.GE.AND P4, PT, R172, R3, PT ;  /* 0x00000003ac00720c */ /* 0x000fe20003f86270 */
[----:B-----5:R-:W-:-:S02]  /*3fe70*/  @!P1 HADD2.F32 R29, -RZ, R29.H0_H0 ;  /* 0x2000001dff1d9230 */ /* 0x020fc40000004100 */
[----:B------:R-:W-:-:S03]  /*3fe80*/  @!P3 HADD2.F32 R206, -RZ, R111.H0_H0 ;  /* 0x2000006fffceb230 */ /* 0x000fc60000004100 */
[----:B------:R-:W-:Y:S01]  /*3fe90*/  @!P1 FFMA R202, R29, R119, R202 ;  /* 0x000000771dca9223 */ /* 0x000fe200000000ca */
[----:B-1----:R-:W-:Y:S02]  /*3fea0*/  @!P5 HADD2.F32 R208, -RZ, R107.H0_H0 ;  /* 0x2000006bffd0d230 */ /* 0x002fe40000004100 */
[----:B------:R-:W-:Y:S01]  /*3feb0*/  @!P3 FFMA R25, R206, R135, R25 ;  /* 0x00000087ce19b223 */ /* 0x000fe20000000019 */
[----:B------:R-:W-:Y:S01]  /*3fec0*/  ISETP.GE.AND P3, PT, R170, R3, PT ;  /* 0x00000003aa00720c */ /* 0x000fe20003f66270 */
[----:B------:R-:W-:Y:S01]  /*3fed0*/  @!P0 FFMA R23, R204, R127, R23 ;  /* 0x0000007fcc178223 */ /* 0x000fe20000000017 */
[-C--:B------:R-:W-:Y:S02]  /*3fee0*/  ISETP.GE.AND P0, PT, R28, R3.reuse, PT ;  /* 0x000000031c00720c */ /* 0x080fe40003f06270 */
[----:B------:R-:W-:Y:S02]  /*3fef0*/  P2R R135, PR, RZ, 0x4 ;  /* 0x00000004ff877803 */ /* 0x000fe40000000000 */
[----:B------:R-:W-:-:S02]  /*3ff00*/  ISETP.GE.AND P2, PT, R30, R3, PT ;  /* 0x000000031e00720c */ /* 0x000fc40003f46270 */
[----:B------:R-:W-:Y:S02]  /*3ff10*/  @!P4 MOV R111, 0x400 ;  /* 0x00000400006fc802 */ /* 0x000fe40000000f00 */
[----:B------:R-:W-:-:S03]  /*3ff20*/  ISETP.GE.AND P1, PT, R126, R3, PT ;  /* 0x000000037e00720c */ /* 0x000fc60003f26270 */
[----:B------:R-:W1:Y:S01]  /*3ff30*/  @!P3 S2R R222, SR_CgaCtaId ;  /* 0x0000000000deb919 */ /* 0x000e620000008800 */
[----:B------:R-:W-:Y:S01]  /*3ff40*/  ISETP.GE.AND P3, PT, R168, R3, PT ;  /* 0x00000003a800720c */ /* 0x000fe20003f66270 */
[----:B------:R-:W-:Y:S01]  /*3ff50*/  @!P0 HADD2.F32 R206, -RZ, R35.H0_H0 ;  /* 0x20000023ffce8230 */ /* 0x000fe20000004100 */
[----:B--2---:R-:W-:Y:S02]  /*3ff60*/  @!P4 LEA R35, R220, R111, 0x18 ;  /* 0x0000006fdc23c211 */ /* 0x004fe400078ec0ff */
[----:B------:R-:W-:Y:S01]  /*3ff70*/  ISETP.NE.AND P4, PT, R121, RZ, PT ;  /* 0x000000ff7900720c */ /* 0x000fe20003f85270 */
[----:B------:R-:W2:Y:S01]  /*3ff80*/  @!P2 LDS.U16 R109, [R109+0x3aa8] ;  /* 0x003aa8006d6da984 */ /* 0x000ea20000000400 */
[----:B------:R-:W-:Y:S01]  /*3ff90*/  @!P0 FFMA R25, R206, R131, R25 ;  /* 0x00000083ce198223 */ /* 0x000fe20000000019 */
[----:B------:R-:W-:Y:S02]  /*3ffa0*/  ISETP.NE.AND P0, PT, R141, RZ, PT ;  /* 0x000000ff8d00720c */ /* 0x000fe40003f05270 */
[----:B------:R-:W5:Y:S01]  /*3ffb0*/  @!P2 LDS R127, [R81+0x54] ;  /* 0x00005400517fa984 */ /* 0x000f620000000800 */
[----:B------:R-:W-:Y:S01]  /*3ffc0*/  ISETP.GE.AND P2, PT, R130, R3, PT ;  /* 0x000000038200720c */ /* 0x000fe20003f46270 */
[----:B------:R-:W-:Y:S01]  /*3ffd0*/  @!P5 FFMA R25, R208, R133, R25 ;  /* 0x00000085d019d223 */ /* 0x000fe20000000019 */
[----:B------:R-:W-:Y:S01]  /*3ffe0*/  ISETP.GE.AND P5, PT, R136, R3, PT ;  /* 0x000000038800720c */ /* 0x000fe20003fa6270 */
[----:B------:R-:W2:Y:S01]  /*3fff0*/  @!P3 S2R R224, SR_CgaCtaId ;  /* 0x0000000000e0b919 */ /* 0x000ea20000008800 */
[----:B------:R-:W-:-:S02]  /*40000*/  ISETP.NE.AND P3, PT, R143, RZ, PT ;  /* 0x000000ff8f00720c */ /* 0x000fc40003f65270 */
[----:B------:R-:W-:Y:S01]  /*40010*/  P2R R141, PR, RZ, 0x1 ;  /* 0x00000001ff8d7803 */ /* 0x000fe20000000000 */
[----:B------:R-:W-:Y:S01]  /*40020*/  @!P6 LDS R131, [R81+0xb8] ;  /* 0x0000b8005183e984 */ /* 0x000fe20000000800 */
[----:B------:R-:W-:Y:S02]  /*40030*/  P2R R119, PR, RZ, 0x8 ;  /* 0x00000008ff777803 */ /* 0x000fe40000000000 */
[----:B------:R-:W-:Y:S01]  /*40040*/  P2R R147, PR, RZ, 0x2 ;  /* 0x00000002ff937803 */ /* 0x000fe20000000000 */
[----:B------:R-:W1:Y:S02]  /*40050*/  @!P1 S2R R208, SR_CgaCtaId ;  /* 0x0000000000d09919 */ /* 0x000e640000008800 */
[----:B------:R-:W-:Y:S01]  /*40060*/  @!P2 LDS.U16 R0, [R0+0x4924] ;  /* 0x004924000000a984 */ /* 0x000fe20000000400 */
[----:B------:R-:W-:-:S03]  /*40070*/  ISETP.NE.AND P2, PT, R135, RZ, PT ;  /* 0x000000ff8700720c */ /* 0x000fc60003f45270 */
[----:B------:R-:W-:Y:S02]  /*40080*/  @!P3 HADD2.F32 R204, -RZ, R33.H0_H0 ;  /* 0x20000021ffccb230 */ /* 0x000fe40000004100 */
[----:B------:R-:W5:Y:S03]  /*40090*/  @!P0 LDS.U16 R33, [R137+0x3b28] ;  /* 0x003b280089218984 */ /* 0x000f660000000400 */
[----:B------:R-:W-:Y:S01]  /*400a0*/  @!P3 FFMA R23, R204, R123, R23 ;  /* 0x0000007bcc17b223 */ /* 0x000fe20000000017 */
[----:B------:R-:W5:Y:S01]  /*400b0*/  @!P0 LDS R135, [R81+0x58] ;  /* 0x0000580051878984 */ /* 0x000f620000000800 */
[-C--:B------:R-:W-:Y:S01]  /*400c0*/  ISETP.GE.AND P0, PT, R130, R3.reuse, PT ;  /* 0x000000038200720c */ /* 0x080fe20003f06270 */
[----:B------:R-:W-:Y:S01]  /*400d0*/  @!P4 HADD2.F32 R204, -RZ, R27.H0_H0 ;  /* 0x2000001bffccc230 */ /* 0x000fe20000004100 */
[----:B------:R-:W-:Y:S01]  /*400e0*/  ISETP.GE.AND P3, PT, R172, R3, PT ;  /* 0x00000003ac00720c */ /* 0x000fe20003f66270 */
[----:B------:R-:W5:Y:S01]  /*400f0*/  @!P5 S2R R216, SR_CgaCtaId ;  /* 0x0000000000d8d919 */ /* 0x000f620000008800 */
[----:B------:R-:W-:-:S02]  /*40100*/  ISETP.NE.AND P5, PT, R145, RZ, PT ;  /* 0x000000ff9100720c */ /* 0x000fc40003fa5270 */
[----:B------:R-:W-:Y:S01]  /*40110*/  @!P2 MOV R107, 0x400 ;  /* 0x00000400006ba802 */ /* 0x000fe20000000f00 */
[----:B0-----:R-:W-:Y:S01]  /*40120*/  @!P4 FFMA R23, R212, R204, R23 ;  /* 0x000000ccd417c223 */ /* 0x001fe20000000017 */
[----:B------:R-:W-:Y:S02]  /*40130*/  P2R R143, PR, RZ, 0x20 ;  /* 0x00000020ff8f7803 */ /* 0x000fe40000000000 */
[----:B---3--:R-:W-:Y:S02]  /*40140*/  @!P2 LEA R210, R210, R107, 0x18 ;  /* 0x0000006bd2d2a211 */ /* 0x008fe400078ec0ff */
[----:B------:R-:W-:Y:S01]  /*40150*/  @!P6 MOV R107, 0x400 ;  /* 0x00000400006be802 */ /* 0x000fe20000000f00 */
[----:B------:R-:W-:Y:S01]  /*40160*/  @!P0 LDS R111, [R81+0xc8] ;  /* 0x0000c800516f8984 */ /* 0x000fe20000000800 */
[-C--:B------:R-:W-:Y:S02]  /*40170*/  ISETP.GE.AND P0, PT, R166, R3.reuse, PT ;  /* 0x00000003a600720c */ /* 0x080fe40003f06270 */
[----:B------:R-:W-:Y:S01]  /*40180*/  P2R R123, PR, RZ, 0x10 ;  /* 0x00000010ff7b7803 */ /* 0x000fe20000000000 */
[----:B------:R0:W-:Y:S01]  /*40190*/  @!P5 LDS.U16 R29, [R129+0x46a6] ;  /* 0x0046a600811dd984 */ /* 0x0001e20000000400 */
[----:B------:R-:W-:-:S02]  /*401a0*/  ISETP.GE.AND P4, PT, R170, R3, PT ;  /* 0x00000003aa00720c */ /* 0x000fc40003f86270 */
[----:B----4-:R-:W-:Y:S01]  /*401b0*/  @!P6 LEA R214, R214, R107, 0x18 ;  /* 0x0000006bd6d6e211 */ /* 0x010fe200078ec0ff */
[----:B------:R-:W-:Y:S01]  /*401c0*/  @!P5 LDS R125, [R81+0xb4] ;  /* 0x0000b400517dd984 */ /* 0x000fe20000000800 */
[-C--:B------:R-:W-:Y:S02]  /*401d0*/  ISETP.GE.AND P5, PT, R24, R3.reuse, PT ;  /* 0x000000031800720c */ /* 0x080fe40003fa6270 */
[----:B------:R-:W-:Y:S01]  /*401e0*/  P2R R145, PR, RZ, 0x40 ;  /* 0x00000040ff917803 */ /* 0x000fe20000000000 */
[----:B------:R-:W3:Y:S01]  /*401f0*/  @!P3 LDS.U16 R35, [R35+0x3ba8] ;  /* 0x003ba8002323b984 */ /* 0x000ee20000000400 */
[----:B0-----:R-:W-:Y:S02]  /*40200*/  P2R R129, PR, RZ, 0x8 ;  /* 0x00000008ff817803 */ /* 0x001fe40000000000 */
[----:B------:R-:W-:Y:S01]  /*40210*/  @!P1 MOV R27, 0x400 ;  /* 0x00000400001b9802 */ /* 0x000fe20000000f00 */
[----:B------:R-:W0:Y:S01]  /*40220*/  @!P3 LDS R139, [R81+0x5c] ;  /* 0x00005c00518bb984 */ /* 0x000e220000000800 */
[----:B------:R-:W-:-:S02]  /*40230*/  ISETP.GE.AND P3, PT, R170, R3, PT ;  /* 0x00000003aa00720c */ /* 0x000fc40003f66270 */
[----:B-1----:R-:W-:Y:S01]  /*40240*/  @!P1 LEA R208, R208, R27, 0x18 ;  /* 0x0000001bd0d09211 */ /* 0x002fe200078ec0ff */
[----:B------:R-:W1:Y:S01]  /*40250*/  @!P0 S2R R220, SR_CgaCtaId ;  /* 0x0000000000dc8919 */ /* 0x000e620000008800 */
[-C--:B------:R-:W-:Y:S01]  /*40260*/  ISETP.GE.AND P0, PT, R168, R3.reuse, PT ;  /* 0x00000003a800720c */ /* 0x080fe20003f06270 */
[----:B------:R-:W-:Y:S01]  /*40270*/  @!P5 HADD2.F32 R206, -RZ, R31.H0_H0 ;  /* 0x2000001fffced230 */ /* 0x000fe20000004100 */
[-C--:B------:R-:W-:Y:S01]  /*40280*/  ISETP.GE.AND P1, PT, R164, R3.reuse, PT ;  /* 0x00000003a400720c */ /* 0x080fe20003f26270 */
[----:B------:R-:W4:Y:S01]  /*40290*/  @!P6 LDS.U16 R31, [R214+0x4726] ;  /* 0x00472600d61fe984 */ /* 0x000f220000000400 */
[-C--:B------:R-:W-:Y:S02]  /*402a0*/  ISETP.GE.AND P6, PT, R136, R3.reuse, PT ;  /* 0x000000038800720c */ /* 0x080fe40003fc6270 */
[----:B------:R-:W-:Y:S01]  /*402b0*/  @!P5 FFMA R25, R218, R206, R25 ;  /* 0x000000ceda19d223 */ /* 0x000fe20000000019 */
[----:B------:R-:W-:Y:S01]  /*402c0*/  ISETP.GE.AND P5, PT, R30, R3, PT ;  /* 0x000000031e00720c */ /* 0x000fe20003fa6270 */
[----:B------:R-:W-:Y:S01]  /*402d0*/  @!P4 LDS R212, [R81+0x60] ;  /* 0x0000600051d4c984 */ /* 0x000fe20000000800 */
[----:B------:R-:W-:-:S02]  /*402e0*/  @!P3 MOV R121, 0x400 ;  /* 0x000004000079b802 */ /* 0x000fc40000000f00 */
[----:B------:R-:W-:Y:S02]  /*402f0*/  ISETP.GE.AND P4, PT, R166, R3, PT ;  /* 0x00000003a600720c */ /* 0x000fe40003f86270 */
[----:B------:R-:W-:Y:S01]  /*40300*/  @!P3 LEA R107, R222, R121, 0x18 ;  /* 0x00000079de6bb211 */ /* 0x000fe200078ec0ff */
[----:B------:R-:W-:Y:S01]  /*40310*/  @!P0 LDS R137, [R81+0x64] ;  /* 0x0000640051898984 */ /* 0x000fe20000000800 */
[----:B------:R-:W-:Y:S01]  /*40320*/  @!P0 MOV R121, 0x400 ;  /* 0x0000040000798802 */ /* 0x000fe20000000f00 */
[----:B------:R-:W4:Y:S03]  /*40330*/  @!P1 S2R R218, SR_CgaCtaId ;  /* 0x0000000000da9919 */ /* 0x000f260000008800 */
[----:B--2---:R-:W-:Y:S01]  /*40340*/  @!P0 LEA R224, R224, R121, 0x18 ;  /* 0x00000079e0e08211 */ /* 0x004fe200078ec0ff */
[----:B------:R-:W-:Y:S01]  /*40350*/  @!P5 HADD2.F32 R204, -RZ, R109.H0_H0 ;  /* 0x2000006dffccd230 */ /* 0x000fe20000004100 */
[----:B------:R-:W-:Y:S01]  /*40360*/  @!P6 MOV R121, 0x400 ;  /* 0x000004000079e802 */ /* 0x000fe20000000f00 */
[----:B------:R-:W2:Y:S01]  /*40370*/  @!P3 LDS.U16 R107, [R107+0x3c28] ;  /* 0x003c28006b6bb984 */ /* 0x000ea20000000400 */
[----:B------:R-:W-:-:S02]  /*40380*/  ISETP.GE.AND P3, PT, R134, R3, PT ;  /* 0x000000038600720c */ /* 0x000fc40003f66270 */
[----:B-----5:R-:W-:Y:S01]  /*40390*/  @!P6 LEA R216, R216, R121, 0x18 ;  /* 0x00000079d8d8e211 */ /* 0x020fe200078ec0ff */
[----:B------:R5:W-:Y:S01]  /*403a0*/  @!P0 LDS.U16 R109, [R224+0x3ca8] ;  /* 0x003ca800e06d8984 */ /* 0x000be20000000400 */
[----:B------:R-:W-:Y:S01]  /*403b0*/  ISETP.NE.AND P0, PT, R141, RZ, PT ;  /* 0x000000ff8d00720c */ /* 0x000fe20003f05270 */
[----:B------:R-:W-:Y:S01]  /*403c0*/  @!P5 FFMA R25, R204, R127, R25 ;  /* 0x0000007fcc19d223 */ /* 0x000fe20000000019 */
[----:B------:R-:W-:Y:S02]  /*403d0*/  @!P4 MOV R121, 0x400 ;  /* 0x000004000079c802 */ /* 0x000fe40000000f00 */
[----:B------:R-:W-:Y:S02]  /*403e0*/  ISETP.GE.AND P5, PT, R130, R3, PT ;  /* 0x000000038200720c */ /* 0x000fe40003fa6270 */
[----:B-1----:R-:W-:Y:S02]  /*403f0*/  @!P4 LEA R220, R220, R121, 0x18 ;  /* 0x00000079dcdcc211 */ /* 0x002fe400078ec0ff */
[----:B------:R-:W-:Y:S01]  /*40400*/  ISETP.GE.AND P4, PT, R162, R3, PT ;  /* 0x00000003a200720c */ /* 0x000fe20003f86270 */
[----:B------:R-:W1:Y:S01]  /*40410*/  @!P3 S2R R133, SR_CgaCtaId ;  /* 0x000000000085b919 */ /* 0x000e620000008800 */
[----:B------:R-:W-:-:S02]  /*40420*/  P2R R121, PR, RZ, 0x1 ;  /* 0x00000001ff797803 */ /* 0x000fc40000000000 */
[----:B------:R-:W-:Y:S01]  /*40430*/  ISETP.NE.AND P3, PT, R129, RZ, PT ;  /* 0x000000ff8100720c */ /* 0x000fe20003f65270 */
[----:B------:R-:W-:Y:S01]  /*40440*/  @!P0 HADD2.F32 R204, -RZ, R33.H0_H0 ;  /* 0x20000021ffcc8230 */ /* 0x000fe20000004100 */
[----:B------:R-:W-:Y:S03]  /*40450*/  @!P2 LDS R129, [R81+0xcc] ;  /* 0x0000cc005181a984 */ /* 0x000fe60000000800 */
[----:B------:R-:W-:Y:S02]  /*40460*/  @!P5 HADD2.F32 R27, -RZ, R0.H0_H0 ;  /* 0x20000000ff1bd230 */ /* 0x000fe40000004100 */
[----:B------:R-:W-:Y:S01]  /*40470*/  @!P0 FFMA R25, R204, R135, R25 ;  /* 0x00000087cc198223 */ /* 0x000fe20000000019 */
[-C--:B------:R-:W-:Y:S01]  /*40480*/  ISETP.GE.AND P0, PT, R130, R3.reuse, PT ;  /* 0x000000038200720c */ /* 0x080fe20003f06270 */
[----:B------:R-:W-:Y:S01]  /*40490*/  @!P6 LDS.U16 R33, [R216+0x47a6] ;  /* 0x0047a600d821e984 */ /* 0x000fe20000000400 */
[----:B------:R-:W-:Y:S01]  /*404a0*/  ISETP.NE.AND P5, PT, R143, RZ, PT ;  /* 0x000000ff8f00720c */ /* 0x000fe20003fa5270 */
[----:B------:R-:W2:Y:S01]  /*404b0*/  @!P4 S2R R222, SR_CgaCtaId ;  /* 0x0000000000dec919 */ /* 0x000ea20000008800 */
[----:B------:R-:W-:Y:S01]  /*404c0*/  ISETP.GE.AND P4, PT, R182, R3, PT ;  /* 0x00000003b600720c */ /* 0x000fe20003f86270 */
[----:B---3--:R-:W-:Y:S01]  /*404d0*/  @!P3 HADD2.F32 R206, -RZ, R35.H0_H0 ;  /* 0x20000023ffceb230 */ /* 0x008fe20000004100 */
[----:B------:R-:W-:Y:S01]  /*404e0*/  P2R R127, PR, RZ, 0x20 ;  /* 0x00000020ff7f7803 */ /* 0x000fe20000000000 */
[----:B------:R-:W-:Y:S01]  /*404f0*/  @!P6 LDS R135, [R81+0xbc] ;  /* 0x0000bc005187e984 */ /* 0x000fe20000000800 */
[----:B------:R-:W-:-:S02]  /*40500*/  P2R R149, PR, RZ, 0x10 ;  /* 0x00000010ff957803 */ /* 0x000fc40000000000 */
[----:B------:R-:W-:-:S03]  /*40510*/  ISETP.NE.AND P6, PT, R145, RZ, PT ;  /* 0x000000ff9100720c */ /* 0x000fc60003fc5270 */
[----:B------:R-:W-:Y:S01]  /*40520*/  @!P0 FFMA R202, R27, R111, R202 ;  /* 0x0000006f1bca8223 */ /* 0x000fe200000000ca */
[----:B------:R-:W-:Y:S01]  /*40530*/  ISETP.GE.AND P0, PT, R134, R3, PT ;  /* 0x000000038600720c */ /* 0x000fe20003f06270 */
[----:B------:R-:W-:Y:S01]  /*40540*/  @!P5 HADD2.F32 R0, -RZ, R29.H0_H0 ;  /* 0x2000001dff00d230 */ /* 0x000fe20000004100 */
[----:B------:R-:W-:Y:S01]  /*40550*/  @!P1 MOV R29, 0x400 ;  /* 0x00000400001d9802 */ /* 0x000fe20000000f00 */
[----:B------:R-:W3:Y:S01]  /*40560*/  @!P2 LDS.U16 R27, [R210+0x49a4] ;  /* 0x0049a400d21ba984 */ /* 0x000ee20000000400 */
[----:B0-----:R-:W-:Y:S01]  /*40570*/  @!P3 FFMA R25, R206, R139, R25 ;  /* 0x0000008bce19b223 */ /* 0x001fe20000000019 */
[----:B------:R-:W-:Y:S01]  /*40580*/  ISETP.GE.AND P3, PT, R124, R3, PT ;  /* 0x000000037c00720c */ /* 0x000fe20003f66270 */
[----:B------:R-:W-:Y:S01]  /*40590*/  @!P5 FFMA R23, R0, R125, R23 ;  /* 0x0000007d0017d223 */ /* 0x000fe20000000017 */
[----:B------:R-:W0:Y:S01]  /*405a0*/  @!P4 S2R R111, SR_CgaCtaId ;  /* 0x00000000006fc919 */ /* 0x000e220000008800 */
[-C--:B------:R-:W-:Y:S02]  /*405b0*/  ISETP.GE.AND P4, PT, R132, R3.reuse, PT ;  /* 0x000000038400720c */ /* 0x080fe40003f86270 */
[----:B------:R-:W-:-:S02]  /*405c0*/  ISETP.GE.AND P5, PT, R166, R3, PT ;  /* 0x00000003a600720c */ /* 0x000fc40003fa6270 */
[----:B------:R-:W-:Y:S02]  /*405d0*/  P2R R145, PR, RZ, 0x1 ;  /* 0x00000001ff917803 */ /* 0x000fe40000000000 */
[----:B------:R-:W-:Y:S02]  /*405e0*/  @!P0 MOV R0, 0x400 ;  /* 0x0000040000008802 */ /* 0x000fe40000000f00 */
[----:B------:R-:W-:Y:S02]  /*405f0*/  P2R R125, PR, RZ, 0x40 ;  /* 0x00000040ff7d7803 */ /* 0x000fe40000000000 */
[----:B-1----:R-:W-:Y:S01]  /*40600*/  @!P0 LEA R133, R133, R0, 0x18 ;  /* 0x0000000085858211 */ /* 0x002fe200078ec0ff */
[----:B----4-:R-:W-:Y:S01]  /*40610*/  @!P6 HADD2.F32 R0, -RZ, R31.H0_H0 ;  /* 0x2000001fff00e230 */ /* 0x010fe20000004100 */
[----:B------:R-:W1:Y:S01]  /*40620*/  @!P3 S2R R206, SR_CgaCtaId ;  /* 0x0000000000ceb919 */ /* 0x000e620000008800 */
[-C--:B------:R-:W-:Y:S01]  /*40630*/  ISETP.GE.AND P3, PT, R160, R3.reuse, PT ;  /* 0x00000003a000720c */ /* 0x080fe20003f66270 */
[----:B------:R-:W4:Y:S01]  /*40640*/  @!P4 S2R R214, SR_CgaCtaId ;  /* 0x0000000000d6c919 */ /* 0x000f220000008800 */
[----:B------:R-:W-:Y:S01]  /*40650*/  ISETP.GE.AND P4, PT, R170, R3, PT ;  /* 0x00000003aa00720c */ /* 0x000fe20003f86270 */
[----:B------:R-:W-:Y:S01]  /*40660*/  @!P6 FFMA R23, R0, R131, R23 ;  /* 0x000000830017e223 */ /* 0x000fe20000000017 */
[-C--:B------:R-:W-:Y:S01]  /*40670*/  ISETP.GE.AND P6, PT, R164, R3.reuse, PT ;  /* 0x00000003a400720c */ /* 0x080fe20003fc6270 */
[----:B------:R-:W-:Y:S04]  /*40680*/  @!P0 LDS.U16 R31, [R133+0x4826] ;  /* 0x00482600851f8984 */ /* 0x000fe80000000400 */
[----:B------:R-:W4:Y:S04]  /*40690*/  @!P5 LDS.U16 R35, [R220+0x3d28] ;  /* 0x003d2800dc23d984 */ /* 0x000f280000000400 */
[----:B-----5:R-:W5:Y:S01]  /*406a0*/  @!P3 S2R R224, SR_CgaCtaId ;  /* 0x0000000000e0b919 */ /* 0x020f620000008800 */
[----:B------:R-:W-:Y:S01]  /*406b0*/  ISETP.GE.AND P3, PT, R158, R3, PT ;  /* 0x000000039e00720c */ /* 0x000fe20003f66270 */
[----:B--2---:R-:W-:Y:S01]  /*406c0*/  @!P4 HADD2.F32 R204, -RZ, R107.H0_H0 ;  /* 0x2000006bffccc230 */ /* 0x004fe20000004100 */
[----:B------:R-:W-:Y:S01]  /*406d0*/  @!P1 LEA R107, R218, R29, 0x18 ;  /* 0x0000001dda6b9211 */ /* 0x000fe200078ec0ff */
[----:B------:R-:W2:Y:S01]  /*406e0*/  @!P5 LDS R139, [R81+0x68] ;  /* 0x00006800518bd984 */ /* 0x000ea20000000800 */
[----:B------:R-:W-:-:S02]  /*406f0*/  ISETP.NE.AND P1, PT, R147, RZ, PT ;  /* 0x000000ff9300720c */ /* 0x000fc40003f25270 */
[----:B------:R-:W-:Y:S01]  /*40700*/  @!P4 FFMA R25, R212, R204, R25 ;  /* 0x000000ccd419c223 */ /* 0x000fe20000000019 */
[-C--:B------:R-:W-:Y:S01]  /*40710*/  ISETP.GE.AND P4, PT, R168, R3.reuse, PT ;  /* 0x00000003a800720c */ /* 0x080fe20003f86270 */
[----:B------:R-:W-:Y:S01]  /*40720*/  @!P0 LDS R212, [R81+0xc0] ;  /* 0x0000c00051d48984 */ /* 0x000fe20000000800 */
[----:B------:R-:W-:Y:S01]  /*40730*/  P2R R147, PR, RZ, 0x2 ;  /* 0x00000002ff937803 */ /* 0x000fe20000000000 */
[----:B---3--:R-:W-:Y:S01]  /*40740*/  @!P2 HADD2.F32 R27, -RZ, R27.H0_H0 ;  /* 0x2000001bff1ba230 */ /* 0x008fe20000004100 */
[----:B------:R-:W-:Y:S01]  /*40750*/  ISETP.GE.AND P0, PT, R162, R3, PT ;  /* 0x00000003a200720c */ /* 0x000fe20003f06270 */
[----:B------:R-:W3:Y:S01]  /*40760*/  @!P6 LDS.U16 R107, [R107+0x3da8] ;  /* 0x003da8006b6be984 */ /* 0x000ee20000000400 */
[----:B------:R-:W-:Y:S02]  /*40770*/  P2R R151, PR, RZ, 0x8 ;  /* 0x00000008ff977803 */ /* 0x000fe40000000000 */
[----:B------:R-:W-:Y:S01]  /*40780*/  @!P2 FFMA R202, R27, R129, R202 ;  /* 0x000000811bcaa223 */ /* 0x000fe200000000ca */
[-C--:B------:R-:W-:Y:S01]  /*40790*/  ISETP.GE.AND P2, PT, R122, R3.reuse, PT ;  /* 0x000000037a00720c */ /* 0x080fe20003f46270 */
[----:B------:R0:W-:Y:S03]  /*407a0*/  @!P1 LDS.U16 R29, [R208+0x4a24] ;  /* 0x004a2400d01d9984 */ /* 0x0001e60000000400 */
[----:B------:R-:W-:Y:S01]  /*407b0*/  @!P4 HADD2.F32 R0, -RZ, R109.H0_H0 ;  /* 0x2000006dff00c230 */ /* 0x000fe20000004100 */
[----:B------:R-:W-:Y:S01]  /*407c0*/  @!P1 LDS R131, [R81+0xd0] ;  /* 0x0000d00051839984 */ /* 0x000fe20000000800 */
[----:B------:R-:W-:-:S03]  /*407d0*/  ISETP.GE.AND P1, PT, R162, R3, PT ;  /* 0x00000003a200720c */ /* 0x000fc60003f26270 */
[----:B------:R-:W-:Y:S01]  /*407e0*/  @!P4 FFMA R25, R0, R137, R25 ;  /* 0x000000890019c223 */ /* 0x000fe20000000019 */
[----:B------:R-:W-:Y:S01]  /*407f0*/  ISETP.NE.AND P4, PT, R149, RZ, PT ;  /* 0x000000ff9500720c */ /* 0x000fe20003f85270 */
[----:B------:R-:W-:Y:S03]  /*40800*/  @!P0 LDS R218, [R81+0x70] ;  /* 0x0000700051da8984 */ /* 0x000fe60000000800 */
[----:B------:R-:W-:Y:S01]  /*40810*/  P2R R153, PR, RZ, 0x10 ;  /* 0x00000010ff997803 */ /* 0x000fe20000000000 */
[----:B------:R-:W3:Y:S01]  /*40820*/  @!P6 LDS R141, [R81+0x6c] ;  /* 0x00006c00518de984 */ /* 0x000ee20000000800 */
[----:B------:R-:W-:-:S03]  /*40830*/  ISETP.GE.AND P6, PT, R124, R3, PT ;  /* 0x000000037c00720c */ /* 0x000fc60003fc6270 */
[----:B------:R-:W-:Y:S01]  /*40840*/  @!P1 MOV R143, 0x400 ;  /* 0x00000400008f9802 */ /* 0x000fe20000000f00 */
[----:B------:R-:W3:Y:S01]  /*40850*/  @!P3 S2R R210, SR_CgaCtaId ;  /* 0x0000000000d2b919 */ /* 0x000ee20000008800 */
[----:B------:R-:W-:Y:S02]  /*40860*/  ISETP.GE.AND P1, PT, R156, R3, PT ;  /* 0x000000039c00720c */ /* 0x000fe40003f26270 */
[----:B------:R-:W-:Y:S01]  /*40870*/  @!P0 LEA R109, R222, R143, 0x18 ;  /* 0x0000008fde6d8211 */ /* 0x000fe200078ec0ff */
[----:B0-----:R-:W0:Y:S01]  /*40880*/  @!P2 S2R R208, SR_CgaCtaId ;  /* 0x0000000000d0a919 */ /* 0x001e220000008800 */
[----:B------:R-:W-:-:S04]  /*40890*/  @!P4 MOV R0, 0x400 ;  /* 0x000004000000c802 */ /* 0x000fc80000000f00 */
[----:B------:R-:W0:Y:S01]  /*408a0*/  @!P0 LDS.U16 R109, [R109+0x3e28] ;  /* 0x003e28006d6d8984 */ /* 0x000e220000000400 */
[-C--:B------:R-:W-:Y:S02]  /*408b0*/  ISETP.GE.AND P0, PT, R154, R3.reuse, PT ;  /* 0x000000039a00720c */ /* 0x080fe40003f06270 */
[----:B------:R-:W-:Y:S01]  /*408c0*/  @!P4 LEA R0, R111, R0, 0x18 ;  /* 0x000000006f00c211 */ /* 0x000fe200078ec0ff */
[----:B------:R-:W-:Y:S01]  /*408d0*/  @!P6 LDS R129, [R81+0xd4] ;  /* 0x0000d4005181e984 */ /* 0x000fe20000000800 */
[-C--:B------:R-:W-:Y:S02]  /*408e0*/  ISETP.GE.AND P4, PT, R160, R3.reuse, PT ;  /* 0x00000003a000720c */ /* 0x080fe40003f86270 */
[----:B------:R-:W-:Y:S01]  /*408f0*/  @!P6 MOV R133, 0x400 ;  /* 0x000004000085e802 */ /* 0x000fe20000000f00 */
[----:B------:R-:W0:Y:S01]  /*40900*/  @!P1 S2R R216, SR_CgaCtaId ;  /* 0x0000000000d89919 */ /* 0x000e220000008800 */
[----:B------:R-:W-:Y:S02]  /*40910*/  ISETP.GE.AND P1, PT, R132, R3, PT ;  /* 0x000000038400720c */ /* 0x000fe40003f26270 */
[----:B-1----:R-:W-:Y:S01]  /*40920*/  @!P6 LEA R133, R206, R133, 0x18 ;  /* 0x00000085ce85e211 */ /* 0x002fe200078ec0ff */
[----:B----4-:R-:W-:-:S02]  /*40930*/  @!P5 HADD2.F32 R206, -RZ, R35.H0_H0 ;  /* 0x20000023ffced230 */ /* 0x010fc40000004100 */
[----:B------:R-:W1:Y:S01]  /*40940*/  @!P0 S2R R220, SR_CgaCtaId ;  /* 0x0000000000dc8919 */ /* 0x000e620000008800 */
[----:B------:R-:W-:Y:S02]  /*40950*/  ISETP.NE.AND P0, PT, R145, RZ, PT ;  /* 0x000000ff9100720c */ /* 0x000fe40003f05270 */
[----:B------:R-:W-:Y:S01]  /*40960*/  P2R R145, PR, RZ, 0x4 ;  /* 0x00000004ff917803 */ /* 0x000fe20000000000 */
[----:B--2---:R-:W-:Y:S01]  /*40970*/  @!P5 FFMA R25, R206, R139, R25 ;  /* 0x0000008bce19d223 */ /* 0x004fe20000000019 */
[----:B------:R-:W-:Y:S01]  /*40980*/  ISETP.GE.AND P2, PT, R130, R3, PT ;  /* 0x000000038200720c */ /* 0x000fe20003f46270 */
[----:B------:R-:W-:Y:S01]  /*40990*/  @!P3 LDS R139, [R81+0x78] ;  /* 0x00007800518bb984 */ /* 0x000fe20000000800 */
[----:B------:R-:W-:Y:S02]  /*409a0*/  @!P4 MOV R137, 0x400 ;  /* 0x000004000089c802 */ /* 0x000fe40000000f00 */
[----:B------:R-:W-:Y:S02]  /*409b0*/  @!P1 MOV R111, 0x400 ;  /* 0x00000400006f9802 */ /* 0x000fe40000000f00 */
[----:B-----5:R-:W-:-:S02]  /*409c0*/  @!P4 LEA R224, R224, R137, 0x18 ;  /* 0x00000089e0e0c211 */ /* 0x020fc400078ec0ff */
[----:B------:R-:W-:Y:S02]  /*409d0*/  @!P1 LEA R111, R214, R111, 0x18 ;  /* 0x0000006fd66f9211 */ /* 0x000fe400078ec0ff */
[-C--:B------:R-:W-:Y:S02]  /*409e0*/  ISETP.GE.AND P1, PT, R136, R3.reuse, PT ;  /* 0x000000038800720c */ /* 0x080fe40003f26270 */
[----:B------:R-:W-:Y:S01]  /*409f0*/  @!P3 MOV R137, 0x400 ;  /* 0x000004000089b802 */ /* 0x000fe20000000f00 */
[----:B------:R-:W2:Y:S01]  /*40a00*/  @!P2 S2R R214, SR_CgaCtaId ;  /* 0x0000000000d6a919 */ /* 0x000ea20000008800 */
[-C--:B------:R-:W-:Y:S02]  /*40a10*/  ISETP.GE.AND P2, PT, R164, R3.reuse, PT ;  /* 0x00000003a400720c */ /* 0x080fe40003f46270 */
[----:B------:R-:W-:Y:S02]  /*40a20*/  ISETP.GE.AND P5, PT, R120, R3, PT ;  /* 0x000000037800720c */ /* 0x000fe40003fa6270 */
[----:B---3--:R-:W-:-:S02]  /*40a30*/  @!P3 LEA R35, R210, R137, 0x18 ;  /* 0x00000089d223b211 */ /* 0x008fc400078ec0ff */
[----:B------:R-:W-:Y:S03]  /*40a40*/  @!P4 LDS R137, [R81+0x74] ;  /* 0x000074005189c984 */ /* 0x000fe60000000800 */
[----:B------:R-:W-:Y:S01]  /*40a50*/  @!P1 HADD2.F32 R204, -RZ, R33.H0_H0 ;  /* 0x20000021ffcc9230 */ /* 0x000fe20000004100 */
[----:B------:R-:W-:Y:S01]  /*40a60*/  @!P3 LDS.U16 R35, [R35+0x3f28] ;  /* 0x003f28002323b984 */ /* 0x000fe20000000400 */
[----:B------:R-:W-:Y:S02]  /*40a70*/  ISETP.GE.AND P3, PT, R156, R3, PT ;  /* 0x000000039c00720c */ /* 0x000fe40003f66270 */
[----:B------:R-:W-:Y:S02]  /*40a80*/  @!P2 HADD2.F32 R206, -RZ, R107.H0_H0 ;  /* 0x2000006bffcea230 */ /* 0x000fe40000004100 */
[----:B------:R-:W-:Y:S01]  /*40a90*/  @!P1 FFMA R23, R204, R135, R23 ;  /* 0x00000087cc179223 */ /* 0x000fe20000000017 */
[----:B------:R-:W-:Y:S01]  /*40aa0*/  ISETP.NE.AND P1, PT, R147, RZ, PT ;  /* 0x000000ff9300720c */ /* 0x000fe20003f25270 */
[----:B------:R-:W3:Y:S01]  /*40ab0*/  @!P5 S2R R210, SR_CgaCtaId ;  /* 0x0000000000d2d919 */ /* 0x000ee20000008800 */
[----:B------:R-:W-:Y:S01]  /*40ac0*/  ISETP.GE.AND P5, PT, R152, R3, PT ;  /* 0x000000039800720c */ /* 0x000fe20003fa6270 */
[----:B------:R-:W-:Y:S01]  /*40ad0*/  @!P2 FFMA R25, R206, R141, R25 ;  /* 0x0000008dce19a223 */ /* 0x000fe20000000019 */
[----:B------:R-:W-:Y:S01]  /*40ae0*/  ISETP.GE.AND P2, PT, R162, R3, PT ;  /* 0x00000003a200720c */ /* 0x000fe20003f46270 */
[----:B------:R-:W-:Y:S01]  /*40af0*/  @!P0 HADD2.F32 R204, -RZ, R31.H0_H0 ;  /* 0x2000001fffcc8230 */ /* 0x000fe20000004100 */
[----:B------:R-:W-:Y:S01]  /*40b00*/  P2R R149, PR, RZ, 0x2 ;  /* 0x00000002ff957803 */ /* 0x000fe20000000000 */
[----:B------:R4:W5:Y:S01]  /*40b10*/  @!P4 LDS.U16 R33, [R224+0x3ea8] ;  /* 0x003ea800e021c984 */ /* 0x0009620000000400 */
[----:B------:R-:W-:-:S02]  /*40b20*/  P2R R147, PR, RZ, 0x10 ;  /* 0x00000010ff937803 */ /* 0x000fc40000000000 */
[----:B------:R-:W-:Y:S01]  /*40b30*/  ISETP.GE.AND P4, PT, R154, R3, PT ;  /* 0x000000039a00720c */ /* 0x000fe20003f86270 */
[----:B------:R-:W-:Y:S01]  /*40b40*/  @!P0 FFMA R23, R212, R204, R23 ;  /* 0x000000ccd4178223 */ /* 0x000fe20000000017 */
[----:B------:R-:W-:Y:S01]  /*40b50*/  @!P3 MOV R27, 0x400 ;  /* 0x00000400001bb802 */ /* 0x000fe20000000f00 */
[----:B------:R-:W-:Y:S01]  /*40b60*/  @!P1 HADD2.F32 R29, -RZ, R29.H0_H0 ;  /* 0x2000001dff1d9230 */ /* 0x000fe20000004100 */
[----:B------:R-:W-:Y:S01]  /*40b70*/  P2R R143, PR, RZ, 0x20 ;  /* 0x00000020ff8f7803 */ /* 0x000fe20000000000 */
[----:B------:R-:W3:Y:S01]  /*40b80*/  @!P5 S2R R222, SR_CgaCtaId ;  /* 0x0000000000ded919 */ /* 0x000ee20000008800 */
[----:B0-----:R-:W-:Y:S01]  /*40b90*/  @!P3 LEA R107, R216, R27, 0x18 ;  /* 0x0000001bd86bb211 */ /* 0x001fe200078ec0ff */
[----:B------:R-:W-:Y:S02]  /*40ba0*/  @!P2 HADD2.F32 R204, -RZ, R109.H0_H0 ;  /* 0x2000006dffcca230 */ /* 0x000fe40000004100 */
[----:B------:R-:W-:Y:S01]  /*40bb0*/  @!P1 FFMA R202, R131, R29, R202 ;  /* 0x0000001d83ca9223 */ /* 0x000fe200000000ca */
[-C--:B------:R-:W-:Y:S01]  /*40bc0*/  ISETP.GE.AND P1, PT, R128, R3.reuse, PT ;  /* 0x000000038000720c */ /* 0x080fe20003f26270 */
[----:B------:R-:W-:Y:S01]  /*40bd0*/  @!P3 LDS R141, [R81+0x7c] ;  /* 0x00007c00518db984 */ /* 0x000fe20000000800 */
[-C--:B------:R-:W-:Y:S01]  /*40be0*/  ISETP.GE.AND P5, PT, R132, R3.reuse, PT ;  /* 0x000000038400720c */ /* 0x080fe20003fa6270 */
[----:B------:R-:W-:Y:S01]  /*40bf0*/  @!P2 FFMA R25, R218, R204, R25 ;  /* 0x000000ccda19a223 */ /* 0x000fe20000000019 */
[----:B------:R-:W-:Y:S01]  /*40c00*/  ISETP.NE.AND P2, PT, R145, RZ, PT ;  /* 0x000000ff9100720c */ /* 0x000fe20003f45270 */
[----:B------:R-:W-:Y:S01]  /*40c10*/  @!P3 LDS.U16 R107, [R107+0x3fa8] ;  /* 0x003fa8006b6bb984 */ /* 0x000fe20000000400 */
[----:B------:R-:W-:-:S02]  /*40c20*/  ISETP.GE.AND P3, PT, R130, R3, PT ;  /* 0x000000038200720c */ /* 0x000fc40003f66270 */
[----:B------:R-:W-:Y:S01]  /*40c30*/  @!P4 MOV R29, 0x400 ;  /* 0x00000400001dc802 */ /* 0x000fe20000000f00 */
[----:B------:R0:W5:Y:S01]  /*40c40*/  @!P6 LDS.U16 R27, [R133+0x4aa4] ;  /* 0x004aa400851be984 */ /* 0x0001620000000400 */
[----:B------:R-:W-:Y:S02]  /*40c50*/  ISETP.GE.AND P0, PT, R118, R3, PT ;  /* 0x000000037600720c */ /* 0x000fe40003f06270 */
[----:B-1----:R-:W-:Y:S01]  /*40c60*/  @!P4 LEA R109, R220, R29, 0x18 ;  /* 0x0000001ddc6dc211 */ /* 0x002fe200078ec0ff */
[----:B------:R-:W1:Y:S01]  /*40c70*/  @!P1 S2R R216, SR_CgaCtaId ;  /* 0x0000000000d89919 */ /* 0x000e620000008800 */
[----:B------:R-:W-:Y:S01]  /*40c80*/  ISETP.GE.AND P1, PT, R150, R3, PT ;  /* 0x000000039600720c */ /* 0x000fe20003f26270 */
[----:B------:R5:W1:Y:S02]  /*40c90*/  @!P5 LDS.U16 R31, [R111+0x48a6] ;  /* 0x0048a6006f1fd984 */ /* 0x000a640000000400 */
[----:B------:R-:W-:Y:S02]  /*40ca0*/  @!P2 MOV R29, 0x400 ;  /* 0x00000400001da802 */ /* 0x000fe40000000f00 */
[----:B------:R-:W-:Y:S01]  /*40cb0*/  @!P3 MOV R131, 0x400 ;  /* 0x000004000083b802 */ /* 0x000fe20000000f00 */
[----:B------:R-:W1:Y:S01]  /*40cc0*/  @!P5 LDS R135, [R81+0xc4] ;  /* 0x0000c4005187d984 */ /* 0x000e620000000800 */
[----:B------:R-:W-:-:S02]  /*40cd0*/  ISETP.NE.AND P5, PT, R143, RZ, PT ;  /* 0x000000ff8f00720c */ /* 0x000fc40003fa5270 */
[----:B------:R-:W-:Y:S01]  /*40ce0*/  @!P2 LEA R29, R208, R29, 0x18 ;  /* 0x0000001dd01da211 */ /* 0x000fe200078ec0ff */
[----:B------:R-:W1:Y:S01]  /*40cf0*/  @!P4 LDS.U16 R109, [R109+0x4028] ;  /* 0x004028006d6dc984 */ /* 0x000e620000000400 */
[----:B--2---:R-:W-:-:S03]  /*40d00*/  @!P3 LEA R214, R214, R131, 0x18 ;  /* 0x00000083d6d6b211 */ /* 0x004fc600078ec0ff */
[----:B------:R-:W2:Y:S01]  /*40d10*/  @!P4 LDS R220, [R81+0x80] ;  /* 0x0000800051dcc984 */ /* 0x000ea20000000800 */
[----:B------:R-:W-:Y:S02]  /*40d20*/  ISETP.NE.AND P4, PT, R147, RZ, PT ;  /* 0x000000ff9300720c */ /* 0x000fe40003f85270 */
[----:B------:R-:W-:Y:S01]  /*40d30*/  P2R R147, PR, RZ, 0x4 ;  /* 0x00000004ff937803 */ /* 0x000fe20000000000 */
[----:B----4-:R-:W4:Y:S01]  /*40d40*/  @!P1 S2R R224, SR_CgaCtaId ;  /* 0x0000000000e09919 */ /* 0x010f220000008800 */
[----:B------:R-:W-:Y:S02]  /*40d50*/  ISETP.GE.AND P1, PT, R120, R3, PT ;  /* 0x000000037800720c */ /* 0x000fe40003f26270 */
[----:B0-----:R-:W-:Y:S01]  /*40d60*/  @!P5 MOV R133, 0x400 ;  /* 0x000004000085d802 */ /* 0x001fe20000000f00 */
[----:B------:R-:W0:Y:S03]  /*40d70*/  @!P0 S2R R212, SR_CgaCtaId ;  /* 0x0000000000d48919 */ /* 0x000e260000008800 */
[----:B---3--:R-:W-:Y:S01]  /*40d80*/  @!P5 LEA R222, R222, R133, 0x18 ;  /* 0x00000085deded211 */ /* 0x008fe200078ec0ff */
[----:B------:R-:W-:Y:S02]  /*40d90*/  @!P2 LDS.U16 R29, [R29+0x4b24] ;  /* 0x004b24001d1da984 */ /* 0x000fe40000000400 */
[----:B-----5:R-:W-:-:S02]  /*40da0*/  @!P4 HADD2.F32 R204, -RZ, R33.H0_H0 ;  /* 0x20000021ffccc230 */ /* 0x020fc40000004100 */
[----:B------:R-:W-:Y:S01]  /*40db0*/  @!P2 LDS R131, [R81+0xd8] ;  /* 0x0000d8005183a984 */ /* 0x000fe20000000800 */
[----:B------:R-:W-:Y:S02]  /*40dc0*/  ISETP.GE.AND P2, PT, R130, R3, PT ;  /* 0x000000038200720c */ /* 0x000fe40003f46270 */
[----:B------:R-:W-:Y:S01]  /*40dd0*/  @!P1 MOV R111, 0x400 ;  /* 0x00000400006f9802 */ /* 0x000fe20000000f00 */
[----:B------:R3:W5:Y:S01]  /*40de0*/  @!P3 LDS.U16 R33, [R214+0x4926] ;  /* 0x00492600d621b984 */ /* 0x0007620000000400 */
[----:B------:R-:W-:Y:S01]  /*40df0*/  ISETP.NE.AND P3, PT, R151, RZ, PT ;  /* 0x000000ff9700720c */ /* 0x000fe20003f65270 */
[----:B------:R-:W-:Y:S01]  /*40e00*/  @!P4 FFMA R25, R204, R137, R25 ;  /* 0x00000089cc19c223 */ /* 0x000fe20000000019 */
[----:B------:R-:W-:Y:S01]  /*40e10*/  @!P1 LEA R210, R210, R111, 0x18 ;  /* 0x0000006fd2d29211 */ /* 0x000fe200078ec0ff */
[----:B------:R-:W-:Y:S01]  /*40e20*/  @!P5 LDS R143, [R81+0x84] ;  /* 0x00008400518fd984 */ /* 0x000fe20000000800 */
[----:B------:R-:W-:Y:S01]  /*40e30*/  ISETP.NE.AND P1, PT, R149, RZ, PT ;  /* 0x000000ff9500720c */ /* 0x000fe20003f25270 */
[----:B------:R-:W-:Y:S01]  /*40e40*/  @!P6 HADD2.F32 R27, -RZ, R27.H0_H0 ;  /* 0x2000001bff1be230 */ /* 0x000fe20000004100 */
[----:B------:R-:W-:Y:S01]  /*40e50*/  P2R R149, PR, RZ, 0x20 ;  /* 0x00000020ff957803 */ /* 0x000fe20000000000 */
[----:B------:R-:W-:Y:S01]  /*40e60*/  @!P5 LDS.U16 R111, [R222+0x40a8] ;  /* 0x0040a800de6fd984 */ /* 0x000fe20000000400 */
[----:B------:R-:W-:-:S02]  /*40e70*/  ISETP.GE.AND P5, PT, R132, R3, PT ;  /* 0x000000038400720c */ /* 0x000fc40003fa6270 */
[----:B------:R-:W-:Y:S01]  /*40e80*/  P2R R145, PR, RZ, 0x2 ;  /* 0x00000002ff917803 */ /* 0x000fe20000000000 */
[----:B------:R-:W5:Y:S01]  /*40e90*/  @!P2 LDS R133, [R81+0xc8] ;  /* 0x0000c8005185a984 */ /* 0x000f620000000800 */
[----:B------:R-:W-:Y:S01]  /*40ea0*/  ISETP.GE.AND P2, PT, R128, R3, PT ;  /* 0x000000038000720c */ /* 0x000fe20003f46270 */
[----:B------:R-:W-:Y:S01]  /*40eb0*/  @!P3 HADD2.F32 R206, -RZ, R35.H0_H0 ;  /* 0x20000023ffceb230 */ /* 0x000fe20000004100 */
[----:B------:R-:W-:Y:S01]  /*40ec0*/  @!P0 MOV R35, 0x400 ;  /* 0x0000040000238802 */ /* 0x000fe20000000f00 */
[----:B------:R-:W-:Y:S01]  /*40ed0*/  @!P6 FFMA R202, R27, R129, R202 ;  /* 0x000000811bcae223 */ /* 0x000fe200000000ca */
[----:B------:R-:W-:Y:S01]  /*40ee0*/  P2R R151, PR, RZ, 0x1 ;  /* 0x00000001ff977803 */ /* 0x000fe20000000000 */
[----:B------:R-:W5:Y:S01]  /*40ef0*/  @!P1 S2R R218, SR_CgaCtaId ;  /* 0x0000000000da9919 */ /* 0x000f620000008800 */
[----:B------:R-:W-:Y:S01]  /*40f00*/  @!P3 FFMA R25, R206, R139, R25 ;  /* 0x0000008bce19b223 */ /* 0x000fe20000000019 */
[-C--:B------:R-:W-:Y:S02]  /*40f10*/  ISETP.GE.AND P3, PT, R148, R3.reuse, PT ;  /* 0x000000039400720c */ /* 0x080fe40003f66270 */
[----:B-1----:R-:W-:Y:S01]  /*40f20*/  @!P5 HADD2.F32 R204, -RZ, R31.H0_H0 ;  /* 0x2000001fffccd230 */ /* 0x002fe20000004100 */
[----:B------:R-:W-:Y:S01]  /*40f30*/  ISETP.GE.AND P1, PT, R128, R3, PT ;  /* 0x000000038000720c */ /* 0x000fe20003f26270 */
[----:B---3--:R-:W1:Y:S01]  /*40f40*/  @!P6 S2R R214, SR_CgaCtaId ;  /* 0x0000000000d6e919 */ /* 0x008e620000008800 */
[----:B0-----:R-:W-:-:S02]  /*40f50*/  @!P0 LEA R212, R212, R35, 0x18 ;  /* 0x00000023d4d48211 */ /* 0x001fc400078ec0ff */
[----:B------:R-:W-:Y:S01]  /*40f60*/  @!P2 MOV R137, 0x400 ;  /* 0x000004000089a802 */ /* 0x000fe20000000f00 */
[----:B------:R-:W-:Y:S01]  /*40f70*/  @!P5 FFMA R23, R204, R135, R23 ;  /* 0x00000087cc17d223 */ /* 0x000fe20000000017 */
[-C--:B------:R-:W-:Y:S02]  /*40f80*/  ISETP.GE.AND P2, PT, R156, R3.reuse, PT ;  /* 0x000000039c00720c */ /* 0x080fe40003f46270 */
[-C--:B------:R-:W-:Y:S02]  /*40f90*/  ISETP.GE.AND P0, PT, R150, R3.reuse, PT ;  /* 0x000000039600720c */ /* 0x080fe40003f06270 */
[-C--:B------:R-:W-:Y:S01]  /*40fa0*/  ISETP.GE.AND P5, PT, R154, R3.reuse, PT ;  /* 0x000000039a00720c */ /* 0x080fe20003fa6270 */
[----:B------:R-:W0:Y:S01]  /*40fb0*/  @!P3 S2R R226, SR_CgaCtaId ;  /* 0x0000000000e2b919 */ /* 0x000e220000008800 */
[----:B------:R-:W-:Y:S02]  /*40fc0*/  ISETP.NE.AND P4, PT, R153, RZ, PT ;  /* 0x000000ff9900720c */ /* 0x000fe40003f85270 */
[----:B------:R-:W-:Y:S01]  /*40fd0*/  P2R R139, PR, RZ, 0x8 ;  /* 0x00000008ff8b7803 */ /* 0x000fe20000000000 */
[----:B------:R-:W-:Y:S01]  /*40fe0*/  @!P1 LDS R135, [R81+0xcc] ;  /* 0x0000cc0051879984 */ /* 0x000fe20000000800 */
[----:B------:R-:W-:-:S02]  /*40ff0*/  ISETP.GE.AND P3, PT, R120, R3, PT ;  /* 0x000000037800720c */ /* 0x000fc40003f66270 */
[----:B------:R-:W-:Y:S01]  /*41000*/  @!P1 LEA R35, R216, R137, 0x18 ;  /* 0x00000089d8239211 */ /* 0x000fe200078ec0ff */
[----:B------:R-:W-:Y:S02]  /*41010*/  @!P2 HADD2.F32 R206, -RZ, R107.H0_H0 ;  /* 0x2000006bffcea230 */ /* 0x000fe40000004100 */
[----:B------:R-:W-:Y:S02]  /*41020*/  @!P0 MOV R137, 0x400 ;  /* 0x0000040000898802 */ /* 0x000fe40000000f00 */
[----:B------:R-:W-:Y:S02]  /*41030*/  @!P5 HADD2.F32 R204, -RZ, R109.H0_H0 ;  /* 0x2000006dffccd230 */ /* 0x000fe40000004100 */
[----:B------:R-:W-:Y:S01]  /*41040*/  @!P2 FFMA R25, R206, R141, R25 ;  /* 0x0000008dce19a223 */ /* 0x000fe20000000019 */
[----:B------:R-:W3:Y:S01]  /*41050*/  @!P4 S2R R208, SR_CgaCtaId ;  /* 0x0000000000d0c919 */ /* 0x000ee20000008800 */
[----:B----4-:R-:W-:Y:S02]  /*41060*/  @!P0 LEA R107, R224, R137, 0x18 ;  /* 0x00000089e06b8211 */ /* 0x010fe400078ec0ff */
[----:B--2---:R-:W-:Y:S01]  /*41070*/  @!P5 FFMA R25, R220, R204, R25 ;  /* 0x000000ccdc19d223 */ /* 0x004fe20000000019 */
[-C--:B------:R-:W-:Y:S01]  /*41080*/  ISETP.GE.AND P5, PT, R104, R3.reuse, PT ;  /* 0x000000036800720c */ /* 0x080fe20003fa6270 */
[----:B------:R-:W2:Y:S01]  /*41090*/  @!P3 LDS.U16 R31, [R210+0x4ba4] ;  /* 0x004ba400d21fb984 */ /* 0x000ea20000000400 */
[----:B------:R-:W-:-:S02]  /*410a0*/  ISETP.GE.AND P2, PT, R146, R3, PT ;  /* 0x000000039200720c */ /* 0x000fc40003f46270 */
[----:B------:R-:W-:Y:S01]  /*410b0*/  @!P6 MOV R137, 0x400 ;  /* 0x000004000089e802 */ /* 0x000fe20000000f00 */
[----:B------:R-:W4:Y:S01]  /*410c0*/  @!P3 LDS R129, [R81+0xdc] ;  /* 0x0000dc005181b984 */ /* 0x000f220000000800 */
[----:B------:R-:W-:Y:S02]  /*410d0*/  ISETP.NE.AND P3, PT, R139, RZ, PT ;  /* 0x000000ff8b00720c */ /* 0x000fe40003f65270 */
[----:B-1----:R-:W-:Y:S01]  /*410e0*/  @!P6 LEA R137, R214, R137, 0x18 ;  /* 0x00000089d689e211 */ /* 0x002fe200078ec0ff */
[----:B------:R-:W1:Y:S04]  /*410f0*/  @!P0 LDS.U16 R107, [R107+0x4128] ;  /* 0x004128006b6b8984 */ /* 0x000e680000000400 */
[----:B------:R-:W1:Y:S01]  /*41100*/  @!P0 LDS R139, [R81+0x88] ;  /* 0x00008800518b8984 */ /* 0x000e620000000800 */
[----:B------:R-:W-:-:S03]  /*41110*/  ISETP.GE.AND P0, PT, R130, R3, PT ;  /* 0x000000038200720c */ /* 0x000fc60003f06270 */
[----:B------:R-:W1:Y:S01]  /*41120*/  @!P1 LDS.U16 R35, [R35+0x49a6] ;  /* 0x0049a60023239984 */ /* 0x000e620000000400 */
[----:B------:R-:W-:Y:S02]  /*41130*/  ISETP.NE.AND P1, PT, R145, RZ, PT ;  /* 0x000000ff9100720c */ /* 0x000fe40003f25270 */
[----:B------:R-:W-:Y:S01]  /*41140*/  @!P3 MOV R109, 0x400 ;  /* 0x00000400006db802 */ /* 0x000fe20000000f00 */
[----:B------:R-:W1:Y:S01]  /*41150*/  @!P5 S2R R220, SR_CgaCtaId ;  /* 0x0000000000dcd919 */ /* 0x000e620000008800 */
[----:B------:R-:W-:Y:S02]  /*41160*/  ISETP.NE.AND P5, PT, R149, RZ, PT ;  /* 0x000000ff9500720c */ /* 0x000fe40003fa5270 */
[----:B------:R-:W-:Y:S01]  /*41170*/  P2R R149, PR, RZ, 0x2 ;  /* 0x00000002ff957803 */ /* 0x000fe20000000000 */
[----:B------:R-:W1:Y:S01]  /*41180*/  @!P2 S2R R145, SR_CgaCtaId ;  /* 0x000000000091a919 */ /* 0x000e620000008800 */
[----:B------:R-:W-:Y:S01]  /*41190*/  ISETP.NE.AND P2, PT, R147, RZ, PT ;  /* 0x000000ff9300720c */ /* 0x000fe20003f45270 */
[----:B-----5:R-:W-:Y:S01]  /*411a0*/  @!P0 HADD2.F32 R204, -RZ, R33.H0_H0 ;  /* 0x20000021ffcc8230 */ /* 0x020fe20000004100 */
[----:B------:R-:W-:Y:S01]  /*411b0*/  P2R R147, PR, RZ, 0x10 ;  /* 0x00000010ff937803 */ /* 0x000fe20000000000 */
[----:B------:R-:W-:Y:S01]  /*411c0*/  @!P3 LDS R141, [R81+0x8c] ;  /* 0x00008c00518db984 */ /* 0x000fe20000000800 */
[----:B0-----:R-:W-:-:S02]  /*411d0*/  @!P3 LEA R109, R226, R109, 0x18 ;  /* 0x0000006de26db211 */ /* 0x001fc400078ec0ff */
[----:B------:R-:W-:Y:S01]  /*411e0*/  @!P1 MOV R27, 0x400 ;  /* 0x00000400001b9802 */ /* 0x000fe20000000f00 */
[----:B------:R-:W-:Y:S01]  /*411f0*/  @!P0 FFMA R23, R204, R133, R23 ;  /* 0x00000085cc178223 */ /* 0x000fe20000000017 */
[----:B------:R-:W-:Y:S01]  /*41200*/  @!P4 MOV R133, 0x400 ;  /* 0x000004000085c802 */ /* 0x000fe20000000f00 */
[----:B------:R-:W-:Y:S01]  /*41210*/  @!P5 HADD2.F32 R206, -RZ, R111.H0_H0 ;  /* 0x2000006fffced230 */ /* 0x000fe20000004100 */
[----:B------:R-:W-:Y:S01]  /*41220*/  @!P1 LEA R33, R218, R27, 0x18 ;  /* 0x0000001bda219211 */ /* 0x000fe200078ec0ff */
[----:B------:R-:W-:Y:S01]  /*41230*/  @!P4 LDS R111, [R81+0xe4] ;  /* 0x0000e400516fc984 */ /* 0x000fe20000000800 */
[----:B---3--:R-:W-:Y:S01]  /*41240*/  @!P4 LEA R133, R208, R133, 0x18 ;  /* 0x00000085d085c211 */ /* 0x008fe200078ec0ff */
[----:B------:R-:W-:Y:S02]  /*41250*/  @!P2 HADD2.F32 R29, -RZ, R29.H0_H0 ;  /* 0x2000001dff1da230 */ /* 0x000fe40000004100 */
[----:B------:R-:W-:Y:S01]  /*41260*/  @!P5 FFMA R25, R206, R143, R25 ;  /* 0x0000008fce19d223 */ /* 0x000fe20000000019 */
[----:B------:R0:W3:Y:S01]  /*41270*/  @!P4 LDS.U16 R27, [R0+0x4ca2] ;  /* 0x004ca200001bc984 */ /* 0x0000e20000000400 */
[----:B------:R-:W-:-:S02]  /*41280*/  ISETP.GE.AND P4, PT, R120, R3, PT ;  /* 0x000000037800720c */ /* 0x000fc40003f86270 */
[----:B------:R-:W-:Y:S01]  /*41290*/  ISETP.GE.AND P5, PT, R144, R3, PT ;  /* 0x000000039000720c */ /* 0x000fe20003fa6270 */
[----:B------:R-:W-:Y:S01]  /*412a0*/  @!P2 FFMA R202, R29, R131, R202 ;  /* 0x000000831dcaa223 */ /* 0x000fe200000000ca */
[----:B------:R-:W-:Y:S01]  /*412b0*/  ISETP.NE.AND P0, PT, R151, RZ, PT ;  /* 0x000000ff9700720c */ /* 0x000fe20003f05270 */
[----:B------:R-:W5:Y:S01]  /*412c0*/  @!P2 S2R R206, SR_CgaCtaId ;  /* 0x0000000000cea919 */ /* 0x000f620000008800 */
[----:B------:R-:W-:Y:S02]  /*412d0*/  P2R R153, PR, RZ, 0x20 ;  /* 0x00000020ff997803 */ /* 0x000fe40000000000 */
[----:B------:R-:W-:Y:S01]  /*412e0*/  P2R R155, PR, RZ, 0x1 ;  /* 0x00000001ff9b7803 */ /* 0x000fe20000000000 */
[----:B------:R-:W5:Y:S01]  /*412f0*/  @!P1 LDS.U16 R33, [R33+0x4a26] ;  /* 0x004a260021219984 */ /* 0x000f620000000400 */
[----:B------:R-:W-:Y:S02]  /*41300*/  P2R R151, PR, RZ, 0x4 ;  /* 0x00000004ff977803 */ /* 0x000fe40000000000 */
[-C--:B------:R-:W-:Y:S01]  /*41310*/  ISETP.GE.AND P2, PT, R150, R3.reuse, PT ;  /* 0x000000039600720c */ /* 0x080fe20003f46270 */
[----:B--2---:R-:W-:Y:S01]  /*41320*/  @!P4 HADD2.F32 R31, -RZ, R31.H0_H0 ;  /* 0x2000001fff1fc230 */ /* 0x004fe20000004100 */
[----:B------:R-:W2:Y:S01]  /*41330*/  @!P1 LDS R210, [R81+0xd0] ;  /* 0x0000d00051d29984 */ /* 0x000ea20000000800 */
[----:B------:R-:W-:-:S03]  /*41340*/  ISETP.GE.AND P1, PT, R128, R3, PT ;  /* 0x000000038000720c */ /* 0x000fc60003f26270 */
[----:B----4-:R-:W-:Y:S01]  /*41350*/  @!P4 FFMA R202, R31, R129, R202 ;  /* 0x000000811fcac223 */ /* 0x010fe200000000ca */
[----:B------:R-:W4:Y:S01]  /*41360*/  @!P5 S2R R216, SR_CgaCtaId ;  /* 0x0000000000d8d919 */ /* 0x000f220000008800 */
[-C--:B------:R-:W-:Y:S02]  /*41370*/  ISETP.GE.AND P5, PT, R146, R3.reuse, PT ;  /* 0x000000039200720c */ /* 0x080fe40003fa6270 */
[----:B------:R-:W-:Y:S01]  /*41380*/  ISETP.NE.AND P4, PT, R147, RZ, PT ;  /* 0x000000ff9300720c */ /* 0x000fe20003f85270 */
[----:B------:R-:W-:Y:S02]  /*41390*/  @!P6 LDS R129, [R81+0xd4] ;  /* 0x0000d4005181e984 */ /* 0x000fe40000000800 */
[----:B-1----:R-:W-:Y:S02]  /*413a0*/  @!P2 HADD2.F32 R204, -RZ, R107.H0_H0 ;  /* 0x2000006bffcca230 */ /* 0x002fe40000004100 */
[----:B------:R1:W-:Y:S01]  /*413b0*/  @!P6 LDS.U16 R31, [R137+0x4aa6] ;  /* 0x004aa600891fe984 */ /* 0x0003e20000000400 */
[----:B------:R-:W-:-:S02]  /*413c0*/  ISETP.GE.AND P6, PT, R142, R3, PT ;  /* 0x000000038e00720c */ /* 0x000fc40003fc6270 */
[----:B------:R-:W-:Y:S01]  /*413d0*/  @!P2 FFMA R25, R204, R139, R25 ;  /* 0x0000008bcc19a223 */ /* 0x000fe20000000019 */
[----:B------:R-:W2:Y:S01]  /*413e0*/  @!P0 LDS.U16 R29, [R212+0x4c24] ;  /* 0x004c2400d41d8984 */ /* 0x000ea20000000400 */
[----:B------:R-:W-:Y:S02]  /*413f0*/  ISETP.NE.AND P2, PT, R151, RZ, PT ;  /* 0x000000ff9700720c */ /* 0x000fe40003f45270 */
[----:B0-----:R-:W-:Y:S01]  /*41400*/  @!P5 MOV R0, 0x400 ;  /* 0x000004000000d802 */ /* 0x001fe20000000f00 */
[----:B------:R-:W0:Y:S01]  /*41410*/  @!P0 LDS R131, [R81+0xe0] ;  /* 0x0000e00051838984 */ /* 0x000e220000000800 */
[-C--:B------:R-:W-:Y:S02]  /*41420*/  ISETP.GE.AND P0, PT, R104, R3.reuse, PT ;  /* 0x000000036800720c */ /* 0x080fe40003f06270 */
[----:B-1----:R-:W-:Y:S01]  /*41430*/  P2R R137, PR, RZ, 0x40 ;  /* 0x00000040ff897803 */ /* 0x002fe20000000000 */
[----:B------:R-:W1:Y:S01]  /*41440*/  @!P3 LDS.U16 R109, [R109+0x41a8] ;  /* 0x0041a8006d6db984 */ /* 0x000e620000000400 */
[----:B------:R-:W-:Y:S01]  /*41450*/  @!P5 LEA R145, R145, R0, 0x18 ;  /* 0x000000009191d211 */ /* 0x000fe200078ec0ff */
[----:B------:R-:W-:Y:S01]  /*41460*/  @!P1 HADD2.F32 R0, -RZ, R35.H0_H0 ;  /* 0x20000023ff009230 */ /* 0x000fe20000004100 */
[-C--:B------:R-:W-:Y:S01]  /*41470*/  ISETP.GE.AND P3, PT, R14, R3.reuse, PT ;  /* 0x000000030e00720c */ /* 0x080fe20003f66270 */
[----:B------:R-:W1:Y:S01]  /*41480*/  @!P6 S2R R214, SR_CgaCtaId ;  /* 0x0000000000d6e919 */ /* 0x000e620000008800 */
[----:B------:R-:W-:Y:S01]  /*41490*/  ISETP.GE.AND P6, PT, R22, R3, PT ;  /* 0x000000031600720c */ /* 0x000fe20003fc6270 */
[----:B---3--:R-:W-:-:S02]  /*414a0*/  @!P4 HADD2.F32 R204, -RZ, R27.H0_H0 ;  /* 0x2000001bffccc230 */ /* 0x008fc40000004100 */
[----:B------:R-:W-:Y:S01]  /*414b0*/  @!P1 FFMA R23, R0, R135, R23 ;  /* 0x0000008700179223 */ /* 0x000fe20000000017 */
[----:B------:R-:W-:Y:S01]  /*414c0*/  @!P5 LDS.U16 R35, [R145+0x4228] ;  /* 0x004228009123d984 */ /* 0x000fe20000000400 */
[----:B------:R-:W-:Y:S02]  /*414d0*/  ISETP.NE.AND P1, PT, R149, RZ, PT ;  /* 0x000000ff9500720c */ /* 0x000fe40003f25270 */
[----:B------:R-:W-:Y:S01]  /*414e0*/  @!P0 MOV R143, 0x400 ;  /* 0x00000400008f8802 */ /* 0x000fe20000000f00 */
[----:B------:R-:W-:Y:S01]  /*414f0*/  @!P5 LDS R212, [R81+0x90] ;  /* 0x0000900051d4d984 */ /* 0x000fe20000000800 */
[----:B------:R-:W-:Y:S01]  /*41500*/  ISETP.NE.AND P5, PT, R153, RZ, PT ;  /* 0x000000ff9900720c */ /* 0x000fe20003fa5270 */
[----:B------:R-:W-:Y:S01]  /*41510*/  @!P4 FFMA R21, R204, R111, R21 ;  /* 0x0000006fcc15c223 */ /* 0x000fe20000000015 */
[----:B------:R-:W-:Y:S01]  /*41520*/  @!P0 LEA R107, R220, R143, 0x18 ;  /* 0x0000008fdc6b8211 */ /* 0x000fe200078ec0ff */
[----:B------:R-:W-:Y:S01]  /*41530*/  @!P0 LDS R0, [R81] ;  /* 0x0000000051008984 */ /* 0x000fe20000000800 */
[----:B------:R-:W-:Y:S01]  /*41540*/  @!P2 MOV R135, 0x400 ;  /* 0x000004000087a802 */ /* 0x000fe20000000f00 */
[----:B------:R-:W-:Y:S01]  /*41550*/  IMAD.MOV.U32 R204, RZ, RZ, RZ ;  /* 0x000000ffffcc7224 */ /* 0x000fe200078e00ff */
[----:B------:R-:W-:Y:S01]  /*41560*/  P2R R153, PR, RZ, 0x4 ;  /* 0x00000004ff997803 */ /* 0x000fe20000000000 */
[----:B------:R-:W3:Y:S01]  /*41570*/  @!P6 S2R R220, SR_CgaCtaId ;  /* 0x0000000000dce919 */ /* 0x000ee20000008800 */
[----:B------:R-:W-:-:S02]  /*41580*/  ISETP.GE.AND P6, PT, R16, R3, PT ;  /* 0x000000031000720c */ /* 0x000fc40003fc6270 */
[----:B-----5:R-:W-:Y:S01]  /*41590*/  @!P2 LEA R135, R206, R135, 0x18 ;  /* 0x00000087ce87a211 */ /* 0x020fe200078ec0ff */
[----:B------:R-:W5:Y:S01]  /*415a0*/  @!P0 LDS.U16 R107, [R107+0x302a] ;  /* 0x00302a006b6b8984 */ /* 0x000f620000000400 */
[----:B------:R-:W-:Y:S01]  /*415b0*/  ISETP.NE.AND P0, PT, R155, RZ, PT ;  /* 0x000000ff9b00720c */ /* 0x000fe20003f05270 */
[----:B------:R-:W-:Y:S01]  /*415c0*/  @!P1 HADD2.F32 R206, -RZ, R33.H0_H0 ;  /* 0x20000021ffce9230 */ /* 0x000fe20000004100 */
[----:B------:R-:W-:Y:S01]  /*415d0*/  @!P5 MOV R139, 0x400 ;  /* 0x00000400008bd802 */ /* 0x000fe20000000f00 */
[----:B------:R-:W3:Y:S01]  /*415e0*/  @!P3 S2R R218, SR_CgaCtaId ;  /* 0x0000000000dab919 */ /* 0x000ee20000008800 */
[----:B------:R-:W-:Y:S02]  /*415f0*/  P2R R143, PR, RZ, 0x1 ;  /* 0x00000001ff8f7803 */ /* 0x000fe40000000000 */
[----:B----4-:R-:W-:Y:S01]  /*41600*/  @!P5 LEA R139, R216, R139, 0x18 ;  /* 0x0000008bd88bd211 */ /* 0x010fe200078ec0ff */
[----:B--2---:R-:W-:Y:S01]  /*41610*/  @!P1 FFMA R23, R210, R206, R23 ;  /* 0x000000ced2179223 */ /* 0x004fe20000000017 */
[----:B------:R-:W-:Y:S01]  /*41620*/  ISETP.NE.AND P1, PT, R115, RZ, PT ;  /* 0x000000ff7300720c */ /* 0x000fe20003f25270 */
[----:B------:R-:W2:Y:S01]  /*41630*/  @!P6 S2R R216, SR_CgaCtaId ;  /* 0x0000000000d8e919 */ /* 0x000ea20000008800 */
[----:B------:R-:W-:-:S02]  /*41640*/  ISETP.GE.AND P6, PT, R148, R3, PT ;  /* 0x000000039400720c */ /* 0x000fc40003fc6270 */
[----:B------:R-:W-:Y:S01]  /*41650*/  @!P3 MOV R27, 0x400 ;  /* 0x00000400001bb802 */ /* 0x000fe20000000f00 */
[----:B------:R-:W-:Y:S01]  /*41660*/  @!P0 HADD2.F32 R29, -RZ, R29.H0_H0 ;  /* 0x2000001dff1d8230 */ /* 0x000fe20000004100 */
[----:B------:R-:W-:Y:S01]  /*41670*/  @!P2 LDS R115, [R81+0xd8] ;  /* 0x0000d8005173a984 */ /* 0x000fe20000000800 */
[----:B------:R-:W-:Y:S02]  /*41680*/  P2R R151, PR, RZ, 0x2 ;  /* 0x00000002ff977803 */ /* 0x000fe40000000000 */
[----:B------:R-:W-:Y:S01]  /*41690*/  P2R R149, PR, RZ, 0x20 ;  /* 0x00000020ff957803 */ /* 0x000fe20000000000 */
[----:B0-----:R-:W-:Y:S01]  /*416a0*/  @!P0 FFMA R202, R131, R29, R202 ;  /* 0x0000001d83ca8223 */ /* 0x001fe200000000ca */
[-C--:B------:R-:W-:Y:S01]  /*416b0*/  ISETP.GE.AND P0, PT, R148, R3.reuse, PT ;  /* 0x000000039400720c */ /* 0x080fe20003f06270 */
[----:B------:R0:W-:Y:S01]  /*416c0*/  @!P2 LDS.U16 R29, [R135+0x4b26] ;  /* 0x004b2600871da984 */ /* 0x0001e20000000400 */
[----:B------:R-:W-:Y:S02]  /*416d0*/  ISETP.GE.AND P2, PT, R10, R3, PT ;  /* 0x000000030a00720c */ /* 0x000fe40003f46270 */
[----:B-1----:R-:W-:Y:S01]  /*416e0*/  @!P6 HADD2.F32 R208, -RZ, R109.H0_H0 ;  /* 0x2000006dffd0e230 */ /* 0x002fe20000004100 */
[----:B------:R1:W-:Y:S01]  /*416f0*/  @!P5 LDS.U16 R33, [R139+0x42a8] ;  /* 0x0042a8008b21d984 */ /* 0x0003e20000000400 */
[----:B------:R-:W-:-:S03]  /*41700*/  ISETP.NE.AND P6, PT, R137, RZ, PT ;  /* 0x000000ff8900720c */ /* 0x000fc60003fc5270 */
[----:B------:R-:W-:Y:S01]  /*41710*/  @!P3 LDS R145, [R81+0x4] ;  /* 0x000004005191b984 */ /* 0x000fe20000000800 */
[----:B0-----:R-:W-:-:S03]  /*41720*/  P2R R135, PR, RZ, 0x8 ;  /* 0x00000008ff877803 */ /* 0x001fc60000000000 */
[----:B------:R-:W-:Y:S01]  /*41730*/  @!P0 FFMA R25, R208, R141, R25 ;  /* 0x0000008dd0198223 */ /* 0x000fe20000000019 */
[----:B------:R-:W-:Y:S01]  /*41740*/  ISETP.GE.AND P0, PT, R104, R3, PT ;  /* 0x000000036800720c */ /* 0x000fe20003f06270 */
[----:B------:R-:W0:Y:S01]  /*41750*/  @!P1 S2R R141, SR_CgaCtaId ;  /* 0x00000000008d9919 */ /* 0x000e220000008800 */
[----:B---3--:R-:W-:Y:S02]  /*41760*/  @!P3 LEA R109, R218, R27, 0x18 ;  /* 0x0000001bda6db211 */ /* 0x008fe400078ec0ff */
[----:B-1----:R-:W-:Y:S01]  /*41770*/  P2R R139, PR, RZ, 0x4 ;  /* 0x00000004ff8b7803 */ /* 0x002fe20000000000 */
[----:B------:R-:W1:Y:S01]  /*41780*/  @!P2 S2R R210, SR_CgaCtaId ;  /* 0x0000000000d2a919 */ /* 0x000e620000008800 */
[-C--:B------:R-:W-:Y:S02]  /*41790*/  ISETP.GE.AND P1, PT, R22, R3.reuse, PT ;  /* 0x000000031600720c */ /* 0x080fe40003f26270 */
[-C--:B------:R-:W-:Y:S01]  /*417a0*/  ISETP.GE.AND P2, PT, R124, R3.reuse, PT ;  /* 0x000000037c00720c */ /* 0x080fe20003f46270 */
[----:B------:R-:W3:Y:S01]  /*417b0*/  @!P3 LDS.U16 R109, [R109+0x30aa] ;  /* 0x0030aa006d6db984 */ /* 0x000ee20000000400 */
[----:B------:R-:W-:-:S02]  /*417c0*/  ISETP.GE.AND P3, PT, R16, R3, PT ;  /* 0x000000031000720c */ /* 0x000fc40003f66270 */
[----:B------:R-:W-:Y:S01]  /*417d0*/  @!P6 MOV R137, 0x400 ;  /* 0x000004000089e802 */ /* 0x000fe20000000f00 */
[----:B-----5:R-:W-:Y:S01]  /*417e0*/  @!P0 HADD2.F32 R107, -RZ, R107.H0_H0 ;  /* 0x2000006bff6b8230 */ /* 0x020fe20000004100 */
[----:B------:R-:W4:Y:S01]  /*417f0*/  @!P5 LDS R131, [R81+0x94] ;  /* 0x000094005183d984 */ /* 0x000f220000000800 */
[----:B------:R-:W-:Y:S02]  /*41800*/  ISETP.GE.AND P5, PT, R146, R3, PT ;  /* 0x000000039200720c */ /* 0x000fe40003fa6270 */
[----:B------:R-:W-:Y:S01]  /*41810*/  @!P6 LEA R137, R214, R137, 0x18 ;  /* 0x00000089d689e211 */ /* 0x000fe200078ec0ff */
[----:B------:R-:W-:Y:S01]  /*41820*/  @!P0 FFMA R204, R0, R107, RZ ;  /* 0x0000006b00cc8223 */ /* 0x000fe200000000ff */
[----:B------:R-:W-:Y:S01]  /*41830*/  ISETP.GE.AND P0, PT, R140, R3, PT ;  /* 0x000000038c00720c */ /* 0x000fe20003f06270 */
[----:B------:R5:W0:Y:S01]  /*41840*/  @!P4 LDS.U16 R27, [R133+0x4ca4] ;  /* 0x004ca400851bc984 */ /* 0x000a220000000400 */
[----:B------:R-:W-:Y:S01]  /*41850*/  @!P1 MOV R147, 0x400 ;  /* 0x0000040000939802 */ /* 0x000fe20000000f00 */
[----:B------:R-:W-:-:S02]  /*41860*/  @!P2 HADD2.F32 R206, -RZ, R31.H0_H0 ;  /* 0x2000001fffcea230 */ /* 0x000fc40000004100 */
[----:B------:R-:W0:Y:S01]  /*41870*/  @!P4 LDS R111, [R81+0xe4] ;  /* 0x0000e400516fc984 */ /* 0x000e220000000800 */
[----:B------:R-:W-:Y:S02]  /*41880*/  @!P1 LEA R147, R220, R147, 0x18 ;  /* 0x00000093dc939211 */ /* 0x000fe400078ec0ff */
[----:B------:R-:W-:Y:S01]  /*41890*/  @!P2 FFMA R23, R206, R129, R23 ;  /* 0x00000081ce17a223 */ /* 0x000fe20000000017 */
[----:B-----5:R-:W-:Y:S01]  /*418a0*/  @!P3 MOV R133, 0x400 ;  /* 0x000004000085b802 */ /* 0x020fe20000000f00 */
[----:B------:R-:W-:Y:S01]  /*418b0*/  @!P5 HADD2.F32 R208, -RZ, R35.H0_H0 ;  /* 0x20000023ffd0d230 */ /* 0x000fe20000004100 */
[----:B------:R-:W-:Y:S01]  /*418c0*/  ISETP.NE.AND P2, PT, R139, RZ, PT ;  /* 0x000000ff8b00720c */ /* 0x000fe20003f45270 */
[----:B------:R5:W0:Y:S01]  /*418d0*/  @!P1 LDS.U16 R35, [R147+0x312a] ;  /* 0x00312a0093239984 */ /* 0x000a220000000400 */
[----:B--2---:R-:W-:Y:S02]  /*418e0*/  @!P3 LEA R216, R216, R133, 0x18 ;  /* 0x00000085d8d8b211 */ /* 0x004fe400078ec0ff */
[----:B------:R-:W-:Y:S01]  /*418f0*/  ISETP.GE.AND P4, PT, R12, R3, PT ;  /* 0x000000030c00720c */ /* 0x000fe20003f86270 */
[----:B------:R-:W2:Y:S01]  /*41900*/  @!P0 S2R R133, SR_CgaCtaId ;  /* 0x0000000000858919 */ /* 0x000ea20000008800 */
[----:B------:R-:W-:Y:S01]  /*41910*/  ISETP.NE.AND P3, PT, R135, RZ, PT ;  /* 0x000000ff8700720c */ /* 0x000fe20003f65270 */
[----:B------:R-:W-:Y:S01]  /*41920*/  @!P5 FFMA R25, R212, R208, R25 ;  /* 0x000000d0d419d223 */ /* 0x000fe20000000019 */
[----:B------:R-:W-:Y:S01]  /*41930*/  ISETP.NE.AND P5, PT, R149, RZ, PT ;  /* 0x000000ff9500720c */ /* 0x000fe20003fa5270 */
[----:B------:R-:W-:Y:S01]  /*41940*/  @!P1 LDS R135, [R81+0x8] ;  /* 0x0000080051879984 */ /* 0x000fe20000000800 */
[----:B-----5:R-:W-:-:S02]  /*41950*/  P2R R147, PR, RZ, 0x1 ;  /* 0x00000001ff937803 */ /* 0x020fc40000000000 */
[----:B------:R-:W-:Y:S01]  /*41960*/  ISETP.GE.AND P0, PT, R16, R3, PT ;  /* 0x000000031000720c */ /* 0x000fe20003f06270 */
[----:B------:R5:W-:Y:S01]  /*41970*/  @!P6 LDS.U16 R31, [R137+0x4328] ;  /* 0x00432800891fe984 */ /* 0x000be20000000400 */
[----:B------:R-:W-:Y:S02]  /*41980*/  ISETP.NE.AND P1, PT, R151, RZ, PT ;  /* 0x000000ff9700720c */ /* 0x000fe40003f25270 */
[----:B------:R-:W-:Y:S01]  /*41990*/  @!P2 MOV R149, 0x400 ;  /* 0x000004000095a802 */ /* 0x000fe20000000f00 */
[----:B------:R-:W2:Y:S01]  /*419a0*/  @!P4 S2R R214, SR_CgaCtaId ;  /* 0x0000000000d6c919 */ /* 0x000ea20000008800 */
[----:B------:R-:W-:Y:S01]  /*419b0*/  P2R R151, PR, RZ, 0x2 ;  /* 0x00000002ff977803 */ /* 0x000fe20000000000 */
[----:B---3--:R-:W-:Y:S01]  /*419c0*/  @!P3 HADD2.F32 R109, -RZ, R109.H0_H0 ;  /* 0x2000006dff6db230 */ /* 0x008fe20000004100 */
[----:B-1----:R-:W-:Y:S01]  /*419d0*/  @!P2 LEA R149, R210, R149, 0x18 ;  /* 0x00000095d295a211 */ /* 0x002fe200078ec0ff */
[----:B------:R-:W-:Y:S01]  /*419e0*/  @!P6 LDS R129, [R81+0x98] ;  /* 0x000098005181e984 */ /* 0x000fe20000000800 */
[----:B------:R-:W-:Y:S01]  /*419f0*/  ISETP.NE.AND P2, PT, R153, RZ, PT ;  /* 0x000000ff9900720c */ /* 0x000fe20003f45270 */
[----:B------:R-:W-:Y:S01]  /*41a00*/  @!P5 HADD2.F32 R206, -RZ, R33.H0_H0 ;  /* 0x20000021ffced230 */ /* 0x000fe20000004100 */
[----:B------:R-:W-:Y:S01]  /*41a10*/  ISETP.GE.AND P6, PT, R6, R3, PT ;  /* 0x000000030600720c */ /* 0x000fe20003fc6270 */
[----:B------:R-:W1:Y:S01]  /*41a20*/  @!P0 LDS.U16 R107, [R216+0x31aa] ;  /* 0x0031aa00d86b8984 */ /* 0x000e620000000400 */
[----:B------:R-:W-:Y:S01]  /*41a30*/  @!P3 FFMA R204, R109, R145, R204 ;  /* 0x000000916dccb223 */ /* 0x000fe200000000cc */
[----:B------:R-:W-:Y:S01]  /*41a40*/  @!P1 MOV R0, 0x400 ;  /* 0x0000040000009802 */ /* 0x000fe20000000f00 */
[----:B----4-:R-:W-:Y:S01]  /*41a50*/  @!P5 FFMA R25, R206, R131, R25 ;  /* 0x00000083ce19d223 */ /* 0x010fe20000000019 */
[----:B------:R-:W3:Y:S01]  /*41a60*/  @!P0 LDS R139, [R81+0xc] ;  /* 0x00000c00518b8984 */ /* 0x000ee20000000800 */
[----:B------:R-:W-:-:S02]  /*41a70*/  ISETP.GE.AND P0, PT, R182, R3, PT ;  /* 0x00000003b600720c */ /* 0x000fc40003f06270 */
[----:B0-----:R-:W-:Y:S02]  /*41a80*/  @!P1 LEA R141, R141, R0, 0x18 ;  /* 0x000000008d8d9211 */ /* 0x001fe400078ec0ff */
[-C--:B------:R-:W-:Y:S01]  /*41a90*/  ISETP.GE.AND P5, PT, R138, R3.reuse, PT ;  /* 0x000000038a00720c */ /* 0x080fe20003fa6270 */
[----:B------:R-:W-:Y:S01]  /*41aa0*/  @!P2 HADD2.F32 R0, -RZ, R29.H0_H0 ;  /* 0x2000001dff00a230 */ /* 0x000fe20000004100 */
[-C--:B------:R-:W-:Y:S01]  /*41ab0*/  ISETP.GE.AND P3, PT, R18, R3.reuse, PT ;  /* 0x000000031200720c */ /* 0x080fe20003f66270 */
[----:B------:R-:W0:Y:S01]  /*41ac0*/  @!P6 S2R R212, SR_CgaCtaId ;  /* 0x0000000000d4e919 */ /* 0x000e220000008800 */
[----:B------:R-:W-:Y:S02]  /*41ad0*/  ISETP.GE.AND P6, PT, R8, R3, PT ;  /* 0x000000030800720c */ /* 0x000fe40003fc6270 */
[----:B------:R-:W-:Y:S01]  /*41ae0*/  @!P2 FFMA R23, R0, R115, R23 ;  /* 0x000000730017a223 */ /* 0x000fe20000000017 */
[----:B------:R-:W-:Y:S02]  /*41af0*/  ISETP.NE.AND P2, PT, R117, RZ, PT ;  /* 0x000000ff7500720c */ /* 0x000fe40003f45270 */
[----:B------:R-:W-:Y:S01]  /*41b00*/  @!P0 HADD2.F32 R27, -RZ, R27.H0_H0 ;  /* 0x2000001bff1b8230 */ /* 0x000fe20000004100 */
[----:B-----5:R-:W-:-:S02]  /*41b10*/  @!P4 MOV R137, 0x400 ;  /* 0x000004000089c802 */ /* 0x020fc40000000f00 */
[----:B------:R-:W-:Y:S01]  /*41b20*/  P2R R153, PR, RZ, 0x4 ;  /* 0x00000004ff997803 */ /* 0x000fe20000000000 */
[----:B------:R-:W4:Y:S01]  /*41b30*/  @!P5 S2R R208, SR_CgaCtaId ;  /* 0x0000000000d0d919 */ /* 0x000f220000008800 */
[----:B------:R-:W-:Y:S01]  /*41b40*/  @!P0 FFMA R202, R27, R111, R202 ;  /* 0x0000006f1bca8223 */ /* 0x000fe200000000ca */
[----:B------:R-:W-:Y:S02]  /*41b50*/  ISETP.NE.AND P0, PT, R147, RZ, PT ;  /* 0x000000ff9300720c */ /* 0x000fe40003f05270 */
[----:B------:R-:W-:Y:S01]  /*41b60*/  P2R R147, PR, RZ, 0x20 ;  /* 0x00000020ff937803 */ /* 0x000fe20000000000 */
[----:B------:R-:W-:Y:S01]  /*41b70*/  @!P1 LDS R111, [R81+0x9c] ;  /* 0x00009c00516f9984 */ /* 0x000fe20000000800 */
[----:B------:R-:W-:Y:S02]  /*41b80*/  ISETP.GE.AND P5, PT, R20, R3, PT ;  /* 0x000000031400720c */ /* 0x000fe40003fa6270 */
[----:B--2---:R-:W-:Y:S01]  /*41b90*/  @!P4 LEA R137, R214, R137, 0x18 ;  /* 0x00000089d689c211 */ /* 0x004fe200078ec0ff */
[----:B------:R2:W-:Y:S01]  /*41ba0*/  @!P1 LDS.U16 R27, [R141+0x43a8] ;  /* 0x0043a8008d1b9984 */ /* 0x0005e20000000400 */
[----:B------:R-:W-:-:S02]  /*41bb0*/  ISETP.GE.AND P1, PT, R10, R3, PT ;  /* 0x000000030a00720c */ /* 0x000fc40003f26270 */
[----:B------:R-:W-:Y:S01]  /*41bc0*/  P2R R155, PR, RZ, 0x10 ;  /* 0x00000010ff9b7803 */ /* 0x000fe20000000000 */
[----:B------:R-:W5:Y:S01]  /*41bd0*/  @!P2 S2R R115, SR_CgaCtaId ;  /* 0x000000000073a919 */ /* 0x000f620000008800 */
[-C--:B------:R-:W-:Y:S02]  /*41be0*/  ISETP.GE.AND P2, PT, R6, R3.reuse, PT ;  /* 0x000000030600720c */ /* 0x080fe40003f46270 */
[----:B------:R-:W-:Y:S01]  /*41bf0*/  @!P0 MOV R0, 0x400 ;  /* 0x0000040000008802 */ /* 0x000fe20000000f00 */
[----:B------:R-:W4:Y:S01]  /*41c00*/  @!P3 S2R R145, SR_CgaCtaId ;  /* 0x000000000091b919 */ /* 0x000f220000008800 */
[----:B--2---:R-:W-:Y:S02]  /*41c10*/  P2R R141, PR, RZ, 0x8 ;  /* 0x00000008ff8d7803 */ /* 0x004fe40000000000 */
[----:B------:R-:W-:Y:S01]  /*41c20*/  ISETP.GE.AND P3, PT, R22, R3, PT ;  /* 0x000000031600720c */ /* 0x000fe20003f66270 */
[----:B------:R-:W-:Y:S01]  /*41c30*/  @!P4 LDS.U16 R109, [R137+0x32aa] ;  /* 0x0032aa00896dc984 */ /* 0x000fe20000000400 */
[----:B------:R-:W-:-:S03]  /*41c40*/  @!P0 LEA R29, R133, R0, 0x18 ;  /* 0x00000000851d8211 */ /* 0x000fc600078ec0ff */
[----:B------:R-:W-:Y:S01]  /*41c50*/  @!P4 LDS R133, [R81+0x14] ;  /* 0x000014005185c984 */ /* 0x000fe20000000800 */
[----:B------:R-:W-:Y:S02]  /*41c60*/  ISETP.GE.AND P4, PT, R16, R3, PT ;  /* 0x000000031000720c */ /* 0x000fe40003f86270 */
[----:B------:R-:W-:Y:S01]  /*41c70*/  @!P2 MOV R117, 0x400 ;  /* 0x000004000075a802 */ /* 0x000fe20000000f00 */
[----:B------:R-:W2:Y:S03]  /*41c80*/  @!P6 S2R R218, SR_CgaCtaId ;  /* 0x0000000000dae919 */ /* 0x000ea60000008800 */
[----:B0-----:R-:W-:Y:S01]  /*41c90*/  @!P2 LEA R212, R212, R117, 0x18 ;  /* 0x00000075d4d4a211 */ /* 0x001fe200078ec0ff */
[----:B------:R-:W0:Y:S01]  /*41ca0*/  @!P5 S2R R210, SR_CgaCtaId ;  /* 0x0000000000d2d919 */ /* 0x000e220000008800 */
[----:B------:R-:W-:Y:S01]  /*41cb0*/  ISETP.GE.AND P5, PT, R142, R3, PT ;  /* 0x000000038e00720c */ /* 0x000fe20003fa6270 */
[----:B------:R-:W-:Y:S01]  /*41cc0*/  @!P3 HADD2.F32 R35, -RZ, R35.H0_H0 ;  /* 0x20000023ff23b230 */ /* 0x000fe20000004100 */
[----:B------:R-:W-:Y:S01]  /*41cd0*/  @!P6 MOV R117, 0x400 ;  /* 0x000004000075e802 */ /* 0x000fe20000000f00 */
[----:B------:R5:W0:Y:S02]  /*41ce0*/  @!P1 LDS.U16 R33, [R149+0x322a] ;  /* 0x00322a0095219984 */ /* 0x000a240000000400 */
[----:B-1----:R-:W-:-:S02]  /*41cf0*/  @!P4 HADD2.F32 R107, -RZ, R107.H0_H0 ;  /* 0x2000006bff6bc230 */ /* 0x002fc40000004100 */
[----:B------:R-:W-:Y:S01]  /*41d00*/  @!P3 FFMA R204, R35, R135, R204 ;  /* 0x0000008723ccb223 */ /* 0x000fe200000000cc */
[----:B------:R-:W1:Y:S01]  /*41d10*/  @!P1 LDS R131, [R81+0x10] ;  /* 0x0000100051839984 */ /* 0x000e620000000800 */
[----:B------:R-:W-:Y:S02]  /*41d20*/  ISETP.GE.AND P1, PT, R26, R3, PT ;  /* 0x000000031a00720c */ /* 0x000fe40003f26270 */
[----:B---3--:R-:W-:Y:S01]  /*41d30*/  @!P4 FFMA R204, R107, R139, R204 ;  /* 0x0000008b6bccc223 */ /* 0x008fe200000000cc */
[----:B------:R-:W-:Y:S01]  /*41d40*/  ISETP.GE.AND P4, PT, R114, R3, PT ;  /* 0x000000037200720c */ /* 0x000fe20003f86270 */
[----:B------:R-:W-:Y:S01]  /*41d50*/  @!P6 LDS R137, [R81+0x1c] ;  /* 0x00001c005189e984 */ /* 0x000fe20000000800 */
[----:B------:R-:W-:Y:S01]  /*41d60*/  @!P5 HADD2.F32 R0, -RZ, R31.H0_H0 ;  /* 0x2000001fff00d230 */ /* 0x000fe20000004100 */
[----:B------:R-:W-:Y:S02]  /*41d70*/  ISETP.NE.AND P3, PT, R141, RZ, PT ;  /* 0x000000ff8d00720c */ /* 0x000fe40003f65270 */
[----:B------:R-:W-:Y:S01]  /*41d80*/  @!P2 LDS.U16 R31, [R212+0x332a] ;  /* 0x00332a00d41fa984 */ /* 0x000fe20000000400 */
[----:B------:R-:W-:Y:S01]  /*41d90*/  ISETP.NE.AND P2, PT, R153, RZ, PT ;  /* 0x000000ff9900720c */ /* 0x000fe20003f45270 */
[----:B------:R-:W-:Y:S01]  /*41da0*/  @!P5 FFMA R25, R0, R129, R25 ;  /* 0x000000810019d223 */ /* 0x000fe20000000019 */
[----:B------:R-:W-:Y:S01]  /*41db0*/  ISETP.NE.AND P5, PT, R147, RZ, PT ;  /* 0x000000ff9300720c */ /* 0x000fe20003fa5270 */
[----:B------:R-:W-:Y:S01]  /*41dc0*/  @!P0 LDS.U16 R29, [R29+0x4428] ;  /* 0x004428001d1d8984 */ /* 0x000fe20000000400 */
[----:B-----5:R-:W-:Y:S01]  /*41dd0*/  P2R R149, PR, RZ, 0x40 ;  /* 0x00000040ff957803 */ /* 0x020fe20000000000 */
[----:B------:R-:W3:Y:S01]  /*41de0*/  @!P1 S2R R214, SR_CgaCtaId ;  /* 0x0000000000d69919 */ /* 0x000ee20000008800 */
[----:B------:R-:W-:-:S02]  /*41df0*/  ISETP.GE.AND P1, PT, R32, R3, PT ;  /* 0x000000032000720c */ /* 0x000fc40003f26270 */
[----:B--2---:R-:W-:Y:S01]  /*41e00*/  @!P6 LEA R218, R218, R117, 0x18 ;  /* 0x00000075dadae211 */ /* 0x004fe200078ec0ff */
[----:B------:R-:W2:Y:S01]  /*41e10*/  @!P4 S2R R147, SR_CgaCtaId ;  /* 0x000000000093c919 */ /* 0x000ea20000008800 */
[----:B------:R-:W-:-:S03]  /*41e20*/  ISETP.GE.AND P4, PT, R10, R3, PT ;  /* 0x000000030a00720c */ /* 0x000fc60003f86270 */
[----:B------:R-:W-:Y:S01]  /*41e30*/  @!P2 MOV R0, 0x400 ;  /* 0x000004000000a802 */ /* 0x000fe20000000f00 */
[----:B------:R-:W5:Y:S01]  /*41e40*/  @!P6 LDS.U16 R35, [R218+0x33aa] ;  /* 0x0033aa00da23e984 */ /* 0x000f620000000400 */
[----:B------:R-:W-:Y:S02]  /*41e50*/  @!P5 MOV R107, 0x400 ;  /* 0x00000400006bd802 */ /* 0x000fe40000000f00 */
[----:B------:R-:W-:Y:S01]  /*41e60*/  @!P2 LEA R117, R115, R0, 0x18 ;  /* 0x000000007375a211 */ /* 0x000fe200078ec0ff */
[----:B------:R-:W2:Y:S01]  /*41e70*/  @!P0 LDS R206, [R81+0xa0] ;  /* 0x0000a00051ce8984 */ /* 0x000ea20000000800 */
[----:B------:R-:W-:Y:S02]  /*41e80*/  @!P3 MOV R0, 0x400 ;  /* 0x000004000000b802 */ /* 0x000fe40000000f00 */
[----:B----4-:R-:W-:Y:S01]  /*41e90*/  @!P5 LEA R208, R208, R107, 0x18 ;  /* 0x0000006bd0d0d211 */ /* 0x010fe200078ec0ff */
[----:B------:R-:W4:Y:S01]  /*41ea0*/  @!P1 S2R R141, SR_CgaCtaId ;  /* 0x00000000008d9919 */ /* 0x000f220000008800 */
[----:B------:R-:W-:-:S02]  /*41eb0*/  @!P3 LEA R107, R145, R0, 0x18 ;  /* 0x00000000916bb211 */ /* 0x000fc400078ec0ff */
[----:B------:R-:W-:Y:S01]  /*41ec0*/  ISETP.NE.AND P1, PT, R151, RZ, PT ;  /* 0x000000ff9700720c */ /* 0x000fe20003f25270 */
[----:B0-----:R-:W-:Y:S01]  /*41ed0*/  @!P4 HADD2.F32 R33, -RZ, R33.H0_H0 ;  /* 0x20000021ff21c230 */ /* 0x001fe20000004100 */
[----:B------:R-:W-:Y:S02]  /*41ee0*/  ISETP.GE.AND P6, PT, R26, R3, PT ;  /* 0x000000031a00720c */ /* 0x000fe40003fc6270 */
[----:B------:R-:W-:Y:S01]  /*41ef0*/  @!P3 LDS.U16 R107, [R107+0x342a] ;  /* 0x00342a006b6bb984 */ /* 0x000fe20000000400 */
[----:B------:R-:W-:Y:S01]  /*41f00*/  ISETP.NE.AND P3, PT, R119, RZ, PT ;  /* 0x000000ff7700720c */ /* 0x000fe20003f65270 */
[----:B-1----:R-:W-:Y:S01]  /*41f10*/  @!P4 FFMA R204, R131, R33, R204 ;  /* 0x0000002183ccc223 */ /* 0x002fe200000000cc */
[----:B------:R-:W-:Y:S02]  /*41f20*/  P2R R151, PR, RZ, 0x1 ;  /* 0x00000001ff977803 */ /* 0x000fe40000000000 */
[-C--:B------:R-:W-:Y:S02]  /*41f30*/  ISETP.GE.AND P0, PT, R6, R3.reuse, PT ;  /* 0x000000030600720c */ /* 0x080fe40003f06270 */
[----:B------:R-:W-:-:S02]  /*41f40*/  ISETP.GE.AND P4, PT, R108, R3, PT ;  /* 0x000000036c00720c */ /* 0x000fc40003f86270 */
[----:B------:R-:W-:Y:S02]  /*41f50*/  @!P1 HADD2.F32 R0, -RZ, R27.H0_H0 ;  /* 0x2000001bff009230 */ /* 0x000fe40000004100 */
[----:B------:R-:W-:Y:S01]  /*41f60*/  @!P6 MOV R129, 0x400 ;  /* 0x000004000081e802 */ /* 0x000fe20000000f00 */
[----:B------:R0:W-:Y:S02]  /*41f70*/  @!P2 LDS.U16 R27, [R117+0x44a8] ;  /* 0x0044a800751ba984 */ /* 0x0001e40000000400 */
[----:B------:R-:W-:Y:S01]  /*41f80*/  @!P1 FFMA R25, R0, R111, R25 ;  /* 0x0000006f00199223 */ /* 0x000fe20000000019 */
[----:B---3--:R-:W-:Y:S01]  /*41f90*/  @!P6 LEA R214, R214, R129, 0x18 ;  /* 0x00000081d6d6e211 */ /* 0x008fe200078ec0ff */
[----:B------:R-:W1:Y:S01]  /*41fa0*/  @!P3 S2R R119, SR_CgaCtaId ;  /* 0x000000000077b919 */ /* 0x000e620000008800 */
[----:B------:R-:W-:Y:S02]  /*41fb0*/  P2R R129, PR, RZ, 0x2 ;  /* 0x00000002ff817803 */ /* 0x000fe40000000000 */
[----:B------:R-:W-:Y:S01]  /*41fc0*/  ISETP.GE.AND P1, PT, R32, R3, PT ;  /* 0x000000032000720c */ /* 0x000fe20003f26270 */
[----:B------:R-:W3:Y:S01]  /*41fd0*/  @!P0 LDS R135, [R81+0x18] ;  /* 0x0000180051878984 */ /* 0x000ee20000000800 */
[----:B0-----:R-:W-:-:S02]  /*41fe0*/  P2R R117, PR, RZ, 0x8 ;  /* 0x00000008ff757803 */ /* 0x001fc40000000000 */
[-C--:B------:R-:W-:Y:S01]  /*41ff0*/  ISETP.GE.AND P3, PT, R18, R3.reuse, PT ;  /* 0x000000031200720c */ /* 0x080fe20003f66270 */
[----:B------:R-:W0:Y:S01]  /*42000*/  @!P4 S2R R212, SR_CgaCtaId ;  /* 0x0000000000d4c919 */ /* 0x000e220000008800 */
[----:B------:R-:W-:Y:S02]  /*42010*/  ISETP.GE.AND P0, PT, R20, R3, PT ;  /* 0x000000031400720c */ /* 0x000fe40003f06270 */
[----:B------:R-:W-:Y:S02]  /*42020*/  ISETP.NE.AND P4, PT, R155, RZ, PT ;  /* 0x000000ff9b00720c */ /* 0x000fe40003f85270 */
[----:B------:R-:W-:-:S03]  /*42030*/  ISETP.NE.AND P6, PT, R149, RZ, PT ;  /* 0x000000ff9500720c */ /* 0x000fc60003fc5270 */
[----:B------:R-:W-:-:S04]  /*42040*/  @!P1 MOV R0, 0x400 ;  /* 0x0000040000009802 */ /* 0x000fc80000000f00 */
[----:B------:R-:W-:Y:S01]  /*42050*/  @!P3 LDS R131, [R81+0x20] ;  /* 0x000020005183b984 */ /* 0x000fe20000000800 */
[-C--:B------:R-:W-:Y:S02]  /*42060*/  ISETP.GE.AND P3, PT, R110, R3.reuse, PT ;  /* 0x000000036e00720c */ /* 0x080fe40003f66270 */
[----:B------:R-:W-:Y:S01]  /*42070*/  @!P0 MOV R115, 0x400 ;  /* 0x0000040000738802 */ /* 0x000fe20000000f00 */
[----:B------:R-:W-:Y:S01]  /*42080*/  @!P4 HADD2.F32 R109, -RZ, R109.H0_H0 ;  /* 0x2000006dff6dc230 */ /* 0x000fe20000004100 */
[----:B----4-:R-:W-:Y:S01]  /*42090*/  @!P1 LEA R141, R141, R0, 0x18 ;  /* 0x000000008d8d9211 */ /* 0x010fe200078ec0ff */
[----:B-----5:R-:W-:Y:S01]  /*420a0*/  @!P6 HADD2.F32 R35, -RZ, R35.H0_H0 ;  /* 0x20000023ff23e230 */ /* 0x020fe20000004100 */
[----:B------:R-:W-:Y:S02]  /*420b0*/  ISETP.GE.AND P1, PT, R114, R3, PT ;  /* 0x000000037200720c */ /* 0x000fe40003f26270 */
[----:B------:R-:W-:Y:S01]  /*420c0*/  @!P0 LEA R139, R210, R115, 0x18 ;  /* 0x00000073d28b8211 */ /* 0x000fe200078ec0ff */
[----:B------:R-:W-:Y:S01]  /*420d0*/  @!P4 FFMA R204, R109, R133, R204 ;  /* 0x000000856dccc223 */ /* 0x000fe200000000cc */
[----:B------:R-:W-:Y:S01]  /*420e0*/  ISETP.NE.AND P4, PT, R123, RZ, PT ;  /* 0x000000ff7b00720c */ /* 0x000fe20003f85270 */
[----:B------:R-:W4:Y:S04]  /*420f0*/  @!P2 LDS R115, [R81+0xa4] ;  /* 0x0000a4005173a984 */ /* 0x000f280000000800 */
[----:B------:R5:W0:Y:S04]  /*42100*/  @!P0 LDS.U16 R111, [R139+0x34aa] ;  /* 0x0034aa008b6f8984 */ /* 0x000a280000000400 */
[----:B------:R-:W0:Y:S01]  /*42110*/  @!P0 LDS R123, [R81+0x24] ;  /* 0x00002400517b8984 */ /* 0x000e220000000800 */
[----:B------:R-:W-:-:S02]  /*42120*/  ISETP.NE.AND P0, PT, R151, RZ, PT ;  /* 0x000000ff9700720c */ /* 0x000fc40003f05270 */
[----:B------:R-:W-:Y:S01]  /*42130*/  @!P1 MOV R0, 0x400 ;  /* 0x0000040000009802 */ /* 0x000fe20000000f00 */
[----:B------:R-:W0:Y:S01]  /*42140*/  @!P3 S2R R216, SR_CgaCtaId ;  /* 0x0000000000d8b919 */ /* 0x000e220000008800 */
[-C--:B------:R-:W-:Y:S02]  /*42150*/  ISETP.GE.AND P3, PT, R6, R3.reuse, PT ;  /* 0x000000030600720c */ /* 0x080fe40003f66270 */
[----:B--2---:R-:W-:Y:S01]  /*42160*/  @!P1 LEA R147, R147, R0, 0x18 ;  /* 0x0000000093939211 */ /* 0x004fe200078ec0ff */
[----:B------:R-:W2:Y:S01]  /*42170*/  @!P4 S2R R210, SR_CgaCtaId ;  /* 0x0000000000d2c919 */ /* 0x000ea20000008800 */
[----:B------:R-:W-:-:S04]  /*42180*/  ISETP.GE.AND P1, PT, R26, R3, PT ;  /* 0x000000031a00720c */ /* 0x000fc80003f26270 */
[----:B------:R-:W-:Y:S01]  /*42190*/  P2R R145, PR, RZ, 0x2 ;  /* 0x00000002ff917803 */ /* 0x000fe20000000000 */
[----:B------:R-:W-:-:S04]  /*421a0*/  @!P0 HADD2.F32 R0, -RZ, R29.H0_H0 ;  /* 0x2000001dff008230 */ /* 0x000fc80000004100 */
[----:B------:R-:W-:Y:S02]  /*421b0*/  @!P3 HADD2.F32 R33, -RZ, R31.H0_H0 ;  /* 0x2000001fff21b230 */ /* 0x000fe40000004100 */
[----:B------:R-:W-:Y:S01]  /*421c0*/  @!P0 FFMA R25, R206, R0, R25 ;  /* 0x00000000ce198223 */ /* 0x000fe20000000019 */
[----:B------:R-:W-:Y:S01]  /*421d0*/  ISETP.GE.AND P0, PT, R112, R3, PT ;  /* 0x000000037000720c */ /* 0x000fe20003f06270 */
[----:B------:R1:W0:Y:S01]  /*421e0*/  @!P5 LDS.U16 R31, [R208+0x4528] ;  /* 0x00452800d01fd984 */ /* 0x0002220000000400 */
[----:B---3--:R-:W-:Y:S01]  /*421f0*/  @!P3 FFMA R204, R33, R135, R204 ;  /* 0x0000008721ccb223 */ /* 0x008fe200000000cc */
[----:B------:R-:W-:Y:S02]  /*42200*/  ISETP.NE.AND P3, PT, R117, RZ, PT ;  /* 0x000000ff7500720c */ /* 0x000fe40003f65270 */
[----:B------:R-:W-:Y:S01]  /*42210*/  @!P1 LDS.U16 R29, [R214+0x352a] ;  /* 0x00352a00d61d9984 */ /* 0x000fe20000000400 */
[----:B-----5:R-:W-:Y:S01]  /*42220*/  P2R R139, PR, RZ, 0x1 ;  /* 0x00000001ff8b7803 */ /* 0x020fe20000000000 */
[----:B------:R-:W-:Y:S01]  /*42230*/  @!P6 FFMA R204, R35, R137, R204 ;  /* 0x0000008923cce223 */ /* 0x000fe200000000cc */
[----:B------:R-:W-:Y:S01]  /*42240*/  ISETP.GE.AND P6, PT, R34, R3, PT ;  /* 0x000000032200720c */ /* 0x000fe20003fc6270 */
[----:B------:R-:W3:Y:S01]  /*42250*/  @!P5 LDS R117, [R81+0xa8] ;  /* 0x0000a8005175d984 */ /* 0x000ee20000000800 */
[----:B------:R-:W-:-:S02]  /*42260*/  ISETP.NE.AND P5, PT, R127, RZ, PT ;  /* 0x000000ff7f00720c */ /* 0x000fc40003fa5270 */
[----:B------:R-:W-:Y:S01]  /*42270*/  P2R R137, PR, RZ, 0x40 ;  /* 0x00000040ff897803 */ /* 0x000fe20000000000 */
[----:B------:R-:W-:Y:S01]  /*42280*/  @!P1 LDS R127, [R81+0x28] ;  /* 0x00002800517f9984 */ /* 0x000fe20000000800 */
[CC--:B------:R-:W-:Y:S01]  /*42290*/  ISETP.GE.AND P1, PT, R32.reuse, R3.reuse, PT ;  /* 0x000000032000720c */ /* 0x0c0fe20003f26270 */
[----:B-1----:R-:W1:Y:S01]  /*422a0*/  @!P0 S2R R208, SR_CgaCtaId ;  /* 0x0000000000d08919 */ /* 0x002e620000008800 */
[----:B------:R-:W-:Y:S02]  /*422b0*/  ISETP.GE.AND P0, PT, R32, R3, PT ;  /* 0x000000032000720c */ /* 0x000fe40003f06270 */
[----:B------:R-:W-:-:S03]  /*422c0*/  @!P3 MOV R0, 0x400 ;  /* 0x000004000000b802 */ /* 0x000fc60000000f00 */
[----:B------:R-:W5:Y:S01]  /*422d0*/  @!P6 S2R R218, SR_CgaCtaId ;  /* 0x0000000000dae919 */ /* 0x000f620000008800 */
[-C--:B------:R-:W-:Y:S02]  /*422e0*/  ISETP.GE.AND P6, PT, R108, R3.reuse, PT ;  /* 0x000000036c00720c */ /* 0x080fe40003fc6270 */
[----:B------:R-:W-:Y:S01]  /*422f0*/  @!P3 LEA R119, R119, R0, 0x18 ;  /* 0x000000007777b211 */ /* 0x000fe200078ec0ff */
[----:B------:R-:W-:Y:S01]  /*42300*/  @!P2 HADD2.F32 R0, -RZ, R27.H0_H0 ;  /* 0x2000001bff00a230 */ /* 0x000fe20000004100 */
[----:B------:R-:W-:Y:S01]  /*42310*/  @!P4 MOV R27, 0x400 ;  /* 0x00000400001bc802 */ /* 0x000fe20000000f00 */
[----:B------:R0:W1:Y:S01]  /*42320*/  @!P1 LDS.U16 R33, [R141+0x35aa] ;  /* 0x0035aa008d219984 */ /* 0x0000620000000400 */
[----:B------:R-:W-:Y:S02]  /*42330*/  ISETP.GE.AND P1, PT, R114, R3, PT ;  /* 0x000000037200720c */ /* 0x000fe40003f26270 */
[----:B----4-:R-:W-:Y:S01]  /*42340*/  @!P2 FFMA R25, R0, R115, R25 ;  /* 0x000000730019a223 */ /* 0x010fe20000000019 */
[----:B------:R-:W-:Y:S01]  /*42350*/  @!P0 LDS R133, [R81+0x2c] ;  /* 0x00002c0051858984 */ /* 0x000fe20000000800 */
[----:B------:R-:W-:-:S02]  /*42360*/  ISETP.GE.AND P0, PT, R18, R3, PT ;  /* 0x000000031200720c */ /* 0x000fc40003f06270 */
[----:B------:R-:W-:Y:S02]  /*42370*/  P2R R115, PR, RZ, 0x4 ;  /* 0x00000004ff737803 */ /* 0x000fe40000000000 */
[----:B------:R-:W-:Y:S02]  /*42380*/  ISETP.GE.AND P2, PT, R20, R3, PT ;  /* 0x000000031400720c */ /* 0x000fe40003f46270 */
[----:B------:R-:W-:Y:S02]  /*42390*/  @!P6 MOV R109, 0x400 ;  /* 0x00000400006de802 */ /* 0x000fe40000000f00 */
[----:B--2---:R-:W-:Y:S01]  /*423a0*/  @!P4 LEA R27, R210, R27, 0x18 ;  /* 0x0000001bd21bc211 */ /* 0x004fe200078ec0ff */
[----:B------:R-:W2:Y:S01]  /*423b0*/  @!P1 LDS.U16 R35, [R147+0x362a] ;  /* 0x00362a0093239984 */ /* 0x000ea20000000400 */
[----:B0-----:R-:W-:Y:S02]  /*423c0*/  @!P6 LEA R212, R212, R109, 0x18 ;  /* 0x0000006dd4d4e211 */ /* 0x001fe400078ec0ff */
[----:B------:R-:W-:Y:S01]  /*423d0*/  P2R R141, PR, RZ, 0x10 ;  /* 0x00000010ff8d7803 */ /* 0x000fe20000000000 */
[----:B------:R-:W-:Y:S01]  /*423e0*/  @!P1 LDS R135, [R81+0x30] ;  /* 0x0000300051879984 */ /* 0x000fe20000000800 */
[----:B------:R-:W-:Y:S01]  /*423f0*/  ISETP.GE.AND P1, PT, R110, R3, PT ;  /* 0x000000036e00720c */ /* 0x000fe20003f26270 */
[----:B------:R-:W-:-:S02]  /*42400*/  @!P0 HADD2.F32 R107, -RZ, R107.H0_H0 ;  /* 0x2000006bff6b8230 */ /* 0x000fc40000004100 */
[----:B------:R-:W-:Y:S01]  /*42410*/  @!P2 HADD2.F32 R111, -RZ, R111.H0_H0 ;  /* 0x2000006fff6fa230 */ /* 0x000fe20000004100 */
[----:B------:R-:W0:Y:S02]  /*42420*/  @!P5 S2R R210, SR_CgaCtaId ;  /* 0x0000000000d2d919 */ /* 0x000e240000008800 */
[----:B------:R-:W-:Y:S01]  /*42430*/  @!P0 FFMA R204, R131, R107, R204 ;  /* 0x0000006b83cc8223 */ /* 0x000fe200000000cc */
[----:B------:R-:W-:Y:S01]  /*42440*/  ISETP.GE.AND P0, PT, R106, R3, PT ;  /* 0x000000036a00720c */ /* 0x000fe20003f06270 */
[----:B------:R4:W-:Y:S02]  /*42450*/  @!P6 LDS.U16 R107, [R212+0x36aa] ;  /* 0x0036aa00d46be984 */ /* 0x0009e40000000400 */
[----:B------:R-:W-:Y:S01]  /*42460*/  @!P2 FFMA R204, R111, R123, R204 ;  /* 0x0000007b6fcca223 */ /* 0x000fe200000000cc */
[----:B------:R-:W-:Y:S01]  /*42470*/  ISETP.GE.AND P2, PT, R138, R3, PT ;  /* 0x000000038a00720c */ /* 0x000fe20003f46270 */
[----:B------:R-:W-:Y:S01]  /*42480*/  @!P6 LDS R131, [R81+0x34] ;  /* 0x000034005183e984 */ /* 0x000fe20000000800 */
[----:B------:R-:W-:-:S02]  /*42490*/  @!P1 MOV R109, 0x400 ;  /* 0x00000400006d9802 */ /* 0x000fc40000000f00 */
[----:B------:R-:W-:Y:S01]  /*424a0*/  ISETP.NE.AND P6, PT, R137, RZ, PT ;  /* 0x000000ff8900720c */ /* 0x000fe20003fc5270 */
[----:B------:R-:W-:Y:S01]  /*424b0*/  @!P4 LDS.U16 R27, [R27+0x4628] ;  /* 0x004628001b1bc984 */ /* 0x000fe20000000400 */
[----:B------:R-:W-:-:S03]  /*424c0*/  @!P1 LEA R109, R216, R109, 0x18 ;  /* 0x0000006dd86d9211 */ /* 0x000fc600078ec0ff */
[----:B------:R-:W-:Y:S04]  /*424d0*/  @!P1 LDS R137, [R81+0x38] ;  /* 0x0000380051899984 */ /* 0x000fe80000000800 */
[----:B------:R-:W0:Y:S01]  /*424e0*/  @!P1 LDS.U16 R109, [R109+0x372a] ;  /* 0x00372a006d6d9984 */ /* 0x000e220000000400 */
[----:B------:R-:W-:Y:S01]  /*424f0*/  ISETP.GE.AND P1, PT, R120, R3, PT ;  /* 0x000000037800720c */ /* 0x000fe20003f26270 */
[----:B------:R-:W-:Y:S02]  /*42500*/  @!P2 HADD2.F32 R0, -RZ, R31.H0_H0 ;  /* 0x2000001fff00a230 */ /* 0x000fe40000004100 */
[----:B------:R-:W-:Y:S01]  /*42510*/  @!P6 MOV R123, 0x400 ;  /* 0x00000400007be802 */ /* 0x000fe20000000f00 */
[----:B------:R-:W0:Y:S01]  /*42520*/  @!P0 S2R R216, SR_CgaCtaId ;  /* 0x0000000000d88919 */ /* 0x000e220000008800 */
[----:B------:R-:W-:Y:S01]  /*42530*/  ISETP.NE.AND P0, PT, R139, RZ, PT ;  /* 0x000000ff8b00720c */ /* 0x000fe20003f05270 */
[----:B---3--:R-:W-:Y:S01]  /*42540*/  @!P2 FFMA R25, R0, R117, R25 ;  /* 0x000000750019a223 */ /* 0x008fe20000000019 */
[----:B-----5:R-:W-:Y:S01]  /*42550*/  @!P6 LEA R123, R218, R123, 0x18 ;  /* 0x0000007bda7be211 */ /* 0x020fe200078ec0ff */
[----:B------:R3:W-:Y:S01]  /*42560*/  @!P3 LDS.U16 R0, [R119+0x45a8] ;  /* 0x0045a8007700b984 */ /* 0x0007e20000000400 */
[----:B------:R-:W-:-:S02]  /*42570*/  ISETP.NE.AND P6, PT, R125, RZ, PT ;  /* 0x000000ff7d00720c */ /* 0x000fc40003fc5270 */
[-C--:B------:R-:W-:Y:S01]  /*42580*/  ISETP.GE.AND P2, PT, R32, R3.reuse, PT ;  /* 0x000000032000720c */ /* 0x080fe20003f46270 */
[----:B------:R-:W-:Y:S01]  /*42590*/  @!P3 LDS R117, [R81+0xac] ;  /* 0x0000ac005175b984 */ /* 0x000fe20000000800 */
[----:B------:R-:W-:Y:S02]  /*425a0*/  P2R R139, PR, RZ, 0x8 ;  /* 0x00000008ff8b7803 */ /* 0x000fe40000000000 */
[----:B------:R-:W-:Y:S01]  /*425b0*/  P2R R125, PR, RZ, 0x40 ;  /* 0x00000040ff7d7803 */ /* 0x000fe20000000000 */
[----:B------:R-:W5:Y:S01]  /*425c0*/  @!P1 S2R R206, SR_CgaCtaId ;  /* 0x0000000000ce9919 */ /* 0x000f620000008800 */
[----:B------:R-:W-:Y:S02]  /*425d0*/  ISETP.NE.AND P1, PT, R145, RZ, PT ;  /* 0x000000ff9100720c */ /* 0x000fe40003f25270 */
[-C--:B------:R-:W-:Y:S02]  /*425e0*/  ISETP.GE.AND P3, PT, R114, R3.reuse, PT ;  /* 0x000000037200720c */ /* 0x080fe40003f66270 */
[----:B------:R-:W-:Y:S01]  /*425f0*/  @!P0 MOV R111, 0x400 ;  /* 0x00000400006f8802 */ /* 0x000fe20000000f00 */
[----:B----4-:R-:W4:Y:S01]  /*42600*/  @!P6 S2R R212, SR_CgaCtaId ;  /* 0x0000000000d4e919 */ /* 0x010f220000008800 */
[----:B------:R-:W-:Y:S01]  /*42610*/  ISETP.GE.AND P6, PT, R32, R3, PT ;  /* 0x000000032000720c */ /* 0x000fe20003fc6270 */
[----:B-1----:R-:W-:Y:S01]  /*42620*/  @!P2 HADD2.F32 R33, -RZ, R33.H0_H0 ;  /* 0x20000021ff21a230 */ /* 0x002fe20000004100 */
[----:B------:R-:W-:-:S02]  /*42630*/  @!P0 LEA R31, R208, R111, 0x18 ;  /* 0x0000006fd01f8211 */ /* 0x000fc400078ec0ff */
[----:B------:R-:W-:Y:S01]  /*42640*/  @!P4 LDS R208, [R81+0xb0] ;  /* 0x0000b00051d0c984 */ /* 0x000fe20000000800 */
[-C--:B------:R-:W-:Y:S02]  /*42650*/  ISETP.GE.AND P4, PT, R110, R3.reuse, PT ;  /* 0x000000036e00720c */ /* 0x080fe40003f86270 */
[----:B------:R-:W-:Y:S01]  /*42660*/  @!P1 HADD2.F32 R29, -RZ, R29.H0_H0 ;  /* 0x2000001dff1d9230 */ /* 0x000fe20000004100 */
[----:B------:R-:W1:Y:S01]  /*42670*/  @!P0 LDS.U16 R31, [R31+0x37aa] ;  /* 0x0037aa001f1f8984 */ /* 0x000e620000000400 */
[----:B--2---:R-:W-:Y:S01]  /*42680*/  @!P3 HADD2.F32 R35, -RZ, R35.H0_H0 ;  /* 0x20000023ff23b230 */ /* 0x004fe20000004100 */
[----:B------:R-:W-:Y:S02]  /*42690*/  ISETP.GE.AND P2, PT, R28, R3, PT ;  /* 0x000000031c00720c */ /* 0x000fe40003f46270 */
[----:B------:R-:W-:Y:S01]  /*426a0*/  @!P1 FFMA R204, R29, R127, R204 ;  /* 0x0000007f1dcc9223 */ /* 0x000fe200000000cc */
[----:B------:R-:W-:Y:S01]  /*426b0*/  ISETP.GE.AND P1, PT, R136, R3, PT ;  /* 0x000000038800720c */ /* 0x000fe20003f26270 */
[----:B------:R-:W2:Y:S01]  /*426c0*/  @!P0 LDS R127, [R81+0x3c] ;  /* 0x00003c00517f8984 */ /* 0x000ea20000000800 */
[----:B------:R-:W-:Y:S01]  /*426d0*/  @!P5 MOV R29, 0x400 ;  /* 0x00000400001dd802 */ /* 0x000fe20000000f00 */
[----:B------:R-:W-:Y:S01]  /*426e0*/  @!P6 FFMA R204, R33, R133, R204 ;  /* 0x0000008521cce223 */ /* 0x000fe200000000cc */
[----:B------:R-:W-:Y:S01]  /*426f0*/  ISETP.GE.AND P6, PT, R34, R3, PT ;  /* 0x000000032200720c */ /* 0x000fe20003fc6270 */
[----:B0-----:R-:W-:Y:S01]  /*42700*/  @!P4 HADD2.F32 R109, -RZ, R109.H0_H0 ;  /* 0x2000006dff6dc230 */ /* 0x001fe20000004100 */
[----:B---3--:R-:W-:Y:S01]  /*42710*/  P2R R119, PR, RZ, 0x2 ;  /* 0x00000002ff777803 */ /* 0x008fe20000000000 */
[----:B------:R-:W-:Y:S01]  /*42720*/  @!P3 FFMA R204, R135, R35, R204 ;  /* 0x0000002387ccb223 */ /* 0x000fe200000000cc */
[----:B------:R-:W-:-:S02]  /*42730*/  ISETP.GE.AND P3, PT, R106, R3, PT ;  /* 0x000000036a00720c */ /* 0x000fc40003f66270 */
[----:B------:R-:W-:Y:S01]  /*42740*/  @!P5 LEA R29, R210, R29, 0x18 ;  /* 0x0000001dd21dd211 */ /* 0x000fe200078ec0ff */
[----:B------:R-:W0:Y:S02]  /*42750*/  @!P2 S2R R218, SR_CgaCtaId ;  /* 0x0000000000daa919 */ /* 0x000e240000008800 */
[----:B------:R-:W3:Y:S01]  /*42760*/  @!P1 S2R R214, SR_CgaCtaId ;  /* 0x0000000000d69919 */ /* 0x000ee20000008800 */
[----:B------:R-:W-:-:S03]  /*42770*/  ISETP.GE.AND P1, PT, R116, R3, PT ;  /* 0x000000037400720c */ /* 0x000fc60003f26270 */
[----:B------:R-:W0:Y:S04]  /*42780*/  @!P6 LDS.U16 R33, [R123+0x382a] ;  /* 0x00382a007b21e984 */ /* 0x000e280000000400 */
[----:B------:R-:W-:Y:S01]  /*42790*/  @!P3 MOV R35, 0x400 ;  /* 0x000004000023b802 */ /* 0x000fe20000000f00 */
[----:B------:R-:W-:Y:S01]  /*427a0*/  @!P6 LDS R133, [R81+0x40] ;  /* 0x000040005185e984 */ /* 0x000fe20000000800 */
[----:B------:R-:W-:Y:S02]  /*427b0*/  ISETP.GE.AND P6, PT, R108, R3, PT ;  /* 0x000000036c00720c */ /* 0x000fe40003fc6270 */
[----:B------:R-:W-:Y:S01]  /*427c0*/  @!P3 LEA R35, R216, R35, 0x18 ;  /* 0x00000023d823b211 */ /* 0x000fe200078ec0ff */
[----:B------:R-:W-:Y:S01]  /*427d0*/  @!P3 LDS R135, [R81+0x44] ;  /* 0x000044005187b984 */ /* 0x000fe20000000800 */
[----:B------:R-:W0:Y:S01]  /*427e0*/  @!P1 S2R R220, SR_CgaCtaId ;  /* 0x0000000000dc9919 */ /* 0x000e220000008800 */
[----:B------:R-:W-:-:S03]  /*427f0*/  ISETP.GE.AND P1, PT, R120, R3, PT ;  /* 0x000000037800720c */ /* 0x000fc60003f26270 */
[----:B------:R-:W-:Y:S01]  /*42800*/  @!P3 LDS.U16 R35, [R35+0x38aa] ;  /* 0x0038aa002323b984 */ /* 0x000fe20000000400 */
[----:B------:R-:W-:-:S04]  /*42810*/  ISETP.GE.AND P3, PT, R134, R3, PT ;  /* 0x000000038600720c */ /* 0x000fc80003f66270 */
[----:B------:R-:W-:Y:S02]  /*42820*/  @!P6 HADD2.F32 R107, -RZ, R107.H0_H0 ;  /* 0x2000006bff6be230 */ /* 0x000fe40000004100 */
[----:B-1----:R-:W-:Y:S01]  /*42830*/  @!P0 HADD2.F32 R31, -RZ, R31.H0_H0 ;  /* 0x2000001fff1f8230 */ /* 0x002fe20000004100 */
[----:B------:R-:W1:Y:S02]  /*42840*/  @!P5 LDS.U16 R29, [R29+0x46a8] ;  /* 0x0046a8001d1dd984 */ /* 0x000e640000000400 */
[----:B------:R-:W-:Y:S01]  /*42850*/  @!P6 FFMA R204, R107, R131, R204 ;  /* 0x000000836bcce223 */ /* 0x000fe200000000cc */
[----:B------:R-:W-:Y:S01]  /*42860*/  ISETP.NE.AND P6, PT, R125, RZ, PT ;  /* 0x000000ff7d00720c */ /* 0x000fe20003fc5270 */
[----:B------:R-:W1:Y:S01]  /*42870*/  @!P5 LDS R123, [R81+0xb4] ;  /* 0x0000b400517bd984 */ /* 0x000e620000000800 */
[----:B------:R-:W-:Y:S01]  /*42880*/  @!P1 MOV R111, 0x400 ;  /* 0x00000400006f9802 */ /* 0x000fe20000000f00 */
[----:B------:R-:W-:Y:S01]  /*42890*/  @!P4 FFMA R204, R109, R137, R204 ;  /* 0x000000896dccc223 */ /* 0x000fe200000000cc */
[----:B------:R-:W-:Y:S01]  /*428a0*/  ISETP.GE.AND P4, PT, R24, R3, PT ;  /* 0x000000031800720c */ /* 0x000fe20003f86270 */
[----:B------:R-:W-:Y:S01]  /*428b0*/  @!P2 LDS R137, [R81+0x48] ;  /* 0x000048005189a984 */ /* 0x000fe20000000800 */
[----:B-----5:R-:W-:Y:S01]  /*428c0*/  @!P1 LEA R111, R206, R111, 0x18 ;  /* 0x0000006fce6f9211 */ /* 0x020fe200078ec0ff */
[----:B--2---:R-:W-:Y:S01]  /*428d0*/  @!P0 FFMA R204, R31, R127, R204 ;  /* 0x0000007f1fcc8223 */ /* 0x004fe200000000cc */
[----:B------:R-:W-:Y:S01]  /*428e0*/  ISETP.NE.AND P1, PT, R119, RZ, PT ;  /* 0x000000ff7700720c */ /* 0x000fe20003f25270 */
[----:B------:R-:W2:Y:S01]  /*428f0*/  @!P3 S2R R210, SR_CgaCtaId ;  /* 0x0000000000d2b919 */ /* 0x000ea20000008800 */
[----:B------:R-:W-:-:S02]  /*42900*/  ISETP.NE.AND P3, PT, R139, RZ, PT ;  /* 0x000000ff8b00720c */ /* 0x000fc40003f65270 */
[----:B------:R-:W-:Y:S01]  /*42910*/  ISETP.NE.AND P0, PT, R143, RZ, PT ;  /* 0x000000ff8f00720c */ /* 0x000fe20003f05270 */
[----:B------:R-:W-:Y:S01]  /*42920*/  @!P6 LDS R127, [R81+0xb8] ;  /* 0x0000b800517fe984 */ /* 0x000fe20000000800 */
[----:B------:R-:W-:Y:S02]  /*42930*/  @!P6 MOV R107, 0x400 ;  /* 0x00000400006be802 */ /* 0x000fe40000000f00 */
[----:B------:R-:W-:Y:S01]  /*42940*/  P2R R125, PR, RZ, 0x8 ;  /* 0x00000008ff7d7803 */ /* 0x000fe20000000000 */
[----:B------:R-:W5:Y:S01]  /*42950*/  @!P4 S2R R216, SR_CgaCtaId ;  /* 0x0000000000d8c919 */ /* 0x000f620000008800 */
[----:B------:R-:W-:Y:S02]  /*42960*/  ISETP.GE.AND P4, PT, R116, R3, PT ;  /* 0x000000037400720c */ /* 0x000fe40003f86270 */
[----:B----4-:R-:W-:Y:S01]  /*42970*/  @!P6 LEA R212, R212, R107, 0x18 ;  /* 0x0000006bd4d4e211 */ /* 0x010fe200078ec0ff */
[----:B------:R-:W-:Y:S01]  /*42980*/  @!P1 LDS R131, [R81+0xbc] ;  /* 0x0000bc0051839984 */ /* 0x000fe20000000800 */
[----:B------:R-:W-:Y:S01]  /*42990*/  P2R R143, PR, RZ, 0x40 ;  /* 0x00000040ff8f7803 */ /* 0x000fe20000000000 */
[----:B------:R-:W-:Y:S01]  /*429a0*/  @!P3 HADD2.F32 R0, -RZ, R0.H0_H0 ;  /* 0x20000000ff00b230 */ /* 0x000fe20000004100 */
[----:B------:R-:W-:Y:S01]  /*429b0*/  @!P1 MOV R109, 0x400 ;  /* 0x00000400006d9802 */ /* 0x000fe20000000f00 */
[----:B------:R4:W-:Y:S01]  /*429c0*/  @!P6 LDS.U16 R31, [R212+0x4728] ;  /* 0x00472800d41fe984 */ /* 0x0009e20000000400 */
[----:B------:R-:W-:-:S02]  /*429d0*/  ISETP.GE.AND P6, PT, R30, R3, PT ;  /* 0x000000031e00720c */ /* 0x000fc40003fc6270 */
[----:B------:R-:W-:Y:S01]  /*429e0*/  @!P3 FFMA R25, R0, R117, R25 ;  /* 0x000000750019b223 */ /* 0x000fe20000000019 */
[----:B------:R-:W-:Y:S01]  /*429f0*/  ISETP.GE.AND P3, PT, R132, R3, PT ;  /* 0x000000038400720c */ /* 0x000fe20003f66270 */
[----:B------:R-:W5:Y:S01]  /*42a00*/  @!P0 S2R R206, SR_CgaCtaId ;  /* 0x0000000000ce8919 */ /* 0x000f620000008800 */
[----:B------:R-:W-:Y:S02]  /*42a10*/  @!P4 MOV R119, 0x400 ;  /* 0x000004000077c802 */ /* 0x000fe40000000f00 */
[----:B---3--:R-:W-:Y:S02]  /*42a20*/  @!P1 LEA R109, R214, R109, 0x18 ;  /* 0x0000006dd66d9211 */ /* 0x008fe400078ec0ff */
[----:B0-----:R-:W-:Y:S02]  /*42a30*/  @!P4 LEA R220, R220, R119, 0x18 ;  /* 0x00000077dcdcc211 */ /* 0x001fe400078ec0ff */
[----:B------:R-:W-:Y:S02]  /*42a40*/  ISETP.NE.AND P4, PT, R141, RZ, PT ;  /* 0x000000ff8d00720c */ /* 0x000fe40003f85270 */
[----:B------:R-:W-:-:S02]  /*42a50*/  @!P2 MOV R107, 0x400 ;  /* 0x00000400006ba802 */ /* 0x000fc40000000f00 */
[----:B------:R-:W-:Y:S01]  /*42a60*/  P2R R119, PR, RZ, 0x10 ;  /* 0x00000010ff777803 */ /* 0x000fe20000000000 */
[----:B------:R-:W0:Y:S01]  /*42a70*/  @!P3 S2R R214, SR_CgaCtaId ;  /* 0x0000000000d6b919 */ /* 0x000e220000008800 */
[----:B------:R-:W-:Y:S02]  /*42a80*/  ISETP.GE.AND P3, PT, R34, R3, PT ;  /* 0x000000032200720c */ /* 0x000fe40003f66270 */
[----:B------:R-:W-:Y:S02]  /*42a90*/  @!P2 LEA R107, R218, R107, 0x18 ;  /* 0x0000006bda6ba211 */ /* 0x000fe400078ec0ff */
[----:B------:R-:W3:Y:S01]  /*42aa0*/  @!P6 S2R R218, SR_CgaCtaId ;  /* 0x0000000000dae919 */ /* 0x000ee20000008800 */
[----:B------:R-:W-:Y:S02]  /*42ab0*/  ISETP.GE.AND P6, PT, R116, R3, PT ;  /* 0x000000037400720c */ /* 0x000fe40003fc6270 */
[----:B------:R-:W-:Y:S01]  /*42ac0*/  @!P4 HADD2.F32 R0, -RZ, R27.H0_H0 ;  /* 0x2000001bff00c230 */ /* 0x000fe20000004100 */
[----:B------:R-:W3:Y:S01]  /*42ad0*/  @!P2 LDS.U16 R107, [R107+0x392a] ;  /* 0x00392a006b6ba984 */ /* 0x000ee20000000400 */
[----:B------:R-:W-:-:S02]  /*42ae0*/  P2R R141, PR, RZ, 0x4 ;  /* 0x00000004ff8d7803 */ /* 0x000fc40000000000 */
[-C--:B------:R-:W-:Y:S01]  /*42af0*/  ISETP.GE.AND P2, PT, R134, R3.reuse, PT ;  /* 0x000000038600720c */ /* 0x080fe20003f46270 */
[----:B------:R-:W-:Y:S01]  /*42b00*/  @!P4 FFMA R25, R208, R0, R25 ;  /* 0x00000000d019c223 */ /* 0x000fe20000000019 */
[----:B------:R-:W-:Y:S01]  /*42b10*/  @!P3 HADD2.F32 R33, -RZ, R33.H0_H0 ;  /* 0x20000021ff21b230 */ /* 0x000fe20000004100 */
[----:B------:R-:W-:Y:S01]  /*42b20*/  ISETP.GE.AND P4, PT, R106, R3, PT ;  /* 0x000000036a00720c */ /* 0x000fe20003f86270 */
[----:B-1----:R-:W-:Y:S01]  /*42b30*/  @!P5 HADD2.F32 R0, -RZ, R29.H0_H0 ;  /* 0x2000001dff00d230 */ /* 0x002fe20000004100 */
[----:B------:R-:W-:Y:S01]  /*42b40*/  ISETP.NE.AND P0, PT, R121, RZ, PT ;  /* 0x000000ff7900720c */ /* 0x000fe20003f05270 */
[----:B------:R-:W1:Y:S01]  /*42b50*/  @!P1 LDS.U16 R27, [R109+0x47a8] ;  /* 0x0047a8006d1b9984 */ /* 0x000e620000000400 */
[----:B------:R-:W-:Y:S01]  /*42b60*/  @!P3 FFMA R204, R133, R33, R204 ;  /* 0x0000002185ccb223 */ /* 0x000fe200000000cc */
[----:B------:R-:W-:Y:S01]  /*42b70*/  ISETP.GE.AND P3, PT, R24, R3, PT ;  /* 0x000000031800720c */ /* 0x000fe20003f66270 */
[----:B------:R-:W-:Y:S01]  /*42b80*/  @!P5 FFMA R25, R0, R123, R25 ;  /* 0x0000007b0019d223 */ /* 0x000fe20000000019 */
[----:B------:R-:W1:Y:S03]  /*42b90*/  @!P6 LDS.U16 R33, [R220+0x39aa] ;  /* 0x0039aa00dc21e984 */ /* 0x000e660000000400 */
[----:B------:R-:W-:Y:S01]  /*42ba0*/  @!P2 MOV R117, 0x400 ;  /* 0x000004000075a802 */ /* 0x000fe20000000f00 */
[----:B------:R-:W1:Y:S01]  /*42bb0*/  @!P6 LDS R139, [R81+0x4c] ;  /* 0x00004c00518be984 */ /* 0x000e620000000800 */
[----:B------:R-:W-:Y:S01]  /*42bc0*/  ISETP.GE.AND P6, PT, R172, R3, PT ;  /* 0x00000003ac00720c */ /* 0x000fe20003fc6270 */
[----:B------:R-:W-:Y:S01]  /*42bd0*/  @!P4 HADD2.F32 R35, -RZ, R35.H0_H0 ;  /* 0x20000023ff23c230 */ /* 0x000fe20000004100 */
[----:B--2---:R-:W-:Y:S01]  /*42be0*/  @!P2 LEA R29, R210, R117, 0x18 ;  /* 0x00000075d21da211 */ /* 0x004fe200078ec0ff */
[----:B------:R-:W2:Y:S01]  /*42bf0*/  @!P0 S2R R222, SR_CgaCtaId ;  /* 0x0000000000de8919 */ /* 0x000ea20000008800 */
[----:B------:R-:W-:-:S02]  /*42c00*/  ISETP.GE.AND P2, PT, R120, R3, PT ;  /* 0x000000037800720c */ /* 0x000fc40003f46270 */
[----:B------:R-:W-:Y:S01]  /*42c10*/  @!P4 FFMA R204, R35, R135, R204 ;  /* 0x0000008723ccc223 */ /* 0x000fe200000000cc */
[-C--:B------:R-:W-:Y:S01]  /*42c20*/  ISETP.GE.AND P4, PT, R132, R3.reuse, PT ;  /* 0x000000038400720c */ /* 0x080fe20003f86270 */
[----:B------:R-:W-:Y:S01]  /*42c30*/  @!P3 LDS R135, [R81+0x50] ;  /* 0x000050005187b984 */ /* 0x000fe20000000800 */
[----:B------:R-:W-:Y:S02]  /*42c40*/  P2R R117, PR, RZ, 0x20 ;  /* 0x00000020ff757803 */ /* 0x000fe40000000000 */
[-C--:B------:R-:W-:Y:S02]  /*42c50*/  ISETP.GE.AND P5, PT, R134, R3.reuse, PT ;  /* 0x000000038600720c */ /* 0x080fe40003fa6270 */
[----:B----4-:R-:W4:Y:S01]  /*42c60*/  @!P6 S2R R212, SR_CgaCtaId ;  /* 0x0000000000d4e919 */ /* 0x010f220000008800 */
[----:B------:R-:W-:Y:S02]  /*42c70*/  ISETP.GE.AND P6, PT, R118, R3, PT ;  /* 0x000000037600720c */ /* 0x000fe40003fc6270 */
[----:B------:R-:W-:Y:S01]  /*42c80*/  @!P3 MOV R121, 0x400 ;  /* 0x000004000079b802 */ /* 0x000fe20000000f00 */
[----:B------:R3:W-:Y:S03]  /*42c90*/  @!P2 LDS.U16 R0, [R111+0x4ba6] ;  /* 0x004ba6006f00a984 */ /* 0x0007e60000000400 */
[----:B------:R-:W-:Y:S01]  /*42ca0*/  @!P4 MOV R133, 0x400 ;  /* 0x000004000085c802 */ /* 0x000fe20000000f00 */
[----:B------:R-:W-:Y:S01]  /*42cb0*/  @!P2 LDS R109, [R81+0xdc] ;  /* 0x0000dc00516da984 */ /* 0x000fe20000000800 */
[----:B-----5:R-:W-:-:S02]  /*42cc0*/  @!P3 LEA R216, R216, R121, 0x18 ;  /* 0x00000079d8d8b211 */ /* 0x020fc400078ec0ff */
[----:B------:R-:W-:Y:S01]  /*42cd0*/  ISETP.NE.AND P2, PT, R141, RZ, PT ;  /* 0x000000ff8d00720c */ /* 0x000fe20003f45270 */
[----:B------:R-:W-:Y:S01]  /*42ce0*/  @!P5 LDS.U16 R29, [R29+0x4828] ;  /* 0x004828001d1dd984 */ /* 0x000fe20000000400 */
[----:B------:R-:W-:Y:S02]  /*42cf0*/  P2R R141, PR, RZ, 0x20 ;  /* 0x00000020ff8d7803 */ /* 0x000fe40000000000 */
[----:B------:R-:W-:Y:S01]  /*42d00*/  @!P6 MOV R121, 0x400 ;  /* 0x000004000079e802 */ /* 0x000fe20000000f00 */
[----:B------:R-:W-:Y:S01]  /*42d10*/  @!P5 LDS R208, [R81+0xc0] ;  /* 0x0000c00051d0d984 */ /* 0x000fe20000000800 */
[----:B------:R-:W-:Y:S02]  /*42d20*/  ISETP.NE.AND P6, PT, R143, RZ, PT ;  /* 0x000000ff8f00720c */ /* 0x000fe40003fc5270 */
[----:B------:R-:W-:Y:S01]  /*42d30*/  ISETP.GE.AND P5, PT, R118, R3, PT ;  /* 0x000000037600720c */ /* 0x000fe20003fa6270 */
[----:B------:R-:W5:Y:S01]  /*42d40*/  @!P3 LDS.U16 R35, [R216+0x3a2a] ;  /* 0x003a2a00d823b984 */ /* 0x000f620000000400 */
[----:B0-----:R-:W-:-:S02]  /*42d50*/  @!P4 LEA R133, R214, R133, 0x18 ;  /* 0x00000085d685c211 */ /* 0x001fc400078ec0ff */
[----:B------:R-:W-:Y:S01]  /*42d60*/  P2R R143, PR, RZ, 0x10 ;  /* 0x00000010ff8f7803 */ /* 0x000fe20000000000 */
[----:B---3--:R-:W-:Y:S01]  /*42d70*/  @!P2 HADD2.F32 R107, -RZ, R107.H0_H0 ;  /* 0x2000006bff6ba230 */ /* 0x008fe20000004100 */
[-C--:B------:R-:W-:Y:S02]  /*42d80*/  ISETP.GE.AND P4, PT, R30, R3.reuse, PT ;  /* 0x000000031e00720c */ /* 0x080fe40003f86270 */
[----:B------:R-:W-:Y:S02]  /*42d90*/  @!P0 MOV R111, 0x400 ;  /* 0x00000400006f8802 */ /* 0x000fe40000000f00 */
[----:B------:R-:W-:Y:S02]  /*42da0*/  ISETP.GE.AND P3, PT, R170, R3, PT ;  /* 0x00000003aa00720c */ /* 0x000fe40003f66270 */
[----:B--2---:R-:W-:Y:S02]  /*42db0*/  @!P0 LEA R222, R222, R111, 0x18 ;  /* 0x0000006fdede8211 */ /* 0x004fe400078ec0ff */
[----:B------:R-:W-:Y:S01]  /*42dc0*/  @!P5 LEA R123, R206, R121, 0x18 ;  /* 0x00000079ce7bd211 */ /* 0x000fe200078ec0ff */
[----:B------:R-:W-:Y:S01]  /*42dd0*/  @!P6 HADD2.F32 R206, -RZ, R31.H0_H0 ;  /* 0x2000001fffcee230 */ /* 0x000fe20000004100 */
[----:B------:R-:W-:-:S02]  /*42de0*/  ISETP.GE.AND P5, PT, R172, R3, PT ;  /* 0x00000003ac00720c */ /* 0x000fc40003fa6270 */
[----:B------:R-:W-:Y:S01]  /*42df0*/  ISETP.GE.AND P2, PT, R182, R3, PT ;  /* 0x00000003b600720c */ /* 0x000fe20003f46270 */
[----:B------:R-:W-:Y:S01]  /*42e00*/  @!P4 LDS R111, [R81+0x54] ;  /* 0x00005400516fc984 */ /* 0x000fe20000000800 */
[----:B------:R-:W-:Y:S01]  /*42e10*/  @!P4 MOV R121, 0x400 ;  /* 0x000004000079c802 */ /* 0x000fe20000000f00 */
[----:B------:R-:W-:Y:S01]  /*42e20*/  @!P6 FFMA R25, R206, R127, R25 ;  /* 0x0000007fce19e223 */ /* 0x000fe20000000019 */
[----:B-1----:R-:W-:Y:S01]  /*42e30*/  @!P1 HADD2.F32 R206, -RZ, R27.H0_H0 ;  /* 0x2000001bffce9230 */ /* 0x002fe20000004100 */
[----:B------:R-:W0:Y:S01]  /*42e40*/  @!P3 S2R R220, SR_CgaCtaId ;  /* 0x0000000000dcb919 */ /* 0x000e220000008800 */
[----:B------:R-:W-:Y:S02]  /*42e50*/  @!P4 LEA R121, R218, R121, 0x18 ;  /* 0x00000079da79c211 */ /* 0x000fe400078ec0ff */
[----:B------:R-:W-:Y:S01]  /*42e60*/  @!P3 MOV R127, 0x400 ;  /* 0x00000400007fb802 */ /* 0x000fe20000000f00 */
[----:B------:R-:W-:Y:S01]  /*42e70*/  @!P1 FFMA R25, R206, R131, R25 ;  /* 0x00000083ce199223 */ /* 0x000fe20000000019 */
[----:B------:R-:W-:Y:S01]  /*42e80*/  @!P0 LDS.U16 R27, [R222+0x3b2a] ;  /* 0x003b2a00de1b8984 */ /* 0x000fe20000000400 */
[----:B------:R-:W-:-:S03]  /*42e90*/  ISETP.GE.AND P1, PT, R128, R3, PT ;  /* 0x000000038000720c */ /* 0x000fc60003f26270 */
[----:B------:R1:W2:Y:S01]  /*42ea0*/  @!P4 LDS.U16 R31, [R121+0x3aaa] ;  /* 0x003aaa00791fc984 */ /* 0x0002a20000000400 */
[----:B------:R-:W-:-:S03]  /*42eb0*/  ISETP.GE.AND P4, PT, R116, R3, PT ;  /* 0x000000037400720c */ /* 0x000fc60003f86270 */
[----:B------:R-:W3:Y:S01]  /*42ec0*/  @!P0 LDS R131, [R81+0x58] ;  /* 0x0000580051838984 */ /* 0x000ee20000000800 */
[----:B-1----:R-:W-:Y:S01]  /*42ed0*/  P2R R121, PR, RZ, 0x40 ;  /* 0x00000040ff797803 */ /* 0x002fe20000000000 */
[----:B------:R-:W1:Y:S01]  /*42ee0*/  @!P2 S2R R210, SR_CgaCtaId ;  /* 0x0000000000d2a919 */ /* 0x000e620000008800 */
[----:B------:R-:W-:-:S03]  /*42ef0*/  ISETP.GE.AND P6, PT, R28, R3, PT ;  /* 0x000000031c00720c */ /* 0x000fc60003fc6270 */
[----:B------:R-:W3:Y:S04]  /*42f00*/  @!P1 S2R R214, SR_CgaCtaId ;  /* 0x0000000000d69919 */ /* 0x000ee80000008800 */
[----:B------:R-:W-:Y:S01]  /*42f10*/  @!P4 HADD2.F32 R33, -RZ, R33.H0_H0 ;  /* 0x20000021ff21c230 */ /* 0x000fe20000004100 */
[----:B------:R-:W-:-:S04]  /*42f20*/  ISETP.GE.AND P1, PT, R166, R3, PT ;  /* 0x00000003a600720c */ /* 0x000fc80003f26270 */
[----:B------:R-:W-:Y:S01]  /*42f30*/  P2R R151, PR, RZ, 0x2 ;  /* 0x00000002ff977803 */ /* 0x000fe20000000000 */
[----:B------:R-:W-:Y:S01]  /*42f40*/  @!P6 FFMA R204, R107, R137, R204 ;  /* 0x000000896bcce223 */ /* 0x000fe200000000cc */
[----:B------:R-:W-:Y:S02]  /*42f50*/  ISETP.GE.AND P6, PT, R168, R3, PT ;  /* 0x00000003a800720c */ /* 0x000fe40003fc6270 */
[----:B------:R-:W-:Y:S01]  /*42f60*/  @!P5 MOV R107, 0x400 ;  /* 0x00000400006bd802 */ /* 0x000fe20000000f00 */
[----:B------:R-:W-:Y:S01]  /*42f70*/  @!P4 FFMA R204, R33, R139, R204 ;  /* 0x0000008b21ccc223 */ /* 0x000fe200000000cc */
[----:B------:R-:W-:-:S03]  /*42f80*/  ISETP.GE.AND P4, PT, R24, R3, PT ;  /* 0x000000031800720c */ /* 0x000fc60003f86270 */
[----:B------:R-:W3:Y:S01]  /*42f90*/  @!P1 S2R R218, SR_CgaCtaId ;  /* 0x0000000000da9919 */ /* 0x000ee20000008800 */
[----:B----4-:R-:W-:Y:S02]  /*42fa0*/  @!P5 LEA R107, R212, R107, 0x18 ;  /* 0x0000006bd46bd211 */ /* 0x010fe400078ec0ff */
[----:B------:R-:W-:Y:S02]  /*42fb0*/  ISETP.NE.AND P5, PT, R141, RZ, PT ;  /* 0x000000ff8d00720c */ /* 0x000fe40003fa5270 */
[----:B------:R-:W-:Y:S02]  /*42fc0*/  P2R R141, PR, RZ, 0x1 ;  /* 0x00000001ff8d7803 */ /* 0x000fe40000000000 */
[-C--:B------:R-:W-:Y:S01]  /*42fd0*/  ISETP.GE.AND P0, PT, R172, R3.reuse, PT ;  /* 0x00000003ac00720c */ /* 0x080fe20003f06270 */
[----:B------:R-:W4:Y:S01]  /*42fe0*/  @!P6 S2R R216, SR_CgaCtaId ;  /* 0x0000000000d8e919 */ /* 0x000f220000008800 */
[----:B------:R-:W-:Y:S02]  /*42ff0*/  ISETP.GE.AND P6, PT, R130, R3, PT ;  /* 0x000000038200720c */ /* 0x000fe40003fc6270 */
[----:B0-----:R-:W-:Y:S01]  /*43000*/  @!P3 LEA R220, R220, R127, 0x18 ;  /* 0x0000007fdcdcb211 */ /* 0x001fe200078ec0ff */
[----:B-----5:R-:W-:Y:S01]  /*43010*/  @!P4 HADD2.F32 R35, -RZ, R35.H0_H0 ;  /* 0x20000023ff23c230 */ /* 0x020fe20000004100 */
[----:B------:R-:W-:-:S03]  /*43020*/  ISETP.NE.AND P4, PT, R143, RZ, PT ;  /* 0x000000ff8f00720c */ /* 0x000fc60003f85270 */
[----:B------:R-:W-:-:S04]  /*43030*/  @!P5 HADD2.F32 R206, -RZ, R29.H0_H0 ;  /* 0x2000001dffced230 */ /* 0x000fc80000004100 */
[----:B------:R0:W-:Y:S01]  /*43040*/  @!P0 LDS.U16 R33, [R107+0x3baa] ;  /* 0x003baa006b218984 */ /* 0x0001e20000000400 */
[----:B------:R-:W-:Y:S01]  /*43050*/  @!P5 FFMA R25, R208, R206, R25 ;  /* 0x000000ced019d223 */ /* 0x000fe20000000019 */
[-C--:B------:R-:W-:Y:S01]  /*43060*/  ISETP.GE.AND P5, PT, R164, R3.reuse, PT ;  /* 0x00000003a400720c */ /* 0x080fe20003fa6270 */
[----:B------:R-:W5:Y:S01]  /*43070*/  @!P6 S2R R212, SR_CgaCtaId ;  /* 0x0000000000d4e919 */ /* 0x000f620000008800 */
[-C--:B------:R-:W-:Y:S02]  /*43080*/  ISETP.GE.AND P6, PT, R120, R3.reuse, PT ;  /* 0x000000037800720c */ /* 0x080fe40003fc6270 */
[----:B------:R-:W-:Y:S01]  /*43090*/  P2R R143, PR, RZ, 0x20 ;  /* 0x00000020ff8f7803 */ /* 0x000fe20000000000 */
[----:B------:R-:W-:Y:S01]  /*430a0*/  @!P0 LDS R137, [R81+0x5c] ;  /* 0x00005c0051898984 */ /* 0x000fe20000000800 */
[----:B------:R-:W-:Y:S02]  /*430b0*/  ISETP.GE.AND P0, PT, R118, R3, PT ;  /* 0x000000037600720c */ /* 0x000fe40003f06270 */
[----:B------:R-:W-:Y:S01]  /*430c0*/  P2R R139, PR, RZ, 0x40 ;  /* 0x00000040ff8b7803 */ /* 0x000fe20000000000 */
[----:B------:R-:W3:Y:S01]  /*430d0*/  @!P4 LDS.U16 R29, [R133+0x48a8] ;  /* 0x0048a800851dc984 */ /* 0x000ee20000000400 */
[----:B0-----:R-:W-:-:S03]  /*430e0*/  @!P2 MOV R107, 0x400 ;  /* 0x00000400006ba802 */ /* 0x001fc60000000f00 */
[----:B------:R-:W0:Y:S01]  /*430f0*/  @!P4 LDS R127, [R81+0xc4] ;  /* 0x0000c400517fc984 */ /* 0x000e220000000800 */
[----:B-1----:R-:W-:Y:S01]  /*43100*/  @!P2 LEA R210, R210, R107, 0x18 ;  /* 0x0000006bd2d2a211 */ /* 0x002fe200078ec0ff */
[----:B------:R-:W-:Y:S01]  /*43110*/  @!P6 HADD2.F32 R0, -RZ, R0.H0_H0 ;  /* 0x20000000ff00e230 */ /* 0x000fe20000004100 */
[----:B------:R-:W1:Y:S01]  /*43120*/  @!P5 S2R R206, SR_CgaCtaId ;  /* 0x0000000000ced919 */ /* 0x000e620000008800 */
[----:B------:R-:W-:-:S03]  /*43130*/  ISETP.GE.AND P5, PT, R128, R3, PT ;  /* 0x000000038000720c */ /* 0x000fc60003fa6270 */
[----:B------:R-:W-:Y:S01]  /*43140*/  @!P6 FFMA R23, R0, R109, R23 ;  /* 0x0000006d0017e223 */ /* 0x000fe20000000017 */
[----:B------:R-:W-:Y:S01]  /*43150*/  @!P0 LDS R208, [R81+0xe0] ;  /* 0x0000e00051d08984 */ /* 0x000fe20000000800 */
[----:B------:R-:W-:-:S03]  /*43160*/  ISETP.GE.AND P6, PT, R24, R3, PT ;  /* 0x000000031800720c */ /* 0x000fc60003fc6270 */
[----:B------:R2:W0:Y:S01]  /*43170*/  @!P0 LDS.U16 R0, [R123+0x4c26] ;  /* 0x004c26007b008984 */ /* 0x0004220000000400 */
[-C--:B------:R-:W-:Y:S02]  /*43180*/  ISETP.GE.AND P0, PT, R162, R3.reuse, PT ;  /* 0x00000003a200720c */ /* 0x080fe40003f06270 */
[----:B--2---:R-:W-:Y:S02]  /*43190*/  P2R R123, PR, RZ, 0x10 ;  /* 0x00000010ff7b7803 */ /* 0x004fe40000000000 */
[----:B------:R-:W-:-:S05]  /*431a0*/  ISETP.GE.AND P4, PT, R168, R3, PT ;  /* 0x00000003a800720c */ /* 0x000fca0003f86270 */
[----:B------:R-:W-:Y:S01]  /*431b0*/  @!P6 FFMA R204, R135, R35, R204 ;  /* 0x0000002387cce223 */ /* 0x000fe200000000cc */
[-C--:B------:R-:W-:Y:S01]  /*431c0*/  ISETP.GE.AND P6, PT, R130, R3.reuse, PT ;  /* 0x000000038200720c */ /* 0x080fe20003fc6270 */
[----:B------:R-:W2:Y:S03]  /*431d0*/  @!P3 LDS.U16 R35, [R220+0x3c2a] ;  /* 0x003c2a00dc23b984 */ /* 0x000ea60000000400 */
[----:B------:R-:W-:Y:S01]  /*431e0*/  P2R R153, PR, RZ, 0x40 ;  /* 0x00000040ff997803 */ /* 0x000fe20000000000 */
[----:B------:R-:W2:Y:S01]  /*431f0*/  @!P0 S2R R222, SR_CgaCtaId ;  /* 0x0000000000de8919 */ /* 0x000ea20000008800 */
[-C--:B------:R-:W-:Y:S01]  /*43200*/  ISETP.GE.AND P0, PT, R30, R3.reuse, PT ;  /* 0x000000031e00720c */ /* 0x080fe20003f06270 */
[----:B------:R-:W2:Y:S01]  /*43210*/  @!P3 LDS R135, [R81+0x60] ;  /* 0x000060005187b984 */ /* 0x000ea20000000800 */
[----:B------:R-:W-:Y:S02]  /*43220*/  ISETP.GE.AND P3, PT, R160, R3, PT ;  /* 0x00000003a000720c */ /* 0x000fe40003f66270 */
[----:B------:R-:W-:Y:S01]  /*43230*/  @!P4 MOV R109, 0x400 ;  /* 0x00000400006dc802 */ /* 0x000fe20000000f00 */
[----:B------:R-:W-:Y:S02]  /*43240*/  @!P4 LDS R133, [R81+0x64] ;  /* 0x000064005185c984 */ /* 0x000fe40000000800 */
[----:B------:R-:W-:-:S02]  /*43250*/  @!P6 MOV R107, 0x400 ;  /* 0x00000400006be802 */ /* 0x000fc40000000f00 */
[----:B----4-:R-:W-:Y:S02]  /*43260*/  @!P4 LEA R216, R216, R109, 0x18 ;  /* 0x0000006dd8d8c211 */ /* 0x010fe400078ec0ff */
[----:B------:R-:W-:Y:S02]  /*43270*/  @!P5 MOV R109, 0x400 ;  /* 0x00000400006dd802 */ /* 0x000fe40000000f00 */
[----:B------:R-:W-:Y:S01]  /*43280*/  @!P0 HADD2.F32 R31, -RZ, R31.H0_H0 ;  /* 0x2000001fff1f8230 */ /* 0x000fe20000004100 */
[----:B-----5:R-:W-:Y:S02]  /*43290*/  @!P6 LEA R212, R212, R107, 0x18 ;  /* 0x0000006bd4d4e211 */ /* 0x020fe400078ec0ff */
[----:B---3--:R-:W-:Y:S01]  /*432a0*/  @!P5 LEA R214, R214, R109, 0x18 ;  /* 0x0000006dd6d6d211 */ /* 0x008fe200078ec0ff */
[----:B------:R-:W3:Y:S01]  /*432b0*/  @!P4 LDS.U16 R107, [R216+0x3caa] ;  /* 0x003caa00d86bc984 */ /* 0x000ee20000000400 */
[----:B------:R-:W-:Y:S01]  /*432c0*/  @!P0 FFMA R204, R31, R111, R204 ;  /* 0x0000006f1fcc8223 */ /* 0x000fe200000000cc */
[----:B------:R-:W-:-:S02]  /*432d0*/  ISETP.NE.AND P0, PT, R141, RZ, PT ;  /* 0x000000ff8d00720c */ /* 0x000fc40003f05270 */
[----:B------:R-:W-:Y:S01]  /*432e0*/  ISETP.NE.AND P5, PT, R143, RZ, PT ;  /* 0x000000ff8f00720c */ /* 0x000fe20003fa5270 */
[----:B------:R-:W-:Y:S01]  /*432f0*/  @!P1 LDS R141, [R81+0x68] ;  /* 0x00006800518d9984 */ /* 0x000fe20000000800 */
[----:B------:R-:W-:Y:S02]  /*43300*/  ISETP.NE.AND P4, PT, R123, RZ, PT ;  /* 0x000000ff7b00720c */ /* 0x000fe40003f85270 */
[----:B------:R-:W-:Y:S01]  /*43310*/  P2R R123, PR, RZ, 0x1 ;  /* 0x00000001ff7b7803 */ /* 0x000fe20000000000 */
[----:B------:R-:W4:Y:S01]  /*43320*/  @!P3 S2R R224, SR_CgaCtaId ;  /* 0x0000000000e0b919 */ /* 0x000f220000008800 */
[----:B------:R-:W-:Y:S02]  /*43330*/  @!P1 MOV R111, 0x400 ;  /* 0x00000400006f9802 */ /* 0x000fe40000000f00 */
[----:B------:R-:W-:Y:S02]  /*43340*/  P2R R157, PR, RZ, 0x8 ;  /* 0x00000008ff9d7803 */ /* 0x000fe40000000000 */
[----:B------:R-:W-:Y:S01]  /*43350*/  @!P1 LEA R218, R218, R111, 0x18 ;  /* 0x0000006fdada9211 */ /* 0x000fe200078ec0ff */
[----:B------:R-:W-:Y:S01]  /*43360*/  @!P0 HADD2.F32 R31, -RZ, R27.H0_H0 ;  /* 0x2000001bff1f8230 */ /* 0x000fe20000004100 */
[----:B------:R-:W-:Y:S01]  /*43370*/  @!P2 LDS R111, [R81+0xe4] ;  /* 0x0000e400516fa984 */ /* 0x000fe20000000800 */
[----:B------:R-:W-:-:S03]  /*43380*/  @!P5 MOV R143, 0x400 ;  /* 0x00000400008fd802 */ /* 0x000fc60000000f00 */
[----:B------:R-:W-:Y:S01]  /*43390*/  @!P0 FFMA R204, R31, R131, R204 ;  /* 0x000000831fcc8223 */ /* 0x000fe200000000cc */
[----:B------:R-:W-:Y:S01]  /*433a0*/  ISETP.GE.AND P0, PT, R172, R3, PT ;  /* 0x00000003ac00720c */ /* 0x000fe20003f06270 */
[----:B------:R-:W-:Y:S01]  /*433b0*/  @!P1 LDS.U16 R109, [R218+0x3d2a] ;  /* 0x003d2a00da6d9984 */ /* 0x000fe20000000400 */
[----:B-1----:R-:W-:Y:S01]  /*433c0*/  @!P5 LEA R143, R206, R143, 0x18 ;  /* 0x0000008fce8fd211 */ /* 0x002fe200078ec0ff */
[----:B------:R-:W-:Y:S01]  /*433d0*/  @!P4 HADD2.F32 R206, -RZ, R29.H0_H0 ;  /* 0x2000001dffcec230 */ /* 0x000fe20000004100 */
[----:B------:R-:W-:Y:S01]  /*433e0*/  ISETP.GE.AND P1, PT, R158, R3, PT ;  /* 0x000000039e00720c */ /* 0x000fe20003f26270 */
[----:B------:R1:W5:Y:S03]  /*433f0*/  @!P6 LDS.U16 R31, [R212+0x4928] ;  /* 0x00492800d41fe984 */ /* 0x0003660000000400 */
[----:B0-----:R-:W-:Y:S01]  /*43400*/  @!P4 FFMA R25, R206, R127, R25 ;  /* 0x0000007fce19c223 */ /* 0x001fe20000000019 */
[-C--:B------:R-:W-:Y:S01]  /*43410*/  ISETP.GE.AND P4, PT, R156, R3.reuse, PT ;  /* 0x000000039c00720c */ /* 0x080fe20003f86270 */
[----:B------:R-:W-:Y:S01]  /*43420*/  @!P6 LDS R131, [R81+0xc8] ;  /* 0x0000c8005183e984 */ /* 0x000fe20000000800 */
[----:B------:R-:W-:-:S02]  /*43430*/  ISETP.GE.AND P6, PT, R162, R3, PT ;  /* 0x00000003a200720c */ /* 0x000fc40003fc6270 */
[----:B------:R-:W-:Y:S01]  /*43440*/  @!P0 HADD2.F32 R33, -RZ, R33.H0_H0 ;  /* 0x20000021ff218230 */ /* 0x000fe20000004100 */
[----:B------:R-:W-:Y:S01]  /*43450*/  P2R R155, PR, RZ, 0x10 ;  /* 0x00000010ff9b7803 */ /* 0x000fe20000000000 */
[----:B------:R0:W5:Y:S01]  /*43460*/  @!P2 LDS.U16 R27, [R210+0x4ca6] ;  /* 0x004ca600d21ba984 */ /* 0x0001620000000400 */
[----:B------:R-:W-:Y:S02]  /*43470*/  ISETP.GE.AND P2, PT, R126, R3, PT ;  /* 0x000000037e00720c */ /* 0x000fe40003f46270 */
[----:B------:R-:W-:Y:S01]  /*43480*/  @!P0 FFMA R204, R33, R137, R204 ;  /* 0x0000008921cc8223 */ /* 0x000fe200000000cc */
[-C--:B------:R-:W-:Y:S01]  /*43490*/  ISETP.GE.AND P0, PT, R118, R3.reuse, PT ;  /* 0x000000037600720c */ /* 0x080fe20003f06270 */
[----:B-1----:R-:W1:Y:S01]  /*434a0*/  @!P1 S2R R212, SR_CgaCtaId ;  /* 0x0000000000d49919 */ /* 0x002e620000008800 */
[-C--:B------:R-:W-:Y:S02]  /*434b0*/  ISETP.GE.AND P1, PT, R170, R3.reuse, PT ;  /* 0x00000003aa00720c */ /* 0x080fe40003f26270 */
[----:B------:R-:W-:Y:S01]  /*434c0*/  P2R R147, PR, RZ, 0x1 ;  /* 0x00000001ff937803 */ /* 0x000fe20000000000 */
[----:B------:R-:W1:Y:S01]  /*434d0*/  @!P4 S2R R145, SR_CgaCtaId ;  /* 0x000000000091c919 */ /* 0x000e620000008800 */
[----:B------:R-:W-:-:S02]  /*434e0*/  ISETP.GE.AND P4, PT, R154, R3, PT ;  /* 0x000000039a00720c */ /* 0x000fc40003f86270 */
[----:B------:R-:W-:Y:S01]  /*434f0*/  @!P6 MOV R33, 0x400 ;  /* 0x000004000021e802 */ /* 0x000fe20000000f00 */
[----:B------:R-:W-:Y:S03]  /*43500*/  @!P6 LDS R137, [R81+0x70] ;  /* 0x000070005189e984 */ /* 0x000fe60000000800 */
[----:B--2---:R-:W-:Y:S01]  /*43510*/  @!P6 LEA R222, R222, R33, 0x18 ;  /* 0x00000021dedee211 */ /* 0x004fe200078ec0ff */
[----:B------:R-:W-:Y:S01]  /*43520*/  @!P0 HADD2.F32 R0, -RZ, R0.H0_H0 ;  /* 0x20000000ff008230 */ /* 0x000fe20000004100 */
[----:B------:R-:W-:Y:S01]  /*43530*/  @!P3 MOV R33, 0x400 ;  /* 0x000004000021b802 */ /* 0x000fe20000000f00 */
[----:B------:R-:W-:Y:S01]  /*43540*/  @!P1 HADD2.F32 R35, -RZ, R35.H0_H0 ;  /* 0x20000023ff239230 */ /* 0x000fe20000004100 */
[----:B0-----:R-:W0:Y:S02]  /*43550*/  @!P2 S2R R210, SR_CgaCtaId ;  /* 0x0000000000d2a919 */ /* 0x001e240000008800 */
[----:B------:R-:W-:Y:S01]  /*43560*/  @!P0 FFMA R23, R208, R0, R23 ;  /* 0x00000000d0178223 */ /* 0x000fe20000000017 */
[----:B----4-:R-:W-:Y:S01]  /*43570*/  @!P3 LEA R224, R224, R33, 0x18 ;  /* 0x00000021e0e0b211 */ /* 0x010fe200078ec0ff */
[----:B------:R-:W2:Y:S01]  /*43580*/  @!P4 S2R R208, SR_CgaCtaId ;  /* 0x0000000000d0c919 */ /* 0x000ea20000008800 */
[----:B------:R-:W-:Y:S01]  /*43590*/  ISETP.GE.AND P4, PT, R150, R3, PT ;  /* 0x000000039600720c */ /* 0x000fe20003f86270 */
[----:B------:R-:W-:Y:S01]  /*435a0*/  @!P1 FFMA R204, R135, R35, R204 ;  /* 0x0000002387cc9223 */ /* 0x000fe200000000cc */
[-C--:B------:R-:W-:Y:S01]  /*435b0*/  ISETP.GE.AND P1, PT, R128, R3.reuse, PT ;  /* 0x000000038000720c */ /* 0x080fe20003f26270 */
[----:B------:R-:W-:Y:S01]  /*435c0*/  @!P5 LDS R135, [R81+0x6c] ;  /* 0x00006c005187d984 */ /* 0x000fe20000000800 */
[----:B------:R-:W-:-:S03]  /*435d0*/  ISETP.GE.AND P0, PT, R168, R3, PT ;  /* 0x00000003a800720c */ /* 0x000fc60003f06270 */
[----:B------:R4:W2:Y:S01]  /*435e0*/  @!P5 LDS.U16 R33, [R143+0x3daa] ;  /* 0x003daa008f21d984 */ /* 0x0008a20000000400 */
[----:B------:R-:W-:-:S03]  /*435f0*/  ISETP.GE.AND P5, PT, R152, R3, PT ;  /* 0x000000039800720c */ /* 0x000fc60003fa6270 */
[----:B------:R-:W-:Y:S01]  /*43600*/  @!P6 LDS.U16 R35, [R222+0x3e2a] ;  /* 0x003e2a00de23e984 */ /* 0x000fe20000000400 */
[----:B------:R-:W-:Y:S01]  /*43610*/  ISETP.NE.AND P6, PT, R153, RZ, PT ;  /* 0x000000ff9900720c */ /* 0x000fe20003fc5270 */
[----:B------:R-:W2:Y:S01]  /*43620*/  @!P4 S2R R216, SR_CgaCtaId ;  /* 0x0000000000d8c919 */ /* 0x000ea20000008800 */
[----:B------:R-:W-:-:S03]  /*43630*/  ISETP.GE.AND P4, PT, R182, R3, PT ;  /* 0x00000003b600720c */ /* 0x000fc60003f86270 */
[----:B---3--:R-:W-:Y:S01]  /*43640*/  @!P0 HADD2.F32 R107, -RZ, R107.H0_H0 ;  /* 0x2000006bff6b8230 */ /* 0x008fe20000004100 */
[----:B------:R-:W3:Y:S04]  /*43650*/  @!P1 LDS.U16 R29, [R214+0x49a8] ;  /* 0x0049a800d61d9984 */ /* 0x000ee80000000400 */
[----:B------:R-:W-:Y:S01]  /*43660*/  @!P0 FFMA R204, R107, R133, R204 ;  /* 0x000000856bcc8223 */ /* 0x000fe200000000cc */
[----:B------:R-:W3:Y:S01]  /*43670*/  @!P1 LDS R127, [R81+0xcc] ;  /* 0x0000cc00517f9984 */ /* 0x000ee20000000800 */
[----:B------:R-:W-:Y:S01]  /*43680*/  ISETP.NE.AND P1, PT, R151, RZ, PT ;  /* 0x000000ff9700720c */ /* 0x000fe20003f25270 */
[----:B-----5:R-:W-:Y:S01]  /*43690*/  @!P6 HADD2.F32 R206, -RZ, R31.H0_H0 ;  /* 0x2000001fffcee230 */ /* 0x020fe20000004100 */
[----:B------:R-:W-:Y:S01]  /*436a0*/  @!P2 MOV R133, 0x400 ;  /* 0x000004000085a802 */ /* 0x000fe20000000f00 */
[----:B------:R-:W5:Y:S01]  /*436b0*/  @!P5 S2R R149, SR_CgaCtaId ;  /* 0x000000000095d919 */ /* 0x000f620000008800 */
[----:B------:R-:W-:Y:S01]  /*436c0*/  ISETP.GE.AND P0, PT, R158, R3, PT ;  /* 0x000000039e00720c */ /* 0x000fe20003f06270 */
[----:B------:R-:W-:Y:S01]  /*436d0*/  @!P4 HADD2.F32 R0, -RZ, R27.H0_H0 ;  /* 0x2000001bff00c230 */ /* 0x000fe20000004100 */
[----:B0-----:R-:W-:Y:S01]  /*436e0*/  @!P2 LEA R27, R210, R133, 0x18 ;  /* 0x00000085d21ba211 */ /* 0x001fe200078ec0ff */
[----:B------:R-:W0:Y:S01]  /*436f0*/  @!P3 LDS.U16 R107, [R224+0x3eaa] ;  /* 0x003eaa00e06bb984 */ /* 0x000e220000000400 */
[----:B------:R-:W-:Y:S01]  /*43700*/  @!P6 FFMA R25, R206, R131, R25 ;  /* 0x00000083ce19e223 */ /* 0x000fe20000000019 */
[----:B------:R-:W-:Y:S01]  /*43710*/  P2R R159, PR, RZ, 0x1 ;  /* 0x00000001ff9f7803 */ /* 0x000fe20000000000 */
[----:B------:R-:W-:Y:S01]  /*43720*/  @!P4 FFMA R23, R0, R111, R23 ;  /* 0x0000006f0017c223 */ /* 0x000fe20000000017 */
[----:B------:R-:W-:Y:S01]  /*43730*/  ISETP.NE.AND P4, PT, R155, RZ, PT ;  /* 0x000000ff9b00720c */ /* 0x000fe20003f85270 */
[----:B------:R-:W0:Y:S01]  /*43740*/  @!P3 LDS R133, [R81+0x74] ;  /* 0x000074005185b984 */ /* 0x000e220000000800 */
[----:B------:R-:W-:Y:S01]  /*43750*/  @!P1 HADD2.F32 R109, -RZ, R109.H0_H0 ;  /* 0x2000006dff6d9230 */ /* 0x000fe20000004100 */
[----:B------:R-:W-:-:S02]  /*43760*/  ISETP.GE.AND P3, PT, R154, R3, PT ;  /* 0x000000039a00720c */ /* 0x000fc40003f66270 */
[----:B------:R-:W-:Y:S01]  /*43770*/  @!P2 LDS R206, [R81+0xd0] ;  /* 0x0000d00051cea984 */ /* 0x000fe20000000800 */
[----:B----4-:R-:W-:Y:S01]  /*43780*/  @!P0 MOV R143, 0x400 ;  /* 0x00000400008f8802 */ /* 0x010fe20000000f00 */
[----:B------:R-:W-:Y:S01]  /*43790*/  @!P1 FFMA R204, R109, R141, R204 ;  /* 0x0000008d6dcc9223 */ /* 0x000fe200000000cc */
[-C--:B------:R-:W-:Y:S01]  /*437a0*/  ISETP.GE.AND P1, PT, R124, R3.reuse, PT ;  /* 0x000000037c00720c */ /* 0x080fe20003f26270 */
[----:B------:R-:W-:Y:S01]  /*437b0*/  @!P2 LDS.U16 R27, [R27+0x4a28] ;  /* 0x004a28001b1ba984 */ /* 0x000fe20000000400 */
[----:B------:R-:W-:Y:S02]  /*437c0*/  ISETP.GE.AND P2, PT, R148, R3, PT ;  /* 0x000000039400720c */ /* 0x000fe40003f46270 */
[----:B------:R-:W-:Y:S01]  /*437d0*/  P2R R155, PR, RZ, 0x2 ;  /* 0x00000002ff9b7803 */ /* 0x000fe20000000000 */
[----:B------:R-:W-:Y:S01]  /*437e0*/  @!P0 LDS R141, [R81+0x78] ;  /* 0x00007800518d8984 */ /* 0x000fe20000000800 */
[----:B------:R-:W-:Y:S02]  /*437f0*/  @!P4 MOV R0, 0x400 ;  /* 0x000004000000c802 */ /* 0x000fe40000000f00 */
[----:B-1----:R-:W-:-:S02]  /*43800*/  @!P0 LEA R31, R212, R143, 0x18 ;  /* 0x0000008fd41f8211 */ /* 0x002fc400078ec0ff */
[----:B------:R-:W-:Y:S02]  /*43810*/  @!P4 LEA R109, R145, R0, 0x18 ;  /* 0x00000000916dc211 */ /* 0x000fe400078ec0ff */
[----:B------:R-:W-:Y:S01]  /*43820*/  @!P5 MOV R0, 0x400 ;  /* 0x000004000000d802 */ /* 0x000fe20000000f00 */
[----:B------:R-:W1:Y:S01]  /*43830*/  @!P1 S2R R111, SR_CgaCtaId ;  /* 0x00000000006f9919 */ /* 0x000e620000008800 */
[-C--:B------:R-:W-:Y:S02]  /*43840*/  ISETP.GE.AND P1, PT, R164, R3.reuse, PT ;  /* 0x00000003a400720c */ /* 0x080fe40003f26270 */
[----:B-----5:R-:W-:Y:S01]  /*43850*/  @!P5 LEA R149, R149, R0, 0x18 ;  /* 0x000000009595d211 */ /* 0x020fe200078ec0ff */
[----:B------:R-:W-:Y:S01]  /*43860*/  @!P0 LDS.U16 R31, [R31+0x3f2a] ;  /* 0x003f2a001f1f8984 */ /* 0x000fe20000000400 */
[----:B------:R-:W-:Y:S02]  /*43870*/  P2R R145, PR, RZ, 0x20 ;  /* 0x00000020ff917803 */ /* 0x000fe40000000000 */
[----:B------:R-:W-:Y:S01]  /*43880*/  ISETP.GE.AND P5, PT, R128, R3, PT ;  /* 0x000000038000720c */ /* 0x000fe20003fa6270 */
[----:B------:R-:W4:Y:S01]  /*43890*/  @!P2 S2R R210, SR_CgaCtaId ;  /* 0x0000000000d2a919 */ /* 0x000f220000008800 */
[----:B------:R-:W-:-:S02]  /*438a0*/  @!P3 MOV R131, 0x400 ;  /* 0x000004000083b802 */ /* 0x000fc40000000f00 */
[----:B------:R-:W-:Y:S01]  /*438b0*/  P2R R153, PR, RZ, 0x4 ;  /* 0x00000004ff997803 */ /* 0x000fe20000000000 */
[----:B------:R-:W5:Y:S01]  /*438c0*/  @!P4 LDS.U16 R109, [R109+0x3faa] ;  /* 0x003faa006d6dc984 */ /* 0x000f620000000400 */
[----:B--2---:R-:W-:Y:S01]  /*438d0*/  @!P3 LEA R131, R208, R131, 0x18 ;  /* 0x00000083d083b211 */ /* 0x004fe200078ec0ff */
[----:B------:R-:W-:Y:S01]  /*438e0*/  @!P1 HADD2.F32 R33, -RZ, R33.H0_H0 ;  /* 0x20000021ff219230 */ /* 0x000fe20000004100 */
[-C--:B------:R-:W-:Y:S02]  /*438f0*/  ISETP.GE.AND P0, PT, R150, R3.reuse, PT ;  /* 0x000000039600720c */ /* 0x080fe40003f06270 */
[-C--:B------:R-:W-:Y:S02]  /*43900*/  ISETP.GE.AND P2, PT, R162, R3.reuse, PT ;  /* 0x00000003a200720c */ /* 0x080fe40003f46270 */
[----:B------:R-:W-:Y:S01]  /*43910*/  ISETP.GE.AND P6, PT, R146, R3, PT ;  /* 0x000000039200720c */ /* 0x000fe20003fc6270 */
[----:B---3--:R-:W-:Y:S02]  /*43920*/  @!P5 HADD2.F32 R0, -RZ, R29.H0_H0 ;  /* 0x2000001dff00d230 */ /* 0x008fe40000004100 */
[----:B------:R-:W-:Y:S01]  /*43930*/  @!P1 FFMA R204, R33, R135, R204 ;  /* 0x0000008721cc9223 */ /* 0x000fe200000000cc */
[----:B------:R1:W-:Y:S01]  /*43940*/  @!P3 LDS.U16 R29, [R131+0x402a] ;  /* 0x00402a00831db984 */ /* 0x0003e20000000400 */
[----:B------:R-:W-:-:S02]  /*43950*/  ISETP.GE.AND P1, PT, R144, R3, PT ;  /* 0x000000039000720c */ /* 0x000fc40003f26270 */
[----:B------:R-:W-:Y:S01]  /*43960*/  P2R R151, PR, RZ, 0x40 ;  /* 0x00000040ff977803 */ /* 0x000fe20000000000 */
[----:B------:R-:W-:Y:S01]  /*43970*/  @!P3 LDS R135, [R81+0x80] ;  /* 0x000080005187b984 */ /* 0x000fe20000000800 */
[----:B------:R-:W-:Y:S01]  /*43980*/  ISETP.NE.AND P3, PT, R157, RZ, PT ;  /* 0x000000ff9d00720c */ /* 0x000fe20003f65270 */
[----:B------:R-:W-:Y:S01]  /*43990*/  @!P5 FFMA R25, R0, R127, R25 ;  /* 0x0000007f0019d223 */ /* 0x000fe20000000019 */
[----:B------:R-:W-:Y:S01]  /*439a0*/  @!P0 MOV R143, 0x400 ;  /* 0x00000400008f8802 */ /* 0x000fe20000000f00 */
[----:B------:R-:W-:Y:S01]  /*439b0*/  @!P2 HADD2.F32 R35, -RZ, R35.H0_H0 ;  /* 0x20000023ff23a230 */ /* 0x000fe20000004100 */
[----:B------:R-:W-:Y:S01]  /*439c0*/  ISETP.NE.AND P5, PT, R145, RZ, PT ;  /* 0x000000ff9100720c */ /* 0x000fe20003fa5270 */
[----:B------:R-:W2:Y:S01]  /*439d0*/  @!P6 S2R R208, SR_CgaCtaId ;  /* 0x0000000000d0e919 */ /* 0x000ea20000008800 */
[----:B------:R-:W-:Y:S02]  /*439e0*/  @!P0 LEA R216, R216, R143, 0x18 ;  /* 0x0000008fd8d88211 */ /* 0x000fe400078ec0ff */
[----:B------:R-:W-:Y:S01]  /*439f0*/  ISETP.GE.AND P6, PT, R122, R3, PT ;  /* 0x000000037a00720c */ /* 0x000fe20003fc6270 */
[----:B------:R-:W3:Y:S01]  /*43a00*/  @!P1 S2R R212, SR_CgaCtaId ;  /* 0x0000000000d49919 */ /* 0x000ee20000008800 */
[----:B------:R-:W-:Y:S01]  /*43a10*/  @!P2 FFMA R204, R137, R35, R204 ;  /* 0x0000002389cca223 */ /* 0x000fe200000000cc */
[----:B------:R-:W-:-:S02]  /*43a20*/  ISETP.NE.AND P1, PT, R155, RZ, PT ;  /* 0x000000ff9b00720c */ /* 0x000fc40003f25270 */
[----:B0-----:R-:W-:Y:S01]  /*43a30*/  @!P3 HADD2.F32 R107, -RZ, R107.H0_H0 ;  /* 0x2000006bff6bb230 */ /* 0x001fe20000004100 */
[----:B------:R-:W-:Y:S01]  /*43a40*/  ISETP.NE.AND P2, PT, R153, RZ, PT ;  /* 0x000000ff9900720c */ /* 0x000fe20003f45270 */
[----:B------:R-:W-:Y:S03]  /*43a50*/  @!P0 LDS.U16 R35, [R216+0x412a] ;  /* 0x00412a00d8238984 */ /* 0x000fe60000000400 */
[----:B------:R-:W-:Y:S01]  /*43a60*/  @!P3 FFMA R204, R107, R133, R204 ;  /* 0x000000856bccb223 */ /* 0x000fe200000000cc */
[----:B------:R-:W-:Y:S01]  /*43a70*/  @!P0 LDS R145, [R81+0x88] ;  /* 0x0000880051918984 */ /* 0x000fe20000000800 */
[-C--:B------:R-:W-:Y:S02]  /*43a80*/  ISETP.GE.AND P0, PT, R126, R3.reuse, PT ;  /* 0x000000037e00720c */ /* 0x080fe40003f06270 */
[----:B------:R-:W-:Y:S01]  /*43a90*/  ISETP.GE.AND P3, PT, R104, R3, PT ;  /* 0x000000036800720c */ /* 0x000fe20003f66270 */
[----:B------:R-:W0:Y:S01]  /*43aa0*/  @!P6 S2R R127, SR_CgaCtaId ;  /* 0x00000000007fe919 */ /* 0x000e220000008800 */
[----:B------:R-:W-:Y:S01]  /*43ab0*/  ISETP.NE.AND P6, PT, R151, RZ, PT ;  /* 0x000000ff9700720c */ /* 0x000fe20003fc5270 */
[----:B-----5:R-:W-:Y:S01]  /*43ac0*/  @!P4 HADD2.F32 R109, -RZ, R109.H0_H0 ;  /* 0x2000006dff6dc230 */ /* 0x020fe20000004100 */
[----:B------:R-:W-:Y:S01]  /*43ad0*/  @!P1 MOV R0, 0x400 ;  /* 0x0000040000009802 */ /* 0x000fe20000000f00 */
[----:B------:R5:W-:Y:S01]  /*43ae0*/  @!P5 LDS.U16 R33, [R149+0x40aa] ;  /* 0x0040aa009521d984 */ /* 0x000be20000000400 */
[----:B------:R-:W-:-:S02]  /*43af0*/  @!P2 MOV R151, 0x400 ;  /* 0x000004000097a802 */ /* 0x000fc40000000f00 */
[----:B-1----:R-:W-:Y:S01]  /*43b00*/  @!P1 LEA R131, R111, R0, 0x18 ;  /* 0x000000006f839211 */ /* 0x002fe200078ec0ff */
[----:B------:R-:W1:Y:S01]  /*43b10*/  @!P4 LDS R143, [R81+0x7c] ;  /* 0x00007c00518fc984 */ /* 0x000e620000000800 */
[----:B----4-:R-:W-:Y:S01]  /*43b20*/  @!P2 LEA R151, R210, R151, 0x18 ;  /* 0x00000097d297a211 */ /* 0x010fe200078ec0ff */
[----:B------:R-:W-:Y:S01]  /*43b30*/  @!P0 HADD2.F32 R0, -RZ, R27.H0_H0 ;  /* 0x2000001bff008230 */ /* 0x000fe20000004100 */
[----:B------:R-:W-:Y:S01]  /*43b40*/  ISETP.NE.AND P0, PT, R159, RZ, PT ;  /* 0x000000ff9f00720c */ /* 0x000fe20003f05270 */
[----:B------:R-:W4:Y:S01]  /*43b50*/  @!P3 S2R R210, SR_CgaCtaId ;  /* 0x0000000000d2b919 */ /* 0x000f220000008800 */
[----:B-----5:R-:W-:Y:S02]  /*43b60*/  P2R R149, PR, RZ, 0x8 ;  /* 0x00000008ff957803 */ /* 0x020fe40000000000 */
[-C--:B------:R-:W-:Y:S01]  /*43b70*/  ISETP.GE.AND P3, PT, R126, R3.reuse, PT ;  /* 0x000000037e00720c */ /* 0x080fe20003f66270 */
[----:B------:R-:W5:Y:S01]  /*43b80*/  @!P5 LDS R137, [R81+0x84] ;  /* 0x000084005189d984 */ /* 0x000f620000000800 */
[----:B------:R-:W-:-:S02]  /*43b90*/  ISETP.GE.AND P5, PT, R142, R3, PT ;  /* 0x000000038e00720c */ /* 0x000fc40003fa6270 */
[----:B------:R-:W-:Y:S01]  /*43ba0*/  P2R R153, PR, RZ, 0x4 ;  /* 0x00000004ff997803 */ /* 0x000fe20000000000 */
[----:B------:R-:W-:Y:S01]  /*43bb0*/  @!P1 LDS.U16 R27, [R131+0x4aa8] ;  /* 0x004aa800831b9984 */ /* 0x000fe20000000400 */
[----:B------:R-:W-:Y:S02]  /*43bc0*/  ISETP.NE.AND P1, PT, R129, RZ, PT ;  /* 0x000000ff8100720c */ /* 0x000fe40003f25270 */
[----:B------:R-:W-:Y:S01]  /*43bd0*/  @!P6 MOV R111, 0x400 ;  /* 0x00000400006fe802 */ /* 0x000fe20000000f00 */
[----:B------:R-:W-:Y:S01]  /*43be0*/  @!P0 HADD2.F32 R31, -RZ, R31.H0_H0 ;  /* 0x2000001fff1f8230 */ /* 0x000fe20000004100 */
[----:B------:R3:W4:Y:S02]  /*43bf0*/  @!P2 LDS.U16 R107, [R151+0x41aa] ;  /* 0x0041aa00976ba984 */ /* 0x0007240000000400 */
[----:B--2---:R-:W-:Y:S01]  /*43c00*/  @!P6 LEA R111, R208, R111, 0x18 ;  /* 0x0000006fd06fe211 */ /* 0x004fe200078ec0ff */
[----:B------:R-:W-:Y:S01]  /*43c10*/  @!P3 FFMA R25, R206, R0, R25 ;  /* 0x00000000ce19b223 */ /* 0x000fe20000000019 */
[----:B------:R-:W-:Y:S01]  /*43c20*/  ISETP.GE.AND P3, PT, R122, R3, PT ;  /* 0x000000037a00720c */ /* 0x000fe20003f66270 */
[----:B------:R-:W2:Y:S01]  /*43c30*/  @!P5 S2R R214, SR_CgaCtaId ;  /* 0x0000000000d6d919 */ /* 0x000ea20000008800 */
[----:B------:R-:W-:Y:S01]  /*43c40*/  @!P0 FFMA R204, R31, R141, R204 ;  /* 0x0000008d1fcc8223 */ /* 0x000fe200000000cc */
[----:B------:R-:W-:-:S02]  /*43c50*/  ISETP.GE.AND P0, PT, R14, R3, PT ;  /* 0x000000030e00720c */ /* 0x000fc40003f06270 */
[----:B------:R-:W4:Y:S01]  /*43c60*/  @!P1 S2R R141, SR_CgaCtaId ;  /* 0x00000000008d9919 */ /* 0x000f220000008800 */
[----:B---3--:R-:W-:Y:S02]  /*43c70*/  P2R R151, PR, RZ, 0x2 ;  /* 0x00000002ff977803 */ /* 0x008fe40000000000 */
[-C--:B------:R-:W-:Y:S01]  /*43c80*/  ISETP.GE.AND P1, PT, R124, R3.reuse, PT ;  /* 0x000000037c00720c */ /* 0x080fe20003f26270 */
[----:B------:R-:W3:Y:S01]  /*43c90*/  @!P2 LDS R133, [R81+0x8c] ;  /* 0x00008c005185a984 */ /* 0x000ee20000000800 */
[----:B------:R-:W-:Y:S02]  /*43ca0*/  ISETP.GE.AND P2, PT, R144, R3, PT ;  /* 0x000000039000720c */ /* 0x000fe40003f46270 */
[----:B------:R-:W-:Y:S01]  /*43cb0*/  P2R R131, PR, RZ, 0x1 ;  /* 0x00000001ff837803 */ /* 0x000fe20000000000 */
[----:B------:R-:W3:Y:S01]  /*43cc0*/  @!P6 LDS.U16 R111, [R111+0x422a] ;  /* 0x00422a006f6fe984 */ /* 0x000ee20000000400 */
[----:B------:R-:W-:Y:S02]  /*43cd0*/  @!P3 MOV R0, 0x400 ;  /* 0x000004000000b802 */ /* 0x000fe40000000f00 */
[----:B------:R-:W4:Y:S02]  /*43ce0*/  @!P0 S2R R206, SR_CgaCtaId ;  /* 0x0000000000ce8919 */ /* 0x000f240000008800 */
[----:B0-----:R-:W-:Y:S01]  /*43cf0*/  @!P3 LEA R0, R127, R0, 0x18 ;  /* 0x000000007f00b211 */ /* 0x001fe200078ec0ff */
[----:B-1----:R-:W-:Y:S01]  /*43d00*/  @!P4 FFMA R204, R109, R143, R204 ;  /* 0x0000008f6dccc223 */ /* 0x002fe200000000cc */
[----:B------:R-:W-:Y:S01]  /*43d10*/  @!P5 MOV R109, 0x400 ;  /* 0x00000400006dd802 */ /* 0x000fe20000000f00 */
[----:B------:R-:W0:Y:S01]  /*43d20*/  @!P1 LDS R127, [R81+0xd4] ;  /* 0x0000d400517f9984 */ /* 0x000e220000000800 */
[----:B------:R-:W-:-:S02]  /*43d30*/  ISETP.GE.AND P1, PT, R154, R3, PT ;  /* 0x000000039a00720c */ /* 0x000fc40003f26270 */
[----:B------:R-:W-:Y:S01]  /*43d40*/  @!P2 MOV R31, 0x400 ;  /* 0x00000400001fa802 */ /* 0x000fe20000000f00 */
[----:B------:R-:W1:Y:S01]  /*43d50*/  @!P6 LDS R129, [R81+0x90] ;  /* 0x000090005181e984 */ /* 0x000e620000000800 */
[----:B------:R-:W-:Y:S02]  /*43d60*/  ISETP.GE.AND P0, PT, R152, R3, PT ;  /* 0x000000039800720c */ /* 0x000fe40003f06270 */
[----:B------:R-:W-:Y:S02]  /*43d70*/  @!P2 LEA R212, R212, R31, 0x18 ;  /* 0x0000001fd4d4a211 */ /* 0x000fe400078ec0ff */
[-C--:B------:R-:W-:Y:S02]  /*43d80*/  ISETP.GE.AND P6, PT, R16, R3.reuse, PT ;  /* 0x000000031000720c */ /* 0x080fe40003fc6270 */
[----:B------:R-:W-:Y:S02]  /*43d90*/  ISETP.GE.AND P4, PT, R22, R3, PT ;  /* 0x000000031600720c */ /* 0x000fe40003f86270 */
[----:B--2---:R-:W-:Y:S01]  /*43da0*/  @!P5 LEA R214, R214, R109, 0x18 ;  /* 0x0000006dd6d6d211 */ /* 0x004fe200078ec0ff */
[----:B------:R-:W-:Y:S01]  /*43db0*/  @!P1 HADD2.F32 R31, -RZ, R29.H0_H0 ;  /* 0x2000001dff1f9230 */ /* 0x000fe20000004100 */
[----:B------:R-:W-:Y:S03]  /*43dc0*/  @!P3 LDS R109, [R81+0xd8] ;  /* 0x0000d800516db984 */ /* 0x000fe60000000800 */
[----:B------:R-:W-:Y:S01]  /*43dd0*/  @!P0 HADD2.F32 R33, -RZ, R33.H0_H0 ;  /* 0x20000021ff218230 */ /* 0x000fe20000004100 */
[----:B------:R2:W1:Y:S01]  /*43de0*/  @!P3 LDS.U16 R29, [R0+0x4b28] ;  /* 0x004b2800001db984 */ /* 0x0004620000000400 */
[----:B------:R-:W-:Y:S01]  /*43df0*/  ISETP.NE.AND P3, PT, R149, RZ, PT ;  /* 0x000000ff9500720c */ /* 0x000fe20003f65270 */
[----:B------:R-:W-:Y:S01]  /*43e00*/  @!P1 FFMA R204, R135, R31, R204 ;  /* 0x0000001f87cc9223 */ /* 0x000fe200000000cc */
[----:B------:R-:W-:Y:S01]  /*43e10*/  ISETP.GE.AND P1, PT, R150, R3, PT ;  /* 0x000000039600720c */ /* 0x000fe20003f26270 */
[----:B------:R-:W1:Y:S02]  /*43e20*/  @!P2 LDS.U16 R31, [R212+0x42aa] ;  /* 0x0042aa00d41fa984 */ /* 0x000e640000000400 */
[----:B-----5:R-:W-:Y:S01]  /*43e30*/  @!P0 FFMA R204, R33, R137, R204 ;  /* 0x0000008921cc8223 */ /* 0x020fe200000000cc */
[----:B------:R-:W-:Y:S01]  /*43e40*/  ISETP.NE.AND P0, PT, R131, RZ, PT ;  /* 0x000000ff8300720c */ /* 0x000fe20003f05270 */
[----:B------:R-:W-:Y:S04]  /*43e50*/  @!P5 LDS.U16 R33, [R214+0x432a] ;  /* 0x00432a00d621d984 */ /* 0x000fe80000000400 */
[----:B------:R-:W5:Y:S01]  /*43e60*/  @!P2 LDS R131, [R81+0x94] ;  /* 0x000094005183a984 */ /* 0x000f620000000800 */
[----:B------:R-:W-:-:S02]  /*43e70*/  ISETP.GE.AND P2, PT, R12, R3, PT ;  /* 0x000000030c00720c */ /* 0x000fc40003f46270 */
[----:B------:R-:W-:Y:S01]  /*43e80*/  @!P3 MOV R135, 0x400 ;  /* 0x000004000087b802 */ /* 0x000fe20000000f00 */
[----:B------:R-:W-:Y:S01]  /*43e90*/  @!P1 HADD2.F32 R35, -RZ, R35.H0_H0 ;  /* 0x20000023ff239230 */ /* 0x000fe20000004100 */
[----:B------:R-:W-:Y:S01]  /*43ea0*/  ISETP.GE.AND P3, PT, R10, R3, PT ;  /* 0x000000030a00720c */ /* 0x000fe20003f66270 */
[----:B------:R-:W0:Y:S02]  /*43eb0*/  @!P6 S2R R216, SR_CgaCtaId ;  /* 0x0000000000d8e919 */ /* 0x000e240000008800 */
[----:B------:R-:W-:Y:S01]  /*43ec0*/  @!P0 MOV R137, 0x400 ;  /* 0x0000040000898802 */ /* 0x000fe20000000f00 */
[----:B------:R-:W-:Y:S01]  /*43ed0*/  @!P1 FFMA R204, R35, R145, R204 ;  /* 0x0000009123cc9223 */ /* 0x000fe200000000cc */
[----:B------:R-:W-:Y:S01]  /*43ee0*/  P2R R143, PR, RZ, 0x8 ;  /* 0x00000008ff8f7803 */ /* 0x000fe20000000000 */
[----:B------:R-:W5:Y:S01]  /*43ef0*/  @!P4 S2R R208, SR_CgaCtaId ;  /* 0x0000000000d0c919 */ /* 0x000f620000008800 */
[----:B------:R-:W-:Y:S02]  /*43f00*/  ISETP.NE.AND P1, PT, R151, RZ, PT ;  /* 0x000000ff9700720c */ /* 0x000fe40003f25270 */
[----:B----4-:R-:W-:Y:S01]  /*43f10*/  @!P0 LEA R137, R206, R137, 0x18 ;  /* 0x00000089ce898211 */ /* 0x010fe200078ec0ff */
[----:B------:R-:W4:Y:S01]  /*43f20*/  @!P2 S2R R220, SR_CgaCtaId ;  /* 0x0000000000dca919 */ /* 0x000f220000008800 */
[----:B------:R-:W-:-:S02]  /*43f30*/  P2R R151, PR, RZ, 0x2 ;  /* 0x00000002ff977803 */ /* 0x000fc40000000000 */
[----:B------:R-:W-:Y:S01]  /*43f40*/  ISETP.NE.AND P2, PT, R153, RZ, PT ;  /* 0x000000ff9900720c */ /* 0x000fe20003f45270 */
[----:B------:R-:W4:Y:S01]  /*43f50*/  @!P3 S2R R218, SR_CgaCtaId ;  /* 0x0000000000dab919 */ /* 0x000f220000008800 */
[----:B------:R-:W-:Y:S02]  /*43f60*/  ISETP.GE.AND P3, PT, R104, R3, PT ;  /* 0x000000036800720c */ /* 0x000fe40003f66270 */
[----:B------:R-:W-:-:S03]  /*43f70*/  P2R R153, PR, RZ, 0x1 ;  /* 0x00000001ff997803 */ /* 0x000fc60000000000 */
[----:B--2---:R-:W-:-:S04]  /*43f80*/  @!P1 MOV R0, 0x400 ;  /* 0x0000040000009802 */ /* 0x004fc80000000f00 */
[----:B------:R-:W-:Y:S02]  /*43f90*/  @!P1 LEA R141, R141, R0, 0x18 ;  /* 0x000000008d8d9211 */ /* 0x000fe400078ec0ff */
[----:B------:R-:W-:Y:S01]  /*43fa0*/  ISETP.GE.AND P1, PT, R104, R3, PT ;  /* 0x000000036800720c */ /* 0x000fe20003f26270 */
[----:B------:R-:W-:Y:S01]  /*43fb0*/  @!P2 HADD2.F32 R107, -RZ, R107.H0_H0 ;  /* 0x2000006bff6ba230 */ /* 0x000fe20000004100 */
[----:B------:R-:W-:Y:S02]  /*43fc0*/  @!P3 LEA R210, R210, R135, 0x18 ;  /* 0x00000087d2d2b211 */ /* 0x000fe400078ec0ff */
[----:B------:R-:W-:Y:S01]  /*43fd0*/  P2R R145, PR, RZ, 0x2 ;  /* 0x00000002ff917803 */ /* 0x000fe20000000000 */
[----:B------:R-:W-:Y:S01]  /*43fe0*/  @!P5 LDS R135, [R81+0x98] ;  /* 0x000098005187d984 */ /* 0x000fe20000000800 */
[----:B---3--:R-:W-:Y:S01]  /*43ff0*/  @!P2 FFMA R204, R107, R133, R204 ;  /* 0x000000856bcca223 */ /* 0x008fe200000000cc */
[-C--:B------:R-:W-:Y:S02]  /*44000*/  ISETP.GE.AND P2, PT, R140, R3.reuse, PT ;  /* 0x000000038c00720c */ /* 0x080fe40003f46270 */
[----:B------:R2:W3:Y:S01]  /*44010*/  @!P3 LDS.U16 R35, [R210+0x302c] ;  /* 0x00302c00d223b984 */ /* 0x0004e20000000400 */
[----:B------:R-:W-:-:S02]  /*44020*/  ISETP.GE.AND P3, PT, R124, R3, PT ;  /* 0x000000037c00720c */ /* 0x000fc40003f66270 */
[-C--:B------:R-:W-:Y:S01]  /*44030*/  ISETP.GE.AND P5, PT, R6, R3.reuse, PT ;  /* 0x000000030600720c */ /* 0x080fe20003fa6270 */
[----:B------:R-:W3:Y:S01]  /*44040*/  @!P1 LDS R0, [R81] ;  /* 0x0000000051009984 */ /* 0x000ee20000000800 */
[-C--:B------:R-:W-:Y:S02]  /*44050*/  ISETP.GE.AND P1, PT, R146, R3.reuse, PT ;  /* 0x000000039200720c */ /* 0x080fe40003f26270 */
[----:B------:R-:W-:Y:S02]  /*44060*/  P2R R149, PR, RZ, 0x4 ;  /* 0x00000004ff957803 */ /* 0x000fe40000000000 */
[----:B------:R-:W-:Y:S02]  /*44070*/  @!P6 MOV R133, 0x400 ;  /* 0x000004000085e802 */ /* 0x000fe40000000f00 */
[----:B--2---:R-:W2:Y:S01]  /*44080*/  @!P2 S2R R210, SR_CgaCtaId ;  /* 0x0000000000d2a919 */ /* 0x004ea20000008800 */
[----:B------:R-:W-:Y:S02]  /*44090*/  ISETP.GE.AND P2, PT, R12, R3, PT ;  /* 0x000000030c00720c */ /* 0x000fe40003f46270 */
[----:B------:R-:W-:Y:S01]  /*440a0*/  @!P3 HADD2.F32 R206, -RZ, R27.H0_H0 ;  /* 0x2000001bffceb230 */ /* 0x000fe20000004100 */
[----:B0-----:R-:W-:Y:S01]  /*440b0*/  @!P6 LEA R216, R216, R133, 0x18 ;  /* 0x00000085d8d8e211 */ /* 0x001fe200078ec0ff */
[----:B------:R0:W2:Y:S01]  /*440c0*/  @!P0 LDS.U16 R27, [R137+0x30ac] ;  /* 0x0030ac00891b8984 */ /* 0x0000a20000000400 */
[----:B------:R-:W-:Y:S01]  /*440d0*/  @!P4 MOV R107, 0x400 ;  /* 0x00000400006bc802 */ /* 0x000fe20000000f00 */
[----:B------:R-:W-:-:S02]  /*440e0*/  @!P1 HADD2.F32 R111, -RZ, R111.H0_H0 ;  /* 0x2000006fff6f9230 */ /* 0x000fc40000004100 */
[----:B------:R-:W-:Y:S01]  /*440f0*/  @!P3 FFMA R25, R206, R127, R25 ;  /* 0x0000007fce19b223 */ /* 0x000fe20000000019 */
[----:B------:R-:W-:Y:S01]  /*44100*/  ISETP.NE.AND P3, PT, R143, RZ, PT ;  /* 0x000000ff8f00720c */ /* 0x000fe20003f65270 */
[----:B------:R-:W2:Y:S01]  /*44110*/  @!P0 LDS R127, [R81+0x4] ;  /* 0x00000400517f8984 */ /* 0x000ea20000000800 */
[----:B------:R-:W-:Y:S01]  /*44120*/  ISETP.GE.AND P0, PT, R8, R3, PT ;  /* 0x000000030800720c */ /* 0x000fe20003f06270 */
[----:B-1----:R-:W-:Y:S01]  /*44130*/  @!P1 FFMA R204, R129, R111, R204 ;  /* 0x0000006f81cc9223 */ /* 0x002fe200000000cc */
[----:B------:R-:W-:Y:S01]  /*44140*/  ISETP.GE.AND P1, PT, R122, R3, PT ;  /* 0x000000037a00720c */ /* 0x000fe20003f26270 */
[----:B------:R-:W1:Y:S01]  /*44150*/  @!P5 S2R R212, SR_CgaCtaId ;  /* 0x0000000000d4d919 */ /* 0x000e620000008800 */
[----:B------:R-:W-:Y:S02]  /*44160*/  P2R R143, PR, RZ, 0x1 ;  /* 0x00000001ff8f7803 */ /* 0x000fe40000000000 */
[----:B------:R-:W-:Y:S01]  /*44170*/  @!P2 MOV R133, 0x400 ;  /* 0x000004000085a802 */ /* 0x000fe20000000f00 */
[----:B------:R-:W-:Y:S01]  /*44180*/  @!P4 LDS R129, [R81+0x8] ;  /* 0x000008005181c984 */ /* 0x000fe20000000800 */
[----:B-----5:R-:W-:-:S02]  /*44190*/  @!P4 LEA R107, R208, R107, 0x18 ;  /* 0x0000006bd06bc211 */ /* 0x020fc400078ec0ff */
[----:B----4-:R-:W-:Y:S02]  /*441a0*/  @!P2 LEA R220, R220, R133, 0x18 ;  /* 0x00000085dcdca211 */ /* 0x010fe400078ec0ff */
[----:B0-----:R-:W-:Y:S01]  /*441b0*/  @!P5 MOV R137, 0x400 ;  /* 0x000004000089d802 */ /* 0x001fe20000000f00 */
[----:B------:R-:W0:Y:S01]  /*441c0*/  @!P0 S2R R214, SR_CgaCtaId ;  /* 0x0000000000d68919 */ /* 0x000e220000008800 */
[-C--:B------:R-:W-:Y:S01]  /*441d0*/  ISETP.GE.AND P0, PT, R144, R3.reuse, PT ;  /* 0x000000039000720c */ /* 0x080fe20003f06270 */
[----:B------:R-:W-:Y:S01]  /*441e0*/  @!P1 HADD2.F32 R206, -RZ, R29.H0_H0 ;  /* 0x2000001dffce9230 */ /* 0x000fe20000004100 */
[----:B------:R-:W-:Y:S01]  /*441f0*/  @!P3 MOV R111, 0x400 ;  /* 0x00000400006fb802 */ /* 0x000fe20000000f00 */
[----:B------:R-:W4:Y:S01]  /*44200*/  @!P4 LDS.U16 R107, [R107+0x312c] ;  /* 0x00312c006b6bc984 */ /* 0x000f220000000400 */
[----:B------:R-:W-:Y:S02]  /*44210*/  ISETP.GE.AND P4, PT, R18, R3, PT ;  /* 0x000000031200720c */ /* 0x000fe40003f86270 */
[----:B------:R-:W-:Y:S01]  /*44220*/  @!P1 FFMA R25, R206, R109, R25 ;  /* 0x0000006dce199223 */ /* 0x000fe20000000019 */
[----:B------:R-:W-:Y:S01]  /*44230*/  ISETP.NE.AND P1, PT, R145, RZ, PT ;  /* 0x000000ff9100720c */ /* 0x000fe20003f25270 */
[----:B------:R-:W-:Y:S01]  /*44240*/  @!P2 LDS.U16 R109, [R220+0x32ac] ;  /* 0x0032ac00dc6da984 */ /* 0x000fe20000000400 */
[----:B------:R-:W-:Y:S01]  /*44250*/  IMAD.MOV.U32 R206, RZ, RZ, RZ ;  /* 0x000000ffffce7224 */ /* 0x000fe200078e00ff */
[----:B------:R-:W-:-:S02]  /*44260*/  @!P3 LEA R111, R218, R111, 0x18 ;  /* 0x0000006fda6fb211 */ /* 0x000fc400078ec0ff */
[----:B------:R-:W5:Y:S01]  /*44270*/  @!P6 LDS.U16 R29, [R216+0x31ac] ;  /* 0x0031ac00d81de984 */ /* 0x000f620000000400 */
[----:B------:R-:W-:Y:S01]  /*44280*/  @!P0 HADD2.F32 R31, -RZ, R31.H0_H0 ;  /* 0x2000001fff1f8230 */ /* 0x000fe20000004100 */
[----:B------:R-:W-:Y:S02]  /*44290*/  P2R R145, PR, RZ, 0x20 ;  /* 0x00000020ff917803 */ /* 0x000fe40000000000 */
[----:B------:R-:W5:Y:S01]  /*442a0*/  @!P6 LDS R133, [R81+0xc] ;  /* 0x00000c005185e984 */ /* 0x000f620000000800 */
[----:B------:R-:W-:Y:S01]  /*442b0*/  ISETP.NE.AND P6, PT, R139, RZ, PT ;  /* 0x000000ff8b00720c */ /* 0x000fe20003fc5270 */
[----:B------:R-:W-:Y:S01]  /*442c0*/  @!P0 FFMA R204, R31, R131, R204 ;  /* 0x000000831fcc8223 */ /* 0x000fe200000000cc */
[----:B------:R-:W-:Y:S01]  /*442d0*/  ISETP.GE.AND P0, PT, R142, R3, PT ;  /* 0x000000038e00720c */ /* 0x000fe20003f06270 */
[----:B---3--:R-:W-:Y:S01]  /*442e0*/  @!P1 HADD2.F32 R35, -RZ, R35.H0_H0 ;  /* 0x20000023ff239230 */ /* 0x008fe20000004100 */
[----:B-1----:R-:W-:Y:S01]  /*442f0*/  @!P5 LEA R139, R212, R137, 0x18 ;  /* 0x00000089d48bd211 */ /* 0x002fe200078ec0ff */
[----:B------:R2:W1:Y:S03]  /*44300*/  @!P3 LDS.U16 R31, [R111+0x322c] ;  /* 0x00322c006f1fb984 */ /* 0x0004660000000400 */
[----:B------:R-:W-:Y:S01]  /*44310*/  @!P1 FFMA R206, R0, R35, RZ ;  /* 0x0000002300ce9223 */ /* 0x000fe200000000ff */
[----:B------:R-:W-:Y:S01]  /*44320*/  ISETP.NE.AND P1, PT, R151, RZ, PT ;  /* 0x000000ff9700720c */ /* 0x000fe20003f25270 */
[----:B------:R-:W-:Y:S01]  /*44330*/  @!P5 LDS R137, [R81+0x18] ;  /* 0x000018005189d984 */ /* 0x000fe20000000800 */
[----:B------:R-:W3:Y:S04]  /*44340*/  @!P4 S2R R218, SR_CgaCtaId ;  /* 0x0000000000dac919 */ /* 0x000ee80000008800 */
[----:B------:R-:W-:Y:S01]  /*44350*/  @!P0 HADD2.F32 R33, -RZ, R33.H0_H0 ;  /* 0x20000021ff218230 */ /* 0x000fe20000004100 */
[----:B------:R-:W1:Y:S04]  /*44360*/  @!P6 S2R R208, SR_CgaCtaId ;  /* 0x0000000000d0e919 */ /* 0x000e680000008800 */
[----:B------:R-:W-:Y:S01]  /*44370*/  @!P0 FFMA R204, R33, R135, R204 ;  /* 0x0000008721cc8223 */ /* 0x000fe200000000cc */
[----:B------:R-:W-:Y:S01]  /*44380*/  ISETP.NE.AND P0, PT, R143, RZ, PT ;  /* 0x000000ff8f00720c */ /* 0x000fe20003f05270 */
[----:B------:R-:W-:Y:S01]  /*44390*/  @!P2 LDS R135, [R81+0x14] ;  /* 0x000014005187a984 */ /* 0x000fe20000000800 */
[----:B------:R-:W-:-:S03]  /*443a0*/  ISETP.NE.AND P2, PT, R149, RZ, PT ;  /* 0x000000ff9500720c */ /* 0x000fc60003f45270 */
[----:B------:R-:W-:Y:S01]  /*443b0*/  @!P5 LDS.U16 R33, [R139+0x332c] ;  /* 0x00332c008b21d984 */ /* 0x000fe20000000400 */
[----:B------:R-:W-:-:S03]  /*443c0*/  ISETP.GE.AND P5, PT, R8, R3, PT ;  /* 0x000000030800720c */ /* 0x000fc60003fa6270 */
[----:B------:R4:W-:Y:S04]  /*443d0*/  @!P1 LDS.U16 R0, [R141+0x43aa] ;  /* 0x0043aa008d009984 */ /* 0x0009e80000000400 */
[----:B------:R-:W-:Y:S01]  /*443e0*/  @!P0 MOV R143, 0x400 ;  /* 0x00000400008f8802 */ /* 0x000fe20000000f00 */
[----:B------:R-:W1:Y:S01]  /*443f0*/  @!P3 LDS R131, [R81+0x10] ;  /* 0x000010005183b984 */ /* 0x000e620000000800 */
[----:B------:R-:W-:Y:S02]  /*44400*/  ISETP.NE.AND P0, PT, R153, RZ, PT ;  /* 0x000000ff9900720c */ /* 0x000fe40003f05270 */
[----:B------:R-:W-:Y:S02]  /*44410*/  @!P2 MOV R35, 0x400 ;  /* 0x000004000023a802 */ /* 0x000fe40000000f00 */
[----:B------:R-:W-:-:S02]  /*44420*/  ISETP.GE.AND P3, PT, R20, R3, PT ;  /* 0x000000031400720c */ /* 0x000fc40003f66270 */
[----:B--2---:R-:W-:Y:S02]  /*44430*/  @!P2 LEA R111, R210, R35, 0x18 ;  /* 0x00000023d26fa211 */ /* 0x004fe400078ec0ff */
[----:B------:R-:W-:Y:S02]  /*44440*/  ISETP.NE.AND P2, PT, R115, RZ, PT ;  /* 0x000000ff7300720c */ /* 0x000fe40003f45270 */
[----:B------:R-:W2:Y:S01]  /*44450*/  @!P1 LDS R115, [R81+0x9c] ;  /* 0x00009c0051739984 */ /* 0x000ea20000000800 */
[----:B0-----:R-:W-:Y:S02]  /*44460*/  @!P5 LEA R35, R214, R143, 0x18 ;  /* 0x0000008fd623d211 */ /* 0x001fe400078ec0ff */
[----:B------:R-:W-:Y:S01]  /*44470*/  @!P0 HADD2.F32 R27, -RZ, R27.H0_H0 ;  /* 0x2000001bff1b8230 */ /* 0x000fe20000004100 */
[----:B------:R-:W-:Y:S02]  /*44480*/  ISETP.NE.AND P0, PT, R147, RZ, PT ;  /* 0x000000ff9300720c */ /* 0x000fe40003f05270 */
[----:B------:R-:W-:Y:S01]  /*44490*/  P2R R147, PR, RZ, 0x2 ;  /* 0x00000002ff937803 */ /* 0x000fe20000000000 */
[----:B------:R-:W0:Y:S01]  /*444a0*/  @!P3 S2R R216, SR_CgaCtaId ;  /* 0x0000000000d8b919 */ /* 0x000e220000008800 */
[----:B------:R-:W-:-:S02]  /*444b0*/  ISETP.GE.AND P1, PT, R14, R3, PT ;  /* 0x000000030e00720c */ /* 0x000fc40003f26270 */
[-C--:B------:R-:W-:Y:S01]  /*444c0*/  ISETP.GE.AND P5, PT, R26, R3.reuse, PT ;  /* 0x000000031a00720c */ /* 0x080fe20003fa6270 */
[----:B------:R-:W2:Y:S01]  /*444d0*/  @!P2 S2R R212, SR_CgaCtaId ;  /* 0x0000000000d4a919 */ /* 0x000ea20000008800 */
[----:B----4-:R-:W-:Y:S02]  /*444e0*/  P2R R141, PR, RZ, 0x4 ;  /* 0x00000004ff8d7803 */ /* 0x010fe40000000000 */
[----:B------:R-:W-:Y:S02]  /*444f0*/  ISETP.GE.AND P2, PT, R8, R3, PT ;  /* 0x000000030800720c */ /* 0x000fe40003f46270 */
[----:B------:R-:W-:Y:S01]  /*44500*/  P2R R143, PR, RZ, 0x10 ;  /* 0x00000010ff8f7803 */ /* 0x000fe20000000000 */
[----:B------:R-:W4:Y:S04]  /*44510*/  @!P0 S2R R210, SR_CgaCtaId ;  /* 0x0000000000d28919 */ /* 0x000f280000008800 */
[----:B------:R-:W-:Y:S01]  /*44520*/  @!P1 FFMA R206, R27, R127, R206 ;  /* 0x0000007f1bce9223 */ /* 0x000fe200000000ce */
[-C--:B------:R-:W-:Y:S01]  /*44530*/  ISETP.GE.AND P1, PT, R22, R3.reuse, PT ;  /* 0x000000031600720c */ /* 0x080fe20003f26270 */
[----:B------:R-:W4:Y:S01]  /*44540*/  @!P5 S2R R139, SR_CgaCtaId ;  /* 0x00000000008bd919 */ /* 0x000f220000008800 */
[----:B------:R-:W-:-:S02]  /*44550*/  ISETP.GE.AND P5, PT, R16, R3, PT ;  /* 0x000000031000720c */ /* 0x000fc40003fa6270 */
[----:B------:R-:W-:Y:S01]  /*44560*/  @!P4 MOV R27, 0x400 ;  /* 0x00000400001bc802 */ /* 0x000fe20000000f00 */
[----:B------:R-:W-:Y:S03]  /*44570*/  @!P2 LDS.U16 R35, [R35+0x33ac] ;  /* 0x0033ac002323a984 */ /* 0x000fe60000000400 */
[----:B---3--:R-:W-:-:S05]  /*44580*/  @!P4 LEA R218, R218, R27, 0x18 ;  /* 0x0000001bdadac211 */ /* 0x008fca00078ec0ff */
[----:B------:R-:W-:Y:S02]  /*44590*/  @!P1 HADD2.F32 R107, -RZ, R107.H0_H0 ;  /* 0x2000006bff6b9230 */ /* 0x000fe40000004100 */
[----:B-----5:R-:W-:-:S03]  /*445a0*/  @!P5 HADD2.F32 R27, -RZ, R29.H0_H0 ;  /* 0x2000001dff1bd230 */ /* 0x020fc60000004100 */
[----:B------:R-:W-:Y:S01]  /*445b0*/  @!P1 FFMA R206, R107, R129, R206 ;  /* 0x000000816bce9223 */ /* 0x000fe200000000ce */
[----:B------:R-:W-:Y:S01]  /*445c0*/  ISETP.GE.AND P1, PT, R140, R3, PT ;  /* 0x000000038c00720c */ /* 0x000fe20003f26270 */
[----:B------:R-:W-:Y:S01]  /*445d0*/  @!P2 LDS R129, [R81+0x1c] ;  /* 0x00001c005181a984 */ /* 0x000fe20000000800 */
[----:B------:R-:W-:Y:S01]  /*445e0*/  @!P6 MOV R107, 0x400 ;  /* 0x00000400006be802 */ /* 0x000fe20000000f00 */
[----:B------:R-:W-:Y:S01]  /*445f0*/  @!P5 FFMA R206, R27, R133, R206 ;  /* 0x000000851bced223 */ /* 0x000fe200000000ce */
[----:B------:R-:W-:Y:S01]  /*44600*/  ISETP.GE.AND P2, PT, R10, R3, PT ;  /* 0x000000030a00720c */ /* 0x000fe20003f46270 */
[----:B------:R-:W-:Y:S01]  /*44610*/  @!P4 LDS R133, [R81+0x20] ;  /* 0x000020005185c984 */ /* 0x000fe20000000800 */
[----:B-1----:R-:W-:Y:S02]  /*44620*/  @!P6 LEA R208, R208, R107, 0x18 ;  /* 0x0000006bd0d0e211 */ /* 0x002fe400078ec0ff */
[-C--:B------:R-:W-:Y:S01]  /*44630*/  ISETP.GE.AND P5, PT, R138, R3.reuse, PT ;  /* 0x000000038a00720c */ /* 0x080fe20003fa6270 */
[----:B------:R-:W-:Y:S01]  /*44640*/  @!P4 LDS.U16 R107, [R218+0x342c] ;  /* 0x00342c00da6bc984 */ /* 0x000fe20000000400 */
[----:B------:R-:W-:-:S02]  /*44650*/  ISETP.GE.AND P4, PT, R12, R3, PT ;  /* 0x000000030c00720c */ /* 0x000fc40003f86270 */
[----:B------:R-:W-:Y:S01]  /*44660*/  @!P3 MOV R27, 0x400 ;  /* 0x00000400001bb802 */ /* 0x000fe20000000f00 */
[----:B------:R-:W1:Y:S03]  /*44670*/  @!P1 LDS.U16 R29, [R111+0x442a] ;  /* 0x00442a006f1d9984 */ /* 0x000e660000000400 */
[----:B0-----:R-:W-:Y:S01]  /*44680*/  @!P3 LEA R216, R216, R27, 0x18 ;  /* 0x0000001bd8d8b211 */ /* 0x001fe200078ec0ff */
[----:B------:R-:W0:Y:S01]  /*44690*/  @!P1 LDS R127, [R81+0xa0] ;  /* 0x0000a000517f9984 */ /* 0x000e220000000800 */
[----:B------:R-:W-:Y:S01]  /*446a0*/  ISETP.GE.AND P1, PT, R32, R3, PT ;  /* 0x000000032000720c */ /* 0x000fe20003f26270 */
[----:B------:R-:W-:Y:S02]  /*446b0*/  @!P2 HADD2.F32 R31, -RZ, R31.H0_H0 ;  /* 0x2000001fff1fa230 */ /* 0x000fe40000004100 */
[----:B------:R-:W3:Y:S01]  /*446c0*/  @!P5 S2R R214, SR_CgaCtaId ;  /* 0x0000000000d6d919 */ /* 0x000ee20000008800 */
[----:B------:R-:W-:Y:S01]  /*446d0*/  ISETP.NE.AND P5, PT, R145, RZ, PT ;  /* 0x000000ff9100720c */ /* 0x000fe20003fa5270 */
[----:B------:R-:W-:-:S02]  /*446e0*/  @!P4 HADD2.F32 R109, -RZ, R109.H0_H0 ;  /* 0x2000006dff6dc230 */ /* 0x000fc40000004100 */
[----:B------:R-:W-:Y:S01]  /*446f0*/  @!P2 FFMA R206, R131, R31, R206 ;  /* 0x0000001f83cea223 */ /* 0x000fe200000000ce */
[----:B------:R-:W-:Y:S01]  /*44700*/  ISETP.NE.AND P2, PT, R141, RZ, PT ;  /* 0x000000ff8d00720c */ /* 0x000fe20003f45270 */
[----:B------:R5:W-:Y:S01]  /*44710*/  @!P3 LDS.U16 R111, [R216+0x34ac] ;  /* 0x0034ac00d86fb984 */ /* 0x000be20000000400 */
[----:B------:R-:W-:Y:S01]  /*44720*/  P2R R141, PR, RZ, 0x40 ;  /* 0x00000040ff8d7803 */ /* 0x000fe20000000000 */
[----:B------:R-:W-:Y:S01]  /*44730*/  @!P4 FFMA R206, R109, R135, R206 ;  /* 0x000000876dcec223 */ /* 0x000fe200000000ce */
[----:B------:R-:W-:Y:S01]  /*44740*/  ISETP.GE.AND P4, PT, R26, R3, PT ;  /* 0x000000031a00720c */ /* 0x000fe20003f86270 */
[----:B------:R-:W-:Y:S01]  /*44750*/  @!P6 LDS R109, [R81+0xdc] ;  /* 0x0000dc00516de984 */ /* 0x000fe20000000800 */
[----:B------:R-:W3:Y:S01]  /*44760*/  @!P1 S2R R220, SR_CgaCtaId ;  /* 0x0000000000dc9919 */ /* 0x000ee20000008800 */
[----:B------:R-:W-:Y:S02]  /*44770*/  ISETP.NE.AND P1, PT, R147, RZ, PT ;  /* 0x000000ff9300720c */ /* 0x000fe40003f25270 */
[----:B------:R-:W-:-:S04]  /*44780*/  @!P5 HADD2.F32 R33, -RZ, R33.H0_H0 ;  /* 0x20000021ff21d230 */ /* 0x000fc80000004100 */
[----:B------:R-:W-:Y:S01]  /*44790*/  @!P2 MOV R31, 0x400 ;  /* 0x00000400001fa802 */ /* 0x000fe20000000f00 */
[----:B------:R-:W-:Y:S01]  /*447a0*/  @!P3 LDS R131, [R81+0x24] ;  /* 0x000024005183b984 */ /* 0x000fe20000000800 */
[----:B------:R-:W-:Y:S01]  /*447b0*/  ISETP.NE.AND P3, PT, R125, RZ, PT ;  /* 0x000000ff7d00720c */ /* 0x000fe20003f65270 */
[----:B------:R-:W-:Y:S01]  /*447c0*/  @!P5 FFMA R206, R33, R137, R206 ;  /* 0x0000008921ced223 */ /* 0x000fe200000000ce */
[----:B--2---:R-:W-:Y:S01]  /*447d0*/  @!P2 LEA R31, R212, R31, 0x18 ;  /* 0x0000001fd41fa211 */ /* 0x004fe200078ec0ff */
[----:B------:R-:W-:Y:S01]  /*447e0*/  @!P4 LDS R135, [R81+0x28] ;  /* 0x000028005187c984 */ /* 0x000fe20000000800 */
[----:B------:R-:W-:Y:S02]  /*447f0*/  P2R R137, PR, RZ, 0x4 ;  /* 0x00000004ff897803 */ /* 0x000fe40000000000 */
[----:B------:R-:W-:Y:S01]  /*44800*/  ISETP.GE.AND P5, PT, R114, R3, PT ;  /* 0x000000037200720c */ /* 0x000fe20003fa6270 */
[----:B------:R-:W-:Y:S01]  /*44810*/  @!P1 HADD2.F32 R27, -RZ, R0.H0_H0 ;  /* 0x20000000ff1b9230 */ /* 0x000fe20000004100 */
[----:B------:R-:W-:Y:S01]  /*44820*/  @!P4 MOV R0, 0x400 ;  /* 0x000004000000c802 */ /* 0x000fe20000000f00 */
[----:B------:R-:W2:Y:S01]  /*44830*/  @!P2 LDS.U16 R31, [R31+0x44aa] ;  /* 0x0044aa001f1fa984 */ /* 0x000ea20000000400 */
[----:B------:R-:W-:-:S02]  /*44840*/  P2R R125, PR, RZ, 0x2 ;  /* 0x00000002ff7d7803 */ /* 0x000fc40000000000 */
[----:B----4-:R-:W-:Y:S01]  /*44850*/  @!P4 LEA R139, R139, R0, 0x18 ;  /* 0x000000008b8bc211 */ /* 0x010fe200078ec0ff */
[----:B------:R-:W-:Y:S01]  /*44860*/  @!P1 FFMA R204, R27, R115, R204 ;  /* 0x000000731bcc9223 */ /* 0x000fe200000000cc */
[----:B------:R-:W-:Y:S01]  /*44870*/  @!P0 MOV R27, 0x400 ;  /* 0x00000400001b8802 */ /* 0x000fe20000000f00 */
[----:B------:R-:W4:Y:S01]  /*44880*/  @!P2 LDS R115, [R81+0xa4] ;  /* 0x0000a4005173a984 */ /* 0x000f220000000800 */
[----:B------:R-:W-:Y:S02]  /*44890*/  ISETP.GE.AND P2, PT, R140, R3, PT ;  /* 0x000000038c00720c */ /* 0x000fe40003f46270 */
[----:B------:R-:W-:Y:S01]  /*448a0*/  @!P0 LEA R27, R210, R27, 0x18 ;  /* 0x0000001bd21b8211 */ /* 0x000fe200078ec0ff */
[----:B------:R-:W4:Y:S01]  /*448b0*/  @!P4 LDS.U16 R33, [R139+0x352c] ;  /* 0x00352c008b21c984 */ /* 0x000f220000000400 */
[-C--:B------:R-:W-:Y:S02]  /*448c0*/  ISETP.GE.AND P4, PT, R108, R3.reuse, PT ;  /* 0x000000036c00720c */ /* 0x080fe40003f86270 */
[-C--:B------:R-:W-:Y:S01]  /*448d0*/  ISETP.GE.AND P1, PT, R138, R3.reuse, PT ;  /* 0x000000038a00720c */ /* 0x080fe20003f26270 */
[----:B------:R-:W4:Y:S01]  /*448e0*/  @!P6 LDS.U16 R0, [R208+0x4ba8] ;  /* 0x004ba800d000e984 */ /* 0x000f220000000400 */
[----:B------:R-:W-:-:S03]  /*448f0*/  ISETP.GE.AND P6, PT, R8, R3, PT ;  /* 0x000000030800720c */ /* 0x000fc60003fc6270 */
[----:B------:R-:W4:Y:S02]  /*44900*/  @!P0 LDS.U16 R27, [R27+0x4c28] ;  /* 0x004c28001b1b8984 */ /* 0x000f240000000400 */
[----:B-1----:R-:W-:Y:S02]  /*44910*/  @!P2 HADD2.F32 R29, -RZ, R29.H0_H0 ;  /* 0x2000001dff1da230 */ /* 0x002fe40000004100 */
[----:B------:R-:W1:Y:S01]  /*44920*/  @!P0 LDS R208, [R81+0xe0] ;  /* 0x0000e00051d08984 */ /* 0x000e620000000800 */
[----:B------:R-:W-:Y:S02]  /*44930*/  ISETP.GE.AND P0, PT, R110, R3, PT ;  /* 0x000000036e00720c */ /* 0x000fe40003f06270 */
[----:B0-----:R-:W-:Y:S01]  /*44940*/  @!P2 FFMA R204, R127, R29, R204 ;  /* 0x0000001d7fcca223 */ /* 0x001fe200000000cc */
[----:B-----5:R-:W0:Y:S01]  /*44950*/  @!P4 S2R R216, SR_CgaCtaId ;  /* 0x0000000000d8c919 */ /* 0x020e220000008800 */
[----:B------:R-:W-:Y:S01]  /*44960*/  ISETP.NE.AND P4, PT, R143, RZ, PT ;  /* 0x000000ff8f00720c */ /* 0x000fe20003f85270 */
[----:B------:R-:W-:Y:S01]  /*44970*/  @!P6 HADD2.F32 R35, -RZ, R35.H0_H0 ;  /* 0x20000023ff23e230 */ /* 0x000fe20000004100 */
[----:B------:R-:W-:Y:S01]  /*44980*/  P2R R127, PR, RZ, 0x1 ;  /* 0x00000001ff7f7803 */ /* 0x000fe20000000000 */
[----:B------:R-:W5:Y:S01]  /*44990*/  @!P3 S2R R212, SR_CgaCtaId ;  /* 0x0000000000d4b919 */ /* 0x000f620000008800 */
[----:B------:R-:W-:-:S02]  /*449a0*/  ISETP.NE.AND P2, PT, R137, RZ, PT ;  /* 0x000000ff8900720c */ /* 0x000fc40003f45270 */
[----:B------:R-:W-:Y:S01]  /*449b0*/  @!P6 FFMA R206, R35, R129, R206 ;  /* 0x0000008123cee223 */ /* 0x000fe200000000ce */
[CC--:B------:R-:W-:Y:S01]  /*449c0*/  ISETP.GE.AND P6, PT, R32.reuse, R3.reuse, PT ;  /* 0x000000032000720c */ /* 0x0c0fe20003fc6270 */
[----:B------:R-:W0:Y:S01]  /*449d0*/  @!P5 S2R R210, SR_CgaCtaId ;  /* 0x0000000000d2d919 */ /* 0x000e220000008800 */
[----:B------:R-:W-:Y:S01]  /*449e0*/  @!P1 MOV R35, 0x400 ;  /* 0x0000040000239802 */ /* 0x000fe20000000f00 */
[----:B------:R-:W1:Y:S01]  /*449f0*/  @!P0 S2R R218, SR_CgaCtaId ;  /* 0x0000000000da8919 */ /* 0x000e620000008800 */
[----:B------:R-:W-:Y:S02]  /*44a00*/  ISETP.GE.AND P0, PT, R32, R3, PT ;  /* 0x000000032000720c */ /* 0x000fe40003f06270 */
[----:B------:R-:W-:Y:S01]  /*44a10*/  @!P4 HADD2.F32 R107, -RZ, R107.H0_H0 ;  /* 0x2000006bff6bc230 */ /* 0x000fe20000004100 */
[----:B---3--:R-:W-:-:S03]  /*44a20*/  @!P1 LEA R214, R214, R35, 0x18 ;  /* 0x00000023d6d69211 */ /* 0x008fc600078ec0ff */
[----:B--2---:R-:W-:Y:S02]  /*44a30*/  @!P2 HADD2.F32 R31, -RZ, R31.H0_H0 ;  /* 0x2000001fff1fa230 */ /* 0x004fe40000004100 */
[----:B------:R-:W-:Y:S01]  /*44a40*/  @!P4 FFMA R206, R133, R107, R206 ;  /* 0x0000006b85cec223 */ /* 0x000fe200000000ce */
[----:B------:R-:W-:Y:S01]  /*44a50*/  ISETP.NE.AND P4, PT, R119, RZ, PT ;  /* 0x000000ff7700720c */ /* 0x000fe20003f85270 */
[----:B------:R2:W3:Y:S01]  /*44a60*/  @!P1 LDS.U16 R29, [R214+0x452a] ;  /* 0x00452a00d61d9984 */ /* 0x0004e20000000400 */
[----:B------:R-:W-:Y:S01]  /*44a70*/  @!P6 MOV R129, 0x400 ;  /* 0x000004000081e802 */ /* 0x000fe20000000f00 */
[----:B----4-:R-:W-:Y:S01]  /*44a80*/  @!P2 FFMA R204, R31, R115, R204 ;  /* 0x000000731fcca223 */ /* 0x010fe200000000cc */
[----:B------:R-:W-:Y:S01]  /*44a90*/  P2R R137, PR, RZ, 0x10 ;  /* 0x00000010ff897803 */ /* 0x000fe20000000000 */
[----:B------:R-:W4:Y:S01]  /*44aa0*/  @!P1 LDS R119, [R81+0xa8] ;  /* 0x0000a80051779984 */ /* 0x000f220000000800 */
[----:B------:R-:W-:Y:S02]  /*44ab0*/  @!P6 LEA R35, R220, R129, 0x18 ;  /* 0x00000081dc23e211 */ /* 0x000fe400078ec0ff */
[----:B------:R-:W-:Y:S01]  /*44ac0*/  @!P3 MOV R107, 0x400 ;  /* 0x00000400006bb802 */ /* 0x000fe20000000f00 */
[----:B------:R-:W-:Y:S01]  /*44ad0*/  @!P0 LDS R133, [R81+0x2c] ;  /* 0x00002c0051858984 */ /* 0x000fe20000000800 */
[----:B------:R-:W-:-:S02]  /*44ae0*/  ISETP.GE.AND P0, PT, R26, R3, PT ;  /* 0x000000031a00720c */ /* 0x000fc40003f06270 */
[-C--:B------:R-:W-:Y:S01]  /*44af0*/  ISETP.GE.AND P1, PT, R112, R3.reuse, PT ;  /* 0x000000037000720c */ /* 0x080fe20003f26270 */
[----:B------:R-:W3:Y:S01]  /*44b00*/  @!P4 S2R R129, SR_CgaCtaId ;  /* 0x000000000081c919 */ /* 0x000ee20000008800 */
[----:B------:R-:W-:Y:S02]  /*44b10*/  ISETP.GE.AND P4, PT, R20, R3, PT ;  /* 0x000000031400720c */ /* 0x000fe40003f86270 */
[----:B-----5:R-:W-:Y:S01]  /*44b20*/  @!P3 LEA R212, R212, R107, 0x18 ;  /* 0x0000006bd4d4b211 */ /* 0x020fe200078ec0ff */
[----:B------:R-:W5:Y:S01]  /*44b30*/  @!P6 LDS.U16 R35, [R35+0x35ac] ;  /* 0x0035ac002323e984 */ /* 0x000f620000000400 */
[----:B------:R-:W-:Y:S02]  /*44b40*/  @!P5 MOV R107, 0x400 ;  /* 0x00000400006bd802 */ /* 0x000fe40000000f00 */
[----:B------:R-:W-:Y:S01]  /*44b50*/  ISETP.NE.AND P6, PT, R141, RZ, PT ;  /* 0x000000ff8d00720c */ /* 0x000fe20003fc5270 */
[----:B------:R-:W5:Y:S01]  /*44b60*/  @!P3 LDS.U16 R31, [R212+0x45aa] ;  /* 0x0045aa00d41fb984 */ /* 0x000f620000000400 */
[----:B0-----:R-:W-:Y:S01]  /*44b70*/  @!P5 LEA R107, R210, R107, 0x18 ;  /* 0x0000006bd26bd211 */ /* 0x001fe200078ec0ff */
[----:B------:R-:W-:Y:S01]  /*44b80*/  @!P0 HADD2.F32 R33, -RZ, R33.H0_H0 ;  /* 0x20000021ff218230 */ /* 0x000fe20000004100 */
[----:B------:R-:W-:Y:S01]  /*44b90*/  ISETP.NE.AND P0, PT, R127, RZ, PT ;  /* 0x000000ff7f00720c */ /* 0x000fe20003f05270 */
[----:B------:R-:W0:Y:S01]  /*44ba0*/  @!P1 S2R R220, SR_CgaCtaId ;  /* 0x0000000000dc9919 */ /* 0x000e220000008800 */
[----:B------:R-:W-:Y:S01]  /*44bb0*/  P2R R127, PR, RZ, 0x4 ;  /* 0x00000004ff7f7803 */ /* 0x000fe20000000000 */
[----:B------:R-:W-:Y:S01]  /*44bc0*/  @!P4 HADD2.F32 R111, -RZ, R111.H0_H0 ;  /* 0x2000006fff6fc230 */ /* 0x000fe20000004100 */
[----:B------:R-:W-:Y:S01]  /*44bd0*/  ISETP.GE.AND P2, PT, R26, R3, PT ;  /* 0x000000031a00720c */ /* 0x000fe20003f46270 */
[----:B------:R-:W5:Y:S01]  /*44be0*/  @!P5 LDS.U16 R107, [R107+0x362c] ;  /* 0x00362c006b6bd984 */ /* 0x000f620000000400 */
[----:B------:R-:W-:-:S02]  /*44bf0*/  ISETP.NE.AND P5, PT, R117, RZ, PT ;  /* 0x000000ff7500720c */ /* 0x000fc40003fa5270 */
[----:B------:R-:W-:Y:S01]  /*44c00*/  @!P4 FFMA R206, R111, R131, R206 ;  /* 0x000000836fcec223 */ /* 0x000fe200000000ce */
[----:B------:R-:W-:Y:S01]  /*44c10*/  ISETP.GE.AND P4, PT, R108, R3, PT ;  /* 0x000000036c00720c */ /* 0x000fe20003f86270 */
[----:B------:R-:W-:Y:S01]  /*44c20*/  @!P6 HADD2.F32 R0, -RZ, R0.H0_H0 ;  /* 0x20000000ff00e230 */ /* 0x000fe20000004100 */
[----:B------:R-:W-:Y:S02]  /*44c30*/  P2R R115, PR, RZ, 0x8 ;  /* 0x00000008ff737803 */ /* 0x000fe40000000000 */
[----:B------:R-:W-:Y:S02]  /*44c40*/  P2R R141, PR, RZ, 0x1 ;  /* 0x00000001ff8d7803 */ /* 0x000fe40000000000 */
[----:B------:R-:W-:Y:S01]  /*44c50*/  @!P6 FFMA R25, R0, R109, R25 ;  /* 0x0000006d0019e223 */ /* 0x000fe20000000019 */
[----:B------:R-:W-:Y:S01]  /*44c60*/  @!P0 MOV R109, 0x400 ;  /* 0x00000400006d8802 */ /* 0x000fe20000000f00 */
[----:B------:R-:W-:Y:S01]  /*44c70*/  @!P2 FFMA R206, R33, R135, R206 ;  /* 0x0000008721cea223 */ /* 0x000fe200000000ce */
[----:B------:R-:W-:Y:S01]  /*44c80*/  ISETP.GE.AND P2, PT, R34, R3, PT ;  /* 0x000000032200720c */ /* 0x000fe20003f46270 */
[----:B------:R-:W5:Y:S01]  /*44c90*/  @!P5 S2R R210, SR_CgaCtaId ;  /* 0x0000000000d2d919 */ /* 0x000f620000008800 */
[----:B------:R-:W-:-:S02]  /*44ca0*/  P2R R135, PR, RZ, 0x20 ;  /* 0x00000020ff877803 */ /* 0x000fc40000000000 */
[----:B------:R-:W-:Y:S02]  /*44cb0*/  ISETP.GE.AND P5, PT, R114, R3, PT ;  /* 0x000000037200720c */ /* 0x000fe40003fa6270 */
[----:B------:R-:W-:Y:S02]  /*44cc0*/  P2R R131, PR, RZ, 0x4 ;  /* 0x00000004ff837803 */ /* 0x000fe40000000000 */
[----:B------:R-:W-:Y:S02]  /*44cd0*/  @!P4 MOV R111, 0x400 ;  /* 0x00000400006fc802 */ /* 0x000fe40000000f00 */
[----:B------:R-:W-:Y:S02]  /*44ce0*/  ISETP.NE.AND P6, PT, R121, RZ, PT ;  /* 0x000000ff7900720c */ /* 0x000fe40003fc5270 */
[----:B------:R-:W-:Y:S01]  /*44cf0*/  @!P4 LEA R216, R216, R111, 0x18 ;  /* 0x0000006fd8d8c211 */ /* 0x000fe200078ec0ff */
[----:B------:R-:W5:Y:S01]  /*44d00*/  @!P2 S2R R222, SR_CgaCtaId ;  /* 0x0000000000dea919 */ /* 0x000f620000008800 */
[----:B------:R-:W-:-:S02]  /*44d10*/  ISETP.GE.AND P2, PT, R106, R3, PT ;  /* 0x000000036a00720c */ /* 0x000fc40003f46270 */
[----:B------:R-:W-:Y:S01]  /*44d20*/  ISETP.NE.AND P4, PT, R137, RZ, PT ;  /* 0x000000ff8900720c */ /* 0x000fe20003f85270 */
[----:B------:R-:W5:Y:S01]  /*44d30*/  @!P3 LDS R111, [R81+0xac] ;  /* 0x0000ac00516fb984 */ /* 0x000f620000000800 */
[----:B------:R-:W-:Y:S02]  /*44d40*/  ISETP.GE.AND P3, PT, R118, R3, PT ;  /* 0x000000037600720c */ /* 0x000fe40003f66270 */
[----:B-1----:R-:W-:Y:S01]  /*44d50*/  @!P0 LEA R109, R218, R109, 0x18 ;  /* 0x0000006dda6d8211 */ /* 0x002fe200078ec0ff */
[----:B------:R-:W1:Y:S01]  /*44d60*/  @!P5 LDS R117, [R81+0x30] ;  /* 0x000030005175d984 */ /* 0x000e620000000800 */
[-C--:B------:R-:W-:Y:S02]  /*44d70*/  ISETP.GE.AND P5, PT, R108, R3.reuse, PT ;  /* 0x000000036c00720c */ /* 0x080fe40003fa6270 */
[----:B------:R-:W-:Y:S01]  /*44d80*/  P2R R145, PR, RZ, 0x10 ;  /* 0x00000010ff917803 */ /* 0x000fe20000000000 */
[----:B--2---:R-:W2:Y:S01]  /*44d90*/  @!P6 S2R R214, SR_CgaCtaId ;  /* 0x0000000000d6e919 */ /* 0x004ea20000008800 */
[----:B------:R-:W-:Y:S01]  /*44da0*/  P2R R143, PR, RZ, 0x2 ;  /* 0x00000002ff8f7803 */ /* 0x000fe20000000000 */
[----:B------:R-:W2:Y:S01]  /*44db0*/  @!P2 S2R R224, SR_CgaCtaId ;  /* 0x0000000000e0a919 */ /* 0x000ea20000008800 */
[----:B------:R-:W-:-:S02]  /*44dc0*/  ISETP.GE.AND P2, PT, R138, R3, PT ;  /* 0x000000038a00720c */ /* 0x000fc40003f46270 */
[----:B------:R-:W-:-:S05]  /*44dd0*/  @!P4 MOV R0, 0x400 ;  /* 0x000004000000c802 */ /* 0x000fca0000000f00 */
[----:B------:R-:W2:Y:S01]  /*44de0*/  @!P5 LDS.U16 R33, [R216+0x36ac] ;  /* 0x0036ac00d821d984 */ /* 0x000ea20000000400 */
[----:B---3--:R-:W-:Y:S01]  /*44df0*/  @!P4 LEA R129, R129, R0, 0x18 ;  /* 0x000000008181c211 */ /* 0x008fe200078ec0ff */
[----:B------:R-:W-:Y:S01]  /*44e00*/  @!P3 HADD2.F32 R0, -RZ, R27.H0_H0 ;  /* 0x2000001bff00b230 */ /* 0x000fe20000004100 */
[----:B------:R-:W-:Y:S01]  /*44e10*/  @!P1 MOV R27, 0x400 ;  /* 0x00000400001b9802 */ /* 0x000fe20000000f00 */
[----:B------:R-:W3:Y:S01]  /*44e20*/  @!P5 LDS R121, [R81+0x34] ;  /* 0x000034005179d984 */ /* 0x000ee20000000800 */
[----:B------:R-:W-:Y:S02]  /*44e30*/  ISETP.GE.AND P5, PT, R32, R3, PT ;  /* 0x000000032000720c */ /* 0x000fe40003fa6270 */
[----:B------:R-:W-:Y:S01]  /*44e40*/  @!P3 FFMA R25, R208, R0, R25 ;  /* 0x00000000d019b223 */ /* 0x000fe20000000019 */
[----:B------:R-:W-:Y:S01]  /*44e50*/  @!P2 HADD2.F32 R29, -RZ, R29.H0_H0 ;  /* 0x2000001dff1da230 */ /* 0x000fe20000004100 */
[----:B------:R-:W-:Y:S01]  /*44e60*/  ISETP.NE.AND P3, PT, R115, RZ, PT ;  /* 0x000000ff7300720c */ /* 0x000fe20003f65270 */
[----:B------:R-:W-:Y:S01]  /*44e70*/  @!P4 LDS.U16 R0, [R129+0x462a] ;  /* 0x00462a008100c984 */ /* 0x000fe20000000400 */
[----:B0-----:R-:W-:-:S02]  /*44e80*/  @!P1 LEA R220, R220, R27, 0x18 ;  /* 0x0000001bdcdc9211 */ /* 0x001fc400078ec0ff */
[----:B----4-:R-:W-:Y:S01]  /*44e90*/  @!P2 FFMA R204, R29, R119, R204 ;  /* 0x000000771dcca223 */ /* 0x010fe200000000cc */
[----:B------:R-:W-:Y:S01]  /*44ea0*/  @!P4 LDS R115, [R81+0xb0] ;  /* 0x0000b0005173c984 */ /* 0x000fe20000000800 */
[----:B------:R-:W-:Y:S02]  /*44eb0*/  ISETP.GE.AND P4, PT, R28, R3, PT ;  /* 0x000000031c00720c */ /* 0x000fe40003f86270 */
[----:B------:R-:W-:Y:S01]  /*44ec0*/  ISETP.NE.AND P2, PT, R131, RZ, PT ;  /* 0x000000ff8300720c */ /* 0x000fe20003f45270 */
[----:B------:R0:W4:Y:S01]  /*44ed0*/  @!P0 LDS.U16 R27, [R109+0x372c] ;  /* 0x00372c006d1b8984 */ /* 0x0001220000000400 */
[----:B-----5:R-:W-:-:S03]  /*44ee0*/  @!P5 HADD2.F32 R35, -RZ, R35.H0_H0 ;  /* 0x20000023ff23d230 */ /* 0x020fc60000004100 */
[----:B------:R-:W5:Y:S01]  /*44ef0*/  @!P0 LDS R119, [R81+0x38] ;  /* 0x0000380051778984 */ /* 0x000f620000000800 */
[----:B------:R-:W-:Y:S01]  /*44f00*/  ISETP.GE.AND P0, PT, R114, R3, PT ;  /* 0x000000037200720c */ /* 0x000fe20003f06270 */
[----:B------:R-:W-:Y:S01]  /*44f10*/  @!P5 FFMA R206, R35, R133, R206 ;  /* 0x0000008523ced223 */ /* 0x000fe200000000ce */
[----:B------:R-:W-:Y:S01]  /*44f20*/  ISETP.NE.AND P5, PT, R135, RZ, PT ;  /* 0x000000ff8700720c */ /* 0x000fe20003fa5270 */
[----:B------:R-:W5:Y:S01]  /*44f30*/  @!P1 LDS.U16 R35, [R220+0x37ac] ;  /* 0x0037ac00dc239984 */ /* 0x000f620000000400 */
[----:B0-----:R-:W-:Y:S01]  /*44f40*/  @!P6 MOV R109, 0x400 ;  /* 0x00000400006de802 */ /* 0x001fe20000000f00 */
[----:B------:R-:W-:Y:S01]  /*44f50*/  @!P3 HADD2.F32 R31, -RZ, R31.H0_H0 ;  /* 0x2000001fff1fb230 */ /* 0x000fe20000004100 */
[----:B------:R-:W-:Y:S01]  /*44f60*/  P2R R137, PR, RZ, 0x20 ;  /* 0x00000020ff897803 */ /* 0x000fe20000000000 */
[----:B------:R-:W0:Y:S01]  /*44f70*/  @!P4 S2R R208, SR_CgaCtaId ;  /* 0x0000000000d0c919 */ /* 0x000e220000008800 */
[-C--:B------:R-:W-:Y:S02]  /*44f80*/  ISETP.GE.AND P4, PT, R116, R3.reuse, PT ;  /* 0x000000037400720c */ /* 0x080fe40003f86270 */
[----:B------:R-:W-:Y:S01]  /*44f90*/  @!P2 MOV R131, 0x400 ;  /* 0x000004000083a802 */ /* 0x000fe20000000f00 */
[----:B------:R-:W0:Y:S01]  /*44fa0*/  @!P1 LDS R133, [R81+0x3c] ;  /* 0x00003c0051859984 */ /* 0x000e220000000800 */
[----:B------:R-:W-:Y:S01]  /*44fb0*/  P2R R139, PR, RZ, 0x10 ;  /* 0x00000010ff8b7803 */ /* 0x000fe20000000000 */
[----:B------:R-:W-:Y:S01]  /*44fc0*/  @!P0 HADD2.F32 R107, -RZ, R107.H0_H0 ;  /* 0x2000006bff6b8230 */ /* 0x000fe20000004100 */
[----:B------:R-:W-:Y:S01]  /*44fd0*/  ISETP.GE.AND P1, PT, R106, R3, PT ;  /* 0x000000036a00720c */ /* 0x000fe20003f26270 */
[----:B------:R-:W-:Y:S01]  /*44fe0*/  @!P3 FFMA R204, R31, R111, R204 ;  /* 0x0000006f1fccb223 */ /* 0x000fe200000000cc */
[----:B------:R-:W-:-:S02]  /*44ff0*/  @!P5 MOV R29, 0x400 ;  /* 0x00000400001dd802 */ /* 0x000fc40000000f00 */
[----:B-1----:R-:W-:Y:S01]  /*45000*/  @!P0 FFMA R206, R117, R107, R206 ;  /* 0x0000006b75ce8223 */ /* 0x002fe200000000ce */
[-C--:B------:R-:W-:Y:S02]  /*45010*/  ISETP.GE.AND P0, PT, R24, R3.reuse, PT ;  /* 0x000000031800720c */ /* 0x080fe40003f06270 */
[----:B------:R-:W1:Y:S01]  /*45020*/  @!P4 S2R R212, SR_CgaCtaId ;  /* 0x0000000000d4c919 */ /* 0x000e620000008800 */
[----:B------:R-:W-:Y:S02]  /*45030*/  ISETP.GE.AND P4, PT, R108, R3, PT ;  /* 0x000000036c00720c */ /* 0x000fe40003f86270 */
[----:B------:R-:W-:Y:S02]  /*45040*/  @!P5 LEA R29, R210, R29, 0x18 ;  /* 0x0000001dd21dd211 */ /* 0x000fe400078ec0ff */
[----:B------:R-:W-:Y:S02]  /*45050*/  ISETP.GE.AND P5, PT, R34, R3, PT ;  /* 0x000000032200720c */ /* 0x000fe40003fa6270 */
[----:B------:R-:W-:-:S02]  /*45060*/  @!P1 MOV R129, 0x400 ;  /* 0x0000040000819802 */ /* 0x000fc40000000f00 */
[----:B--2---:R-:W-:Y:S02]  /*45070*/  @!P6 LEA R214, R214, R109, 0x18 ;  /* 0x0000006dd6d6e211 */ /* 0x004fe400078ec0ff */
[----:B------:R-:W2:Y:S01]  /*45080*/  @!P0 S2R R210, SR_CgaCtaId ;  /* 0x0000000000d28919 */ /* 0x000ea20000008800 */
[----:B------:R-:W-:Y:S02]  /*45090*/  ISETP.GE.AND P0, PT, R30, R3, PT ;  /* 0x000000031e00720c */ /* 0x000fe40003f06270 */
[----:B------:R-:W-:Y:S01]  /*450a0*/  @!P4 HADD2.F32 R33, -RZ, R33.H0_H0 ;  /* 0x20000021ff21c230 */ /* 0x000fe20000004100 */
[----:B------:R-:W-:Y:S02]  /*450b0*/  @!P1 LEA R224, R224, R129, 0x18 ;  /* 0x00000081e0e09211 */ /* 0x000fe400078ec0ff */
[----:B------:R-:W-:Y:S01]  /*450c0*/  ISETP.GE.AND P2, PT, R136, R3, PT ;  /* 0x000000038800720c */ /* 0x000fe20003f46270 */
[----:B------:R-:W-:Y:S01]  /*450d0*/  @!P5 LDS R135, [R81+0x40] ;  /* 0x000040005187d984 */ /* 0x000fe20000000800 */
[----:B------:R-:W-:Y:S01]  /*450e0*/  @!P5 LEA R131, R222, R131, 0x18 ;  /* 0x00000083de83d211 */ /* 0x000fe200078ec0ff */
[----:B---3--:R-:W-:Y:S01]  /*450f0*/  @!P4 FFMA R206, R33, R121, R206 ;  /* 0x0000007921cec223 */ /* 0x008fe200000000ce */
[----:B------:R-:W-:Y:S01]  /*45100*/  ISETP.NE.AND P4, PT, R139, RZ, PT ;  /* 0x000000ff8b00720c */ /* 0x000fe20003f85270 */
[----:B------:R-:W-:Y:S03]  /*45110*/  @!P1 LDS.U16 R107, [R224+0x38ac] ;  /* 0x0038ac00e06b9984 */ /* 0x000fe60000000400 */
[----:B------:R-:W3:Y:S01]  /*45120*/  @!P0 S2R R216, SR_CgaCtaId ;  /* 0x0000000000d88919 */ /* 0x000ee20000008800 */
[----:B------:R-:W-:Y:S01]  /*45130*/  ISETP.NE.AND P0, PT, R141, RZ, PT ;  /* 0x000000ff8d00720c */ /* 0x000fe20003f05270 */
[----:B------:R4:W-:Y:S01]  /*45140*/  @!P5 LDS.U16 R109, [R131+0x382c] ;  /* 0x00382c00836dd984 */ /* 0x0009e20000000400 */
[----:B------:R-:W-:-:S03]  /*45150*/  ISETP.NE.AND P5, PT, R137, RZ, PT ;  /* 0x000000ff8900720c */ /* 0x000fc60003fa5270 */
[----:B------:R-:W-:Y:S01]  /*45160*/  @!P1 LDS R137, [R81+0x44] ;  /* 0x0000440051899984 */ /* 0x000fe20000000800 */
[----:B------:R-:W-:Y:S02]  /*45170*/  ISETP.GE.AND P1, PT, R134, R3, PT ;  /* 0x000000038600720c */ /* 0x000fe40003f26270 */
[----:B------:R-:W-:Y:S01]  /*45180*/  @!P4 MOV R121, 0x400 ;  /* 0x000004000079c802 */ /* 0x000fe20000000f00 */
[----:B------:R-:W2:Y:S01]  /*45190*/  @!P2 S2R R129, SR_CgaCtaId ;  /* 0x000000000081a919 */ /* 0x000ea20000008800 */
[----:B----4-:R-:W-:-:S03]  /*451a0*/  P2R R131, PR, RZ, 0x8 ;  /* 0x00000008ff837803 */ /* 0x010fc60000000000 */
[----:B------:R-:W-:Y:S01]  /*451b0*/  @!P0 HADD2.F32 R33, -RZ, R27.H0_H0 ;  /* 0x2000001bff218230 */ /* 0x000fe20000004100 */
[----:B------:R-:W-:Y:S02]  /*451c0*/  ISETP.GE.AND P3, PT, R28, R3, PT ;  /* 0x000000031c00720c */ /* 0x000fe40003f66270 */
[----:B-1----:R-:W-:Y:S01]  /*451d0*/  @!P4 LEA R212, R212, R121, 0x18 ;  /* 0x00000079d4d4c211 */ /* 0x002fe200078ec0ff */
[----:B------:R-:W1:Y:S01]  /*451e0*/  @!P5 LDS.U16 R29, [R29+0x46aa] ;  /* 0x0046aa001d1dd984 */ /* 0x000e620000000400 */
[----:B------:R-:W-:Y:S01]  /*451f0*/  ISETP.NE.AND P4, PT, R145, RZ, PT ;  /* 0x000000ff9100720c */ /* 0x000fe20003f85270 */
[----:B-----5:R-:W-:Y:S01]  /*45200*/  @!P0 FFMA R206, R33, R119, R206 ;  /* 0x0000007721ce8223 */ /* 0x020fe200000000ce */
[----:B------:R-:W-:Y:S01]  /*45210*/  ISETP.NE.AND P0, PT, R123, RZ, PT ;  /* 0x000000ff7b00720c */ /* 0x000fe20003f05270 */
[----:B------:R-:W4:Y:S01]  /*45220*/  @!P5 LDS R117, [R81+0xb4] ;  /* 0x0000b4005175d984 */ /* 0x000f220000000800 */
[----:B------:R-:W-:Y:S02]  /*45230*/  P2R R145, PR, RZ, 0x40 ;  /* 0x00000040ff917803 */ /* 0x000fe40000000000 */
[----:B------:R-:W-:Y:S01]  /*45240*/  P2R R141, PR, RZ, 0x1 ;  /* 0x00000001ff8d7803 */ /* 0x000fe20000000000 */
[----:B------:R-:W-:Y:S01]  /*45250*/  @!P6 LDS R121, [R81+0xb8] ;  /* 0x0000b8005179e984 */ /* 0x000fe20000000800 */
[----:B------:R-:W-:-:S02]  /*45260*/  P2R R119, PR, RZ, 0x10 ;  /* 0x00000010ff777803 */ /* 0x000fc40000000000 */
[----:B------:R-:W-:-:S03]  /*45270*/  @!P3 MOV R31, 0x400 ;  /* 0x00000400001fb802 */ /* 0x000fc60000000f00 */
[----:B------:R-:W-:Y:S01]  /*45280*/  @!P4 HADD2.F32 R27, -RZ, R0.H0_H0 ;  /* 0x20000000ff1bc230 */ /* 0x000fe20000004100 */
[----:B0-----:R-:W-:Y:S02]  /*45290*/  @!P3 LEA R111, R208, R31, 0x18 ;  /* 0x0000001fd06fb211 */ /* 0x001fe400078ec0ff */
[----:B------:R-:W0:Y:S01]  /*452a0*/  @!P1 S2R R208, SR_CgaCtaId ;  /* 0x0000000000d09919 */ /* 0x000e220000008800 */
[----:B------:R-:W-:Y:S01]  /*452b0*/  ISETP.NE.AND P1, PT, R143, RZ, PT ;  /* 0x000000ff8f00720c */ /* 0x000fe20003f25270 */
[----:B------:R-:W-:Y:S01]  /*452c0*/  @!P4 FFMA R204, R115, R27, R204 ;  /* 0x0000001b73ccc223 */ /* 0x000fe200000000cc */
[----:B------:R-:W-:Y:S01]  /*452d0*/  P2R R143, PR, RZ, 0x8 ;  /* 0x00000008ff8f7803 */ /* 0x000fe20000000000 */
[----:B------:R5:W-:Y:S01]  /*452e0*/  @!P6 LDS.U16 R31, [R214+0x472a] ;  /* 0x00472a00d61fe984 */ /* 0x000be20000000400 */
[-C--:B------:R-:W-:Y:S02]  /*452f0*/  ISETP.GE.AND P6, PT, R30, R3.reuse, PT ;  /* 0x000000031e00720c */ /* 0x080fe40003fc6270 */
[----:B------:R-:W-:Y:S01]  /*45300*/  ISETP.GE.AND P4, PT, R116, R3, PT ;  /* 0x000000037400720c */ /* 0x000fe20003f86270 */
[----:B------:R-:W-:Y:S01]  /*45310*/  @!P3 LDS.U16 R111, [R111+0x392c] ;  /* 0x00392c006f6fb984 */ /* 0x000fe20000000400 */
[----:B------:R-:W-:-:S02]  /*45320*/  @!P2 MOV R0, 0x400 ;  /* 0x000004000000a802 */ /* 0x000fc40000000f00 */
[----:B------:R-:W-:Y:S01]  /*45330*/  P2R R123, PR, RZ, 0x10 ;  /* 0x00000010ff7b7803 */ /* 0x000fe20000000000 */
[----:B-----5:R-:W5:Y:S01]  /*45340*/  @!P0 S2R R214, SR_CgaCtaId ;  /* 0x0000000000d68919 */ /* 0x020f620000008800 */
[-C--:B------:R-:W-:Y:S01]  /*45350*/  ISETP.GE.AND P0, PT, R34, R3.reuse, PT ;  /* 0x000000032200720c */ /* 0x080fe20003f06270 */
[----:B------:R-:W-:Y:S01]  /*45360*/  @!P1 HADD2.F32 R35, -RZ, R35.H0_H0 ;  /* 0x20000023ff239230 */ /* 0x000fe20000004100 */
[----:B--2---:R-:W-:Y:S01]  /*45370*/  @!P2 LEA R0, R129, R0, 0x18 ;  /* 0x000000008100a211 */ /* 0x004fe200078ec0ff */
[----:B------:R-:W-:Y:S01]  /*45380*/  @!P3 LDS R115, [R81+0x48] ;  /* 0x000048005173b984 */ /* 0x000fe20000000800 */
[----:B------:R-:W-:Y:S02]  /*45390*/  ISETP.GE.AND P3, PT, R134, R3, PT ;  /* 0x000000038600720c */ /* 0x000fe40003f66270 */
[----:B------:R-:W-:Y:S01]  /*453a0*/  @!P1 FFMA R206, R35, R133, R206 ;  /* 0x0000008523ce9223 */ /* 0x000fe200000000ce */
[----:B------:R-:W-:Y:S01]  /*453b0*/  @!P6 MOV R35, 0x400 ;  /* 0x000004000023e802 */ /* 0x000fe20000000f00 */
[----:B------:R-:W2:Y:S01]  /*453c0*/  @!P4 LDS.U16 R27, [R212+0x39ac] ;  /* 0x0039ac00d41bc984 */ /* 0x000ea20000000400 */
[----:B------:R-:W-:Y:S01]  /*453d0*/  ISETP.GE.AND P1, PT, R172, R3, PT ;  /* 0x00000003ac00720c */ /* 0x000fe20003f26270 */
[----:B-1----:R-:W-:Y:S01]  /*453e0*/  @!P5 HADD2.F32 R29, -RZ, R29.H0_H0 ;  /* 0x2000001dff1dd230 */ /* 0x002fe20000004100 */
[----:B---3--:R-:W-:Y:S01]  /*453f0*/  @!P6 LEA R216, R216, R35, 0x18 ;  /* 0x00000023d8d8e211 */ /* 0x008fe200078ec0ff */
[----:B------:R-:W1:Y:S01]  /*45400*/  @!P4 LDS R133, [R81+0x4c] ;  /* 0x00004c005185c984 */ /* 0x000e620000000800 */
[----:B------:R-:W-:Y:S01]  /*45410*/  @!P0 HADD2.F32 R109, -RZ, R109.H0_H0 ;  /* 0x2000006dff6d8230 */ /* 0x000fe20000004100 */
[----:B------:R-:W-:Y:S01]  /*45420*/  P2R R139, PR, RZ, 0x2 ;  /* 0x00000002ff8b7803 */ /* 0x000fe20000000000 */
[----:B----4-:R-:W-:Y:S01]  /*45430*/  @!P5 FFMA R204, R29, R117, R204 ;  /* 0x000000751dccd223 */ /* 0x010fe200000000cc */
[----:B------:R-:W-:-:S02]  /*45440*/  ISETP.GE.AND P4, PT, R136, R3, PT ;  /* 0x000000038800720c */ /* 0x000fc40003f86270 */
[----:B------:R-:W-:Y:S01]  /*45450*/  @!P3 MOV R35, 0x400 ;  /* 0x000004000023b802 */ /* 0x000fe20000000f00 */
[----:B------:R-:W-:Y:S01]  /*45460*/  @!P0 FFMA R206, R135, R109, R206 ;  /* 0x0000006d87ce8223 */ /* 0x000fe200000000ce */
[----:B------:R-:W-:Y:S02]  /*45470*/  ISETP.GE.AND P0, PT, R106, R3, PT ;  /* 0x000000036a00720c */ /* 0x000fe40003f06270 */
[----:B0-----:R-:W-:Y:S01]  /*45480*/  @!P3 LEA R208, R208, R35, 0x18 ;  /* 0x00000023d0d0b211 */ /* 0x001fe200078ec0ff */
[----:B------:R-:W0:Y:S01]  /*45490*/  @!P1 S2R R218, SR_CgaCtaId ;  /* 0x0000000000da9919 */ /* 0x000e220000008800 */
[-C--:B------:R-:W-:Y:S02]  /*454a0*/  ISETP.GE.AND P3, PT, R130, R3.reuse, PT ;  /* 0x000000038200720c */ /* 0x080fe40003f66270 */
[----:B------:R-:W-:Y:S01]  /*454b0*/  ISETP.GE.AND P1, PT, R24, R3, PT ;  /* 0x000000031800720c */ /* 0x000fe20003f26270 */
[----:B------:R3:W-:Y:S01]  /*454c0*/  @!P6 LDS.U16 R35, [R216+0x3aac] ;  /* 0x003aac00d823e984 */ /* 0x0007e20000000400 */
[----:B------:R-:W-:-:S02]  /*454d0*/  P2R R129, PR, RZ, 0x20 ;  /* 0x00000020ff817803 */ /* 0x000fc40000000000 */
[-C--:B------:R-:W-:Y:S01]  /*454e0*/  ISETP.GE.AND P5, PT, R170, R3.reuse, PT ;  /* 0x00000003aa00720c */ /* 0x080fe20003fa6270 */
[----:B------:R-:W4:Y:S01]  /*454f0*/  @!P4 LDS.U16 R0, [R0+0x47aa] ;  /* 0x0047aa000000c984 */ /* 0x000f220000000400 */
[----:B------:R-:W-:Y:S01]  /*45500*/  ISETP.GE.AND P2, PT, R132, R3, PT ;  /* 0x000000038400720c */ /* 0x000fe20003f46270 */
[----:B------:R-:W-:Y:S02]  /*45510*/  @!P0 HADD2.F32 R107, -RZ, R107.H0_H0 ;  /* 0x2000006bff6b8230 */ /* 0x000fe40000004100 */
[----:B------:R-:W4:Y:S01]  /*45520*/  @!P4 LDS R109, [R81+0xbc] ;  /* 0x0000bc00516dc984 */ /* 0x000f220000000800 */
[----:B------:R-:W-:Y:S02]  /*45530*/  ISETP.NE.AND P4, PT, R123, RZ, PT ;  /* 0x000000ff7b00720c */ /* 0x000fe40003f85270 */
[----:B------:R-:W-:Y:S01]  /*45540*/  @!P0 FFMA R206, R107, R137, R206 ;  /* 0x000000896bce8223 */ /* 0x000fe200000000ce */
[----:B------:R-:W4:Y:S01]  /*45550*/  @!P3 S2R R117, SR_CgaCtaId ;  /* 0x000000000075b919 */ /* 0x000f220000008800 */
[----:B------:R-:W-:-:S02]  /*45560*/  ISETP.NE.AND P3, PT, R143, RZ, PT ;  /* 0x000000ff8f00720c */ /* 0x000fc40003f65270 */
[----:B------:R-:W-:Y:S01]  /*45570*/  @!P1 MOV R33, 0x400 ;  /* 0x0000040000219802 */ /* 0x000fe20000000f00 */
[----:B------:R-:W-:Y:S01]  /*45580*/  @!P6 LDS R137, [R81+0x54] ;  /* 0x000054005189e984 */ /* 0x000fe20000000800 */
[----:B------:R-:W-:Y:S02]  /*45590*/  ISETP.NE.AND P6, PT, R145, RZ, PT ;  /* 0x000000ff9100720c */ /* 0x000fe40003fc5270 */
[----:B------:R-:W-:Y:S01]  /*455a0*/  @!P1 LEA R33, R210, R33, 0x18 ;  /* 0x00000021d2219211 */ /* 0x000fe200078ec0ff */
[----:B------:R-:W-:Y:S01]  /*455b0*/  @!P1 LDS R135, [R81+0x50] ;  /* 0x0000500051879984 */ /* 0x000fe20000000800 */
[----:B------:R-:W-:Y:S01]  /*455c0*/  P2R R123, PR, RZ, 0x40 ;  /* 0x00000040ff7b7803 */ /* 0x000fe20000000000 */
[----:B--2---:R-:W-:Y:S01]  /*455d0*/  @!P4 HADD2.F32 R27, -RZ, R27.H0_H0 ;  /* 0x2000001bff1bc230 */ /* 0x004fe20000004100 */
[----:B------:R-:W-:Y:S01]  /*455e0*/  ISETP.NE.AND P0, PT, R141, RZ, PT ;  /* 0x000000ff8d00720c */ /* 0x000fe20003f05270 */
[----:B------:R-:W2:Y:S01]  /*455f0*/  @!P5 S2R R212, SR_CgaCtaId ;  /* 0x0000000000d4d919 */ /* 0x000ea20000008800 */
[----:B------:R-:W-:Y:S01]  /*45600*/  ISETP.GE.AND P4, PT, R162, R3, PT ;  /* 0x00000003a200720c */ /* 0x000fe20003f86270 */
[----:B------:R-:W-:Y:S01]  /*45610*/  @!P3 HADD2.F32 R111, -RZ, R111.H0_H0 ;  /* 0x2000006fff6fb230 */ /* 0x000fe20000004100 */
[----:B------:R-:W-:Y:S01]  /*45620*/  P2R R143, PR, RZ, 0x1 ;  /* 0x00000001ff8f7803 */ /* 0x000fe20000000000 */
[----:B------:R-:W4:Y:S01]  /*45630*/  @!P1 LDS.U16 R33, [R33+0x3a2c] ;  /* 0x003a2c0021219984 */ /* 0x000f220000000400 */
[----:B------:R-:W-:Y:S01]  /*45640*/  ISETP.NE.AND P1, PT, R139, RZ, PT ;  /* 0x000000ff8b00720c */ /* 0x000fe20003f25270 */
[----:B------:R-:W-:-:S02]  /*45650*/  @!P6 HADD2.F32 R31, -RZ, R31.H0_H0 ;  /* 0x2000001fff1fe230 */ /* 0x000fc40000004100 */
[----:B------:R-:W-:Y:S01]  /*45660*/  @!P3 FFMA R206, R111, R115, R206 ;  /* 0x000000736fceb223 */ /* 0x000fe200000000ce */
[----:B------:R-:W-:Y:S01]  /*45670*/  ISETP.GE.AND P3, PT, R166, R3, PT ;  /* 0x00000003a600720c */ /* 0x000fe20003f66270 */
[----:B------:R-:W4:Y:S01]  /*45680*/  @!P2 S2R R210, SR_CgaCtaId ;  /* 0x0000000000d2a919 */ /* 0x000f220000008800 */
[----:B------:R-:W-:Y:S01]  /*45690*/  @!P2 MOV R115, 0x400 ;  /* 0x000004000073a802 */ /* 0x000fe20000000f00 */
[----:B------:R-:W-:Y:S01]  /*456a0*/  @!P6 FFMA R204, R31, R121, R204 ;  /* 0x000000791fcce223 */ /* 0x000fe200000000cc */
[----:B------:R-:W-:Y:S01]  /*456b0*/  ISETP.GE.AND P6, PT, R168, R3, PT ;  /* 0x00000003a800720c */ /* 0x000fe20003fc6270 */
[----:B------:R-:W-:Y:S01]  /*456c0*/  @!P0 LDS R139, [R81+0x58] ;  /* 0x00005800518b8984 */ /* 0x000fe20000000800 */
[----:B------:R-:W-:Y:S02]  /*456d0*/  P2R R141, PR, RZ, 0x8 ;  /* 0x00000008ff8d7803 */ /* 0x000fe40000000000 */
[----:B------:R-:W-:Y:S01]  /*456e0*/  @!P0 MOV R29, 0x400 ;  /* 0x00000400001d8802 */ /* 0x000fe20000000f00 */
[----:B------:R-:W4:Y:S01]  /*456f0*/  @!P4 S2R R222, SR_CgaCtaId ;  /* 0x0000000000dec919 */ /* 0x000f220000008800 */
[----:B------:R-:W-:-:S02]  /*45700*/  @!P1 MOV R107, 0x400 ;  /* 0x00000400006b9802 */ /* 0x000fc40000000f00 */
[----:B-----5:R-:W-:Y:S01]  /*45710*/  @!P0 LEA R214, R214, R29, 0x18 ;  /* 0x0000001dd6d68211 */ /* 0x020fe200078ec0ff */
[----:B---3--:R-:W3:Y:S01]  /*45720*/  @!P3 S2R R216, SR_CgaCtaId ;  /* 0x0000000000d8b919 */ /* 0x008ee20000008800 */
[----:B------:R-:W-:Y:S02]  /*45730*/  ISETP.GE.AND P3, PT, R116, R3, PT ;  /* 0x000000037400720c */ /* 0x000fe40003f66270 */
[----:B0-----:R-:W-:Y:S01]  /*45740*/  @!P1 LEA R107, R218, R107, 0x18 ;  /* 0x0000006bda6b9211 */ /* 0x001fe200078ec0ff */
[----:B------:R-:W0:Y:S01]  /*45750*/  @!P0 LDS.U16 R31, [R214+0x3b2c] ;  /* 0x003b2c00d61f8984 */ /* 0x000e220000000400 */
[----:B------:R-:W-:Y:S02]  /*45760*/  P2R R145, PR, RZ, 0x2 ;  /* 0x00000002ff917803 */ /* 0x000fe40000000000 */
[-C--:B------:R-:W-:Y:S01]  /*45770*/  ISETP.GE.AND P2, PT, R164, R3.reuse, PT ;  /* 0x00000003a400720c */ /* 0x080fe20003f46270 */
[----:B------:R-:W5:Y:S01]  /*45780*/  @!P6 S2R R218, SR_CgaCtaId ;  /* 0x0000000000dae919 */ /* 0x000f620000008800 */
[----:B------:R-:W-:-:S02]  /*45790*/  ISETP.GE.AND P6, PT, R134, R3, PT ;  /* 0x000000038600720c */ /* 0x000fc40003fc6270 */
[----:B------:R-:W-:Y:S01]  /*457a0*/  @!P5 MOV R121, 0x400 ;  /* 0x000004000079d802 */ /* 0x000fe20000000f00 */
[----:B------:R-:W-:Y:S01]  /*457b0*/  @!P1 LDS.U16 R107, [R107+0x3bac] ;  /* 0x003bac006b6b9984 */ /* 0x000fe20000000400 */
[----:B------:R-:W-:Y:S01]  /*457c0*/  ISETP.GE.AND P0, PT, R132, R3, PT ;  /* 0x000000038400720c */ /* 0x000fe20003f06270 */
[----:B-1----:R-:W-:Y:S01]  /*457d0*/  @!P3 FFMA R206, R27, R133, R206 ;  /* 0x000000851bceb223 */ /* 0x002fe200000000ce */
[-C--:B------:R-:W-:Y:S01]  /*457e0*/  ISETP.GE.AND P3, PT, R136, R3.reuse, PT ;  /* 0x000000038800720c */ /* 0x080fe20003f66270 */
[----:B------:R-:W-:Y:S01]  /*457f0*/  @!P1 LDS R133, [R81+0x5c] ;  /* 0x00005c0051859984 */ /* 0x000fe20000000800 */
[----:B------:R-:W-:Y:S02]  /*45800*/  ISETP.GE.AND P1, PT, R130, R3, PT ;  /* 0x000000038200720c */ /* 0x000fe40003f26270 */
[----:B--2---:R-:W-:Y:S01]  /*45810*/  @!P5 LEA R212, R212, R121, 0x18 ;  /* 0x00000079d4d4d211 */ /* 0x004fe200078ec0ff */
[----:B------:R-:W1:Y:S01]  /*45820*/  @!P2 S2R R220, SR_CgaCtaId ;  /* 0x0000000000dca919 */ /* 0x000e620000008800 */
[----:B------:R-:W-:Y:S01]  /*45830*/  ISETP.GE.AND P5, PT, R128, R3, PT ;  /* 0x000000038000720c */ /* 0x000fe20003fa6270 */
[----:B------:R2:W0:Y:S03]  /*45840*/  @!P6 LDS.U16 R29, [R208+0x482a] ;  /* 0x00482a00d01de984 */ /* 0x0004260000000400 */
[----:B------:R-:W-:-:S02]  /*45850*/  P2R R147, PR, RZ, 0x20 ;  /* 0x00000020ff937803 */ /* 0x000fc40000000000 */
[----:B----4-:R-:W-:Y:S01]  /*45860*/  @!P0 LEA R115, R210, R115, 0x18 ;  /* 0x00000073d2738211 */ /* 0x010fe200078ec0ff */
[----:B------:R-:W4:Y:S01]  /*45870*/  @!P6 LDS R111, [R81+0xc0] ;  /* 0x0000c000516fe984 */ /* 0x000f220000000800 */
[----:B------:R-:W-:Y:S01]  /*45880*/  ISETP.GE.AND P6, PT, R24, R3, PT ;  /* 0x000000031800720c */ /* 0x000fe20003fc6270 */
[----:B------:R-:W-:Y:S01]  /*45890*/  @!P3 HADD2.F32 R27, -RZ, R0.H0_H0 ;  /* 0x20000000ff1bb230 */ /* 0x000fe20000004100 */
[----:B------:R-:W-:Y:S01]  /*458a0*/  @!P1 MOV R0, 0x400 ;  /* 0x0000040000009802 */ /* 0x000fe20000000f00 */
[----:B------:R-:W-:Y:S03]  /*458b0*/  @!P0 LDS R121, [R81+0xc4] ;  /* 0x0000c40051798984 */ /* 0x000fe60000000800 */
[----:B------:R-:W-:Y:S01]  /*458c0*/  @!P3 FFMA R204, R27, R109, R204 ;  /* 0x0000006d1bccb223 */ /* 0x000fe200000000cc */
[----:B------:R-:W-:Y:S01]  /*458d0*/  ISETP.GE.AND P3, PT, R126, R3, PT ;  /* 0x000000037e00720c */ /* 0x000fe20003f66270 */
[----:B--2---:R-:W2:Y:S01]  /*458e0*/  @!P5 S2R R208, SR_CgaCtaId ;  /* 0x0000000000d0d919 */ /* 0x004ea20000008800 */
[----:B------:R-:W-:-:S02]  /*458f0*/  @!P1 LEA R117, R117, R0, 0x18 ;  /* 0x0000000075759211 */ /* 0x000fc400078ec0ff */
[-C--:B------:R-:W-:Y:S01]  /*45900*/  ISETP.GE.AND P1, PT, R168, R3.reuse, PT ;  /* 0x00000003a800720c */ /* 0x080fe20003f26270 */
[----:B------:R3:W2:Y:S01]  /*45910*/  @!P0 LDS.U16 R0, [R115+0x48aa] ;  /* 0x0048aa0073008984 */ /* 0x0006a20000000400 */
[----:B------:R-:W-:Y:S01]  /*45920*/  @!P6 HADD2.F32 R33, -RZ, R33.H0_H0 ;  /* 0x20000021ff21e230 */ /* 0x000fe20000004100 */
[----:B------:R-:W-:Y:S02]  /*45930*/  ISETP.GE.AND P5, PT, R170, R3, PT ;  /* 0x00000003aa00720c */ /* 0x000fe40003fa6270 */
[----:B------:R-:W-:Y:S02]  /*45940*/  ISETP.NE.AND P0, PT, R143, RZ, PT ;  /* 0x000000ff8f00720c */ /* 0x000fe40003f05270 */
[----:B------:R-:W-:Y:S01]  /*45950*/  @!P6 FFMA R206, R135, R33, R206 ;  /* 0x0000002187cee223 */ /* 0x000fe200000000ce */
[----:B------:R-:W-:Y:S01]  /*45960*/  ISETP.GE.AND P6, PT, R30, R3, PT ;  /* 0x000000031e00720c */ /* 0x000fe20003fc6270 */
[----:B------:R-:W2:Y:S01]  /*45970*/  @!P3 S2R R210, SR_CgaCtaId ;  /* 0x0000000000d2b919 */ /* 0x000ea20000008800 */
[----:B------:R-:W-:-:S02]  /*45980*/  ISETP.NE.AND P3, PT, R141, RZ, PT ;  /* 0x000000ff8d00720c */ /* 0x000fc40003f65270 */
[----:B---3--:R-:W-:Y:S02]  /*45990*/  @!P2 MOV R115, 0x400 ;  /* 0x000004000073a802 */ /* 0x008fe40000000f00 */
[----:B------:R-:W-:Y:S02]  /*459a0*/  @!P1 MOV R27, 0x400 ;  /* 0x00000400001b9802 */ /* 0x000fe40000000f00 */
[----:B------:R3:W-:Y:S01]  /*459b0*/  @!P5 LDS.U16 R33, [R212+0x3c2c] ;  /* 0x003c2c00d421d984 */ /* 0x0007e20000000400 */
[----:B-1----:R-:W-:Y:S02]  /*459c0*/  @!P2 LEA R220, R220, R115, 0x18 ;  /* 0x00000073dcdca211 */ /* 0x002fe400078ec0ff */
[----:B-----5:R-:W-:Y:S01]  /*459d0*/  @!P1 LEA R218, R218, R27, 0x18 ;  /* 0x0000001bdada9211 */ /* 0x020fe200078ec0ff */
[----:B------:R-:W-:Y:S01]  /*459e0*/  @!P5 LDS R135, [R81+0x60] ;  /* 0x000060005187d984 */ /* 0x000fe20000000800 */
[----:B------:R-:W-:Y:S01]  /*459f0*/  @!P6 HADD2.F32 R35, -RZ, R35.H0_H0 ;  /* 0x20000023ff23e230 */ /* 0x000fe20000004100 */
[----:B------:R-:W-:-:S02]  /*45a00*/  ISETP.GE.AND P5, PT, R134, R3, PT ;  /* 0x000000038600720c */ /* 0x000fc40003fa6270 */
[----:B------:R-:W-:Y:S02]  /*45a10*/  @!P3 MOV R27, 0x400 ;  /* 0x00000400001bb802 */ /* 0x000fe40000000f00 */
[----:B------:R-:W-:Y:S01]  /*45a20*/  @!P6 FFMA R206, R35, R137, R206 ;  /* 0x0000008923cee223 */ /* 0x000fe200000000ce */
[----:B------:R-:W-:Y:S01]  /*45a30*/  ISETP.GE.AND P6, PT, R160, R3, PT ;  /* 0x00000003a000720c */ /* 0x000fe20003fc6270 */
[----:B------:R-:W-:Y:S01]  /*45a40*/  @!P1 LDS.U16 R35, [R218+0x3cac] ;  /* 0x003cac00da239984 */ /* 0x000fe20000000400 */
[----:B------:R-:W-:Y:S01]  /*45a50*/  @!P3 LEA R109, R216, R27, 0x18 ;  /* 0x0000001bd86db211 */ /* 0x000fe200078ec0ff */
[----:B0-----:R-:W-:Y:S01]  /*45a60*/  @!P0 HADD2.F32 R27, -RZ, R31.H0_H0 ;  /* 0x2000001fff1b8230 */ /* 0x001fe20000004100 */
[----:B------:R-:W-:Y:S01]  /*45a70*/  P2R R149, PR, RZ, 0x40 ;  /* 0x00000040ff957803 */ /* 0x000fe20000000000 */
[----:B------:R-:W-:Y:S01]  /*45a80*/  @!P1 LDS R137, [R81+0x64] ;  /* 0x0000640051899984 */ /* 0x000fe20000000800 */
[----:B------:R-:W-:Y:S02]  /*45a90*/  P2R R115, PR, RZ, 0x1 ;  /* 0x00000001ff737803 */ /* 0x000fe40000000000 */
[----:B------:R-:W-:Y:S01]  /*45aa0*/  @!P0 FFMA R206, R27, R139, R206 ;  /* 0x0000008b1bce8223 */ /* 0x000fe200000000ce */
[-C--:B------:R-:W-:Y:S01]  /*45ab0*/  ISETP.GE.AND P0, PT, R134, R3.reuse, PT ;  /* 0x000000038600720c */ /* 0x080fe20003f06270 */
[----:B------:R-:W-:Y:S01]  /*45ac0*/  @!P5 HADD2.F32 R29, -RZ, R29.H0_H0 ;  /* 0x2000001dff1dd230 */ /* 0x000fe20000004100 */
[----:B------:R-:W-:Y:S01]  /*45ad0*/  ISETP.NE.AND P1, PT, R145, RZ, PT ;  /* 0x000000ff9100720c */ /* 0x000fe20003f25270 */
[----:B------:R-:W0:Y:S01]  /*45ae0*/  @!P3 LDS.U16 R109, [R109+0x3d2c] ;  /* 0x003d2c006d6db984 */ /* 0x000e220000000400 */
[----:B------:R-:W-:-:S02]  /*45af0*/  ISETP.GE.AND P5, PT, R158, R3, PT ;  /* 0x000000039e00720c */ /* 0x000fc40003fa6270 */
[----:B------:R-:W-:Y:S01]  /*45b00*/  @!P4 MOV R141, 0x400 ;  /* 0x00000400008dc802 */ /* 0x000fe20000000f00 */
[----:B------:R-:W1:Y:S01]  /*45b10*/  @!P6 S2R R143, SR_CgaCtaId ;  /* 0x00000000008fe919 */ /* 0x000e620000008800 */
[----:B------:R-:W-:Y:S02]  /*45b20*/  ISETP.GE.AND P6, PT, R130, R3, PT ;  /* 0x000000038200720c */ /* 0x000fe40003fc6270 */
[----:B------:R-:W-:Y:S01]  /*45b30*/  @!P4 LEA R222, R222, R141, 0x18 ;  /* 0x0000008ddedec211 */ /* 0x000fe200078ec0ff */
[----:B------:R-:W-:Y:S02]  /*45b40*/  @!P3 LDS R139, [R81+0x68] ;  /* 0x00006800518bb984 */ /* 0x000fe40000000800 */
[----:B----4-:R-:W-:Y:S02]  /*45b50*/  @!P0 FFMA R204, R111, R29, R204 ;  /* 0x0000001d6fcc8223 */ /* 0x010fe400000000cc */
[----:B------:R-:W-:Y:S01]  /*45b60*/  @!P1 HADD2.F32 R107, -RZ, R107.H0_H0 ;  /* 0x2000006bff6b9230 */ /* 0x000fe20000004100 */
[----:B------:R-:W-:Y:S01]  /*45b70*/  @!P2 LDS R141, [R81+0x6c] ;  /* 0x00006c00518da984 */ /* 0x000fe20000000800 */
[----:B---3--:R-:W3:Y:S01]  /*45b80*/  @!P5 S2R R212, SR_CgaCtaId ;  /* 0x0000000000d4d919 */ /* 0x008ee20000008800 */
[----:B------:R-:W-:-:S02]  /*45b90*/  ISETP.NE.AND P5, PT, R147, RZ, PT ;  /* 0x000000ff9300720c */ /* 0x000fc40003fa5270 */
[----:B------:R-:W-:Y:S01]  /*45ba0*/  @!P1 FFMA R206, R107, R133, R206 ;  /* 0x000000856bce9223 */ /* 0x000fe200000000ce */
[----:B------:R-:W-:Y:S01]  /*45bb0*/  P2R R147, PR, RZ, 0x4 ;  /* 0x00000004ff937803 */ /* 0x000fe20000000000 */
[----:B------:R4:W5:Y:S01]  /*45bc0*/  @!P6 LDS.U16 R31, [R117+0x492a] ;  /* 0x00492a00751fe984 */ /* 0x0009620000000400 */
[----:B------:R-:W-:-:S03]  /*45bd0*/  ISETP.GE.AND P1, PT, R154, R3, PT ;  /* 0x000000039a00720c */ /* 0x000fc60003f26270 */
[----:B------:R-:W-:Y:S01]  /*45be0*/  @!P2 LDS.U16 R107, [R220+0x3dac] ;  /* 0x003dac00dc6ba984 */ /* 0x000fe20000000400 */
[-C--:B------:R-:W-:Y:S02]  /*45bf0*/  ISETP.GE.AND P2, PT, R132, R3.reuse, PT ;  /* 0x000000038400720c */ /* 0x080fe40003f46270 */
[----:B------:R-:W-:Y:S01]  /*45c00*/  P2R R153, PR, RZ, 0x2 ;  /* 0x00000002ff997803 */ /* 0x000fe20000000000 */
[----:B------:R-:W3:Y:S01]  /*45c10*/  @!P6 LDS R29, [R81+0xc8] ;  /* 0x0000c800511de984 */ /* 0x000ee20000000800 */
[----:B----4-:R-:W-:Y:S02]  /*45c20*/  P2R R117, PR, RZ, 0x1 ;  /* 0x00000001ff757803 */ /* 0x010fe40000000000 */
[-C--:B------:R-:W-:Y:S01]  /*45c30*/  ISETP.GE.AND P0, PT, R126, R3.reuse, PT ;  /* 0x000000037e00720c */ /* 0x080fe20003f06270 */
[----:B------:R-:W-:Y:S01]  /*45c40*/  @!P5 LDS R133, [R81+0xcc] ;  /* 0x0000cc005185d984 */ /* 0x000fe20000000800 */
[----:B------:R-:W-:Y:S02]  /*45c50*/  ISETP.GE.AND P6, PT, R156, R3, PT ;  /* 0x000000039c00720c */ /* 0x000fe40003fc6270 */
[----:B------:R-:W-:Y:S01]  /*45c60*/  @!P5 MOV R27, 0x400 ;  /* 0x00000400001bd802 */ /* 0x000fe20000000f00 */
[----:B------:R-:W4:Y:S03]  /*45c70*/  @!P1 S2R R216, SR_CgaCtaId ;  /* 0x0000000000d89919 */ /* 0x000f260000008800 */
[----:B--2---:R-:W-:Y:S01]  /*45c80*/  @!P5 LEA R208, R208, R27, 0x18 ;  /* 0x0000001bd0d0d211 */ /* 0x004fe200078ec0ff */
[----:B------:R-:W-:-:S02]  /*45c90*/  @!P2 HADD2.F32 R27, -RZ, R0.H0_H0 ;  /* 0x20000000ff1ba230 */ /* 0x000fc40000004100 */
[----:B0-----:R-:W-:Y:S02]  /*45ca0*/  @!P3 HADD2.F32 R109, -RZ, R109.H0_H0 ;  /* 0x2000006dff6db230 */ /* 0x001fe40000004100 */
[----:B------:R-:W-:Y:S01]  /*45cb0*/  @!P0 MOV R111, 0x400 ;  /* 0x00000400006f8802 */ /* 0x000fe20000000f00 */
[----:B------:R-:W-:Y:S01]  /*45cc0*/  @!P2 FFMA R204, R27, R121, R204 ;  /* 0x000000791bcca223 */ /* 0x000fe200000000cc */
[----:B------:R-:W0:Y:S01]  /*45cd0*/  @!P6 S2R R214, SR_CgaCtaId ;  /* 0x0000000000d6e919 */ /* 0x000e220000008800 */
[----:B------:R-:W-:Y:S02]  /*45ce0*/  ISETP.NE.AND P6, PT, R149, RZ, PT ;  /* 0x000000ff9500720c */ /* 0x000fe40003fc5270 */
[----:B------:R-:W-:Y:S01]  /*45cf0*/  @!P0 LEA R210, R210, R111, 0x18 ;  /* 0x0000006fd2d28211 */ /* 0x000fe200078ec0ff */
[----:B------:R-:W-:Y:S01]  /*45d00*/  @!P4 LDS R27, [R81+0x70] ;  /* 0x00007000511bc984 */ /* 0x000fe20000000800 */
[-C--:B------:R-:W-:Y:S02]  /*45d10*/  ISETP.GE.AND P0, PT, R170, R3.reuse, PT ;  /* 0x00000003aa00720c */ /* 0x080fe40003f06270 */
[----:B------:R-:W-:Y:S01]  /*45d20*/  ISETP.GE.AND P2, PT, R152, R3, PT ;  /* 0x000000039800720c */ /* 0x000fe20003f46270 */
[----:B------:R-:W2:Y:S01]  /*45d30*/  @!P4 LDS.U16 R111, [R222+0x3e2c] ;  /* 0x003e2c00de6fc984 */ /* 0x000ea20000000400 */
[----:B------:R-:W-:-:S02]  /*45d40*/  P2R R149, PR, RZ, 0x10 ;  /* 0x00000010ff957803 */ /* 0x000fc40000000000 */
[----:B------:R-:W-:-:S03]  /*45d50*/  ISETP.GE.AND P4, PT, R158, R3, PT ;  /* 0x000000039e00720c */ /* 0x000fc60003f86270 */
[----:B------:R-:W-:-:S04]  /*45d60*/  @!P6 MOV R0, 0x400 ;  /* 0x000004000000e802 */ /* 0x000fc80000000f00 */
[----:B------:R-:W-:Y:S01]  /*45d70*/  @!P0 HADD2.F32 R33, -RZ, R33.H0_H0 ;  /* 0x20000021ff218230 */ /* 0x000fe20000004100 */
[----:B-1----:R-:W-:Y:S01]  /*45d80*/  @!P6 LEA R145, R143, R0, 0x18 ;  /* 0x000000008f91e211 */ /* 0x002fe200078ec0ff */
[----:B------:R-:W1:Y:S01]  /*45d90*/  @!P2 S2R R218, SR_CgaCtaId ;  /* 0x0000000000daa919 */ /* 0x000e620000008800 */
[----:B------:R-:W-:Y:S02]  /*45da0*/  ISETP.GE.AND P2, PT, R130, R3, PT ;  /* 0x000000038200720c */ /* 0x000fe40003f46270 */
[----:B------:R-:W-:Y:S01]  /*45db0*/  @!P0 FFMA R206, R135, R33, R206 ;  /* 0x0000002187ce8223 */ /* 0x000fe200000000ce */
[-C--:B------:R-:W-:Y:S01]  /*45dc0*/  ISETP.GE.AND P0, PT, R168, R3.reuse, PT ;  /* 0x00000003a800720c */ /* 0x080fe20003f06270 */
[----:B------:R-:W1:Y:S01]  /*45dd0*/  @!P5 LDS.U16 R0, [R208+0x49aa] ;  /* 0x0049aa00d000d984 */ /* 0x000e620000000400 */
[----:B------:R-:W-:Y:S02]  /*45de0*/  P2R R135, PR, RZ, 0x20 ;  /* 0x00000020ff877803 */ /* 0x000fe40000000000 */
[----:B------:R-:W-:Y:S01]  /*45df0*/  ISETP.GE.AND P5, PT, R158, R3, PT ;  /* 0x000000039e00720c */ /* 0x000fe20003fa6270 */
[----:B------:R4:W1:Y:S01]  /*45e00*/  @!P6 LDS.U16 R33, [R145+0x3eac] ;  /* 0x003eac009121e984 */ /* 0x0008620000000400 */
[----:B------:R-:W-:-:S02]  /*45e10*/  @!P4 MOV R121, 0x400 ;  /* 0x000004000079c802 */ /* 0x000fc40000000f00 */
[-C--:B------:R-:W-:Y:S01]  /*45e20*/  ISETP.GE.AND P4, PT, R156, R3.reuse, PT ;  /* 0x000000039c00720c */ /* 0x080fe20003f86270 */
[----:B------:R-:W1:Y:S01]  /*45e30*/  @!P6 LDS R143, [R81+0x74] ;  /* 0x00007400518fe984 */ /* 0x000e620000000800 */
[----:B-----5:R-:W-:Y:S01]  /*45e40*/  @!P2 HADD2.F32 R31, -RZ, R31.H0_H0 ;  /* 0x2000001fff1fa230 */ /* 0x020fe20000004100 */
[----:B------:R-:W-:Y:S02]  /*45e50*/  ISETP.GE.AND P6, PT, R150, R3, PT ;  /* 0x000000039600720c */ /* 0x000fe40003fc6270 */
[----:B------:R-:W-:Y:S02]  /*45e60*/  @!P0 HADD2.F32 R35, -RZ, R35.H0_H0 ;  /* 0x20000023ff238230 */ /* 0x000fe40000004100 */
[----:B---3--:R-:W-:Y:S01]  /*45e70*/  @!P2 FFMA R204, R31, R29, R204 ;  /* 0x0000001d1fcca223 */ /* 0x008fe200000000cc */
[----:B------:R-:W-:Y:S02]  /*45e80*/  ISETP.GE.AND P2, PT, R148, R3, PT ;  /* 0x000000039400720c */ /* 0x000fe40003f46270 */
[----:B------:R-:W-:Y:S01]  /*45e90*/  @!P0 FFMA R206, R35, R137, R206 ;  /* 0x0000008923ce8223 */ /* 0x000fe200000000ce */
[----:B------:R-:W-:Y:S01]  /*45ea0*/  ISETP.GE.AND P0, PT, R182, R3, PT ;  /* 0x00000003b600720c */ /* 0x000fe20003f06270 */
[----:B------:R-:W-:Y:S01]  /*45eb0*/  @!P5 LDS R137, [R81+0x78] ;  /* 0x000078005189d984 */ /* 0x000fe20000000800 */
[----:B------:R-:W-:Y:S01]  /*45ec0*/  @!P5 LEA R212, R212, R121, 0x18 ;  /* 0x00000079d4d4d211 */ /* 0x000fe200078ec0ff */
[----:B------:R-:W-:Y:S01]  /*45ed0*/  @!P3 FFMA R206, R109, R139, R206 ;  /* 0x0000008b6dceb223 */ /* 0x000fe200000000ce */
[----:B------:R-:W-:Y:S01]  /*45ee0*/  @!P1 MOV R121, 0x400 ;  /* 0x0000040000799802 */ /* 0x000fe20000000f00 */
[----:B------:R-:W-:Y:S01]  /*45ef0*/  @!P4 LDS R139, [R81+0x7c] ;  /* 0x00007c00518bc984 */ /* 0x000fe20000000800 */
[----:B----4-:R-:W-:-:S02]  /*45f00*/  P2R R145, PR, RZ, 0x1 ;  /* 0x00000001ff917803 */ /* 0x010fc40000000000 */
[----:B------:R-:W-:Y:S01]  /*45f10*/  @!P1 LEA R216, R216, R121, 0x18 ;  /* 0x00000079d8d89211 */ /* 0x000fe200078ec0ff */
[----:B------:R3:W-:Y:S01]  /*45f20*/  @!P5 LDS.U16 R31, [R212+0x3f2c] ;  /* 0x003f2c00d41fd984 */ /* 0x0007e20000000400 */
[----:B------:R-:W-:Y:S02]  /*45f30*/  @!P4 MOV R35, 0x400 ;  /* 0x000004000023c802 */ /* 0x000fe40000000f00 */
[----:B------:R-:W-:Y:S01]  /*45f40*/  ISETP.NE.AND P5, PT, R135, RZ, PT ;  /* 0x000000ff8700720c */ /* 0x000fe20003fa5270 */
[----:B------:R-:W4:Y:S01]  /*45f50*/  @!P0 S2R R121, SR_CgaCtaId ;  /* 0x0000000000798919 */ /* 0x000f220000008800 */
[----:B------:R-:W-:Y:S02]  /*45f60*/  ISETP.GE.AND P0, PT, R126, R3, PT ;  /* 0x000000037e00720c */ /* 0x000fe40003f06270 */
[----:B0-----:R-:W-:Y:S01]  /*45f70*/  @!P4 LEA R35, R214, R35, 0x18 ;  /* 0x00000023d623c211 */ /* 0x001fe200078ec0ff */
[----:B------:R-:W0:Y:S01]  /*45f80*/  @!P6 S2R R220, SR_CgaCtaId ;  /* 0x0000000000dce919 */ /* 0x000e220000008800 */
[----:B------:R-:W-:-:S02]  /*45f90*/  ISETP.GE.AND P3, PT, R124, R3, PT ;  /* 0x000000037c00720c */ /* 0x000fc40003f66270 */
[----:B------:R-:W-:Y:S01]  /*45fa0*/  P2R R155, PR, RZ, 0x40 ;  /* 0x00000040ff9b7803 */ /* 0x000fe20000000000 */
[----:B------:R-:W5:Y:S01]  /*45fb0*/  @!P2 S2R R214, SR_CgaCtaId ;  /* 0x0000000000d6a919 */ /* 0x000f620000008800 */
[----:B------:R-:W-:Y:S01]  /*45fc0*/  ISETP.NE.AND P2, PT, R147, RZ, PT ;  /* 0x000000ff9300720c */ /* 0x000fe20003f45270 */
[----:B------:R-:W4:Y:S01]  /*45fd0*/  @!P4 LDS.U16 R35, [R35+0x3fac] ;  /* 0x003fac002323c984 */ /* 0x000f220000000400 */
[----:B------:R-:W-:-:S03]  /*45fe0*/  ISETP.NE.AND P4, PT, R149, RZ, PT ;  /* 0x000000ff9500720c */ /* 0x000fc60003f85270 */
[----:B------:R-:W4:Y:S04]  /*45ff0*/  @!P0 LDS.U16 R29, [R210+0x4a2a] ;  /* 0x004a2a00d21d8984 */ /* 0x000f280000000400 */
[----:B------:R-:W4:Y:S01]  /*46000*/  @!P0 LDS R135, [R81+0xd0] ;  /* 0x0000d00051878984 */ /* 0x000f220000000800 */
[----:B------:R-:W-:-:S03]  /*46010*/  ISETP.GE.AND P0, PT, R152, R3, PT ;  /* 0x000000039800720c */ /* 0x000fc60003f06270 */
[----:B------:R-:W-:Y:S01]  /*46020*/  @!P2 HADD2.F32 R107, -RZ, R107.H0_H0 ;  /* 0x2000006bff6ba230 */ /* 0x000fe20000004100 */
[----:B------:R-:W4:Y:S01]  /*46030*/  @!P3 S2R R208, SR_CgaCtaId ;  /* 0x0000000000d0b919 */ /* 0x000f220000008800 */
[----:B--2---:R-:W-:-:S03]  /*46040*/  @!P4 HADD2.F32 R111, -RZ, R111.H0_H0 ;  /* 0x2000006fff6fc230 */ /* 0x004fc60000004100 */
[----:B------:R-:W-:Y:S01]  /*46050*/  @!P2 FFMA R206, R107, R141, R206 ;  /* 0x0000008d6bcea223 */ /* 0x000fe200000000ce */
[----:B------:R-:W-:Y:S01]  /*46060*/  ISETP.GE.AND P2, PT, R146, R3, PT ;  /* 0x000000039200720c */ /* 0x000fe20003f46270 */
[----:B------:R-:W-:Y:S02]  /*46070*/  @!P1 LDS R141, [R81+0x80] ;  /* 0x00008000518d9984 */ /* 0x000fe40000000800 */
[----:B------:R-:W-:Y:S01]  /*46080*/  @!P4 FFMA R206, R27, R111, R206 ;  /* 0x0000006f1bcec223 */ /* 0x000fe200000000ce */
[----:B-1----:R-:W-:Y:S01]  /*46090*/  @!P5 HADD2.F32 R27, -RZ, R0.H0_H0 ;  /* 0x20000000ff1bd230 */ /* 0x002fe20000004100 */
[----:B------:R-:W-:Y:S02]  /*460a0*/  @!P6 MOV R111, 0x400 ;  /* 0x00000400006fe802 */ /* 0x000fe40000000f00 */
[----:B------:R-:W-:Y:S02]  /*460b0*/  @!P0 MOV R107, 0x400 ;  /* 0x00000400006b8802 */ /* 0x000fe40000000f00 */
[----:B------:R-:W-:Y:S01]  /*460c0*/  @!P5 FFMA R204, R27, R133, R204 ;  /* 0x000000851bccd223 */ /* 0x000fe200000000cc */
[----:B------:R-:W-:-:S02]  /*460d0*/  ISETP.GE.AND P5, PT, R144, R3, PT ;  /* 0x000000039000720c */ /* 0x000fc40003fa6270 */
[----:B------:R-:W-:Y:S01]  /*460e0*/  @!P0 LEA R109, R218, R107, 0x18 ;  /* 0x0000006bda6d8211 */ /* 0x000fe200078ec0ff */
[----:B---3--:R-:W1:Y:S01]  /*460f0*/  @!P2 S2R R212, SR_CgaCtaId ;  /* 0x0000000000d4a919 */ /* 0x008e620000008800 */
[----:B------:R-:W-:Y:S02]  /*46100*/  ISETP.GE.AND P0, PT, R160, R3, PT ;  /* 0x00000003a000720c */ /* 0x000fe40003f06270 */
[----:B------:R-:W-:Y:S01]  /*46110*/  P2R R149, PR, RZ, 0x20 ;  /* 0x00000020ff957803 */ /* 0x000fe20000000000 */
[----:B------:R2:W3:Y:S01]  /*46120*/  @!P1 LDS.U16 R107, [R216+0x402c] ;  /* 0x00402c00d86b9984 */ /* 0x0004e20000000400 */
[----:B0-----:R-:W-:Y:S02]  /*46130*/  @!P6 LEA R220, R220, R111, 0x18 ;  /* 0x0000006fdcdce211 */ /* 0x001fe400078ec0ff */
[----:B------:R-:W-:Y:S02]  /*46140*/  ISETP.GE.AND P1, PT, R152, R3, PT ;  /* 0x000000039800720c */ /* 0x000fe40003f26270 */
[----:B------:R-:W-:-:S02]  /*46150*/  @!P3 MOV R111, 0x400 ;  /* 0x00000400006fb802 */ /* 0x000fc40000000f00 */
[-C--:B------:R-:W-:Y:S01]  /*46160*/  ISETP.GE.AND P4, PT, R122, R3.reuse, PT ;  /* 0x000000037a00720c */ /* 0x080fe20003f86270 */
[----:B--2---:R-:W0:Y:S01]  /*46170*/  @!P5 S2R R216, SR_CgaCtaId ;  /* 0x0000000000d8d919 */ /* 0x004e220000008800 */
[-C--:B------:R-:W-:Y:S01]  /*46180*/  ISETP.GE.AND P5, PT, R148, R3.reuse, PT ;  /* 0x000000039400720c */ /* 0x080fe20003fa6270 */
[----:B------:R-:W-:Y:S01]  /*46190*/  @!P0 HADD2.F32 R33, -RZ, R33.H0_H0 ;  /* 0x20000021ff218230 */ /* 0x000fe20000004100 */
[----:B------:R-:W-:Y:S02]  /*461a0*/  ISETP.GE.AND P3, PT, R120, R3, PT ;  /* 0x000000037800720c */ /* 0x000fe40003f66270 */
[----:B------:R-:W-:Y:S02]  /*461b0*/  P2R R151, PR, RZ, 0x10 ;  /* 0x00000010ff977803 */ /* 0x000fe40000000000 */
[----:B------:R-:W-:Y:S01]  /*461c0*/  @!P0 FFMA R206, R33, R143, R206 ;  /* 0x0000008f21ce8223 */ /* 0x000fe200000000ce */
[----:B------:R-:W-:Y:S01]  /*461d0*/  ISETP.NE.AND P0, PT, R145, RZ, PT ;  /* 0x000000ff9100720c */ /* 0x000fe20003f05270 */
[----:B------:R-:W-:Y:S03]  /*461e0*/  @!P6 LDS.U16 R33, [R220+0x412c] ;  /* 0x00412c00dc21e984 */ /* 0x000fe60000000400 */
[----:B------:R-:W-:Y:S01]  /*461f0*/  P2R R147, PR, RZ, 0x1 ;  /* 0x00000001ff937803 */ /* 0x000fe20000000000 */
[----:B------:R-:W-:Y:S01]  /*46200*/  @!P6 LDS R145, [R81+0x88] ;  /* 0x000088005191e984 */ /* 0x000fe20000000800 */
[----:B------:R-:W-:-:S02]  /*46210*/  ISETP.GE.AND P6, PT, R124, R3, PT ;  /* 0x000000037c00720c */ /* 0x000fc40003fc6270 */
[----:B------:R-:W-:Y:S01]  /*46220*/  @!P5 MOV R27, 0x400 ;  /* 0x00000400001bd802 */ /* 0x000fe20000000f00 */
[----:B------:R-:W2:Y:S01]  /*46230*/  @!P1 LDS.U16 R109, [R109+0x40ac] ;  /* 0x0040ac006d6d9984 */ /* 0x000ea20000000400 */
[----:B------:R-:W-:Y:S02]  /*46240*/  P2R R133, PR, RZ, 0x40 ;  /* 0x00000040ff857803 */ /* 0x000fe40000000000 */
[----:B-----5:R-:W-:Y:S01]  /*46250*/  @!P5 LEA R214, R214, R27, 0x18 ;  /* 0x0000001bd6d6d211 */ /* 0x020fe200078ec0ff */
[----:B------:R-:W5:Y:S01]  /*46260*/  @!P1 LDS R143, [R81+0x84] ;  /* 0x00008400518f9984 */ /* 0x000f620000000800 */
[----:B------:R-:W-:Y:S02]  /*46270*/  @!P0 MOV R0, 0x400 ;  /* 0x0000040000008802 */ /* 0x000fe40000000f00 */
[----:B------:R-:W-:Y:S01]  /*46280*/  ISETP.GE.AND P1, PT, R156, R3, PT ;  /* 0x000000039c00720c */ /* 0x000fe20003f26270 */
[----:B------:R-:W3:Y:S01]  /*46290*/  @!P4 S2R R210, SR_CgaCtaId ;  /* 0x0000000000d2c919 */ /* 0x000ee20000008800 */
[----:B----4-:R-:W-:-:S02]  /*462a0*/  @!P0 LEA R27, R121, R0, 0x18 ;  /* 0x00000000791b8211 */ /* 0x010fc400078ec0ff */
[----:B------:R-:W-:Y:S02]  /*462b0*/  @!P6 LEA R0, R208, R111, 0x18 ;  /* 0x0000006fd000e211 */ /* 0x000fe400078ec0ff */
[-C--:B------:R-:W-:Y:S01]  /*462c0*/  ISETP.GE.AND P6, PT, R158, R3.reuse, PT ;  /* 0x000000039e00720c */ /* 0x080fe20003fc6270 */
[----:B------:R4:W5:Y:S01]  /*462d0*/  @!P5 LDS.U16 R111, [R214+0x41ac] ;  /* 0x0041ac00d66fd984 */ /* 0x0009620000000400 */
[-C--:B------:R-:W-:Y:S02]  /*462e0*/  ISETP.GE.AND P0, PT, R126, R3.reuse, PT ;  /* 0x000000037e00720c */ /* 0x080fe40003f06270 */
[----:B------:R-:W-:Y:S01]  /*462f0*/  ISETP.GE.AND P4, PT, R142, R3, PT ;  /* 0x000000038e00720c */ /* 0x000fe20003f86270 */
[----:B------:R-:W5:Y:S01]  /*46300*/  @!P3 S2R R208, SR_CgaCtaId ;  /* 0x0000000000d0b919 */ /* 0x000f620000008800 */
[----:B------:R-:W-:Y:S01]  /*46310*/  @!P2 MOV R121, 0x400 ;  /* 0x000004000079a802 */ /* 0x000fe20000000f00 */
[----:B------:R-:W-:-:S03]  /*46320*/  @!P1 HADD2.F32 R35, -RZ, R35.H0_H0 ;  /* 0x20000023ff239230 */ /* 0x000fc60000004100 */
[----:B-1----:R-:W-:-:S03]  /*46330*/  @!P2 LEA R121, R212, R121, 0x18 ;  /* 0x00000079d479a211 */ /* 0x002fc600078ec0ff */
[----:B------:R-:W-:Y:S02]  /*46340*/  @!P6 HADD2.F32 R31, -RZ, R31.H0_H0 ;  /* 0x2000001fff1fe230 */ /* 0x000fe40000004100 */
[----:B------:R-:W-:Y:S02]  /*46350*/  @!P0 HADD2.F32 R29, -RZ, R29.H0_H0 ;  /* 0x2000001dff1d8230 */ /* 0x000fe40000004100 */
[----:B------:R-:W1:Y:S01]  /*46360*/  @!P4 S2R R212, SR_CgaCtaId ;  /* 0x0000000000d4c919 */ /* 0x000e620000008800 */
[----:B------:R-:W-:Y:S01]  /*46370*/  @!P6 FFMA R206, R31, R137, R206 ;  /* 0x000000891fcee223 */ /* 0x000fe200000000ce */
[----:B------:R-:W-:Y:S01]  /*46380*/  ISETP.NE.AND P6, PT, R133, RZ, PT ;  /* 0x000000ff8500720c */ /* 0x000fe20003fc5270 */
[----:B------:R-:W-:Y:S01]  /*46390*/  @!P0 FFMA R204, R135, R29, R204 ;  /* 0x0000001d87cc8223 */ /* 0x000fe200000000cc */
[----:B------:R-:W-:Y:S01]  /*463a0*/  ISETP.NE.AND P0, PT, R147, RZ, PT ;  /* 0x000000ff9300720c */ /* 0x000fe20003f05270 */
[----:B------:R-:W-:Y:S01]  /*463b0*/  @!P1 FFMA R206, R35, R139, R206 ;  /* 0x0000008b23ce9223 */ /* 0x000fe200000000ce */
[----:B------:R-:W-:Y:S01]  /*463c0*/  ISETP.GE.AND P1, PT, R104, R3, PT ;  /* 0x000000036800720c */ /* 0x000fe20003f26270 */
[----:B------:R-:W1:Y:S01]  /*463d0*/  @!P5 LDS R137, [R81+0x8c] ;  /* 0x00008c005189d984 */ /* 0x000e620000000800 */
[----:B------:R-:W-:-:S02]  /*463e0*/  ISETP.NE.AND P5, PT, R149, RZ, PT ;  /* 0x000000ff9500720c */ /* 0x000fc40003fa5270 */
[----:B------:R-:W-:Y:S01]  /*463f0*/  ISETP.NE.AND P4, PT, R151, RZ, PT ;  /* 0x000000ff9700720c */ /* 0x000fe20003f85270 */
[----:B------:R-:W-:Y:S01]  /*46400*/  @!P2 LDS.U16 R35, [R121+0x422c] ;  /* 0x00422c007923a984 */ /* 0x000fe20000000400 */
[----:B------:R-:W-:Y:S02]  /*46410*/  P2R R151, PR, RZ, 0x1 ;  /* 0x00000001ff977803 */ /* 0x000fe40000000000 */
[----:B------:R-:W-:Y:S01]  /*46420*/  P2R R149, PR, RZ, 0x8 ;  /* 0x00000008ff957803 */ /* 0x000fe20000000000 */
[----:B------:R-:W1:Y:S04]  /*46430*/  @!P6 LDS.U16 R0, [R0+0x4aaa] ;  /* 0x004aaa000000e984 */ /* 0x000e680000000400 */
[----:B----4-:R-:W4:Y:S01]  /*46440*/  @!P1 S2R R214, SR_CgaCtaId ;  /* 0x0000000000d69919 */ /* 0x010f220000008800 */
[----:B------:R-:W-:-:S02]  /*46450*/  ISETP.NE.AND P1, PT, R153, RZ, PT ;  /* 0x000000ff9900720c */ /* 0x000fc40003f25270 */
[----:B------:R-:W-:Y:S01]  /*46460*/  @!P5 MOV R31, 0x400 ;  /* 0x00000400001fd802 */ /* 0x000fe20000000f00 */
[----:B------:R-:W4:Y:S01]  /*46470*/  @!P6 LDS R133, [R81+0xd4] ;  /* 0x0000d4005185e984 */ /* 0x000f220000000800 */
[-C--:B------:R-:W-:Y:S02]  /*46480*/  ISETP.GE.AND P6, PT, R152, R3.reuse, PT ;  /* 0x000000039800720c */ /* 0x080fe40003fc6270 */
[----:B------:R-:W-:Y:S01]  /*46490*/  @!P4 MOV R29, 0x400 ;  /* 0x00000400001dc802 */ /* 0x000fe20000000f00 */
[----:B------:R-:W4:Y:S01]  /*464a0*/  @!P2 LDS R139, [R81+0x90] ;  /* 0x00009000518ba984 */ /* 0x000f220000000800 */
[----:B------:R-:W-:Y:S02]  /*464b0*/  ISETP.GE.AND P2, PT, R14, R3, PT ;  /* 0x000000030e00720c */ /* 0x000fe40003f46270 */
[----:B0-----:R-:W-:Y:S01]  /*464c0*/  @!P5 LEA R216, R216, R31, 0x18 ;  /* 0x0000001fd8d8d211 */ /* 0x001fe200078ec0ff */
[----:B------:R-:W-:Y:S01]  /*464d0*/  @!P0 LDS.U16 R27, [R27+0x4ca8] ;  /* 0x004ca8001b1b8984 */ /* 0x000fe20000000400 */
[----:B---3--:R-:W-:Y:S01]  /*464e0*/  @!P4 LEA R29, R210, R29, 0x18 ;  /* 0x0000001dd21dc211 */ /* 0x008fe200078ec0ff */
[----:B------:R-:W-:Y:S01]  /*464f0*/  @!P1 HADD2.F32 R107, -RZ, R107.H0_H0 ;  /* 0x2000006bff6b9230 */ /* 0x000fe20000004100 */
[----:B------:R-:W-:Y:S01]  /*46500*/  P2R R153, PR, RZ, 0x20 ;  /* 0x00000020ff997803 */ /* 0x000fe20000000000 */
[----:B------:R-:W-:Y:S01]  /*46510*/  @!P0 LDS R121, [R81+0xe4] ;  /* 0x0000e40051798984 */ /* 0x000fe20000000800 */
[----:B------:R-:W-:Y:S01]  /*46520*/  ISETP.GE.AND P0, PT, R150, R3, PT ;  /* 0x000000039600720c */ /* 0x000fe20003f06270 */
[----:B--2---:R-:W-:-:S02]  /*46530*/  @!P6 HADD2.F32 R109, -RZ, R109.H0_H0 ;  /* 0x2000006dff6de230 */ /* 0x004fc40000004100 */
[----:B------:R-:W-:Y:S01]  /*46540*/  @!P1 FFMA R206, R141, R107, R206 ;  /* 0x0000006b8dce9223 */ /* 0x000fe200000000ce */
[----:B------:R-:W-:Y:S01]  /*46550*/  ISETP.NE.AND P1, PT, R125, RZ, PT ;  /* 0x000000ff7d00720c */ /* 0x000fe20003f25270 */
[----:B------:R-:W-:Y:S02]  /*46560*/  @!P5 LDS.U16 R107, [R216+0x42ac] ;  /* 0x0042ac00d86bd984 */ /* 0x000fe40000000400 */
[----:B-----5:R-:W-:Y:S01]  /*46570*/  @!P6 FFMA R206, R109, R143, R206 ;  /* 0x0000008f6dcee223 */ /* 0x020fe200000000ce */
[----:B------:R-:W-:Y:S01]  /*46580*/  ISETP.NE.AND P6, PT, R155, RZ, PT ;  /* 0x000000ff9b00720c */ /* 0x000fe20003fc5270 */
[----:B------:R-:W0:Y:S01]  /*46590*/  @!P2 S2R R147, SR_CgaCtaId ;  /* 0x000000000093a919 */ /* 0x000e220000008800 */
[----:B------:R-:W-:Y:S01]  /*465a0*/  @!P3 MOV R109, 0x400 ;  /* 0x00000400006db802 */ /* 0x000fe20000000f00 */
[----:B------:R-:W-:Y:S01]  /*465b0*/  @!P5 LDS R141, [R81+0x94] ;  /* 0x00009400518dd984 */ /* 0x000fe20000000800 */
[----:B------:R-:W-:Y:S02]  /*465c0*/  ISETP.GE.AND P5, PT, R142, R3, PT ;  /* 0x000000038e00720c */ /* 0x000fe40003fa6270 */
[----:B------:R-:W-:-:S03]  /*465d0*/  @!P3 LEA R135, R208, R109, 0x18 ;  /* 0x0000006dd087b211 */ /* 0x000fc600078ec0ff */
[----:B------:R-:W2:Y:S01]  /*465e0*/  @!P1 S2R R210, SR_CgaCtaId ;  /* 0x0000000000d29919 */ /* 0x000ea20000008800 */
[-C--:B------:R-:W-:Y:S02]  /*465f0*/  ISETP.GE.AND P3, PT, R148, R3.reuse, PT ;  /* 0x000000039400720c */ /* 0x080fe40003f66270 */
[----:B------:R-:W-:Y:S01]  /*46600*/  @!P1 MOV R109, 0x400 ;  /* 0x00000400006d9802 */ /* 0x000fe20000000f00 */
[----:B------:R-:W-:Y:S01]  /*46610*/  @!P6 HADD2.F32 R33, -RZ, R33.H0_H0 ;  /* 0x20000021ff21e230 */ /* 0x000fe20000004100 */
[----:B------:R-:W-:Y:S01]  /*46620*/  ISETP.GE.AND P6, PT, R22, R3, PT ;  /* 0x000000031600720c */ /* 0x000fe20003fc6270 */
[----:B------:R3:W5:Y:S03]  /*46630*/  @!P4 LDS.U16 R31, [R29+0x4b2a] ;  /* 0x004b2a001d1fc984 */ /* 0x0007660000000400 */
[----:B------:R-:W-:Y:S01]  /*46640*/  @!P0 FFMA R206, R33, R145, R206 ;  /* 0x0000009121ce8223 */ /* 0x000fe200000000ce */
[----:B------:R-:W-:Y:S01]  /*46650*/  ISETP.GE.AND P0, PT, R104, R3, PT ;  /* 0x000000036800720c */ /* 0x000fe20003f06270 */
[----:B------:R-:W5:Y:S01]  /*46660*/  @!P4 LDS R125, [R81+0xd8] ;  /* 0x0000d800517dc984 */ /* 0x000f620000000800 */
[----:B------:R-:W-:-:S02]  /*46670*/  P2R R143, PR, RZ, 0x40 ;  /* 0x00000040ff8f7803 */ /* 0x000fc40000000000 */
[----:B------:R-:W-:Y:S01]  /*46680*/  @!P5 MOV R33, 0x400 ;  /* 0x000004000021d802 */ /* 0x000fe20000000f00 */
[----:B------:R-:W-:Y:S01]  /*46690*/  @!P3 HADD2.F32 R111, -RZ, R111.H0_H0 ;  /* 0x2000006fff6fb230 */ /* 0x000fe20000004100 */
[-C--:B------:R-:W-:Y:S02]  /*466a0*/  ISETP.GE.AND P4, PT, R16, R3.reuse, PT ;  /* 0x000000031000720c */ /* 0x080fe40003f86270 */
[----:B------:R-:W5:Y:S01]  /*466b0*/  @!P6 S2R R218, SR_CgaCtaId ;  /* 0x0000000000dae919 */ /* 0x000f620000008800 */
[----:B------:R-:W-:Y:S01]  /*466c0*/  ISETP.GE.AND P6, PT, R124, R3, PT ;  /* 0x000000037c00720c */ /* 0x000fe20003fc6270 */
[----:B-1----:R-:W-:Y:S01]  /*466d0*/  @!P3 FFMA R206, R111, R137, R206 ;  /* 0x000000896fceb223 */ /* 0x002fe200000000ce */
[----:B------:R-:W-:Y:S01]  /*466e0*/  @!P5 LEA R33, R212, R33, 0x18 ;  /* 0x00000021d421d211 */ /* 0x000fe200078ec0ff */
[----:B------:R-:W-:Y:S01]  /*466f0*/  @!P5 LDS R137, [R81+0x98] ;  /* 0x000098005189d984 */ /* 0x000fe20000000800 */
[----:B---3--:R-:W-:Y:S02]  /*46700*/  @!P0 MOV R29, 0x400 ;  /* 0x00000400001d8802 */ /* 0x008fe40000000f00 */
[----:B------:R-:W-:-:S02]  /*46710*/  ISETP.GE.AND P3, PT, R146, R3, PT ;  /* 0x000000039200720c */ /* 0x000fc40003f66270 */
[----:B----4-:R-:W-:Y:S01]  /*46720*/  @!P0 LEA R214, R214, R29, 0x18 ;  /* 0x0000001dd6d68211 */ /* 0x010fe200078ec0ff */
[----:B------:R-:W1:Y:S01]  /*46730*/  @!P5 LDS.U16 R33, [R33+0x432c] ;  /* 0x00432c002121d984 */ /* 0x000e620000000400 */
[----:B------:R-:W-:Y:S02]  /*46740*/  ISETP.GE.AND P5, PT, R10, R3, PT ;  /* 0x000000030a00720c */ /* 0x000fe40003fa6270 */
[----:B------:R-:W-:Y:S01]  /*46750*/  @!P4 MOV R111, 0x400 ;  /* 0x00000400006fc802 */ /* 0x000fe20000000f00 */
[----:B------:R-:W-:Y:S01]  /*46760*/  @!P6 HADD2.F32 R29, -RZ, R0.H0_H0 ;  /* 0x20000000ff1de230 */ /* 0x000fe20000004100 */
[----:B------:R-:W-:Y:S01]  /*46770*/  @!P2 MOV R0, 0x400 ;  /* 0x000004000000a802 */ /* 0x000fe20000000f00 */
[----:B------:R-:W3:Y:S01]  /*46780*/  @!P4 S2R R216, SR_CgaCtaId ;  /* 0x0000000000d8c919 */ /* 0x000ee20000008800 */
[----:B--2---:R-:W-:Y:S02]  /*46790*/  @!P1 LEA R210, R210, R109, 0x18 ;  /* 0x0000006dd2d29211 */ /* 0x004fe400078ec0ff */
[----:B0-----:R-:W-:Y:S01]  /*467a0*/  @!P2 LEA R147, R147, R0, 0x18 ;  /* 0x000000009393a211 */ /* 0x001fe200078ec0ff */
[----:B------:R-:W0:Y:S01]  /*467b0*/  @!P0 LDS.U16 R109, [R214+0x302e] ;  /* 0x00302e00d66d8984 */ /* 0x000e220000000400 */
[----:B------:R-:W-:Y:S01]  /*467c0*/  @!P6 FFMA R204, R29, R133, R204 ;  /* 0x000000851dcce223 */ /* 0x000fe200000000cc */
[----:B------:R-:W-:Y:S01]  /*467d0*/  @!P3 HADD2.F32 R35, -RZ, R35.H0_H0 ;  /* 0x20000023ff23b230 */ /* 0x000fe20000004100 */
[----:B------:R-:W-:Y:S01]  /*467e0*/  ISETP.NE.AND P6, PT, R143, RZ, PT ;  /* 0x000000ff8f00720c */ /* 0x000fe20003fc5270 */
[----:B------:R-:W2:Y:S01]  /*467f0*/  @!P0 LDS R0, [R81] ;  /* 0x0000000051008984 */ /* 0x000ea20000000800 */
[----:B------:R-:W-:-:S02]  /*46800*/  ISETP.GE.AND P0, PT, R12, R3, PT ;  /* 0x000000030c00720c */ /* 0x000fc40003f06270 */
[----:B------:R-:W-:Y:S01]  /*46810*/  @!P3 FFMA R206, R139, R35, R206 ;  /* 0x000000238bceb223 */ /* 0x000fe200000000ce */
[----:B------:R-:W4:Y:S01]  /*46820*/  @!P5 S2R R212, SR_CgaCtaId ;  /* 0x0000000000d4d919 */ /* 0x000f220000008800 */
[----:B------:R-:W-:Y:S02]  /*46830*/  ISETP.GE.AND P5, PT, R122, R3, PT ;  /* 0x000000037a00720c */ /* 0x000fe40003fa6270 */
[----:B------:R-:W-:Y:S01]  /*46840*/  ISETP.NE.AND P3, PT, R149, RZ, PT ;  /* 0x000000ff9500720c */ /* 0x000fe20003f65270 */
[----:B------:R1:W2:Y:S01]  /*46850*/  @!P2 LDS.U16 R35, [R147+0x30ae] ;  /* 0x0030ae009323a984 */ /* 0x0002a20000000400 */
[----:B------:R-:W-:Y:S02]  /*46860*/  P2R R143, PR, RZ, 0x2 ;  /* 0x00000002ff8f7803 */ /* 0x000fe40000000000 */
[----:B------:R-:W-:Y:S01]  /*46870*/  P2R R149, PR, RZ, 0x8 ;  /* 0x00000008ff957803 */ /* 0x000fe20000000000 */
[----:B------:R-:W2:Y:S01]  /*46880*/  @!P2 LDS R133, [R81+0x4] ;  /* 0x000004005185a984 */ /* 0x000ea20000000800 */
[----:B------:R-:W-:-:S02]  /*46890*/  @!P6 MOV R29, 0x400 ;  /* 0x00000400001de802 */ /* 0x000fc40000000f00 */
[----:B------:R-:W-:Y:S01]  /*468a0*/  ISETP.NE.AND P2, PT, R127, RZ, PT ;  /* 0x000000ff7f00720c */ /* 0x000fe20003f45270 */
[----:B------:R-:W2:Y:S01]  /*468b0*/  @!P0 S2R R220, SR_CgaCtaId ;  /* 0x0000000000dc8919 */ /* 0x000ea20000008800 */
[----:B------:R-:W-:Y:S01]  /*468c0*/  ISETP.NE.AND P0, PT, R151, RZ, PT ;  /* 0x000000ff9700720c */ /* 0x000fe20003f05270 */
[----:B-----5:R-:W-:Y:S01]  /*468d0*/  @!P5 HADD2.F32 R31, -RZ, R31.H0_H0 ;  /* 0x2000001fff1fd230 */ /* 0x020fe20000004100 */
[----:B------:R-:W-:Y:S01]  /*468e0*/  ISETP.NE.AND P5, PT, R153, RZ, PT ;  /* 0x000000ff9900720c */ /* 0x000fe20003fa5270 */
[----:B------:R-:W-:Y:S01]  /*468f0*/  @!P6 LDS R127, [R81+0x8] ;  /* 0x00000800517fe984 */ /* 0x000fe20000000800 */
[----:B------:R-:W-:Y:S02]  /*46900*/  P2R R145, PR, RZ, 0x1 ;  /* 0x00000001ff917803 */ /* 0x000fe40000000000 */
[----:B------:R-:W-:Y:S02]  /*46910*/  @!P6 LEA R218, R218, R29, 0x18 ;  /* 0x0000001ddadae211 */ /* 0x000fe400078ec0ff */
[----:B------:R4:W5:Y:S01]  /*46920*/  @!P3 LDS.U16 R29, [R135+0x4baa] ;  /* 0x004baa00871db984 */ /* 0x0009620000000400 */
[----:B------:R-:W-:-:S02]  /*46930*/  P2R R151, PR, RZ, 0x40 ;  /* 0x00000040ff977803 */ /* 0x000fc40000000000 */
[----:B---3--:R-:W-:Y:S02]  /*46940*/  @!P4 LEA R111, R216, R111, 0x18 ;  /* 0x0000006fd86fc211 */ /* 0x008fe400078ec0ff */
[----:B------:R-:W-:Y:S01]  /*46950*/  @!P0 HADD2.F32 R208, -RZ, R27.H0_H0 ;  /* 0x2000001bffd08230 */ /* 0x000fe20000004100 */
[----:B------:R-:W-:Y:S01]  /*46960*/  ISETP.GE.AND P4, PT, R140, R3, PT ;  /* 0x000000038c00720c */ /* 0x000fe20003f86270 */
[----:B------:R-:W-:-:S03]  /*46970*/  @!P5 HADD2.F32 R107, -RZ, R107.H0_H0 ;  /* 0x2000006bff6bd230 */ /* 0x000fc60000004100 */
[----:B------:R-:W-:Y:S01]  /*46980*/  @!P0 FFMA R25, R208, R121, R25 ;  /* 0x00000079d0198223 */ /* 0x000fe20000000019 */
[----:B------:R-:W-:Y:S01]  /*46990*/  ISETP.GE.AND P0, PT, R122, R3, PT ;  /* 0x000000037a00720c */ /* 0x000fe20003f06270 */
[----:B------:R-:W-:Y:S01]  /*469a0*/  @!P5 FFMA R206, R107, R141, R206 ;  /* 0x0000008d6bced223 */ /* 0x000fe200000000ce */
[-C--:B------:R-:W-:Y:S01]  /*469b0*/  ISETP.GE.AND P5, PT, R6, R3.reuse, PT ;  /* 0x000000030600720c */ /* 0x080fe20003fa6270 */
[----:B------:R-:W-:Y:S01]  /*469c0*/  @!P3 LDS R121, [R81+0xdc] ;  /* 0x0000dc005179b984 */ /* 0x000fe20000000800 */
[-C--:B------:R-:W-:Y:S02]  /*469d0*/  ISETP.GE.AND P3, PT, R142, R3.reuse, PT ;  /* 0x000000038e00720c */ /* 0x080fe40003f66270 */
[----:B-1----:R-:W-:Y:S01]  /*469e0*/  P2R R147, PR, RZ, 0x20 ;  /* 0x00000020ff937803 */ /* 0x002fe20000000000 */
[----:B------:R-:W-:Y:S01]  /*469f0*/  @!P6 LDS.U16 R107, [R218+0x312e] ;  /* 0x00312e00da6be984 */ /* 0x000fe20000000400 */
[----:B------:R-:W-:Y:S01]  /*46a00*/  ISETP.GE.AND P6, PT, R8, R3, PT ;  /* 0x000000030800720c */ /* 0x000fe20003fc6270 */
[----:B------:R-:W1:Y:S04]  /*46a10*/  @!P4 S2R R208, SR_CgaCtaId ;  /* 0x0000000000d0c919 */ /* 0x000e680000008800 */
[----:B------:R-:W-:Y:S01]  /*46a20*/  @!P0 FFMA R204, R31, R125, R204 ;  /* 0x0000007d1fcc8223 */ /* 0x000fe200000000cc */
[-C--:B------:R-:W-:Y:S01]  /*46a30*/  ISETP.GE.AND P0, PT, R16, R3.reuse, PT ;  /* 0x000000031000720c */ /* 0x080fe20003f06270 */
[----:B------:R-:W3:Y:S02]  /*46a40*/  @!P1 LDS.U16 R31, [R210+0x43ac] ;  /* 0x0043ac00d21f9984 */ /* 0x000ee40000000400 */
[----:B------:R-:W-:Y:S01]  /*46a50*/  @!P3 HADD2.F32 R33, -RZ, R33.H0_H0 ;  /* 0x20000021ff21b230 */ /* 0x000fe20000004100 */
[----:B------:R-:W-:Y:S01]  /*46a60*/  P2R R153, PR, RZ, 0x1 ;  /* 0x00000001ff997803 */ /* 0x000fe20000000000 */
[----:B------:R-:W3:Y:S01]  /*46a70*/  @!P1 LDS R125, [R81+0x9c] ;  /* 0x00009c00517d9984 */ /* 0x000ee20000000800 */
[----:B------:R-:W-:-:S02]  /*46a80*/  ISETP.GE.AND P1, PT, R10, R3, PT ;  /* 0x000000030a00720c */ /* 0x000fc40003f26270 */
[----:B------:R-:W-:Y:S01]  /*46a90*/  @!P3 FFMA R206, R33, R137, R206 ;  /* 0x0000008921ceb223 */ /* 0x000fe200000000ce */
[----:B------:R-:W3:Y:S01]  /*46aa0*/  @!P5 S2R R141, SR_CgaCtaId ;  /* 0x00000000008dd919 */ /* 0x000ee20000008800 */
[-C--:B------:R-:W-:Y:S02]  /*46ab0*/  ISETP.GE.AND P5, PT, R104, R3.reuse, PT ;  /* 0x000000036800720c */ /* 0x080fe40003fa6270 */
[-C--:B------:R-:W-:Y:S01]  /*46ac0*/  ISETP.GE.AND P3, PT, R14, R3.reuse, PT ;  /* 0x000000030e00720c */ /* 0x080fe20003f66270 */
[----:B------:R-:W3:Y:S04]  /*46ad0*/  @!P0 LDS.U16 R111, [R111+0x31ae] ;  /* 0x0031ae006f6f8984 */ /* 0x000ee80000000400 */
[----:B------:R-:W3:Y:S01]  /*46ae0*/  @!P0 LDS R139, [R81+0xc] ;  /* 0x00000c00518b8984 */ /* 0x000ee20000000800 */
[----:B------:R-:W-:-:S02]  /*46af0*/  ISETP.GE.AND P0, PT, R12, R3, PT ;  /* 0x000000030c00720c */ /* 0x000fc40003f06270 */
[----:B------:R-:W-:Y:S01]  /*46b00*/  @!P1 MOV R27, 0x400 ;  /* 0x00000400001b9802 */ /* 0x000fe20000000f00 */
[----:B------:R-:W3:Y:S02]  /*46b10*/  @!P6 S2R R214, SR_CgaCtaId ;  /* 0x0000000000d6e919 */ /* 0x000ee40000008800 */
[----:B0-----:R-:W-:Y:S01]  /*46b20*/  @!P5 HADD2.F32 R109, -RZ, R109.H0_H0 ;  /* 0x2000006dff6dd230 */ /* 0x001fe20000004100 */
[----:B----4-:R-:W-:Y:S01]  /*46b30*/  @!P1 LEA R135, R212, R27, 0x18 ;  /* 0x0000001bd4879211 */ /* 0x010fe200078ec0ff */
[----:B------:R-:W-:Y:S01]  /*46b40*/  IMAD.MOV.U32 R27, RZ, RZ, RZ ;  /* 0x000000ffff1b7224 */ /* 0x000fe200078e00ff */
[----:B------:R-:W-:Y:S02]  /*46b50*/  @!P1 LDS R218, [R81+0x10] ;  /* 0x0000100051da9984 */ /* 0x000fe40000000800 */
[----:B--2---:R-:W-:Y:S01]  /*46b60*/  @!P5 FFMA R27, R0, R109, RZ ;  /* 0x0000006d001bd223 */ /* 0x004fe200000000ff */
[----:B------:R-:W-:Y:S01]  /*46b70*/  @!P3 HADD2.F32 R0, -RZ, R35.H0_H0 ;  /* 0x20000023ff00b230 */ /* 0x000fe20000004100 */
[----:B------:R-:W-:Y:S01]  /*46b80*/  ISETP.GE.AND P5, PT, R18, R3, PT ;  /* 0x000000031200720c */ /* 0x000fe20003fa6270 */
[----:B------:R-:W0:Y:S01]  /*46b90*/  @!P2 S2R R212, SR_CgaCtaId ;  /* 0x0000000000d4a919 */ /* 0x000e220000008800 */
[----:B------:R-:W-:-:S02]  /*46ba0*/  @!P0 MOV R33, 0x400 ;  /* 0x0000040000218802 */ /* 0x000fc40000000f00 */
[----:B------:R-:W-:Y:S01]  /*46bb0*/  @!P3 FFMA R27, R0, R133, R27 ;  /* 0x00000085001bb223 */ /* 0x000fe2000000001b */
[----:B------:R-:W-:Y:S01]  /*46bc0*/  ISETP.NE.AND P3, PT, R149, RZ, PT ;  /* 0x000000ff9500720c */ /* 0x000fe20003f65270 */
[----:B------:R-:W-:Y:S01]  /*46bd0*/  @!P0 LDS R133, [R81+0x14] ;  /* 0x0000140051858984 */ /* 0x000fe20000000800 */
[----:B------:R-:W-:Y:S02]  /*46be0*/  @!P0 LEA R220, R220, R33, 0x18 ;  /* 0x00000021dcdc8211 */ /* 0x000fe400078ec0ff */
[----:B------:R-:W-:Y:S01]  /*46bf0*/  @!P4 MOV R109, 0x400 ;  /* 0x00000400006dc802 */ /* 0x000fe20000000f00 */
[----:B------:R2:W4:Y:S01]  /*46c00*/  @!P1 LDS.U16 R33, [R135+0x322e] ;  /* 0x00322e0087219984 */ /* 0x0005220000000400 */
[----:B------:R-:W-:Y:S02]  /*46c10*/  ISETP.NE.AND P1, PT, R143, RZ, PT ;  /* 0x000000ff8f00720c */ /* 0x000fe40003f25270 */
[----:B-1----:R-:W-:Y:S01]  /*46c20*/  @!P4 LEA R109, R208, R109, 0x18 ;  /* 0x0000006dd06dc211 */ /* 0x002fe200078ec0ff */
[----:B------:R-:W1:Y:S01]  /*46c30*/  @!P5 S2R R222, SR_CgaCtaId ;  /* 0x0000000000ded919 */ /* 0x000e620000008800 */
[----:B------:R-:W-:Y:S01]  /*46c40*/  ISETP.NE.AND P5, PT, R147, RZ, PT ;  /* 0x000000ff9300720c */ /* 0x000fe20003fa5270 */
[----:B------:R0:W1:Y:S01]  /*46c50*/  @!P0 LDS.U16 R35, [R220+0x32ae] ;  /* 0x0032ae00dc238984 */ /* 0x0000620000000400 */
[----:B--2---:R-:W-:Y:S01]  /*46c60*/  @!P6 MOV R135, 0x400 ;  /* 0x000004000087e802 */ /* 0x004fe20000000f00 */
[----:B-----5:R-:W-:Y:S01]  /*46c70*/  @!P3 HADD2.F32 R29, -RZ, R29.H0_H0 ;  /* 0x2000001dff1db230 */ /* 0x020fe20000004100 */
[----:B------:R-:W-:-:S02]  /*46c80*/  ISETP.GE.AND P0, PT, R20, R3, PT ;  /* 0x000000031400720c */ /* 0x000fc40003f06270 */
[----:B---3--:R-:W-:-:S03]  /*46c90*/  @!P6 LEA R143, R214, R135, 0x18 ;  /* 0x00000087d68fe211 */ /* 0x008fc600078ec0ff */
[----:B------:R-:W-:Y:S01]  /*46ca0*/  @!P1 HADD2.F32 R31, -RZ, R31.H0_H0 ;  /* 0x2000001fff1f9230 */ /* 0x000fe20000004100 */
[----:B------:R-:W-:Y:S01]  /*46cb0*/  ISETP.NE.AND P6, PT, R151, RZ, PT ;  /* 0x000000ff9700720c */ /* 0x000fe20003fc5270 */
[----:B------:R-:W-:Y:S01]  /*46cc0*/  @!P3 FFMA R204, R29, R121, R204 ;  /* 0x000000791dccb223 */ /* 0x000fe200000000cc */
[----:B------:R-:W-:Y:S01]  /*46cd0*/  P2R R121, PR, RZ, 0x2 ;  /* 0x00000002ff797803 */ /* 0x000fe20000000000 */
[----:B------:R-:W-:Y:S01]  /*46ce0*/  @!P5 LDS R135, [R81+0x18] ;  /* 0x000018005187d984 */ /* 0x000fe20000000800 */
[----:B------:R-:W-:Y:S01]  /*46cf0*/  @!P1 FFMA R206, R31, R125, R206 ;  /* 0x0000007d1fce9223 */ /* 0x000fe200000000ce */
[----:B------:R-:W-:Y:S02]  /*46d00*/  ISETP.NE.AND P3, PT, R131, RZ, PT ;  /* 0x000000ff8300720c */ /* 0x000fe40003f65270 */
[----:B------:R-:W-:Y:S01]  /*46d10*/  ISETP.GE.AND P1, PT, R118, R3, PT ;  /* 0x000000037600720c */ /* 0x000fe20003f26270 */
[----:B------:R-:W-:Y:S01]  /*46d20*/  @!P4 LDS R125, [R81+0xa0] ;  /* 0x0000a000517dc984 */ /* 0x000fe20000000800 */
[----:B------:R-:W-:-:S02]  /*46d30*/  @!P5 MOV R0, 0x400 ;  /* 0x000004000000d802 */ /* 0x000fc40000000f00 */
[----:B------:R-:W-:Y:S01]  /*46d40*/  P2R R147, PR, RZ, 0x20 ;  /* 0x00000020ff937803 */ /* 0x000fe20000000000 */
[----:B0-----:R-:W0:Y:S01]  /*46d50*/  @!P0 S2R R220, SR_CgaCtaId ;  /* 0x0000000000dc8919 */ /* 0x001e220000008800 */
[----:B------:R-:W-:Y:S01]  /*46d60*/  @!P5 LEA R141, R141, R0, 0x18 ;  /* 0x000000008d8dd211 */ /* 0x000fe200078ec0ff */
[----:B------:R-:W-:Y:S01]  /*46d70*/  @!P6 HADD2.F32 R0, -RZ, R107.H0_H0 ;  /* 0x2000006bff00e230 */ /* 0x000fe20000004100 */
[----:B------:R-:W-:Y:S02]  /*46d80*/  ISETP.NE.AND P0, PT, R153, RZ, PT ;  /* 0x000000ff9900720c */ /* 0x000fe40003f05270 */
[----:B------:R-:W-:Y:S01]  /*46d90*/  @!P2 MOV R31, 0x400 ;  /* 0x00000400001fa802 */ /* 0x000fe20000000f00 */
[----:B------:R2:W-:Y:S01]  /*46da0*/  @!P5 LDS.U16 R29, [R141+0x332e] ;  /* 0x00332e008d1dd984 */ /* 0x0005e20000000400 */
[----:B------:R-:W-:Y:S01]  /*46db0*/  ISETP.GE.AND P5, PT, R26, R3, PT ;  /* 0x000000031a00720c */ /* 0x000fe20003fa6270 */
[----:B------:R-:W-:Y:S01]  /*46dc0*/  @!P6 FFMA R27, R0, R127, R27 ;  /* 0x0000007f001be223 */ /* 0x000fe2000000001b */
[-C--:B------:R-:W-:Y:S01]  /*46dd0*/  ISETP.GE.AND P6, PT, R138, R3.reuse, PT ;  /* 0x000000038a00720c */ /* 0x080fe20003fc6270 */
[----:B------:R-:W3:Y:S01]  /*46de0*/  @!P1 S2R R210, SR_CgaCtaId ;  /* 0x0000000000d29919 */ /* 0x000ee20000008800 */
[----:B------:R-:W-:-:S02]  /*46df0*/  ISETP.GE.AND P1, PT, R8, R3, PT ;  /* 0x000000030800720c */ /* 0x000fc40003f26270 */
[----:B------:R-:W-:Y:S01]  /*46e00*/  P2R R131, PR, RZ, 0x20 ;  /* 0x00000020ff837803 */ /* 0x000fe20000000000 */
[----:B------:R-:W5:Y:S01]  /*46e10*/  @!P3 S2R R216, SR_CgaCtaId ;  /* 0x0000000000d8b919 */ /* 0x000f620000008800 */
[----:B--2---:R-:W-:Y:S01]  /*46e20*/  P2R R141, PR, RZ, 0x8 ;  /* 0x00000008ff8d7803 */ /* 0x004fe20000000000 */
[----:B------:R-:W-:Y:S01]  /*46e30*/  @!P0 HADD2.F32 R208, -RZ, R111.H0_H0 ;  /* 0x2000006fffd08230 */ /* 0x000fe20000004100 */
[----:B------:R-:W-:Y:S01]  /*46e40*/  ISETP.GE.AND P3, PT, R10, R3, PT ;  /* 0x000000030a00720c */ /* 0x000fe20003f66270 */
[----:B------:R-:W-:Y:S01]  /*46e50*/  @!P4 LDS.U16 R0, [R109+0x442c] ;  /* 0x00442c006d00c984 */ /* 0x000fe20000000400 */
[----:B------:R-:W-:Y:S02]  /*46e60*/  @!P2 LEA R31, R212, R31, 0x18 ;  /* 0x0000001fd41fa211 */ /* 0x000fe400078ec0ff */
[----:B------:R-:W-:Y:S01]  /*46e70*/  @!P0 FFMA R27, R208, R139, R27 ;  /* 0x0000008bd01b8223 */ /* 0x000fe2000000001b */
[----:B------:R-:W2:Y:S01]  /*46e80*/  @!P5 S2R R224, SR_CgaCtaId ;  /* 0x0000000000e0d919 */ /* 0x000ea20000008800 */
[----:B------:R-:W-:-:S02]  /*46e90*/  ISETP.GE.AND P5, PT, R18, R3, PT ;  /* 0x000000031200720c */ /* 0x000fc40003fa6270 */
[----:B------:R-:W-:Y:S01]  /*46ea0*/  P2R R139, PR, RZ, 0x40 ;  /* 0x00000040ff8b7803 */ /* 0x000fe20000000000 */
[----:B------:R5:W-:Y:S01]  /*46eb0*/  @!P1 LDS.U16 R107, [R143+0x33ae] ;  /* 0x0033ae008f6b9984 */ /* 0x000be20000000400 */
[----:B------:R-:W-:-:S03]  /*46ec0*/  ISETP.GE.AND P0, PT, R32, R3, PT ;  /* 0x000000032000720c */ /* 0x000fc60003f06270 */
[----:B------:R-:W-:Y:S01]  /*46ed0*/  @!P1 LDS R137, [R81+0x1c] ;  /* 0x00001c0051899984 */ /* 0x000fe20000000800 */
[----:B----4-:R-:W-:Y:S01]  /*46ee0*/  @!P3 HADD2.F32 R208, -RZ, R33.H0_H0 ;  /* 0x20000021ffd0b230 */ /* 0x010fe20000004100 */
[-C--:B------:R-:W-:Y:S01]  /*46ef0*/  ISETP.GE.AND P1, PT, R20, R3.reuse, PT ;  /* 0x000000031400720c */ /* 0x080fe20003f26270 */
[----:B------:R-:W4:Y:S01]  /*46f00*/  @!P6 S2R R214, SR_CgaCtaId ;  /* 0x0000000000d6e919 */ /* 0x000f220000008800 */
[-C--:B------:R-:W-:Y:S02]  /*46f10*/  ISETP.GE.AND P6, PT, R12, R3.reuse, PT ;  /* 0x000000030c00720c */ /* 0x080fe40003fc6270 */
[----:B------:R-:W-:Y:S01]  /*46f20*/  @!P3 FFMA R27, R218, R208, R27 ;  /* 0x000000d0da1bb223 */ /* 0x000fe2000000001b */
[----:B------:R-:W-:Y:S01]  /*46f30*/  ISETP.GE.AND P3, PT, R118, R3, PT ;  /* 0x000000037600720c */ /* 0x000fe20003f66270 */
[----:B------:R-:W-:Y:S01]  /*46f40*/  @!P5 LDS R218, [R81+0x20] ;  /* 0x0000200051dad984 */ /* 0x000fe20000000800 */
[----:B------:R-:W-:Y:S01]  /*46f50*/  @!P5 MOV R111, 0x400 ;  /* 0x00000400006fd802 */ /* 0x000fe20000000f00 */
[----:B------:R-:W2:Y:S03]  /*46f60*/  @!P0 S2R R226, SR_CgaCtaId ;  /* 0x0000000000e28919 */ /* 0x000ea60000008800 */
[----:B-1----:R-:W-:-:S02]  /*46f70*/  @!P5 LEA R222, R222, R111, 0x18 ;  /* 0x0000006fdeded211 */ /* 0x002fc400078ec0ff */
[----:B------:R-:W-:Y:S01]  /*46f80*/  @!P1 MOV R33, 0x400 ;  /* 0x0000040000219802 */ /* 0x000fe20000000f00 */
[----:B------:R-:W1:Y:S01]  /*46f90*/  @!P2 LDS.U16 R31, [R31+0x44ac] ;  /* 0x0044ac001f1fa984 */ /* 0x000e620000000400 */
[----:B------:R-:W-:Y:S02]  /*46fa0*/  @!P6 HADD2.F32 R208, -RZ, R35.H0_H0 ;  /* 0x20000023ffd0e230 */ /* 0x000fe40000004100 */
[----:B0-----:R-:W-:Y:S01]  /*46fb0*/  @!P1 LEA R111, R220, R33, 0x18 ;  /* 0x00000021dc6f9211 */ /* 0x001fe200078ec0ff */
[----:B------:R-:W-:Y:S01]  /*46fc0*/  @!P5 LDS.U16 R109, [R222+0x342e] ;  /* 0x00342e00de6dd984 */ /* 0x000fe20000000400 */
[----:B------:R-:W-:Y:S01]  /*46fd0*/  @!P3 MOV R33, 0x400 ;  /* 0x000004000021b802 */ /* 0x000fe20000000f00 */
[----:B------:R-:W-:Y:S01]  /*46fe0*/  @!P6 FFMA R27, R208, R133, R27 ;  /* 0x00000085d01be223 */ /* 0x000fe2000000001b */
[----:B------:R-:W-:Y:S01]  /*46ff0*/  ISETP.NE.AND P6, PT, R139, RZ, PT ;  /* 0x000000ff8b00720c */ /* 0x000fe20003fc5270 */
[----:B------:R-:W0:Y:S01]  /*47000*/  @!P2 LDS R127, [R81+0xa4] ;  /* 0x0000a400517fa984 */ /* 0x000e220000000800 */
[----:B---3--:R-:W-:-:S02]  /*47010*/  @!P3 LEA R210, R210, R33, 0x18 ;  /* 0x00000021d2d2b211 */ /* 0x008fc400078ec0ff */
[----:B------:R-:W-:Y:S01]  /*47020*/  ISETP.NE.AND P3, PT, R141, RZ, PT ;  /* 0x000000ff8d00720c */ /* 0x000fe20003f65270 */
[----:B------:R-:W3:Y:S01]  /*47030*/  @!P1 LDS.U16 R111, [R111+0x34ae] ;  /* 0x0034ae006f6f9984 */ /* 0x000ee20000000400 */
[----:B------:R-:W-:Y:S02]  /*47040*/  ISETP.NE.AND P5, PT, R131, RZ, PT ;  /* 0x000000ff8300720c */ /* 0x000fe40003fa5270 */
[----:B------:R-:W-:Y:S01]  /*47050*/  P2R R141, PR, RZ, 0x8 ;  /* 0x00000008ff8d7803 */ /* 0x000fe20000000000 */
[----:B------:R-:W3:Y:S01]  /*47060*/  @!P1 LDS R133, [R81+0x24] ;  /* 0x0000240051859984 */ /* 0x000ee20000000800 */
[----:B------:R-:W-:-:S03]  /*47070*/  ISETP.GE.AND P1, PT, R114, R3, PT ;  /* 0x000000037200720c */ /* 0x000fc60003f26270 */
[----:B------:R-:W-:Y:S02]  /*47080*/  @!P6 MOV R35, 0x400 ;  /* 0x000004000023e802 */ /* 0x000fe40000000f00 */
[----:B-----5:R-:W-:Y:S02]  /*47090*/  P2R R143, PR, RZ, 0x2 ;  /* 0x00000002ff8f7803 */ /* 0x020fe40000000000 */
[----:B------:R-:W-:Y:S02]  /*470a0*/  @!P3 MOV R131, 0x400 ;  /* 0x000004000083b802 */ /* 0x000fe40000000f00 */
[----:B----4-:R-:W-:Y:S02]  /*470b0*/  @!P6 LEA R33, R214, R35, 0x18 ;  /* 0x00000023d621e211 */ /* 0x010fe400078ec0ff */
[----:B------:R-:W-:Y:S02]  /*470c0*/  @!P3 LEA R35, R216, R131, 0x18 ;  /* 0x00000083d823b211 */ /* 0x000fe400078ec0ff */
[----:B------:R-:W-:Y:S01]  /*470d0*/  @!P0 MOV R131, 0x400 ;  /* 0x0000040000838802 */ /* 0x000fe20000000f00 */
[----:B------:R-:W4:Y:S01]  /*470e0*/  @!P1 S2R R220, SR_CgaCtaId ;  /* 0x0000000000dc9919 */ /* 0x000f220000008800 */
[----:B------:R-:W-:-:S02]  /*470f0*/  ISETP.NE.AND P0, PT, R145, RZ, PT ;  /* 0x000000ff9100720c */ /* 0x000fc40003f05270 */
[----:B------:R-:W-:Y:S01]  /*47100*/  @!P5 MOV R139, 0x400 ;  /* 0x00000400008bd802 */ /* 0x000fe20000000f00 */
[----:B------:R-:W-:Y:S01]  /*47110*/  @!P6 LDS.U16 R33, [R33+0x452c] ;  /* 0x00452c002121e984 */ /* 0x000fe20000000400 */
[----:B------:R-:W-:Y:S02]  /*47120*/  ISETP.NE.AND P5, PT, R147, RZ, PT ;  /* 0x000000ff9300720c */ /* 0x000fe40003fa5270 */
[----:B------:R-:W-:Y:S01]  /*47130*/  P2R R145, PR, RZ, 0x1 ;  /* 0x00000001ff917803 */ /* 0x000fe20000000000 */
[----:B-1----:R-:W-:Y:S01]  /*47140*/  @!P2 HADD2.F32 R31, -RZ, R31.H0_H0 ;  /* 0x2000001fff1fa230 */ /* 0x002fe20000004100 */
[-C--:B------:R-:W-:Y:S02]  /*47150*/  ISETP.GE.AND P3, PT, R26, R3.reuse, PT ;  /* 0x000000031a00720c */ /* 0x080fe40003f66270 */
[----:B------:R-:W-:-:S03]  /*47160*/  ISETP.GE.AND P1, PT, R32, R3, PT ;  /* 0x000000032000720c */ /* 0x000fc60003f26270 */
[----:B------:R-:W1:Y:S01]  /*47170*/  @!P0 S2R R212, SR_CgaCtaId ;  /* 0x0000000000d48919 */ /* 0x000e620000008800 */
[----:B------:R-:W-:-:S03]  /*47180*/  ISETP.GE.AND P0, PT, R8, R3, PT ;  /* 0x000000030800720c */ /* 0x000fc60003f06270 */
[----:B------:R-:W-:Y:S02]  /*47190*/  @!P5 HADD2.F32 R208, -RZ, R29.H0_H0 ;  /* 0x2000001dffd0d230 */ /* 0x000fe40000004100 */
[----:B------:R-:W-:Y:S02]  /*471a0*/  @!P4 HADD2.F32 R29, -RZ, R0.H0_H0 ;  /* 0x20000000ff1dc230 */ /* 0x000fe40000004100 */
[----:B--2---:R-:W-:Y:S01]  /*471b0*/  @!P3 LEA R139, R224, R139, 0x18 ;  /* 0x0000008be08bb211 */ /* 0x004fe200078ec0ff */
[----:B------:R-:W-:Y:S01]  /*471c0*/  @!P5 FFMA R27, R208, R135, R27 ;  /* 0x00000087d01bd223 */ /* 0x000fe2000000001b */
[----:B------:R-:W-:Y:S01]  /*471d0*/  @!P1 LEA R226, R226, R131, 0x18 ;  /* 0x00000083e2e29211 */ /* 0x000fe200078ec0ff */
[----:B------:R-:W-:Y:S01]  /*471e0*/  @!P4 FFMA R206, R125, R29, R206 ;  /* 0x0000001d7dcec223 */ /* 0x000fe200000000ce */
[----:B------:R-:W-:Y:S01]  /*471f0*/  @!P3 LDS R131, [R81+0x28] ;  /* 0x000028005183b984 */ /* 0x000fe20000000800 */
[----:B------:R-:W-:Y:S01]  /*47200*/  ISETP.NE.AND P5, PT, R129, RZ, PT ;  /* 0x000000ff8100720c */ /* 0x000fe20003fa5270 */
[----:B------:R-:W-:-:S02]  /*47210*/  @!P0 HADD2.F32 R0, -RZ, R107.H0_H0 ;  /* 0x2000006bff008230 */ /* 0x000fc40000004100 */
[----:B0-----:R-:W-:Y:S01]  /*47220*/  @!P2 FFMA R206, R31, R127, R206 ;  /* 0x0000007f1fcea223 */ /* 0x001fe200000000ce */
[----:B------:R0:W2:Y:S01]  /*47230*/  @!P3 LDS.U16 R107, [R139+0x352e] ;  /* 0x00352e008b6bb984 */ /* 0x0000a20000000400 */
[----:B------:R-:W-:Y:S01]  /*47240*/  ISETP.GE.AND P3, PT, R18, R3, PT ;  /* 0x000000031200720c */ /* 0x000fe20003f66270 */
[----:B------:R-:W-:Y:S01]  /*47250*/  @!P0 FFMA R27, R0, R137, R27 ;  /* 0x00000089001b8223 */ /* 0x000fe2000000001b */
[-C--:B------:R-:W-:Y:S01]  /*47260*/  ISETP.GE.AND P0, PT, R118, R3.reuse, PT ;  /* 0x000000037600720c */ /* 0x080fe20003f06270 */
[----:B------:R-:W-:Y:S01]  /*47270*/  @!P1 LDS R135, [R81+0x2c] ;  /* 0x00002c0051879984 */ /* 0x000fe20000000800 */
[----:B------:R-:W-:Y:S02]  /*47280*/  P2R R129, PR, RZ, 0x4 ;  /* 0x00000004ff817803 */ /* 0x000fe40000000000 */
[----:B------:R-:W-:Y:S01]  /*47290*/  ISETP.NE.AND P4, PT, R119, RZ, PT ;  /* 0x000000ff7700720c */ /* 0x000fe20003f85270 */
[----:B------:R-:W-:Y:S01]  /*472a0*/  @!P6 LDS R125, [R81+0xa8] ;  /* 0x0000a800517de984 */ /* 0x000fe20000000800 */
[----:B------:R-:W-:-:S02]  /*472b0*/  ISETP.GE.AND P2, PT, R18, R3, PT ;  /* 0x000000031200720c */ /* 0x000fc40003f46270 */
[-C--:B------:R-:W-:Y:S01]  /*472c0*/  ISETP.GE.AND P6, PT, R108, R3.reuse, PT ;  /* 0x000000036c00720c */ /* 0x080fe20003fc6270 */
[----:B------:R-:W5:Y:S02]  /*472d0*/  @!P5 S2R R216, SR_CgaCtaId ;  /* 0x0000000000d8d919 */ /* 0x000f640000008800 */
[----:B------:R-:W-:Y:S01]  /*472e0*/  @!P3 HADD2.F32 R208, -RZ, R109.H0_H0 ;  /* 0x2000006dffd0b230 */ /* 0x000fe20000004100 */
[----:B------:R-:W-:Y:S01]  /*472f0*/  ISETP.NE.AND P3, PT, R141, RZ, PT ;  /* 0x000000ff8d00720c */ /* 0x000fe20003f65270 */
[----:B------:R-:W-:Y:S04]  /*47300*/  @!P0 LDS.U16 R0, [R210+0x4c2a] ;  /* 0x004c2a00d2008984 */ /* 0x000fe80000000400 */
[----:B------:R-:W-:Y:S01]  /*47310*/  @!P0 LDS R119, [R81+0xe0] ;  /* 0x0000e00051778984 */ /* 0x000fe20000000800 */
[-C--:B------:R-:W-:Y:S01]  /*47320*/  ISETP.GE.AND P0, PT, R110, R3.reuse, PT ;  /* 0x000000036e00720c */ /* 0x080fe20003f06270 */
[----:B------:R-:W-:Y:S01]  /*47330*/  @!P2 FFMA R27, R218, R208, R27 ;  /* 0x000000d0da1ba223 */ /* 0x000fe2000000001b */
[----:B------:R-:W-:Y:S01]  /*47340*/  ISETP.GE.AND P2, PT, R20, R3, PT ;  /* 0x000000031400720c */ /* 0x000fe20003f46270 */
[----:B------:R-:W-:Y:S01]  /*47350*/  @!P1 LDS.U16 R109, [R226+0x35ae] ;  /* 0x0035ae00e26d9984 */ /* 0x000fe20000000400 */
[----:B------:R-:W-:-:S02]  /*47360*/  ISETP.NE.AND P1, PT, R143, RZ, PT ;  /* 0x000000ff8f00720c */ /* 0x000fc40003f25270 */
[----:B------:R-:W-:Y:S01]  /*47370*/  @!P4 MOV R31, 0x400 ;  /* 0x00000400001fc802 */ /* 0x000fe20000000f00 */
[----:B------:R-:W5:Y:S01]  /*47380*/  @!P4 S2R R214, SR_CgaCtaId ;  /* 0x0000000000d6c919 */ /* 0x000f620000008800 */
[----:B------:R-:W5:Y:S05]  /*47390*/  @!P3 LDS.U16 R35, [R35+0x45ac] ;  /* 0x0045ac002323b984 */ /* 0x000f6a0000000400 */
[----:B------:R-:W5:Y:S01]  /*473a0*/  @!P0 S2R R224, SR_CgaCtaId ;  /* 0x0000000000e08919 */ /* 0x000f620000008800 */
[----:B------:R-:W-:Y:S01]  /*473b0*/  ISETP.NE.AND P0, PT, R145, RZ, PT ;  /* 0x000000ff9100720c */ /* 0x000fe20003f05270 */
[----:B---3--:R-:W-:Y:S02]  /*473c0*/  @!P2 HADD2.F32 R208, -RZ, R111.H0_H0 ;  /* 0x2000006fffd0a230 */ /* 0x008fe40000004100 */
[----:B------:R-:W-:Y:S01]  /*473d0*/  @!P1 MOV R29, 0x400 ;  /* 0x00000400001d9802 */ /* 0x000fe20000000f00 */
[----:B------:R-:W3:Y:S01]  /*473e0*/  @!P6 S2R R222, SR_CgaCtaId ;  /* 0x0000000000dee919 */ /* 0x000ee20000008800 */
[----:B------:R-:W-:-:S02]  /*473f0*/  P2R R141, PR, RZ, 0x1 ;  /* 0x00000001ff8d7803 */ /* 0x000fc40000000000 */
[----:B----4-:R-:W-:Y:S01]  /*47400*/  @!P1 LEA R111, R220, R29, 0x18 ;  /* 0x0000001ddc6f9211 */ /* 0x010fe200078ec0ff */
[----:B------:R-:W4:Y:S01]  /*47410*/  @!P3 LDS R127, [R81+0xac] ;  /* 0x0000ac00517fb984 */ /* 0x000f220000000800 */
[----:B------:R-:W-:Y:S01]  /*47420*/  @!P2 FFMA R27, R208, R133, R27 ;  /* 0x00000085d01ba223 */ /* 0x000fe2000000001b */
[-C--:B------:R-:W-:Y:S02]  /*47430*/  ISETP.GE.AND P2, PT, R26, R3.reuse, PT ;  /* 0x000000031a00720c */ /* 0x080fe40003f46270 */
[----:B------:R-:W-:Y:S01]  /*47440*/  @!P1 LDS R218, [R81+0x30] ;  /* 0x0000300051da9984 */ /* 0x000fe20000000800 */
[----:B------:R-:W-:Y:S02]  /*47450*/  @!P6 MOV R133, 0x400 ;  /* 0x000004000085e802 */ /* 0x000fe40000000f00 */
[----:B------:R-:W-:Y:S01]  /*47460*/  @!P0 MOV R29, 0x400 ;  /* 0x00000400001d8802 */ /* 0x000fe20000000f00 */
[----:B------:R-:W4:Y:S01]  /*47470*/  @!P1 LDS.U16 R111, [R111+0x362e] ;  /* 0x00362e006f6f9984 */ /* 0x000f220000000400 */
[----:B------:R-:W-:-:S02]  /*47480*/  ISETP.GE.AND P1, PT, R112, R3, PT ;  /* 0x000000037000720c */ /* 0x000fc40003f26270 */
[----:B-1----:R-:W-:Y:S02]  /*47490*/  @!P0 LEA R212, R212, R29, 0x18 ;  /* 0x0000001dd4d48211 */ /* 0x002fe400078ec0ff */
[----:B------:R-:W-:Y:S02]  /*474a0*/  ISETP.GE.AND P0, PT, R138, R3, PT ;  /* 0x000000038a00720c */ /* 0x000fe40003f06270 */
[----:B0-----:R-:W-:Y:S01]  /*474b0*/  P2R R139, PR, RZ, 0x2 ;  /* 0x00000002ff8b7803 */ /* 0x001fe20000000000 */
[----:B--2---:R-:W-:Y:S01]  /*474c0*/  @!P2 HADD2.F32 R208, -RZ, R107.H0_H0 ;  /* 0x2000006bffd0a230 */ /* 0x004fe20000004100 */
[----:B-----5:R-:W-:Y:S02]  /*474d0*/  @!P4 LEA R31, R214, R31, 0x18 ;  /* 0x0000001fd61fc211 */ /* 0x020fe400078ec0ff */
[----:B------:R-:W-:Y:S02]  /*474e0*/  @!P5 MOV R29, 0x400 ;  /* 0x00000400001dd802 */ /* 0x000fe40000000f00 */
[----:B------:R-:W-:Y:S01]  /*474f0*/  @!P2 FFMA R27, R208, R131, R27 ;  /* 0x00000083d01ba223 */ /* 0x000fe2000000001b */
[----:B------:R-:W0:Y:S01]  /*47500*/  @!P1 S2R R214, SR_CgaCtaId ;  /* 0x0000000000d69919 */ /* 0x000e220000008800 */
[----:B------:R-:W-:-:S02]  /*47510*/  ISETP.GE.AND P1, PT, R108, R3, PT ;  /* 0x000000036c00720c */ /* 0x000fc40003f26270 */
[----:B------:R-:W-:Y:S01]  /*47520*/  @!P5 LEA R216, R216, R29, 0x18 ;  /* 0x0000001dd8d8d211 */ /* 0x000fe200078ec0ff */
[----:B------:R-:W-:Y:S01]  /*47530*/  @!P0 HADD2.F32 R33, -RZ, R33.H0_H0 ;  /* 0x20000021ff218230 */ /* 0x000fe20000004100 */
[----:B------:R-:W-:Y:S01]  /*47540*/  P2R R131, PR, RZ, 0x8 ;  /* 0x00000008ff837803 */ /* 0x000fe20000000000 */
[----:B------:R-:W-:Y:S01]  /*47550*/  @!P3 HADD2.F32 R35, -RZ, R35.H0_H0 ;  /* 0x20000023ff23b230 */ /* 0x000fe20000004100 */
[----:B---3--:R-:W-:Y:S01]  /*47560*/  @!P6 LEA R133, R222, R133, 0x18 ;  /* 0x00000085de85e211 */ /* 0x008fe200078ec0ff */
[----:B------:R-:W-:Y:S01]  /*47570*/  @!P4 LDS.U16 R31, [R31+0x462c] ;  /* 0x00462c001f1fc984 */ /* 0x000fe20000000400 */
[----:B------:R-:W-:Y:S01]  /*47580*/  @!P0 FFMA R206, R33, R125, R206 ;  /* 0x0000007d21ce8223 */ /* 0x000fe200000000ce */
[-C--:B------:R-:W-:Y:S02]  /*47590*/  ISETP.GE.AND P0, PT, R118, R3.reuse, PT ;  /* 0x000000037600720c */ /* 0x080fe40003f06270 */
[----:B------:R-:W-:Y:S01]  /*475a0*/  ISETP.NE.AND P6, PT, R123, RZ, PT ;  /* 0x000000ff7b00720c */ /* 0x000fe20003fc5270 */
[----:B------:R-:W-:Y:S01]  /*475b0*/  @!P5 LDS R125, [R81+0xb4] ;  /* 0x0000b400517dd984 */ /* 0x000fe20000000800 */
[----:B------:R-:W-:-:S02]  /*475c0*/  ISETP.GE.AND P2, PT, R34, R3, PT ;  /* 0x000000032200720c */ /* 0x000fc40003f46270 */
[----:B------:R-:W-:Y:S01]  /*475d0*/  P2R R145, PR, RZ, 0x40 ;  /* 0x00000040ff917803 */ /* 0x000fe20000000000 */
[----:B------:R1:W-:Y:S01]  /*475e0*/  @!P1 LDS.U16 R107, [R133+0x36ae] ;  /* 0x0036ae00856b9984 */ /* 0x0003e20000000400 */
[----:B----4-:R-:W-:Y:S01]  /*475f0*/  @!P3 FFMA R206, R35, R127, R206 ;  /* 0x0000007f23ceb223 */ /* 0x010fe200000000ce */
[CC--:B------:R-:W-:Y:S02]  /*47600*/  ISETP.GE.AND P3, PT, R32.reuse, R3.reuse, PT ;  /* 0x000000032000720c */ /* 0x0c0fe40003f66270 */
[----:B------:R-:W-:Y:S01]  /*47610*/  @!P1 LDS R137, [R81+0x34] ;  /* 0x0000340051899984 */ /* 0x000fe20000000800 */
[----:B------:R-:W-:Y:S01]  /*47620*/  ISETP.GE.AND P1, PT, R32, R3, PT ;  /* 0x000000032000720c */ /* 0x000fe20003f26270 */
[----:B------:R-:W-:Y:S02]  /*47630*/  @!P0 HADD2.F32 R29, -RZ, R0.H0_H0 ;  /* 0x20000000ff1d8230 */ /* 0x000fe40000004100 */
[----:B------:R-:W-:Y:S01]  /*47640*/  @!P4 LDS R123, [R81+0xb0] ;  /* 0x0000b000517bc984 */ /* 0x000fe20000000800 */
[----:B-1----:R-:W-:-:S02]  /*47650*/  P2R R133, PR, RZ, 0x10 ;  /* 0x00000010ff857803 */ /* 0x002fc40000000000 */
[----:B------:R-:W-:Y:S01]  /*47660*/  @!P0 FFMA R204, R119, R29, R204 ;  /* 0x0000001d77cc8223 */ /* 0x000fe200000000cc */
[----:B------:R-:W-:Y:S01]  /*47670*/  ISETP.NE.AND P0, PT, R141, RZ, PT ;  /* 0x000000ff8d00720c */ /* 0x000fe20003f05270 */
[----:B------:R-:W1:Y:S01]  /*47680*/  @!P6 S2R R210, SR_CgaCtaId ;  /* 0x0000000000d2e919 */ /* 0x000e620000008800 */
[----:B------:R-:W-:Y:S02]  /*47690*/  ISETP.GE.AND P4, PT, R110, R3, PT ;  /* 0x000000036e00720c */ /* 0x000fe40003f86270 */
[----:B------:R-:W-:Y:S01]  /*476a0*/  P2R R127, PR, RZ, 0x1 ;  /* 0x00000001ff7f7803 */ /* 0x000fe20000000000 */
[----:B------:R-:W2:Y:S01]  /*476b0*/  @!P2 S2R R220, SR_CgaCtaId ;  /* 0x0000000000dca919 */ /* 0x000ea20000008800 */
[----:B------:R-:W-:Y:S01]  /*476c0*/  @!P1 HADD2.F32 R0, -RZ, R109.H0_H0 ;  /* 0x2000006dff009230 */ /* 0x000fe20000004100 */
[----:B------:R-:W-:Y:S02]  /*476d0*/  ISETP.NE.AND P1, PT, R139, RZ, PT ;  /* 0x000000ff8b00720c */ /* 0x000fe40003f25270 */
[----:B------:R-:W-:-:S02]  /*476e0*/  @!P2 MOV R35, 0x400 ;  /* 0x000004000023a802 */ /* 0x000fc40000000f00 */
[----:B------:R-:W-:Y:S01]  /*476f0*/  @!P3 FFMA R27, R0, R135, R27 ;  /* 0x00000087001bb223 */ /* 0x000fe2000000001b */
[-C--:B------:R-:W-:Y:S01]  /*47700*/  ISETP.GE.AND P3, PT, R28, R3.reuse, PT ;  /* 0x000000031c00720c */ /* 0x080fe20003f66270 */
[----:B------:R3:W-:Y:S02]  /*47710*/  @!P0 LDS.U16 R0, [R212+0x4caa] ;  /* 0x004caa00d4008984 */ /* 0x0007e40000000400 */
[----:B------:R-:W-:Y:S02]  /*47720*/  @!P4 MOV R33, 0x400 ;  /* 0x000004000021c802 */ /* 0x000fe40000000f00 */
[----:B------:R-:W-:Y:S01]  /*47730*/  @!P0 LDS R119, [R81+0xe4] ;  /* 0x0000e40051778984 */ /* 0x000fe20000000800 */
[----:B------:R-:W-:Y:S02]  /*47740*/  ISETP.GE.AND P0, PT, R106, R3, PT ;  /* 0x000000036a00720c */ /* 0x000fe40003f06270 */
[----:B------:R-:W-:Y:S01]  /*47750*/  @!P1 MOV R29, 0x400 ;  /* 0x00000400001d9802 */ /* 0x000fe20000000f00 */
[----:B------:R-:W-:Y:S01]  /*47760*/  @!P1 LDS R141, [R81+0x3c] ;  /* 0x00003c00518d9984 */ /* 0x000fe20000000800 */
[----:B------:R-:W-:-:S03]  /*47770*/  @!P4 LEA R109, R224, R33, 0x18 ;  /* 0x00000021e06dc211 */ /* 0x000fc600078ec0ff */
[----:B------:R-:W4:Y:S01]  /*47780*/  @!P5 LDS.U16 R33, [R216+0x46ac] ;  /* 0x0046ac00d821d984 */ /* 0x000f220000000400 */
[----:B------:R-:W-:-:S03]  /*47790*/  @!P3 MOV R135, 0x400 ;  /* 0x000004000087b802 */ /* 0x000fc60000000f00 */
[----:B------:R-:W-:Y:S02]  /*477a0*/  @!P4 LDS.U16 R109, [R109+0x372e] ;  /* 0x00372e006d6dc984 */ /* 0x000fe40000000400 */
[----:B------:R-:W5:Y:S01]  /*477b0*/  @!P0 S2R R222, SR_CgaCtaId ;  /* 0x0000000000de8919 */ /* 0x000f620000008800 */
[-C--:B------:R-:W-:Y:S01]  /*477c0*/  ISETP.GE.AND P0, PT, R114, R3.reuse, PT ;  /* 0x000000037200720c */ /* 0x080fe20003f06270 */
[----:B------:R-:W-:Y:S01]  /*477d0*/  @!P4 LDS R139, [R81+0x38] ;  /* 0x00003800518bc984 */ /* 0x000fe20000000800 */
[----:B------:R-:W-:Y:S02]  /*477e0*/  ISETP.GE.AND P4, PT, R116, R3, PT ;  /* 0x000000037400720c */ /* 0x000fe40003f86270 */
[----:B--2---:R-:W-:Y:S01]  /*477f0*/  @!P2 LEA R220, R220, R35, 0x18 ;  /* 0x00000023dcdca211 */ /* 0x004fe200078ec0ff */
[----:B------:R-:W2:Y:S08]  /*47800*/  @!P3 S2R R224, SR_CgaCtaId ;  /* 0x0000000000e0b919 */ /* 0x000eb00000008800 */
[----:B------:R-:W-:Y:S01]  /*47810*/  @!P0 HADD2.F32 R208, -RZ, R111.H0_H0 ;  /* 0x2000006fffd08230 */ /* 0x000fe20000004100 */
[----:B0-----:R-:W-:-:S02]  /*47820*/  @!P1 LEA R111, R214, R29, 0x18 ;  /* 0x0000001dd66f9211 */ /* 0x001fc400078ec0ff */
[----:B------:R-:W-:Y:S01]  /*47830*/  @!P6 MOV R29, 0x400 ;  /* 0x00000400001de802 */ /* 0x000fe20000000f00 */
[----:B---3--:R-:W0:Y:S01]  /*47840*/  @!P4 S2R R212, SR_CgaCtaId ;  /* 0x0000000000d4c919 */ /* 0x008e220000008800 */
[----:B------:R-:W-:Y:S01]  /*47850*/  @!P0 FFMA R27, R218, R208, R27 ;  /* 0x000000d0da1b8223 */ /* 0x000fe2000000001b */
[-C--:B------:R-:W-:Y:S01]  /*47860*/  ISETP.GE.AND P0, PT, R108, R3.reuse, PT ;  /* 0x000000036c00720c */ /* 0x080fe20003f06270 */
[----:B------:R-:W-:Y:S01]  /*47870*/  @!P1 LDS.U16 R111, [R111+0x37ae] ;  /* 0x0037ae006f6f9984 */ /* 0x000fe20000000400 */
[----:B------:R-:W-:Y:S02]  /*47880*/  ISETP.GE.AND P1, PT, R24, R3, PT ;  /* 0x000000031800720c */ /* 0x000fe40003f26270 */
[----:B------:R-:W-:Y:S01]  /*47890*/  ISETP.NE.AND P4, PT, R133, RZ, PT ;  /* 0x000000ff8500720c */ /* 0x000fe20003f85270 */
[----:B------:R-:W-:Y:S01]  /*478a0*/  @!P2 LDS R214, [R81+0x40] ;  /* 0x0000400051d6a984 */ /* 0x000fe20000000800 */
[----:B------:R-:W-:Y:S02]  /*478b0*/  P2R R143, PR, RZ, 0x2 ;  /* 0x00000002ff8f7803 */ /* 0x000fe40000000000 */
[----:B-1----:R-:W-:-:S02]  /*478c0*/  @!P6 LEA R29, R210, R29, 0x18 ;  /* 0x0000001dd21de211 */ /* 0x002fc400078ec0ff */
[----:B------:R-:W-:Y:S01]  /*478d0*/  P2R R133, PR, RZ, 0x10 ;  /* 0x00000010ff857803 */ /* 0x000fe20000000000 */
[----:B----4-:R-:W-:Y:S02]  /*478e0*/  @!P5 HADD2.F32 R33, -RZ, R33.H0_H0 ;  /* 0x20000021ff21d230 */ /* 0x010fe40000004100 */
[----:B------:R-:W-:Y:S01]  /*478f0*/  @!P0 HADD2.F32 R208, -RZ, R107.H0_H0 ;  /* 0x2000006bffd08230 */ /* 0x000fe20000004100 */
[----:B------:R-:W-:Y:S01]  /*47900*/  ISETP.NE.AND P0, PT, R127, RZ, PT ;  /* 0x000000ff7f00720c */ /* 0x000fe20003f05270 */
[----:B------:R-:W1:Y:S01]  /*47910*/  @!P1 S2R R216, SR_CgaCtaId ;  /* 0x0000000000d89919 */ /* 0x000e620000008800 */
[----:B------:R-:W-:Y:S01]  /*47920*/  ISETP.GE.AND P1, PT, R108, R3, PT ;  /* 0x000000036c00720c */ /* 0x000fe20003f26270 */
[----:B------:R-:W-:Y:S01]  /*47930*/  @!P4 HADD2.F32 R31, -RZ, R31.H0_H0 ;  /* 0x2000001fff1fc230 */ /* 0x000fe20000004100 */
[----:B------:R3:W-:Y:S01]  /*47940*/  @!P6 LDS.U16 R35, [R29+0x472c] ;  /* 0x00472c001d23e984 */ /* 0x0007e20000000400 */
[----:B--2---:R-:W-:-:S03]  /*47950*/  @!P3 LEA R224, R224, R135, 0x18 ;  /* 0x00000087e0e0b211 */ /* 0x004fc600078ec0ff */
[----:B------:R-:W-:Y:S01]  /*47960*/  @!P4 FFMA R206, R123, R31, R206 ;  /* 0x0000001f7bcec223 */ /* 0x000fe200000000ce */
[-C--:B------:R-:W-:Y:S01]  /*47970*/  ISETP.GE.AND P4, PT, R116, R3.reuse, PT ;  /* 0x000000037400720c */ /* 0x080fe20003f86270 */
[----:B------:R-:W-:Y:S01]  /*47980*/  @!P6 LDS R123, [R81+0xb8] ;  /* 0x0000b800517be984 */ /* 0x000fe20000000800 */
[----:B------:R-:W-:Y:S01]  /*47990*/  ISETP.GE.AND P6, PT, R106, R3, PT ;  /* 0x000000036a00720c */ /* 0x000fe20003fc6270 */
[----:B------:R-:W-:Y:S01]  /*479a0*/  @!P5 FFMA R206, R33, R125, R206 ;  /* 0x0000007d21ced223 */ /* 0x000fe200000000ce */
[----:B---3--:R-:W-:Y:S01]  /*479b0*/  @!P0 HADD2.F32 R29, -RZ, R0.H0_H0 ;  /* 0x20000000ff1d8230 */ /* 0x008fe20000004100 */
[----:B------:R2:W3:Y:S01]  /*479c0*/  @!P2 LDS.U16 R107, [R220+0x382e] ;  /* 0x00382e00dc6ba984 */ /* 0x0004e20000000400 */
[----:B------:R-:W-:Y:S01]  /*479d0*/  @!P1 FFMA R27, R208, R137, R27 ;  /* 0x00000089d01b9223 */ /* 0x000fe2000000001b */
[----:B------:R-:W-:Y:S02]  /*479e0*/  ISETP.GE.AND P1, PT, R136, R3, PT ;  /* 0x000000038800720c */ /* 0x000fe40003f26270 */
[----:B------:R-:W-:Y:S01]  /*479f0*/  @!P0 FFMA R204, R29, R119, R204 ;  /* 0x000000771dcc8223 */ /* 0x000fe200000000cc */
[----:B------:R-:W-:Y:S01]  /*47a00*/  ISETP.NE.AND P0, PT, R117, RZ, PT ;  /* 0x000000ff7500720c */ /* 0x000fe20003f05270 */
[----:B------:R-:W-:Y:S01]  /*47a10*/  @!P3 LDS.U16 R29, [R224+0x392e] ;  /* 0x00392e00e01db984 */ /* 0x000fe20000000400 */
[----:B------:R-:W-:-:S02]  /*47a20*/  P2R R125, PR, RZ, 0x8 ;  /* 0x00000008ff7d7803 */ /* 0x000fc40000000000 */
[----:B------:R-:W-:Y:S01]  /*47a30*/  @!P4 MOV R135, 0x400 ;  /* 0x000004000087c802 */ /* 0x000fe20000000f00 */
[----:B------:R-:W-:Y:S01]  /*47a40*/  @!P3 LDS R119, [R81+0x48] ;  /* 0x000048005177b984 */ /* 0x000fe20000000800 */
[----:B------:R-:W-:Y:S02]  /*47a50*/  @!P6 MOV R31, 0x400 ;  /* 0x00000400001fe802 */ /* 0x000fe40000000f00 */
[----:B------:R-:W-:Y:S01]  /*47a60*/  ISETP.GE.AND P3, PT, R136, R3, PT ;  /* 0x000000038800720c */ /* 0x000fe20003f66270 */
[----:B------:R-:W-:Y:S01]  /*47a70*/  @!P4 LDS R137, [R81+0x4c] ;  /* 0x00004c005189c984 */ /* 0x000fe20000000800 */
[----:B-----5:R-:W-:Y:S01]  /*47a80*/  @!P6 LEA R31, R222, R31, 0x18 ;  /* 0x0000001fde1fe211 */ /* 0x020fe200078ec0ff */
[----:B------:R-:W4:Y:S01]  /*47a90*/  @!P1 S2R R127, SR_CgaCtaId ;  /* 0x00000000007f9919 */ /* 0x000f220000008800 */
[----:B------:R-:W-:Y:S01]  /*47aa0*/  ISETP.GE.AND P1, PT, R30, R3, PT ;  /* 0x000000031e00720c */ /* 0x000fe20003f26270 */
[----:B------:R-:W5:Y:S01]  /*47ab0*/  @!P0 S2R R210, SR_CgaCtaId ;  /* 0x0000000000d28919 */ /* 0x000f620000008800 */
[----:B------:R-:W-:-:S02]  /*47ac0*/  ISETP.NE.AND P0, PT, R115, RZ, PT ;  /* 0x000000ff7300720c */ /* 0x000fc40003f05270 */
[----:B------:R-:W5:Y:S04]  /*47ad0*/  @!P6 LDS.U16 R31, [R31+0x38ae] ;  /* 0x0038ae001f1fe984 */ /* 0x000f680000000400 */
[----:B------:R-:W5:Y:S01]  /*47ae0*/  @!P6 LDS R115, [R81+0x44] ;  /* 0x000044005173e984 */ /* 0x000f620000000800 */
[----:B------:R-:W-:-:S04]  /*47af0*/  ISETP.GE.AND P6, PT, R112, R3, PT ;  /* 0x000000037000720c */ /* 0x000fc80003fc6270 */
[----:B------:R-:W5:Y:S01]  /*47b00*/  @!P1 S2R R218, SR_CgaCtaId ;  /* 0x0000000000da9919 */ /* 0x000f620000008800 */
[-C--:B------:R-:W-:Y:S01]  /*47b10*/  ISETP.GE.AND P1, PT, R110, R3.reuse, PT ;  /* 0x000000036e00720c */ /* 0x080fe20003f26270 */
[----:B--2---:R-:W2:Y:S01]  /*47b20*/  @!P0 S2R R220, SR_CgaCtaId ;  /* 0x0000000000dc8919 */ /* 0x004ea20000008800 */
[----:B---3--:R-:W-:Y:S01]  /*47b30*/  @!P2 HADD2.F32 R208, -RZ, R107.H0_H0 ;  /* 0x2000006bffd0a230 */ /* 0x008fe20000004100 */
[----:B------:R-:W-:-:S10]  /*47b40*/  ISETP.GE.AND P2, PT, R170, R3, PT ;  /* 0x00000003aa00720c */ /* 0x000fd40003f46270 */
[----:B------:R-:W-:Y:S01]  /*47b50*/  @!P1 HADD2.F32 R0, -RZ, R109.H0_H0 ;  /* 0x2000006dff009230 */ /* 0x000fe20000004100 */
[----:B------:R-:W-:Y:S02]  /*47b60*/  ISETP.NE.AND P1, PT, R143, RZ, PT ;  /* 0x000000ff8f00720c */ /* 0x000fe40003f25270 */
[----:B0-----:R-:W-:Y:S02]  /*47b70*/  @!P4 LEA R143, R212, R135, 0x18 ;  /* 0x00000087d48fc211 */ /* 0x001fe400078ec0ff */
[----:B------:R-:W-:Y:S01]  /*47b80*/  P2R R135, PR, RZ, 0x20 ;  /* 0x00000020ff877803 */ /* 0x000fe20000000000 */
[----:B------:R-:W0:Y:S01]  /*47b90*/  @!P2 S2R R222, SR_CgaCtaId ;  /* 0x0000000000dea919 */ /* 0x000e220000008800 */
[----:B------:R-:W-:Y:S01]  /*47ba0*/  ISETP.GE.AND P5, PT, R110, R3, PT ;  /* 0x000000036e00720c */ /* 0x000fe20003fa6270 */
[----:B------:R-:W3:Y:S06]  /*47bb0*/  @!P4 LDS.U16 R33, [R143+0x39ae] ;  /* 0x0039ae008f21c984 */ /* 0x000eec0000000400 */
[----:B------:R-:W-:-:S04]  /*47bc0*/  @!P1 MOV R109, 0x400 ;  /* 0x00000400006d9802 */ /* 0x000fc80000000f00 */
[----:B-1----:R-:W-:Y:S02]  /*47bd0*/  @!P1 LEA R109, R216, R109, 0x18 ;  /* 0x0000006dd86d9211 */ /* 0x002fe400078ec0ff */
[----:B------:R-:W-:Y:S01]  /*47be0*/  @!P5 FFMA R27, R0, R139, R27 ;  /* 0x0000008b001bd223 */ /* 0x000fe2000000001b */
[----:B------:R-:W-:Y:S01]  /*47bf0*/  ISETP.GE.AND P5, PT, R132, R3, PT ;  /* 0x000000038400720c */ /* 0x000fe20003fa6270 */
[----:B------:R-:W-:Y:S01]  /*47c00*/  @!P6 HADD2.F32 R0, -RZ, R111.H0_H0 ;  /* 0x2000006fff00e230 */ /* 0x000fe20000004100 */
[----:B------:R-:W-:Y:S02]  /*47c10*/  @!P1 LDS R216, [R81+0x50] ;  /* 0x0000500051d89984 */ /* 0x000fe40000000800 */
[----:B------:R-:W-:Y:S02]  /*47c20*/  P2R R117, PR, RZ, 0x20 ;  /* 0x00000020ff757803 */ /* 0x000fe40000000000 */
[----:B------:R-:W-:Y:S01]  /*47c30*/  @!P6 FFMA R27, R0, R141, R27 ;  /* 0x0000008d001be223 */ /* 0x000fe2000000001b */
[----:B------:R-:W-:Y:S01]  /*47c40*/  ISETP.NE.AND P6, PT, R145, RZ, PT ;  /* 0x000000ff9100720c */ /* 0x000fe20003fc5270 */
[----:B------:R-:W1:Y:S01]  /*47c50*/  @!P1 LDS.U16 R109, [R109+0x3a2e] ;  /* 0x003a2e006d6d9984 */ /* 0x000e620000000400 */
[----:B------:R-:W-:-:S02]  /*47c60*/  @!P3 MOV R0, 0x400 ;  /* 0x000004000000b802 */ /* 0x000fc40000000f00 */
[-C--:B------:R-:W-:Y:S01]  /*47c70*/  ISETP.GE.AND P1, PT, R172, R3.reuse, PT ;  /* 0x00000003ac00720c */ /* 0x080fe20003f26270 */
[----:B------:R-:W-:Y:S01]  /*47c80*/  @!P0 LDS R139, [R81+0x58] ;  /* 0x00005800518b8984 */ /* 0x000fe20000000800 */
[----:B----4-:R-:W-:Y:S01]  /*47c90*/  @!P3 LEA R0, R127, R0, 0x18 ;  /* 0x000000007f00b211 */ /* 0x010fe200078ec0ff */
[----:B------:R-:W4:Y:S01]  /*47ca0*/  @!P5 S2R R212, SR_CgaCtaId ;  /* 0x0000000000d4d919 */ /* 0x000f220000008800 */
[----:B------:R-:W-:-:S05]  /*47cb0*/  ISETP.GE.AND P5, PT, R30, R3, PT ;  /* 0x000000031e00720c */ /* 0x000fca0003fa6270 */
[----:B------:R-:W-:Y:S01]  /*47cc0*/  @!P6 HADD2.F32 R35, -RZ, R35.H0_H0 ;  /* 0x20000023ff23e230 */ /* 0x000fe20000004100 */
[----:B------:R-:W1:Y:S04]  /*47cd0*/  @!P3 LDS.U16 R0, [R0+0x47ac] ;  /* 0x0047ac000000b984 */ /* 0x000e680000000400 */
[----:B------:R-:W-:Y:S01]  /*47ce0*/  @!P6 FFMA R206, R35, R123, R206 ;  /* 0x0000007b23cee223 */ /* 0x000fe200000000ce */
[----:B------:R-:W-:Y:S02]  /*47cf0*/  P2R R123, PR, RZ, 0x40 ;  /* 0x00000040ff7b7803 */ /* 0x000fe40000000000 */
[----:B------:R-:W-:Y:S02]  /*47d00*/  ISETP.GE.AND P6, PT, R34, R3, PT ;  /* 0x000000032200720c */ /* 0x000fe40003fc6270 */
[----:B------:R-:W-:Y:S01]  /*47d10*/  @!P5 MOV R111, 0x400 ;  /* 0x00000400006fd802 */ /* 0x000fe20000000f00 */
[----:B------:R-:W-:Y:S03]  /*47d20*/  @!P5 LDS R127, [R81+0x54] ;  /* 0x00005400517fd984 */ /* 0x000fe60000000800 */
[----:B-----5:R-:W-:-:S02]  /*47d30*/  @!P5 LEA R218, R218, R111, 0x18 ;  /* 0x0000006fdadad211 */ /* 0x020fc400078ec0ff */
[----:B------:R-:W-:Y:S01]  /*47d40*/  @!P3 LDS R111, [R81+0xbc] ;  /* 0x0000bc00516fb984 */ /* 0x000fe20000000800 */
[----:B------:R-:W-:-:S03]  /*47d50*/  ISETP.GE.AND P3, PT, R106, R3, PT ;  /* 0x000000036a00720c */ /* 0x000fc60003f66270 */
[----:B------:R5:W-:Y:S01]  /*47d60*/  @!P5 LDS.U16 R35, [R218+0x3aae] ;  /* 0x003aae00da23d984 */ /* 0x000be20000000400 */
[----:B------:R-:W-:Y:S01]  /*47d70*/  @!P6 FFMA R27, R214, R208, R27 ;  /* 0x000000d0d61be223 */ /* 0x000fe2000000001b */
[----:B------:R-:W-:Y:S02]  /*47d80*/  ISETP.GE.AND P6, PT, R134, R3, PT ;  /* 0x000000038600720c */ /* 0x000fe40003fc6270 */
[----:B------:R-:W-:Y:S01]  /*47d90*/  ISETP.NE.AND P5, PT, R117, RZ, PT ;  /* 0x000000ff7500720c */ /* 0x000fe20003fa5270 */
[----:B------:R-:W1:Y:S01]  /*47da0*/  @!P1 S2R R214, SR_CgaCtaId ;  /* 0x0000000000d69919 */ /* 0x000e620000008800 */
[----:B------:R-:W-:-:S04]  /*47db0*/  P2R R141, PR, RZ, 0x40 ;  /* 0x00000040ff8d7803 */ /* 0x000fc80000000000 */
[----:B------:R-:W-:Y:S01]  /*47dc0*/  @!P3 HADD2.F32 R208, -RZ, R31.H0_H0 ;  /* 0x2000001fffd0b230 */ /* 0x000fe20000004100 */
[----:B------:R-:W-:-:S04]  /*47dd0*/  @!P0 MOV R31, 0x400 ;  /* 0x00000400001f8802 */ /* 0x000fc80000000f00 */
[----:B------:R-:W-:Y:S01]  /*47de0*/  @!P3 FFMA R27, R208, R115, R27 ;  /* 0x00000073d01bb223 */ /* 0x000fe2000000001b */
[----:B------:R-:W-:Y:S01]  /*47df0*/  ISETP.NE.AND P3, PT, R125, RZ, PT ;  /* 0x000000ff7d00720c */ /* 0x000fe20003f65270 */
[----:B------:R-:W-:Y:S01]  /*47e00*/  @!P6 LDS R115, [R81+0xc0] ;  /* 0x0000c0005173e984 */ /* 0x000fe20000000800 */
[----:B------:R-:W-:-:S04]  /*47e10*/  @!P6 MOV R107, 0x400 ;  /* 0x00000400006be802 */ /* 0x000fc80000000f00 */
[----:B------:R-:W-:Y:S01]  /*47e20*/  @!P6 LEA R117, R210, R107, 0x18 ;  /* 0x0000006bd275e211 */ /* 0x000fe200078ec0ff */
[----:B---3--:R-:W-:Y:S01]  /*47e30*/  @!P4 HADD2.F32 R210, -RZ, R33.H0_H0 ;  /* 0x20000021ffd2c230 */ /* 0x008fe20000004100 */
[----:B------:R-:W-:Y:S02]  /*47e40*/  @!P5 MOV R107, 0x400 ;  /* 0x00000400006bd802 */ /* 0x000fe40000000f00 */
[----:B------:R-:W-:Y:S02]  /*47e50*/  @!P2 MOV R33, 0x400 ;  /* 0x000004000021a802 */ /* 0x000fe40000000f00 */
[----:B----4-:R-:W-:Y:S01]  /*47e60*/  @!P5 LEA R212, R212, R107, 0x18 ;  /* 0x0000006bd4d4d211 */ /* 0x010fe200078ec0ff */
[----:B------:R-:W-:Y:S01]  /*47e70*/  @!P3 HADD2.F32 R208, -RZ, R29.H0_H0 ;  /* 0x2000001dffd0b230 */ /* 0x000fe20000004100 */
[-C--:B------:R-:W-:Y:S02]  /*47e80*/  ISETP.GE.AND P5, PT, R168, R3.reuse, PT ;  /* 0x00000003a800720c */ /* 0x080fe40003fa6270 */
[----:B------:R-:W-:-:S02]  /*47e90*/  ISETP.GE.AND P3, PT, R130, R3, PT ;  /* 0x000000038200720c */ /* 0x000fc40003f66270 */
[----:B------:R-:W-:Y:S02]  /*47ea0*/  P2R R143, PR, RZ, 0x20 ;  /* 0x00000020ff8f7803 */ /* 0x000fe40000000000 */
[----:B------:R-:W-:Y:S02]  /*47eb0*/  P2R R145, PR, RZ, 0x8 ;  /* 0x00000008ff917803 */ /* 0x000fe40000000000 */
[----:B--2---:R-:W-:Y:S02]  /*47ec0*/  @!P0 LEA R107, R220, R31, 0x18 ;  /* 0x0000001fdc6b8211 */ /* 0x004fe400078ec0ff */
[----:B------:R2:W3:Y:S01]  /*47ed0*/  @!P6 LDS.U16 R31, [R117+0x482c] ;  /* 0x00482c00751fe984 */ /* 0x0004e20000000400 */
[----:B------:R-:W-:Y:S02]  /*47ee0*/  @!P1 MOV R29, 0x400 ;  /* 0x00000400001d9802 */ /* 0x000fe40000000f00 */
[-C--:B------:R-:W-:Y:S01]  /*47ef0*/  ISETP.GE.AND P6, PT, R162, R3.reuse, PT ;  /* 0x00000003a200720c */ /* 0x080fe20003fc6270 */
[----:B-----5:R-:W4:Y:S01]  /*47f00*/  @!P5 S2R R218, SR_CgaCtaId ;  /* 0x0000000000dad919 */ /* 0x020f220000008800 */
[----:B------:R-:W-:-:S02]  /*47f10*/  ISETP.GE.AND P5, PT, R28, R3, PT ;  /* 0x000000031c00720c */ /* 0x000fc40003fa6270 */
[----:B0-----:R-:W-:Y:S01]  /*47f20*/  @!P2 LEA R222, R222, R33, 0x18 ;  /* 0x00000021dedea211 */ /* 0x001fe200078ec0ff */
[----:B------:R-:W0:Y:S01]  /*47f30*/  @!P3 S2R R125, SR_CgaCtaId ;  /* 0x00000000007db919 */ /* 0x000e220000008800 */
[-C--:B------:R-:W-:Y:S02]  /*47f40*/  ISETP.GE.AND P3, PT, R24, R3.reuse, PT ;  /* 0x000000031800720c */ /* 0x080fe40003f66270 */
[----:B--2---:R-:W-:Y:S01]  /*47f50*/  P2R R117, PR, RZ, 0x1 ;  /* 0x00000001ff757803 */ /* 0x004fe20000000000 */
[----:B------:R-:W2:Y:S01]  /*47f60*/  @!P0 LDS.U16 R107, [R107+0x3b2e] ;  /* 0x003b2e006b6b8984 */ /* 0x000ea20000000400 */
[----:B------:R-:W-:-:S05]  /*47f70*/  ISETP.GE.AND P0, PT, R128, R3, PT ;  /* 0x000000038000720c */ /* 0x000fca0003f06270 */
[----:B------:R-:W-:Y:S01]  /*47f80*/  @!P5 FFMA R27, R208, R119, R27 ;  /* 0x00000077d01bd223 */ /* 0x000fe2000000001b */
[----:B------:R-:W-:-:S03]  /*47f90*/  ISETP.GE.AND P5, PT, R166, R3, PT ;  /* 0x00000003a600720c */ /* 0x000fc60003fa6270 */
[----:B-1----:R-:W-:Y:S02]  /*47fa0*/  @!P3 HADD2.F32 R208, -RZ, R109.H0_H0 ;  /* 0x2000006dffd0b230 */ /* 0x002fe40000004100 */
[----:B------:R-:W-:Y:S01]  /*47fb0*/  @!P4 FFMA R27, R210, R137, R27 ;  /* 0x00000089d21bc223 */ /* 0x000fe2000000001b */
[----:B------:R-:W-:Y:S01]  /*47fc0*/  @!P1 LEA R109, R214, R29, 0x18 ;  /* 0x0000001dd66d9211 */ /* 0x000fe200078ec0ff */
[----:B------:R-:W-:Y:S01]  /*47fd0*/  @!P1 LDS R137, [R81+0x5c] ;  /* 0x00005c0051899984 */ /* 0x000fe20000000800 */
[-C--:B------:R-:W-:Y:S01]  /*47fe0*/  ISETP.GE.AND P4, PT, R164, R3.reuse, PT ;  /* 0x00000003a400720c */ /* 0x080fe20003f86270 */
[----:B------:R-:W-:Y:S01]  /*47ff0*/  @!P3 FFMA R27, R216, R208, R27 ;  /* 0x000000d0d81bb223 */ /* 0x000fe2000000001b */
[-C--:B------:R-:W-:Y:S01]  /*48000*/  ISETP.GE.AND P3, PT, R136, R3.reuse, PT ;  /* 0x000000038800720c */ /* 0x080fe20003f66270 */
[----:B------:R-:W1:Y:S01]  /*48010*/  @!P6 S2R R214, SR_CgaCtaId ;  /* 0x0000000000d6e919 */ /* 0x000e620000008800 */
[----:B------:R-:W-:Y:S01]  /*48020*/  ISETP.NE.AND P6, PT, R141, RZ, PT ;  /* 0x000000ff8d00720c */ /* 0x000fe20003fc5270 */
[----:B------:R-:W5:Y:S01]  /*48030*/  @!P5 S2R R210, SR_CgaCtaId ;  /* 0x0000000000d2d919 */ /* 0x000f620000008800 */
[----:B------:R-:W-:Y:S01]  /*48040*/  ISETP.GE.AND P5, PT, R132, R3, PT ;  /* 0x000000038400720c */ /* 0x000fe20003fa6270 */
[----:B------:R-:W1:Y:S01]  /*48050*/  @!P0 S2R R208, SR_CgaCtaId ;  /* 0x0000000000d08919 */ /* 0x000e620000008800 */
[----:B------:R-:W-:-:S05]  /*48060*/  ISETP.NE.AND P0, PT, R117, RZ, PT ;  /* 0x000000ff7500720c */ /* 0x000fca0003f05270 */
[----:B------:R-:W-:Y:S02]  /*48070*/  @!P4 MOV R117, 0x400 ;  /* 0x000004000075c802 */ /* 0x000fe40000000f00 */
[----:B------:R-:W-:Y:S01]  /*48080*/  @!P3 HADD2.F32 R29, -RZ, R0.H0_H0 ;  /* 0x20000000ff1db230 */ /* 0x000fe20000004100 */
[----:B------:R-:W4:Y:S01]  /*48090*/  @!P4 S2R R220, SR_CgaCtaId ;  /* 0x0000000000dcc919 */ /* 0x000f220000008800 */
[----:B---3--:R-:W-:-:S03]  /*480a0*/  @!P6 HADD2.F32 R31, -RZ, R31.H0_H0 ;  /* 0x2000001fff1fe230 */ /* 0x008fc60000004100 */
[----:B------:R-:W-:Y:S01]  /*480b0*/  @!P3 FFMA R206, R29, R111, R206 ;  /* 0x0000006f1dceb223 */ /* 0x000fe200000000ce */
[----:B------:R-:W-:Y:S01]  /*480c0*/  ISETP.GE.AND P3, PT, R160, R3, PT ;  /* 0x00000003a000720c */ /* 0x000fe20003f66270 */
[----:B------:R-:W-:Y:S02]  /*480d0*/  @!P5 LDS R119, [R81+0xc4] ;  /* 0x0000c4005177d984 */ /* 0x000fe40000000800 */
[----:B------:R-:W-:Y:S01]  /*480e0*/  @!P6 FFMA R206, R115, R31, R206 ;  /* 0x0000001f73cee223 */ /* 0x000fe200000000ce */
[-C--:B------:R-:W-:Y:S01]  /*480f0*/  ISETP.GE.AND P6, PT, R158, R3.reuse, PT ;  /* 0x000000039e00720c */ /* 0x080fe20003fc6270 */
[----:B------:R-:W3:Y:S01]  /*48100*/  @!P5 LDS.U16 R33, [R212+0x48ac] ;  /* 0x0048ac00d421d984 */ /* 0x000ee20000000400 */
[----:B------:R-:W-:Y:S02]  /*48110*/  ISETP.GE.AND P5, PT, R30, R3, PT ;  /* 0x000000031e00720c */ /* 0x000fe40003fa6270 */
[----:B------:R-:W-:Y:S01]  /*48120*/  P2R R147, PR, RZ, 0x40 ;  /* 0x00000040ff937803 */ /* 0x000fe20000000000 */
[----:B------:R-:W-:Y:S04]  /*48130*/  @!P2 LDS.U16 R29, [R222+0x3c2e] ;  /* 0x003c2e00de1da984 */ /* 0x000fe80000000400 */
[----:B------:R-:W1:Y:S01]  /*48140*/  @!P3 S2R R216, SR_CgaCtaId ;  /* 0x0000000000d8b919 */ /* 0x000e620000008800 */
[----:B------:R-:W-:-:S02]  /*48150*/  ISETP.NE.AND P3, PT, R145, RZ, PT ;  /* 0x000000ff9100720c */ /* 0x000fc40003f65270 */
[----:B------:R-:W-:Y:S01]  /*48160*/  P2R R145, PR, RZ, 0x4 ;  /* 0x00000004ff917803 */ /* 0x000fe20000000000 */
[----:B------:R-:W-:Y:S01]  /*48170*/  @!P2 LDS R212, [R81+0x60] ;  /* 0x0000600051d4a984 */ /* 0x000fe20000000800 */
[----:B------:R-:W-:Y:S01]  /*48180*/  ISETP.GE.AND P2, PT, R166, R3, PT ;  /* 0x00000003a600720c */ /* 0x000fe20003f46270 */
[----:B------:R-:W-:Y:S01]  /*48190*/  @!P5 HADD2.F32 R0, -RZ, R35.H0_H0 ;  /* 0x20000023ff00d230 */ /* 0x000fe20000004100 */
[----:B------:R-:W-:Y:S01]  /*481a0*/  P2R R151, PR, RZ, 0x8 ;  /* 0x00000008ff977803 */ /* 0x000fe20000000000 */
[----:B------:R-:W1:Y:S03]  /*481b0*/  @!P1 LDS.U16 R109, [R109+0x3bae] ;  /* 0x003bae006d6d9984 */ /* 0x000e660000000400 */
[----:B------:R-:W-:Y:S01]  /*481c0*/  @!P5 FFMA R27, R0, R127, R27 ;  /* 0x0000007f001bd223 */ /* 0x000fe2000000001b */
[----:B------:R-:W-:Y:S02]  /*481d0*/  ISETP.NE.AND P5, PT, R143, RZ, PT ;  /* 0x000000ff8f00720c */ /* 0x000fe40003fa5270 */
[----:B------:R-:W-:Y:S01]  /*481e0*/  @!P3 MOV R0, 0x400 ;  /* 0x000004000000b802 */ /* 0x000fe20000000f00 */
[----:B------:R-:W-:Y:S01]  /*481f0*/  @!P3 LDS R115, [R81+0xc8] ;  /* 0x0000c8005173b984 */ /* 0x000fe20000000800 */
[----:B------:R-:W-:-:S02]  /*48200*/  P2R R149, PR, RZ, 0x20 ;  /* 0x00000020ff957803 */ /* 0x000fc40000000000 */
[----:B------:R-:W-:Y:S02]  /*48210*/  @!P2 MOV R111, 0x400 ;  /* 0x00000400006fa802 */ /* 0x000fe40000000f00 */
[----:B0-----:R-:W-:Y:S01]  /*48220*/  @!P3 LEA R125, R125, R0, 0x18 ;  /* 0x000000007d7db211 */ /* 0x001fe200078ec0ff */
[----:B--2---:R-:W-:Y:S01]  /*48230*/  @!P0 HADD2.F32 R0, -RZ, R107.H0_H0 ;  /* 0x2000006bff008230 */ /* 0x004fe20000004100 */
[----:B-----5:R-:W-:Y:S02]  /*48240*/  @!P2 LEA R107, R210, R111, 0x18 ;  /* 0x0000006fd26ba211 */ /* 0x020fe400078ec0ff */
[----:B----4-:R-:W-:Y:S01]  /*48250*/  @!P4 LEA R111, R220, R117, 0x18 ;  /* 0x00000075dc6fc211 */ /* 0x010fe200078ec0ff */
[----:B------:R-:W-:Y:S01]  /*48260*/  @!P5 LDS R127, [R81+0x64] ;  /* 0x00006400517fd984 */ /* 0x000fe20000000800 */
[----:B------:R-:W-:Y:S01]  /*48270*/  @!P0 FFMA R27, R0, R139, R27 ;  /* 0x0000008b001b8223 */ /* 0x000fe2000000001b */
[----:B------:R-:W-:Y:S02]  /*48280*/  @!P5 MOV R35, 0x400 ;  /* 0x000004000023d802 */ /* 0x000fe40000000f00 */
[----:B------:R-:W-:Y:S01]  /*48290*/  @!P2 LDS.U16 R107, [R107+0x3d2e] ;  /* 0x003d2e006b6ba984 */ /* 0x000fe20000000400 */
[----:B------:R-:W-:-:S02]  /*482a0*/  P2R R117, PR, RZ, 0x1 ;  /* 0x00000001ff757803 */ /* 0x000fc40000000000 */
[----:B------:R-:W-:Y:S01]  /*482b0*/  @!P5 LEA R35, R218, R35, 0x18 ;  /* 0x00000023da23d211 */ /* 0x000fe200078ec0ff */
[----:B------:R-:W-:Y:S01]  /*482c0*/  @!P2 LDS R139, [R81+0x68] ;  /* 0x00006800518ba984 */ /* 0x000fe20000000800 */
[-C--:B------:R-:W-:Y:S02]  /*482d0*/  ISETP.GE.AND P2, PT, R132, R3.reuse, PT ;  /* 0x000000038400720c */ /* 0x080fe40003f46270 */
[-C--:B------:R-:W-:Y:S01]  /*482e0*/  ISETP.GE.AND P0, PT, R156, R3.reuse, PT ;  /* 0x000000039c00720c */ /* 0x080fe20003f06270 */
[----:B------:R-:W0:Y:S01]  /*482f0*/  @!P6 S2R R220, SR_CgaCtaId ;  /* 0x0000000000dce919 */ /* 0x000e220000008800 */
[-C--:B------:R-:W-:Y:S01]  /*48300*/  ISETP.GE.AND P6, PT, R128, R3.reuse, PT ;  /* 0x000000038000720c */ /* 0x080fe20003fc6270 */
[----:B------:R-:W2:Y:S01]  /*48310*/  @!P5 LDS.U16 R35, [R35+0x3cae] ;  /* 0x003cae002323d984 */ /* 0x000ea20000000400 */
[----:B------:R-:W-:-:S03]  /*48320*/  ISETP.GE.AND P5, PT, R162, R3, PT ;  /* 0x00000003a200720c */ /* 0x000fc60003fa6270 */
[----:B------:R-:W4:Y:S01]  /*48330*/  @!P3 LDS.U16 R0, [R125+0x492c] ;  /* 0x00492c007d00b984 */ /* 0x000f220000000400 */
[----:B------:R-:W-:-:S03]  /*48340*/  ISETP.GE.AND P3, PT, R160, R3, PT ;  /* 0x00000003a000720c */ /* 0x000fc60003f66270 */
[----:B---3--:R-:W-:Y:S01]  /*48350*/  @!P2 HADD2.F32 R33, -RZ, R33.H0_H0 ;  /* 0x20000021ff21a230 */ /* 0x008fe20000004100 */
[----:B------:R-:W3:Y:S03]  /*48360*/  @!P4 LDS.U16 R111, [R111+0x3dae] ;  /* 0x003dae006f6fc984 */ /* 0x000ee60000000400 */
[----:B------:R-:W-:Y:S01]  /*48370*/  @!P6 MOV R31, 0x400 ;  /* 0x00000400001fe802 */ /* 0x000fe20000000f00 */
[----:B------:R-:W-:Y:S01]  /*48380*/  @!P2 FFMA R206, R33, R119, R206 ;  /* 0x0000007721cea223 */ /* 0x000fe200000000ce */
[----:B------:R-:W-:Y:S01]  /*48390*/  ISETP.NE.AND P2, PT, R145, RZ, PT ;  /* 0x000000ff9100720c */ /* 0x000fe20003f45270 */
[----:B------:R-:W-:Y:S01]  /*483a0*/  @!P4 LDS R125, [R81+0x6c] ;  /* 0x00006c00517dc984 */ /* 0x000fe20000000800 */
[----:B-1----:R-:W-:Y:S01]  /*483b0*/  @!P6 LEA R31, R208, R31, 0x18 ;  /* 0x0000001fd01fe211 */ /* 0x002fe200078ec0ff */
[----:B------:R-:W-:Y:S01]  /*483c0*/  @!P1 HADD2.F32 R208, -RZ, R109.H0_H0 ;  /* 0x2000006dffd09230 */ /* 0x000fe20000004100 */
[----:B------:R-:W-:Y:S01]  /*483d0*/  @!P5 MOV R141, 0x400 ;  /* 0x00000400008dd802 */ /* 0x000fe20000000f00 */
[----:B------:R-:W-:Y:S01]  /*483e0*/  @!P5 LDS R218, [R81+0x70] ;  /* 0x0000700051dad984 */ /* 0x000fe20000000800 */
[----:B------:R-:W-:-:S02]  /*483f0*/  ISETP.GE.AND P4, PT, R126, R3, PT ;  /* 0x000000037e00720c */ /* 0x000fc40003f86270 */
[----:B------:R-:W-:Y:S01]  /*48400*/  @!P1 FFMA R27, R208, R137, R27 ;  /* 0x00000089d01b9223 */ /* 0x000fe2000000001b */
[----:B------:R-:W-:Y:S01]  /*48410*/  @!P5 LEA R141, R214, R141, 0x18 ;  /* 0x0000008dd68dd211 */ /* 0x000fe200078ec0ff */
[----:B------:R-:W1:Y:S01]  /*48420*/  @!P6 LDS.U16 R31, [R31+0x49ac] ;  /* 0x0049ac001f1fe984 */ /* 0x000e620000000400 */
[----:B------:R-:W-:Y:S02]  /*48430*/  ISETP.GE.AND P1, PT, R154, R3, PT ;  /* 0x000000039a00720c */ /* 0x000fe40003f26270 */
[----:B------:R-:W-:Y:S01]  /*48440*/  @!P2 HADD2.F32 R208, -RZ, R29.H0_H0 ;  /* 0x2000001dffd0a230 */ /* 0x000fe20000004100 */
[----:B------:R-:W5:Y:S01]  /*48450*/  @!P0 S2R R214, SR_CgaCtaId ;  /* 0x0000000000d68919 */ /* 0x000f620000008800 */
[----:B------:R-:W-:-:S03]  /*48460*/  @!P3 MOV R143, 0x400 ;  /* 0x00000400008fb802 */ /* 0x000fc60000000f00 */
[----:B------:R-:W-:Y:S01]  /*48470*/  @!P2 FFMA R27, R212, R208, R27 ;  /* 0x000000d0d41ba223 */ /* 0x000fe2000000001b */
[----:B------:R-:W-:Y:S01]  /*48480*/  ISETP.GE.AND P2, PT, R124, R3, PT ;  /* 0x000000037c00720c */ /* 0x000fe20003f46270 */
[----:B------:R5:W-:Y:S01]  /*48490*/  @!P5 LDS.U16 R33, [R141+0x3e2e] ;  /* 0x003e2e008d21d984 */ /* 0x000be20000000400 */
[----:B------:R-:W-:Y:S02]  /*484a0*/  ISETP.NE.AND P5, PT, R149, RZ, PT ;  /* 0x000000ff9500720c */ /* 0x000fe40003fa5270 */
[----:B------:R-:W-:Y:S01]  /*484b0*/  @!P3 LEA R109, R216, R143, 0x18 ;  /* 0x0000008fd86db211 */ /* 0x000fe200078ec0ff */
[----:B------:R-:W1:Y:S01]  /*484c0*/  @!P6 LDS R119, [R81+0xcc] ;  /* 0x0000cc005177e984 */ /* 0x000e620000000800 */
[----:B------:R-:W-:Y:S02]  /*484d0*/  ISETP.NE.AND P6, PT, R147, RZ, PT ;  /* 0x000000ff9300720c */ /* 0x000fe40003fc5270 */
[----:B------:R-:W-:Y:S01]  /*484e0*/  P2R R145, PR, RZ, 0x4 ;  /* 0x00000004ff917803 */ /* 0x000fe20000000000 */
[----:B------:R-:W-:Y:S04]  /*484f0*/  @!P3 LDS R137, [R81+0x74] ;  /* 0x000074005189b984 */ /* 0x000fe80000000800 */
[----:B------:R-:W1:Y:S01]  /*48500*/  @!P3 LDS.U16 R109, [R109+0x3eae] ;  /* 0x003eae006d6db984 */ /* 0x000e620000000400 */
[----:B------:R-:W-:Y:S01]  /*48510*/  ISETP.NE.AND P3, PT, R151, RZ, PT ;  /* 0x000000ff9700720c */ /* 0x000fe20003f65270 */
[----:B--2---:R-:W-:Y:S01]  /*48520*/  @!P5 HADD2.F32 R208, -RZ, R35.H0_H0 ;  /* 0x20000023ffd0d230 */ /* 0x004fe20000004100 */
[----:B------:R-:W2:Y:S03]  /*48530*/  @!P4 S2R R210, SR_CgaCtaId ;  /* 0x0000000000d2c919 */ /* 0x000ea60000008800 */
[----:B------:R-:W-:Y:S01]  /*48540*/  @!P6 MOV R29, 0x400 ;  /* 0x00000400001de802 */ /* 0x000fe20000000f00 */
[----:B------:R-:W-:Y:S01]  /*48550*/  @!P5 FFMA R27, R208, R127, R27 ;  /* 0x0000007fd01bd223 */ /* 0x000fe2000000001b */
[----:B------:R-:W1:Y:S01]  /*48560*/  @!P2 S2R R212, SR_CgaCtaId ;  /* 0x0000000000d4a919 */ /* 0x000e620000008800 */
[----:B------:R-:W-:-:S02]  /*48570*/  ISETP.GE.AND P2, PT, R166, R3, PT ;  /* 0x00000003a600720c */ /* 0x000fc40003f46270 */
[----:B------:R-:W-:Y:S01]  /*48580*/  @!P0 MOV R127, 0x400 ;  /* 0x00000400007f8802 */ /* 0x000fe20000000f00 */
[----:B------:R-:W1:Y:S01]  /*48590*/  @!P1 S2R R216, SR_CgaCtaId ;  /* 0x0000000000d89919 */ /* 0x000e620000008800 */
[----:B------:R-:W-:Y:S02]  /*485a0*/  ISETP.GE.AND P5, PT, R152, R3, PT ;  /* 0x000000039800720c */ /* 0x000fe40003fa6270 */
[----:B0-----:R-:W-:Y:S01]  /*485b0*/  @!P6 LEA R35, R220, R29, 0x18 ;  /* 0x0000001ddc23e211 */ /* 0x001fe200078ec0ff */
[----:B----4-:R-:W-:Y:S01]  /*485c0*/  @!P3 HADD2.F32 R29, -RZ, R0.H0_H0 ;  /* 0x20000000ff1db230 */ /* 0x010fe20000004100 */
[----:B-----5:R-:W-:Y:S02]  /*485d0*/  @!P0 LEA R141, R214, R127, 0x18 ;  /* 0x0000007fd68d8211 */ /* 0x020fe400078ec0ff */
[----:B------:R-:W-:Y:S01]  /*485e0*/  P2R R143, PR, RZ, 0x20 ;  /* 0x00000020ff8f7803 */ /* 0x000fe20000000000 */
[----:B------:R-:W-:Y:S01]  /*485f0*/  @!P6 LDS R127, [R81+0x78] ;  /* 0x00007800517fe984 */ /* 0x000fe20000000800 */
[----:B------:R-:W-:Y:S01]  /*48600*/  @!P3 FFMA R206, R29, R115, R206 ;  /* 0x000000731dceb223 */ /* 0x000fe200000000ce */
[----:B------:R-:W-:Y:S01]  /*48610*/  @!P2 HADD2.F32 R0, -RZ, R107.H0_H0 ;  /* 0x2000006bff00a230 */ /* 0x000fe20000004100 */
[----:B------:R-:W-:Y:S01]  /*48620*/  @!P4 MOV R107, 0x400 ;  /* 0x00000400006bc802 */ /* 0x000fe20000000f00 */
[----:B------:R0:W-:Y:S01]  /*48630*/  @!P0 LDS.U16 R29, [R141+0x3fae] ;  /* 0x003fae008d1d8984 */ /* 0x0001e20000000400 */
[----:B------:R-:W-:-:S02]  /*48640*/  @!P1 MOV R115, 0x400 ;  /* 0x0000040000739802 */ /* 0x000fc40000000f00 */
[----:B------:R-:W-:Y:S01]  /*48650*/  @!P2 FFMA R27, R0, R139, R27 ;  /* 0x0000008b001ba223 */ /* 0x000fe2000000001b */
[----:B------:R-:W4:Y:S01]  /*48660*/  @!P5 S2R R220, SR_CgaCtaId ;  /* 0x0000000000dcd919 */ /* 0x000f220000008800 */
[-C--:B------:R-:W-:Y:S02]  /*48670*/  ISETP.GE.AND P5, PT, R164, R3.reuse, PT ;  /* 0x00000003a400720c */ /* 0x080fe40003fa6270 */
[-C--:B------:R-:W-:Y:S01]  /*48680*/  ISETP.GE.AND P2, PT, R128, R3.reuse, PT ;  /* 0x000000038000720c */ /* 0x080fe20003f46270 */
[----:B------:R-:W-:Y:S01]  /*48690*/  @!P0 LDS R139, [R81+0x7c] ;  /* 0x00007c00518b8984 */ /* 0x000fe20000000800 */
[-C--:B------:R-:W-:Y:S02]  /*486a0*/  ISETP.GE.AND P0, PT, R120, R3.reuse, PT ;  /* 0x000000037800720c */ /* 0x080fe40003f06270 */
[----:B------:R-:W-:Y:S01]  /*486b0*/  ISETP.GE.AND P3, PT, R122, R3, PT ;  /* 0x000000037a00720c */ /* 0x000fe20003f66270 */
[----:B------:R-:W5:Y:S01]  /*486c0*/  @!P6 LDS.U16 R35, [R35+0x3f2e] ;  /* 0x003f2e002323e984 */ /* 0x000f620000000400 */
[----:B--2---:R-:W-:-:S02]  /*486d0*/  @!P4 LEA R210, R210, R107, 0x18 ;  /* 0x0000006bd2d2c211 */ /* 0x004fc400078ec0ff */
[----:B------:R-:W-:-:S03]  /*486e0*/  ISETP.GE.AND P6, PT, R150, R3, PT ;  /* 0x000000039600720c */ /* 0x000fc60003fc6270 */
[----:B---3--:R-:W-:Y:S01]  /*486f0*/  @!P5 HADD2.F32 R0, -RZ, R111.H0_H0 ;  /* 0x2000006fff00d230 */ /* 0x008fe20000004100 */
[----:B-1----:R-:W-:Y:S01]  /*48700*/  @!P1 LEA R107, R216, R115, 0x18 ;  /* 0x00000073d86b9211 */ /* 0x002fe200078ec0ff */
[----:B------:R-:W-:Y:S02]  /*48710*/  @!P2 HADD2.F32 R31, -RZ, R31.H0_H0 ;  /* 0x2000001fff1fa230 */ /* 0x000fe40000004100 */
[----:B------:R-:W1:Y:S01]  /*48720*/  @!P0 S2R R216, SR_CgaCtaId ;  /* 0x0000000000d88919 */ /* 0x000e620000008800 */
[----:B------:R-:W-:Y:S01]  /*48730*/  ISETP.GE.AND P0, PT, R148, R3, PT ;  /* 0x000000039400720c */ /* 0x000fe20003f06270 */
[----:B------:R-:W-:Y:S01]  /*48740*/  @!P5 FFMA R27, R0, R125, R27 ;  /* 0x0000007d001bd223 */ /* 0x000fe2000000001b */
[----:B------:R-:W-:Y:S01]  /*48750*/  ISETP.GE.AND P5, PT, R162, R3, PT ;  /* 0x00000003a200720c */ /* 0x000fe20003fa6270 */
[----:B------:R-:W-:Y:S01]  /*48760*/  @!P2 FFMA R206, R31, R119, R206 ;  /* 0x000000771fcea223 */ /* 0x000fe200000000ce */
[----:B0-----:R-:W-:Y:S01]  /*48770*/  P2R R141, PR, RZ, 0x1 ;  /* 0x00000001ff8d7803 */ /* 0x001fe20000000000 */
[----:B------:R-:W0:Y:S01]  /*48780*/  @!P6 S2R R222, SR_CgaCtaId ;  /* 0x0000000000dee919 */ /* 0x000e220000008800 */
[----:B------:R-:W-:-:S02]  /*48790*/  ISETP.NE.AND P2, PT, R145, RZ, PT ;  /* 0x000000ff9100720c */ /* 0x000fc40003f45270 */
[----:B------:R-:W-:Y:S01]  /*487a0*/  P2R R145, PR, RZ, 0x2 ;  /* 0x00000002ff917803 */ /* 0x000fe20000000000 */
[----:B------:R2:W-:Y:S01]  /*487b0*/  @!P4 LDS.U16 R0, [R210+0x4a2c] ;  /* 0x004a2c00d200c984 */ /* 0x0005e20000000400 */
[----:B------:R-:W-:-:S03]  /*487c0*/  @!P6 MOV R119, 0x400 ;  /* 0x000004000077e802 */ /* 0x000fc60000000f00 */
[----:B------:R-:W3:Y:S01]  /*487d0*/  @!P0 S2R R224, SR_CgaCtaId ;  /* 0x0000000000e08919 */ /* 0x000ee20000008800 */
[-C--:B------:R-:W-:Y:S01]  /*487e0*/  ISETP.GE.AND P0, PT, R162, R3.reuse, PT ;  /* 0x00000003a200720c */ /* 0x080fe20003f06270 */
[----:B------:R-:W-:Y:S01]  /*487f0*/  @!P5 HADD2.F32 R208, -RZ, R33.H0_H0 ;  /* 0x20000021ffd0d230 */ /* 0x000fe20000004100 */
[----:B------:R-:W-:Y:S01]  /*48800*/  ISETP.NE.AND P5, PT, R143, RZ, PT ;  /* 0x000000ff8f00720c */ /* 0x000fe20003fa5270 */
[----:B------:R-:W-:Y:S01]  /*48810*/  @!P4 LDS R111, [R81+0xd0] ;  /* 0x0000d000516fc984 */ /* 0x000fe20000000800 */
[----:B------:R-:W-:Y:S02]  /*48820*/  ISETP.GE.AND P4, PT, R146, R3, PT ;  /* 0x000000039200720c */ /* 0x000fe40003f86270 */
[----:B------:R-:W-:Y:S01]  /*48830*/  @!P2 MOV R31, 0x400 ;  /* 0x00000400001fa802 */ /* 0x000fe20000000f00 */
[----:B------:R-:W-:Y:S01]  /*48840*/  @!P1 LDS.U16 R107, [R107+0x402e] ;  /* 0x00402e006b6b9984 */ /* 0x000fe20000000400 */
[----:B------:R-:W-:Y:S02]  /*48850*/  P2R R143, PR, RZ, 0x10 ;  /* 0x00000010ff8f7803 */ /* 0x000fe40000000000 */
[----:B------:R-:W-:Y:S01]  /*48860*/  @!P2 LEA R31, R212, R31, 0x18 ;  /* 0x0000001fd41fa211 */ /* 0x000fe200078ec0ff */
[----:B------:R-:W2:Y:S02]  /*48870*/  @!P3 S2R R214, SR_CgaCtaId ;  /* 0x0000000000d6b919 */ /* 0x000ea40000008800 */
[----:B------:R-:W-:Y:S01]  /*48880*/  @!P0 FFMA R27, R218, R208, R27 ;  /* 0x000000d0da1b8223 */ /* 0x000fe2000000001b */
[-C--:B------:R-:W-:Y:S01]  /*48890*/  ISETP.GE.AND P0, PT, R160, R3.reuse, PT ;  /* 0x00000003a000720c */ /* 0x080fe20003f06270 */
[----:B------:R-:W-:Y:S01]  /*488a0*/  @!P1 LDS R218, [R81+0x80] ;  /* 0x0000800051da9984 */ /* 0x000fe20000000800 */
[----:B------:R-:W-:-:S02]  /*488b0*/  ISETP.GE.AND P1, PT, R144, R3, PT ;  /* 0x000000039000720c */ /* 0x000fc40003f26270 */
[----:B------:R-:W-:Y:S01]  /*488c0*/  @!P5 MOV R33, 0x400 ;  /* 0x000004000021d802 */ /* 0x000fe20000000f00 */
[----:B------:R-:W3:Y:S01]  /*488d0*/  @!P4 S2R R212, SR_CgaCtaId ;  /* 0x0000000000d4c919 */ /* 0x000ee20000008800 */
[----:B------:R-:W-:Y:S01]  /*488e0*/  ISETP.GE.AND P4, PT, R120, R3, PT ;  /* 0x000000037800720c */ /* 0x000fe20003f86270 */
[----:B------:R-:W-:Y:S06]  /*488f0*/  @!P5 LDS R125, [R81+0x84] ;  /* 0x00008400517dd984 */ /* 0x000fec0000000800 */
[----:B------:R-:W-:Y:S01]  /*48900*/  @!P0 HADD2.F32 R208, -RZ, R109.H0_H0 ;  /* 0x2000006dffd08230 */ /* 0x000fe20000004100 */
[----:B----4-:R-:W-:Y:S01]  /*48910*/  @!P5 LEA R109, R220, R33, 0x18 ;  /* 0x00000021dc6dd211 */ /* 0x010fe200078ec0ff */
[----:B------:R-:W4:Y:S01]  /*48920*/  @!P2 LDS.U16 R31, [R31+0x4aac] ;  /* 0x004aac001f1fa984 */ /* 0x000f220000000400 */
[----:B------:R-:W-:-:S02]  /*48930*/  @!P3 MOV R33, 0x400 ;  /* 0x000004000021b802 */ /* 0x000fc40000000f00 */
[----:B------:R-:W-:Y:S01]  /*48940*/  @!P0 FFMA R27, R208, R137, R27 ;  /* 0x00000089d01b8223 */ /* 0x000fe2000000001b */
[-C--:B------:R-:W-:Y:S01]  /*48950*/  ISETP.GE.AND P0, PT, R158, R3.reuse, PT ;  /* 0x000000039e00720c */ /* 0x080fe20003f06270 */
[----:B------:R-:W3:Y:S01]  /*48960*/  @!P1 S2R R220, SR_CgaCtaId ;  /* 0x0000000000dc9919 */ /* 0x000ee20000008800 */
[-C--:B------:R-:W-:Y:S01]  /*48970*/  ISETP.GE.AND P1, PT, R156, R3.reuse, PT ;  /* 0x000000039c00720c */ /* 0x080fe20003f26270 */
[----:B------:R-:W3:Y:S01]  /*48980*/  @!P5 LDS.U16 R109, [R109+0x40ae] ;  /* 0x0040ae006d6dd984 */ /* 0x000ee20000000400 */
[----:B------:R-:W-:-:S03]  /*48990*/  ISETP.GE.AND P5, PT, R118, R3, PT ;  /* 0x000000037600720c */ /* 0x000fc60003fa6270 */
[----:B------:R-:W3:Y:S01]  /*489a0*/  @!P2 LDS R115, [R81+0xd4] ;  /* 0x0000d4005173a984 */ /* 0x000ee20000000800 */
[----:B--2---:R-:W-:-:S05]  /*489b0*/  @!P3 LEA R33, R214, R33, 0x18 ;  /* 0x00000021d621b211 */ /* 0x004fca00078ec0ff */
[----:B-----5:R-:W-:Y:S01]  /*489c0*/  @!P0 HADD2.F32 R208, -RZ, R35.H0_H0 ;  /* 0x20000023ffd08230 */ /* 0x020fe20000004100 */
[----:B0-----:R-:W-:Y:S02]  /*489d0*/  @!P6 LEA R35, R222, R119, 0x18 ;  /* 0x00000077de23e211 */ /* 0x001fe400078ec0ff */
[----:B------:R-:W-:Y:S01]  /*489e0*/  @!P4 MOV R119, 0x400 ;  /* 0x000004000077c802 */ /* 0x000fe20000000f00 */
[----:B------:R-:W-:Y:S01]  /*489f0*/  @!P3 LDS.U16 R33, [R33+0x4b2c] ;  /* 0x004b2c002121b984 */ /* 0x000fe20000000400 */
[----:B------:R-:W-:Y:S01]  /*48a00*/  @!P0 FFMA R27, R208, R127, R27 ;  /* 0x0000007fd01b8223 */ /* 0x000fe2000000001b */
[----:B------:R-:W-:Y:S01]  /*48a10*/  ISETP.NE.AND P0, PT, R141, RZ, PT ;  /* 0x000000ff8d00720c */ /* 0x000fe20003f05270 */
[----:B------:R-:W-:Y:S01]  /*48a20*/  @!P1 HADD2.F32 R208, -RZ, R29.H0_H0 ;  /* 0x2000001dffd09230 */ /* 0x000fe20000004100 */
[----:B-1----:R-:W-:Y:S01]  /*48a30*/  @!P4 LEA R216, R216, R119, 0x18 ;  /* 0x00000077d8d8c211 */ /* 0x002fe200078ec0ff */
[----:B------:R-:W0:Y:S01]  /*48a40*/  @!P6 LDS.U16 R35, [R35+0x412e] ;  /* 0x00412e002323e984 */ /* 0x000e220000000400 */
[----:B------:R-:W-:-:S02]  /*48a50*/  ISETP.NE.AND P4, PT, R143, RZ, PT ;  /* 0x000000ff8f00720c */ /* 0x000fc40003f85270 */
[----:B------:R-:W-:Y:S01]  /*48a60*/  @!P1 FFMA R27, R208, R139, R27 ;  /* 0x0000008bd01b9223 */ /* 0x000fe2000000001b */
[----:B------:R-:W-:Y:S01]  /*48a70*/  ISETP.NE.AND P1, PT, R145, RZ, PT ;  /* 0x000000ff9100720c */ /* 0x000fe20003f25270 */
[----:B------:R-:W1:Y:S01]  /*48a80*/  @!P6 LDS R127, [R81+0x88] ;  /* 0x00008800517fe984 */ /* 0x000e620000000800 */
[----:B------:R-:W-:Y:S02]  /*48a90*/  P2R R143, PR, RZ, 0x40 ;  /* 0x00000040ff8f7803 */ /* 0x000fe40000000000 */
[----:B------:R-:W-:Y:S01]  /*48aa0*/  ISETP.GE.AND P6, PT, R148, R3, PT ;  /* 0x000000039400720c */ /* 0x000fe20003fc6270 */
[----:B------:R-:W2:Y:S01]  /*48ab0*/  @!P3 LDS R119, [R81+0xd8] ;  /* 0x0000d8005177b984 */ /* 0x000ea20000000800 */
[----:B------:R-:W-:Y:S02]  /*48ac0*/  @!P0 MOV R29, 0x400 ;  /* 0x00000400001d8802 */ /* 0x000fe40000000f00 */
[----:B------:R-:W-:Y:S01]  /*48ad0*/  P2R R145, PR, RZ, 0x8 ;  /* 0x00000008ff917803 */ /* 0x000fe20000000000 */
[----:B------:R-:W5:Y:S01]  /*48ae0*/  @!P5 S2R R210, SR_CgaCtaId ;  /* 0x0000000000d2d919 */ /* 0x000f620000008800 */
[----:B------:R-:W-:Y:S01]  /*48af0*/  @!P4 MOV R137, 0x400 ;  /* 0x000004000089c802 */ /* 0x000fe20000000f00 */
[----:B----4-:R-:W-:Y:S01]  /*48b00*/  @!P2 HADD2.F32 R31, -RZ, R31.H0_H0 ;  /* 0x2000001fff1fa230 */ /* 0x010fe20000004100 */
[----:B---3--:R-:W-:Y:S01]  /*48b10*/  @!P0 LEA R224, R224, R29, 0x18 ;  /* 0x0000001de0e08211 */ /* 0x008fe200078ec0ff */
[----:B------:R-:W-:Y:S01]  /*48b20*/  @!P1 HADD2.F32 R208, -RZ, R107.H0_H0 ;  /* 0x2000006bffd09230 */ /* 0x000fe20000004100 */
[----:B------:R-:W-:Y:S01]  /*48b30*/  ISETP.GE.AND P0, PT, R142, R3, PT ;  /* 0x000000038e00720c */ /* 0x000fe20003f06270 */
[----:B------:R-:W-:Y:S01]  /*48b40*/  @!P4 LDS R214, [R81+0x90] ;  /* 0x0000900051d6c984 */ /* 0x000fe20000000800 */
[----:B------:R-:W-:-:S02]  /*48b50*/  @!P4 LEA R139, R212, R137, 0x18 ;  /* 0x00000089d48bc211 */ /* 0x000fc400078ec0ff */
[-C--:B------:R-:W-:Y:S01]  /*48b60*/  ISETP.GE.AND P3, PT, R126, R3.reuse, PT ;  /* 0x000000037e00720c */ /* 0x080fe20003f66270 */
[----:B------:R-:W-:Y:S01]  /*48b70*/  @!P6 LDS.U16 R107, [R224+0x41ae] ;  /* 0x0041ae00e06be984 */ /* 0x000fe20000000400 */
[----:B------:R-:W-:Y:S01]  /*48b80*/  P2R R141, PR, RZ, 0x1 ;  /* 0x00000001ff8d7803 */ /* 0x000fe20000000000 */
[----:B------:R-:W-:Y:S01]  /*48b90*/  @!P1 FFMA R27, R218, R208, R27 ;  /* 0x000000d0da1b9223 */ /* 0x000fe2000000001b */
[----:B------:R-:W-:Y:S01]  /*48ba0*/  ISETP.NE.AND P1, PT, R121, RZ, PT ;  /* 0x000000ff7900720c */ /* 0x000fe20003f25270 */
[----:B------:R-:W-:Y:S01]  /*48bb0*/  @!P6 LDS R137, [R81+0x8c] ;  /* 0x00008c005189e984 */ /* 0x000fe20000000800 */
[----:B------:R-:W-:-:S03]  /*48bc0*/  ISETP.GE.AND P6, PT, R152, R3, PT ;  /* 0x000000039800720c */ /* 0x000fc60003fc6270 */
[----:B------:R-:W3:Y:S01]  /*48bd0*/  @!P0 S2R R222, SR_CgaCtaId ;  /* 0x0000000000de8919 */ /* 0x000ee20000008800 */
[----:B------:R-:W-:-:S03]  /*48be0*/  ISETP.GE.AND P0, PT, R120, R3, PT ;  /* 0x000000037800720c */ /* 0x000fc60003f06270 */
[----:B------:R-:W-:-:S04]  /*48bf0*/  @!P3 HADD2.F32 R29, -RZ, R0.H0_H0 ;  /* 0x20000000ff1db230 */ /* 0x000fc80000004100 */
[----:B------:R-:W4:Y:S01]  /*48c00*/  @!P1 S2R R218, SR_CgaCtaId ;  /* 0x0000000000da9919 */ /* 0x000f220000008800 */
[----:B------:R-:W-:Y:S01]  /*48c10*/  @!P3 FFMA R206, R111, R29, R206 ;  /* 0x0000001d6fceb223 */ /* 0x000fe200000000ce */
[----:B------:R-:W-:Y:S01]  /*48c20*/  @!P6 HADD2.F32 R208, -RZ, R109.H0_H0 ;  /* 0x2000006dffd0e230 */ /* 0x000fe20000004100 */
[----:B------:R-:W-:Y:S01]  /*48c30*/  ISETP.GE.AND P3, PT, R144, R3, PT ;  /* 0x000000039000720c */ /* 0x000fe20003f66270 */
[----:B------:R-:W-:Y:S01]  /*48c40*/  @!P4 LDS.U16 R111, [R139+0x422e] ;  /* 0x00422e008b6fc984 */ /* 0x000fe20000000400 */
[----:B------:R-:W-:Y:S01]  /*48c50*/  @!P2 FFMA R206, R31, R115, R206 ;  /* 0x000000731fcea223 */ /* 0x000fe200000000ce */
[----:B------:R-:W-:Y:S01]  /*48c60*/  ISETP.GE.AND P2, PT, R140, R3, PT ;  /* 0x000000038c00720c */ /* 0x000fe20003f46270 */
[----:B------:R-:W-:Y:S01]  /*48c70*/  @!P6 FFMA R27, R208, R125, R27 ;  /* 0x0000007dd01be223 */ /* 0x000fe2000000001b */
[----:B------:R-:W-:Y:S01]  /*48c80*/  ISETP.NE.AND P6, PT, R143, RZ, PT ;  /* 0x000000ff8f00720c */ /* 0x000fe20003fc5270 */
[----:B------:R1:W4:Y:S04]  /*48c90*/  @!P0 LDS.U16 R0, [R216+0x4bac] ;  /* 0x004bac00d8008984 */ /* 0x0003280000000400 */
[----:B------:R-:W4:Y:S01]  /*48ca0*/  @!P0 LDS R121, [R81+0xdc] ;  /* 0x0000dc0051798984 */ /* 0x000f220000000800 */
[----:B------:R-:W-:-:S02]  /*48cb0*/  ISETP.GE.AND P0, PT, R182, R3, PT ;  /* 0x00000003b600720c */ /* 0x000fc40003f06270 */
[----:B------:R-:W-:Y:S01]  /*48cc0*/  @!P3 MOV R29, 0x400 ;  /* 0x00000400001db802 */ /* 0x000fe20000000f00 */
[----:B------:R-:W-:Y:S03]  /*48cd0*/  @!P3 LDS R125, [R81+0x94] ;  /* 0x00009400517db984 */ /* 0x000fe60000000800 */
[----:B------:R-:W-:Y:S01]  /*48ce0*/  @!P3 LEA R220, R220, R29, 0x18 ;  /* 0x0000001ddcdcb211 */ /* 0x000fe200078ec0ff */
[----:B0-----:R-:W-:Y:S01]  /*48cf0*/  @!P6 HADD2.F32 R208, -RZ, R35.H0_H0 ;  /* 0x20000023ffd0e230 */ /* 0x001fe20000004100 */
[----:B------:R-:W-:Y:S01]  /*48d00*/  @!P5 MOV R29, 0x400 ;  /* 0x00000400001dd802 */ /* 0x000fe20000000f00 */
[----:B-1----:R-:W0:Y:S01]  /*48d10*/  @!P2 S2R R216, SR_CgaCtaId ;  /* 0x0000000000d8a919 */ /* 0x002e220000008800 */
[----:B------:R-:W-:Y:S02]  /*48d20*/  ISETP.NE.AND P2, PT, R129, RZ, PT ;  /* 0x000000ff8100720c */ /* 0x000fe40003f45270 */
[----:B------:R-:W-:Y:S01]  /*48d30*/  @!P6 FFMA R27, R208, R127, R27 ;  /* 0x0000007fd01be223 */ /* 0x000fe2000000001b */
[----:B------:R-:W-:Y:S01]  /*48d40*/  ISETP.GE.AND P6, PT, R138, R3, PT ;  /* 0x000000038a00720c */ /* 0x000fe20003fc6270 */
[----:B------:R1:W0:Y:S01]  /*48d50*/  @!P3 LDS.U16 R109, [R220+0x42ae] ;  /* 0x0042ae00dc6db984 */ /* 0x0002220000000400 */
[----:B------:R-:W-:-:S02]  /*48d60*/  ISETP.NE.AND P3, PT, R145, RZ, PT ;  /* 0x000000ff9100720c */ /* 0x000fc40003f65270 */
[----:B-----5:R-:W-:Y:S01]  /*48d70*/  @!P5 LEA R210, R210, R29, 0x18 ;  /* 0x0000001dd2d2d211 */ /* 0x020fe200078ec0ff */
[----:B------:R-:W5:Y:S01]  /*48d80*/  @!P0 S2R R212, SR_CgaCtaId ;  /* 0x0000000000d48919 */ /* 0x000f620000008800 */
[----:B------:R-:W-:Y:S02]  /*48d90*/  ISETP.NE.AND P0, PT, R141, RZ, PT ;  /* 0x000000ff8d00720c */ /* 0x000fe40003f05270 */
[----:B------:R-:W-:Y:S01]  /*48da0*/  P2R R139, PR, RZ, 0x40 ;  /* 0x00000040ff8b7803 */ /* 0x000fe20000000000 */
[----:B------:R-:W0:Y:S01]  /*48db0*/  @!P5 LDS.U16 R31, [R210+0x4c2c] ;  /* 0x004c2c00d21fd984 */ /* 0x000e220000000400 */
[----:B------:R-:W-:-:S03]  /*48dc0*/  P2R R141, PR, RZ, 0x1 ;  /* 0x00000001ff8d7803 */ /* 0x000fc60000000000 */
[----:B------:R-:W-:Y:S01]  /*48dd0*/  @!P5 LDS R115, [R81+0xe0] ;  /* 0x0000e0005173d984 */ /* 0x000fe20000000800 */
[-C--:B------:R-:W-:Y:S01]  /*48de0*/  ISETP.GE.AND P5, PT, R104, R3.reuse, PT ;  /* 0x000000036800720c */ /* 0x080fe20003fa6270 */
[----:B------:R-:W-:Y:S01]  /*48df0*/  @!P3 HADD2.F32 R33, -RZ, R33.H0_H0 ;  /* 0x20000021ff21b230 */ /* 0x000fe20000004100 */
[----:B------:R-:W0:Y:S01]  /*48e00*/  @!P6 S2R R129, SR_CgaCtaId ;  /* 0x000000000081e919 */ /* 0x000e220000008800 */
[----:B------:R-:W-:Y:S02]  /*48e10*/  ISETP.GE.AND P6, PT, R120, R3, PT ;  /* 0x000000037800720c */ /* 0x000fe40003fc6270 */
[----:B------:R-:W-:Y:S01]  /*48e20*/  @!P0 MOV R29, 0x400 ;  /* 0x00000400001d8802 */ /* 0x000fe20000000f00 */
[----:B------:R-:W0:Y:S01]  /*48e30*/  @!P2 S2R R224, SR_CgaCtaId ;  /* 0x0000000000e0a919 */ /* 0x000e220000008800 */
[----:B--2---:R-:W-:Y:S01]  /*48e40*/  @!P3 FFMA R206, R33, R119, R206 ;  /* 0x0000007721ceb223 */ /* 0x004fe200000000ce */
[----:B------:R-:W-:Y:S02]  /*48e50*/  ISETP.NE.AND P3, PT, R131, RZ, PT ;  /* 0x000000ff8300720c */ /* 0x000fe40003f65270 */
[----:B---3--:R-:W-:Y:S01]  /*48e60*/  @!P0 LEA R222, R222, R29, 0x18 ;  /* 0x0000001ddede8211 */ /* 0x008fe200078ec0ff */
[----:B------:R-:W-:Y:S01]  /*48e70*/  @!P0 LDS R119, [R81+0x98] ;  /* 0x0000980051778984 */ /* 0x000fe20000000800 */
[----:B------:R-:W-:-:S02]  /*48e80*/  @!P1 MOV R29, 0x400 ;  /* 0x00000400001d9802 */ /* 0x000fc40000000f00 */
[----:B------:R-:W-:Y:S01]  /*48e90*/  P2R R131, PR, RZ, 0x20 ;  /* 0x00000020ff837803 */ /* 0x000fe20000000000 */
[----:B------:R-:W2:Y:S01]  /*48ea0*/  @!P5 S2R R226, SR_CgaCtaId ;  /* 0x0000000000e2d919 */ /* 0x000ea20000008800 */
[----:B------:R-:W-:Y:S02]  /*48eb0*/  ISETP.GE.AND P5, PT, R148, R3, PT ;  /* 0x000000039400720c */ /* 0x000fe40003fa6270 */
[----:B----4-:R-:W-:Y:S01]  /*48ec0*/  @!P1 LEA R218, R218, R29, 0x18 ;  /* 0x0000001ddada9211 */ /* 0x010fe200078ec0ff */
[----:B------:R-:W-:Y:S01]  /*48ed0*/  @!P6 HADD2.F32 R29, -RZ, R0.H0_H0 ;  /* 0x20000000ff1de230 */ /* 0x000fe20000004100 */
[----:B------:R3:W-:Y:S01]  /*48ee0*/  @!P0 LDS.U16 R35, [R222+0x432e] ;  /* 0x00432e00de238984 */ /* 0x0007e20000000400 */
[----:B------:R-:W-:-:S03]  /*48ef0*/  ISETP.GE.AND P0, PT, R182, R3, PT ;  /* 0x00000003b600720c */ /* 0x000fc60003f06270 */
[----:B------:R-:W-:Y:S01]  /*48f00*/  @!P6 FFMA R206, R29, R121, R206 ;  /* 0x000000791dcee223 */ /* 0x000fe200000000ce */
[----:B------:R-:W-:Y:S01]  /*48f10*/  ISETP.GE.AND P6, PT, R140, R3, PT ;  /* 0x000000038c00720c */ /* 0x000fe20003fc6270 */
[----:B-1----:R-:W1:Y:S01]  /*48f20*/  @!P3 S2R R220, SR_CgaCtaId ;  /* 0x0000000000dcb919 */ /* 0x002e620000008800 */
[----:B------:R-:W-:Y:S02]  /*48f30*/  @!P2 MOV R121, 0x400 ;  /* 0x000004000079a802 */ /* 0x000fe40000000f00 */
[----:B------:R-:W-:Y:S01]  /*48f40*/  @!P5 HADD2.F32 R0, -RZ, R107.H0_H0 ;  /* 0x2000006bff00d230 */ /* 0x000fe20000004100 */
[----:B------:R-:W-:Y:S04]  /*48f50*/  @!P1 LDS R127, [R81+0x9c] ;  /* 0x00009c00517f9984 */ /* 0x000fe80000000800 */
[----:B------:R-:W-:Y:S01]  /*48f60*/  @!P5 FFMA R27, R0, R137, R27 ;  /* 0x00000089001bd223 */ /* 0x000fe2000000001b */
[----:B------:R-:W-:Y:S01]  /*48f70*/  @!P0 MOV R33, 0x400 ;  /* 0x0000040000218802 */ /* 0x000fe20000000f00 */
[----:B------:R-:W-:Y:S01]  /*48f80*/  @!P4 HADD2.F32 R0, -RZ, R111.H0_H0 ;  /* 0x2000006fff00c230 */ /* 0x000fe20000004100 */
[----:B------:R-:W-:Y:S01]  /*48f90*/  ISETP.GE.AND P5, PT, R14, R3, PT ;  /* 0x000000030e00720c */ /* 0x000fe20003fa6270 */
[----:B------:R-:W-:Y:S01]  /*48fa0*/  @!P6 LDS R210, [R81+0xa0] ;  /* 0x0000a00051d2e984 */ /* 0x000fe20000000800 */
[----:B------:R-:W-:-:S02]  /*48fb0*/  @!P6 MOV R29, 0x400 ;  /* 0x00000400001de802 */ /* 0x000fc40000000f00 */
[----:B-----5:R-:W-:Y:S01]  /*48fc0*/  @!P0 LEA R212, R212, R33, 0x18 ;  /* 0x00000021d4d48211 */ /* 0x020fe200078ec0ff */
[----:B------:R-:W-:Y:S01]  /*48fd0*/  @!P4 FFMA R27, R214, R0, R27 ;  /* 0x00000000d61bc223 */ /* 0x000fe2000000001b */
[----:B0-----:R-:W-:Y:S01]  /*48fe0*/  @!P6 LEA R107, R216, R29, 0x18 ;  /* 0x0000001dd86be211 */ /* 0x001fe200078ec0ff */
[----:B------:R-:W0:Y:S01]  /*48ff0*/  @!P1 LDS.U16 R33, [R218+0x43ae] ;  /* 0x0043ae00da219984 */ /* 0x000e220000000400 */
[----:B------:R-:W-:Y:S02]  /*49000*/  @!P2 LEA R224, R224, R121, 0x18 ;  /* 0x00000079e0e0a211 */ /* 0x000fe400078ec0ff */
[----:B------:R-:W-:Y:S01]  /*49010*/  ISETP.NE.AND P4, PT, R133, RZ, PT ;  /* 0x000000ff8500720c */ /* 0x000fe20003f85270 */
[----:B------:R4:W5:Y:S04]  /*49020*/  @!P0 LDS.U16 R29, [R212+0x4cac] ;  /* 0x004cac00d41d8984 */ /* 0x0009680000000400 */
[----:B------:R-:W5:Y:S01]  /*49030*/  @!P0 LDS R121, [R81+0xe4] ;  /* 0x0000e40051798984 */ /* 0x000f620000000800 */
[-C--:B------:R-:W-:Y:S01]  /*49040*/  ISETP.GE.AND P0, PT, R22, R3.reuse, PT ;  /* 0x000000031600720c */ /* 0x080fe20003f06270 */
[----:B---3--:R-:W3:Y:S01]  /*49050*/  @!P5 S2R R222, SR_CgaCtaId ;  /* 0x0000000000ded919 */ /* 0x008ee20000008800 */
[----:B------:R-:W-:Y:S01]  /*49060*/  ISETP.GE.AND P5, PT, R144, R3, PT ;  /* 0x000000039000720c */ /* 0x000fe20003fa6270 */
[----:B------:R-:W5:Y:S01]  /*49070*/  @!P6 LDS.U16 R107, [R107+0x442e] ;  /* 0x00442e006b6be984 */ /* 0x000f620000000400 */
[----:B------:R-:W-:-:S02]  /*49080*/  ISETP.NE.AND P6, PT, R139, RZ, PT ;  /* 0x000000ff8b00720c */ /* 0x000fc40003fc5270 */
[----:B------:R-:W-:Y:S01]  /*49090*/  P2R R139, PR, RZ, 0x10 ;  /* 0x00000010ff8b7803 */ /* 0x000fe20000000000 */
[----:B------:R-:W4:Y:S01]  /*490a0*/  @!P4 S2R R214, SR_CgaCtaId ;  /* 0x0000000000d6c919 */ /* 0x000f220000008800 */
[----:B------:R-:W-:-:S05]  /*490b0*/  P2R R137, PR, RZ, 0x40 ;  /* 0x00000040ff897803 */ /* 0x000fca0000000000 */
[----:B------:R-:W5:Y:S01]  /*490c0*/  @!P0 S2R R216, SR_CgaCtaId ;  /* 0x0000000000d88919 */ /* 0x000f620000008800 */
[----:B------:R-:W-:Y:S01]  /*490d0*/  ISETP.GE.AND P0, PT, R118, R3, PT ;  /* 0x000000037600720c */ /* 0x000fe20003f06270 */
[----:B------:R-:W-:Y:S02]  /*490e0*/  @!P5 HADD2.F32 R208, -RZ, R109.H0_H0 ;  /* 0x2000006dffd0d230 */ /* 0x000fe40000004100 */
[----:B------:R-:W5:Y:S01]  /*490f0*/  @!P2 LDS.U16 R109, [R224+0x44ae] ;  /* 0x0044ae00e06da984 */ /* 0x000f620000000400 */
[----:B------:R-:W-:Y:S02]  /*49100*/  @!P6 MOV R0, 0x400 ;  /* 0x000004000000e802 */ /* 0x000fe40000000f00 */
[----:B------:R-:W-:Y:S01]  /*49110*/  @!P5 FFMA R27, R208, R125, R27 ;  /* 0x0000007dd01bd223 */ /* 0x000fe2000000001b */
[----:B------:R-:W-:Y:S01]  /*49120*/  ISETP.NE.AND P5, PT, R131, RZ, PT ;  /* 0x000000ff8300720c */ /* 0x000fe20003fa5270 */
[----:B------:R-:W-:Y:S01]  /*49130*/  @!P6 LDS R125, [R81+0xa8] ;  /* 0x0000a800517de984 */ /* 0x000fe20000000800 */
[----:B------:R-:W-:-:S04]  /*49140*/  @!P6 LEA R129, R129, R0, 0x18 ;  /* 0x000000008181e211 */ /* 0x000fc800078ec0ff */
[----:B------:R-:W-:Y:S01]  /*49150*/  @!P0 HADD2.F32 R31, -RZ, R31.H0_H0 ;  /* 0x2000001fff1f8230 */ /* 0x000fe20000004100 */
[----:B------:R-:W-:Y:S01]  /*49160*/  ISETP.NE.AND P0, PT, R141, RZ, PT ;  /* 0x000000ff8d00720c */ /* 0x000fe20003f05270 */
[----:B0-----:R-:W-:Y:S01]  /*49170*/  @!P1 HADD2.F32 R208, -RZ, R33.H0_H0 ;  /* 0x20000021ffd09230 */ /* 0x001fe20000004100 */
[----:B------:R-:W-:-:S04]  /*49180*/  @!P4 MOV R33, 0x400 ;  /* 0x000004000021c802 */ /* 0x000fc80000000f00 */
[----:B------:R-:W-:-:S04]  /*49190*/  @!P5 MOV R111, 0x400 ;  /* 0x00000400006fd802 */ /* 0x000fc80000000f00 */
[----:B--2---:R-:W-:Y:S02]  /*491a0*/  @!P5 LEA R111, R226, R111, 0x18 ;  /* 0x0000006fe26fd211 */ /* 0x004fe400078ec0ff */
[----:B------:R-:W-:Y:S01]  /*491b0*/  ISETP.NE.AND P5, PT, R135, RZ, PT ;  /* 0x000000ff8700720c */ /* 0x000fe20003fa5270 */
[----:B------:R-:W-:Y:S01]  /*491c0*/  @!P0 HADD2.F32 R0, -RZ, R35.H0_H0 ;  /* 0x20000023ff008230 */ /* 0x000fe20000004100 */
[----:B------:R-:W-:Y:S01]  /*491d0*/  P2R R135, PR, RZ, 0x4 ;  /* 0x00000004ff877803 */ /* 0x000fe20000000000 */
[----:B------:R-:W0:Y:S01]  /*491e0*/  @!P2 LDS R35, [R81+0xa4] ;  /* 0x0000a4005123a984 */ /* 0x000e220000000800 */
[----:B------:R-:W-:Y:S02]  /*491f0*/  ISETP.GE.AND P2, PT, R118, R3, PT ;  /* 0x000000037600720c */ /* 0x000fe40003f46270 */
[----:B------:R-:W-:Y:S01]  /*49200*/  @!P0 FFMA R27, R0, R119, R27 ;  /* 0x00000077001b8223 */ /* 0x000fe2000000001b */
[----:B------:R-:W-:Y:S02]  /*49210*/  ISETP.GE.AND P0, PT, R16, R3, PT ;  /* 0x000000031000720c */ /* 0x000fe40003f06270 */
[----:B----4-:R-:W-:Y:S01]  /*49220*/  @!P4 LEA R214, R214, R33, 0x18 ;  /* 0x00000021d6d6c211 */ /* 0x010fe200078ec0ff */
[----:B------:R-:W-:Y:S01]  /*49230*/  @!P1 FFMA R27, R208, R127, R27 ;  /* 0x0000007fd01b9223 */ /* 0x000fe2000000001b */
[----:B------:R-:W-:Y:S01]  /*49240*/  P2R R133, PR, RZ, 0x1 ;  /* 0x00000001ff857803 */ /* 0x000fe20000000000 */
[----:B------:R-:W-:Y:S05]  /*49250*/  @!P3 LDS R127, [R81+0xac] ;  /* 0x0000ac00517fb984 */ /* 0x000fea0000000800 */
[----:B------:R-:W-:Y:S01]  /*49260*/  @!P2 FFMA R206, R115, R31, R206 ;  /* 0x0000001f73cea223 */ /* 0x000fe200000000ce */
[----:B------:R-:W-:Y:S01]  /*49270*/  ISETP.GE.AND P2, PT, R104, R3, PT ;  /* 0x000000036800720c */ /* 0x000fe20003f46270 */
[----:B------:R2:W4:Y:S01]  /*49280*/  @!P6 LDS.U16 R31, [R129+0x452e] ;  /* 0x00452e00811fe984 */ /* 0x0005220000000400 */
[----:B------:R-:W-:-:S02]  /*49290*/  @!P3 MOV R115, 0x400 ;  /* 0x000004000073b802 */ /* 0x000fc40000000f00 */
[----:B------:R-:W-:Y:S01]  /*492a0*/  ISETP.GE.AND P6, PT, R10, R3, PT ;  /* 0x000000030a00720c */ /* 0x000fe20003fc6270 */
[----:B------:R-:W0:Y:S01]  /*492b0*/  @!P0 S2R R212, SR_CgaCtaId ;  /* 0x0000000000d48919 */ /* 0x000e220000008800 */
[----:B-1----:R-:W-:Y:S02]  /*492c0*/  @!P3 LEA R220, R220, R115, 0x18 ;  /* 0x00000073dcdcb211 */ /* 0x002fe400078ec0ff */
[-C--:B------:R-:W-:Y:S01]  /*492d0*/  ISETP.GE.AND P0, PT, R104, R3.reuse, PT ;  /* 0x000000036800720c */ /* 0x080fe20003f06270 */
[----:B--2---:R-:W1:Y:S04]  /*492e0*/  @!P5 S2R R129, SR_CgaCtaId ;  /* 0x000000000081d919 */ /* 0x004e680000008800 */
[----:B------:R-:W2:Y:S01]  /*492f0*/  @!P2 LDS.U16 R111, [R111+0x3030] ;  /* 0x003030006f6fa984 */ /* 0x000ea20000000400 */
[----:B------:R-:W-:-:S03]  /*49300*/  ISETP.GE.AND P2, PT, R14, R3, PT ;  /* 0x000000030e00720c */ /* 0x000fc60003f46270 */
[----:B------:R-:W1:Y:S01]  /*49310*/  @!P6 S2R R218, SR_CgaCtaId ;  /* 0x0000000000dae919 */ /* 0x000e620000008800 */
[----:B------:R-:W-:-:S03]  /*49320*/  ISETP.GE.AND P6, PT, R22, R3, PT ;  /* 0x000000031600720c */ /* 0x000fc60003fc6270 */
[----:B------:R-:W1:Y:S01]  /*49330*/  @!P0 LDS R0, [R81] ;  /* 0x0000000051008984 */ /* 0x000e620000000800 */
[----:B------:R-:W-:-:S05]  /*49340*/  ISETP.GE.AND P0, PT, R182, R3, PT ;  /* 0x00000003b600720c */ /* 0x000fca0003f06270 */
[----:B------:R-:W-:Y:S01]  /*49350*/  @!P2 MOV R119, 0x400 ;  /* 0x000004000077a802 */ /* 0x000fe20000000f00 */
[----:B------:R-:W-:Y:S03]  /*49360*/  @!P2 LDS R131, [R81+0x4] ;  /* 0x000004005183a984 */ /* 0x000fe60000000800 */
[----:B---3--:R-:W-:Y:S02]  /*49370*/  @!P2 LEA R115, R222, R119, 0x18 ;  /* 0x00000077de73a211 */ /* 0x008fe400078ec0ff */
[----:B------:R-:W-:Y:S02]  /*49380*/  P2R R119, PR, RZ, 0x2 ;  /* 0x00000002ff777803 */ /* 0x000fe40000000000 */
[-C--:B------:R-:W-:Y:S01]  /*49390*/  ISETP.GE.AND P1, PT, R140, R3.reuse, PT ;  /* 0x000000038c00720c */ /* 0x080fe20003f26270 */
[----:B-----5:R-:W-:Y:S01]  /*493a0*/  @!P0 HADD2.F32 R29, -RZ, R29.H0_H0 ;  /* 0x2000001dff1d8230 */ /* 0x020fe20000004100 */
[----:B------:R-:W3:Y:S01]  /*493b0*/  @!P2 LDS.U16 R115, [R115+0x30b0] ;  /* 0x0030b0007373a984 */ /* 0x000ee20000000400 */
[----:B------:R-:W-:-:S02]  /*493c0*/  ISETP.GE.AND P2, PT, R12, R3, PT ;  /* 0x000000030c00720c */ /* 0x000fc40003f46270 */
[----:B------:R-:W-:Y:S01]  /*493d0*/  @!P6 MOV R33, 0x400 ;  /* 0x000004000021e802 */ /* 0x000fe20000000f00 */
[----:B------:R-:W-:Y:S01]  /*493e0*/  @!P0 FFMA R206, R29, R121, R206 ;  /* 0x000000791dce8223 */ /* 0x000fe200000000ce */
[----:B------:R-:W-:Y:S02]  /*493f0*/  ISETP.NE.AND P0, PT, R133, RZ, PT ;  /* 0x000000ff8500720c */ /* 0x000fe40003f05270 */
[----:B------:R-:W-:Y:S01]  /*49400*/  @!P6 LEA R216, R216, R33, 0x18 ;  /* 0x00000021d8d8e211 */ /* 0x000fe200078ec0ff */
[----:B------:R-:W-:Y:S03]  /*49410*/  @!P6 LDS R133, [R81+0x8] ;  /* 0x000008005185e984 */ /* 0x000fe60000000800 */
[----:B------:R-:W-:Y:S01]  /*49420*/  @!P1 HADD2.F32 R208, -RZ, R107.H0_H0 ;  /* 0x2000006bffd09230 */ /* 0x000fe20000004100 */
[----:B------:R-:W5:Y:S02]  /*49430*/  @!P3 LDS.U16 R33, [R220+0x45ae] ;  /* 0x0045ae00dc21b984 */ /* 0x000f640000000400 */
[----:B------:R-:W5:Y:S01]  /*49440*/  @!P2 S2R R222, SR_CgaCtaId ;  /* 0x0000000000dea919 */ /* 0x000f620000008800 */
[----:B------:R-:W-:Y:S01]  /*49450*/  ISETP.NE.AND P2, PT, R135, RZ, PT ;  /* 0x000000ff8700720c */ /* 0x000fe20003f45270 */
[----:B------:R-:W-:-:S02]  /*49460*/  @!P1 FFMA R27, R210, R208, R27 ;  /* 0x000000d0d21b9223 */ /* 0x000fc4000000001b */
[----:B------:R-:W-:Y:S01]  /*49470*/  @!P0 MOV R29, 0x400 ;  /* 0x00000400001d8802 */ /* 0x000fe20000000f00 */
[----:B------:R5:W5:Y:S01]  /*49480*/  @!P6 LDS.U16 R107, [R216+0x3130] ;  /* 0x00313000d86be984 */ /* 0x000b620000000400 */
[----:B------:R-:W-:Y:S02]  /*49490*/  ISETP.NE.AND P6, PT, R137, RZ, PT ;  /* 0x000000ff8900720c */ /* 0x000fe40003fc5270 */
[----:B------:R-:W-:Y:S01]  /*494a0*/  P2R R121, PR, RZ, 0x4 ;  /* 0x00000004ff797803 */ /* 0x000fe20000000000 */
[----:B------:R-:W-:Y:S01]  /*494b0*/  @!P4 LDS R210, [R81+0xb0] ;  /* 0x0000b00051d2c984 */ /* 0x000fe20000000800 */
[----:B------:R-:W-:Y:S02]  /*494c0*/  ISETP.GE.AND P1, PT, R6, R3, PT ;  /* 0x000000030600720c */ /* 0x000fe40003f26270 */
[----:B------:R-:W-:Y:S02]  /*494d0*/  P2R R137, PR, RZ, 0x1 ;  /* 0x00000001ff897803 */ /* 0x000fe40000000000 */
[----:B------:R-:W-:Y:S01]  /*494e0*/  @!P2 HADD2.F32 R208, -RZ, R109.H0_H0 ;  /* 0x2000006dffd0a230 */ /* 0x000fe20000004100 */
[----:B0-----:R-:W-:Y:S01]  /*494f0*/  @!P0 LEA R109, R212, R29, 0x18 ;  /* 0x0000001dd46d8211 */ /* 0x001fe200078ec0ff */
[----:B------:R-:W-:-:S03]  /*49500*/  IMAD.MOV.U32 R29, RZ, RZ, RZ ;  /* 0x000000ffff1d7224 */ /* 0x000fc600078e00ff */
[----:B------:R-:W-:Y:S01]  /*49510*/  @!P2 FFMA R27, R208, R35, R27 ;  /* 0x00000023d01ba223 */ /* 0x000fe2000000001b */
[-C--:B------:R-:W-:Y:S01]  /*49520*/  ISETP.GE.AND P2, PT, R104, R3.reuse, PT ;  /* 0x000000036800720c */ /* 0x080fe20003f46270 */
[----:B------:R-:W0:Y:S01]  /*49530*/  @!P4 LDS.U16 R35, [R214+0x462e] ;  /* 0x00462e00d623c984 */ /* 0x000e220000000400 */
[-C--:B------:R-:W-:Y:S01]  /*49540*/  ISETP.GE.AND P4, PT, R138, R3.reuse, PT ;  /* 0x000000038a00720c */ /* 0x080fe20003f86270 */
[----:B----4-:R-:W-:Y:S01]  /*49550*/  @!P6 HADD2.F32 R208, -RZ, R31.H0_H0 ;  /* 0x2000001fffd0e230 */ /* 0x010fe20000004100 */
[----:B------:R-:W-:Y:S01]  /*49560*/  ISETP.NE.AND P6, PT, R123, RZ, PT ;  /* 0x000000ff7b00720c */ /* 0x000fe20003fc5270 */
[----:B------:R-:W4:Y:S01]  /*49570*/  @!P1 S2R R224, SR_CgaCtaId ;  /* 0x0000000000e09919 */ /* 0x000f220000008800 */
[----:B------:R-:W-:Y:S02]  /*49580*/  ISETP.GE.AND P1, PT, R10, R3, PT ;  /* 0x000000030a00720c */ /* 0x000fe40003f26270 */
[----:B------:R-:W-:Y:S01]  /*49590*/  P2R R143, PR, RZ, 0x40 ;  /* 0x00000040ff8f7803 */ /* 0x000fe20000000000 */
[----:B------:R-:W4:Y:S04]  /*495a0*/  @!P0 LDS.U16 R109, [R109+0x31b0] ;  /* 0x0031b0006d6d8984 */ /* 0x000f280000000400 */
[----:B--2---:R-:W-:-:S02]  /*495b0*/  @!P2 HADD2.F32 R111, -RZ, R111.H0_H0 ;  /* 0x2000006fff6fa230 */ /* 0x004fc40000004100 */
[----:B------:R-:W-:Y:S01]  /*495c0*/  @!P4 FFMA R27, R208, R125, R27 ;  /* 0x0000007dd01bc223 */ /* 0x000fe2000000001b */
[----:B------:R-:W-:Y:S01]  /*495d0*/  ISETP.GE.AND P4, PT, R14, R3, PT ;  /* 0x000000030e00720c */ /* 0x000fe20003f86270 */
[----:B------:R-:W2:Y:S01]  /*495e0*/  @!P0 LDS R125, [R81+0xc] ;  /* 0x00000c00517d8984 */ /* 0x000ea20000000800 */
[----:B-1----:R-:W-:Y:S01]  /*495f0*/  @!P2 FFMA R29, R0, R111, RZ ;  /* 0x0000006f001da223 */ /* 0x002fe200000000ff */
[----:B------:R-:W-:Y:S02]  /*49600*/  @!P5 MOV R0, 0x400 ;  /* 0x000004000000d802 */ /* 0x000fe40000000f00 */
[-C--:B------:R-:W-:Y:S01]  /*49610*/  ISETP.GE.AND P2, PT, R8, R3.reuse, PT ;  /* 0x000000030800720c */ /* 0x080fe20003f46270 */
[----:B------:R-:W1:Y:S01]  /*49620*/  @!P6 S2R R212, SR_CgaCtaId ;  /* 0x0000000000d4e919 */ /* 0x000e620000008800 */
[----:B------:R-:W-:Y:S02]  /*49630*/  @!P5 LEA R31, R129, R0, 0x18 ;  /* 0x00000000811fd211 */ /* 0x000fe400078ec0ff */
[----:B------:R-:W-:Y:S01]  /*49640*/  ISETP.GE.AND P0, PT, R12, R3, PT ;  /* 0x000000030c00720c */ /* 0x000fe20003f06270 */
[----:B------:R-:W-:Y:S01]  /*49650*/  @!P1 LDS R214, [R81+0x10] ;  /* 0x0000100051d69984 */ /* 0x000fe20000000800 */
[----:B------:R-:W-:-:S02]  /*49660*/  @!P1 MOV R135, 0x400 ;  /* 0x0000040000879802 */ /* 0x000fc40000000f00 */
[----:B---3--:R-:W-:Y:S01]  /*49670*/  @!P4 HADD2.F32 R0, -RZ, R115.H0_H0 ;  /* 0x20000073ff00c230 */ /* 0x008fe20000004100 */
[----:B------:R-:W-:Y:S01]  /*49680*/  @!P5 LDS.U16 R31, [R31+0x46ae] ;  /* 0x0046ae001f1fd984 */ /* 0x000fe20000000400 */
[----:B------:R-:W-:-:S03]  /*49690*/  @!P1 LEA R135, R218, R135, 0x18 ;  /* 0x00000087da879211 */ /* 0x000fc600078ec0ff */
[----:B------:R-:W-:Y:S01]  /*496a0*/  @!P4 FFMA R29, R0, R131, R29 ;  /* 0x00000083001dc223 */ /* 0x000fe2000000001d */
[-C--:B------:R-:W-:Y:S01]  /*496b0*/  ISETP.GE.AND P4, PT, R22, R3.reuse, PT ;  /* 0x000000031600720c */ /* 0x080fe20003f86270 */
[----:B-----5:R-:W-:Y:S01]  /*496c0*/  @!P3 HADD2.F32 R0, -RZ, R33.H0_H0 ;  /* 0x20000021ff00b230 */ /* 0x020fe20000004100 */
[----:B------:R-:W3:Y:S01]  /*496d0*/  @!P2 S2R R216, SR_CgaCtaId ;  /* 0x0000000000d8a919 */ /* 0x000ee20000008800 */
[----:B------:R-:W-:Y:S02]  /*496e0*/  @!P0 MOV R123, 0x400 ;  /* 0x00000400007b8802 */ /* 0x000fe40000000f00 */
[----:B------:R-:W-:Y:S01]  /*496f0*/  ISETP.GE.AND P2, PT, R6, R3, PT ;  /* 0x000000030600720c */ /* 0x000fe20003f46270 */
[----:B------:R-:W-:Y:S01]  /*49700*/  @!P3 FFMA R27, R0, R127, R27 ;  /* 0x0000007f001bb223 */ /* 0x000fe2000000001b */
[----:B------:R-:W-:Y:S01]  /*49710*/  P2R R127, PR, RZ, 0x8 ;  /* 0x00000008ff7f7803 */ /* 0x000fe20000000000 */
[----:B------:R-:W5:Y:S01]  /*49720*/  @!P1 LDS.U16 R111, [R135+0x3230] ;  /* 0x00323000876f9984 */ /* 0x000f620000000400 */
[----:B------:R-:W-:-:S02]  /*49730*/  ISETP.GE.AND P3, PT, R26, R3, PT ;  /* 0x000000031a00720c */ /* 0x000fc40003f66270 */
[----:B------:R-:W-:Y:S01]  /*49740*/  ISETP.GE.AND P1, PT, R18, R3, PT ;  /* 0x000000031200720c */ /* 0x000fe20003f26270 */
[----:B------:R-:W-:Y:S01]  /*49750*/  @!P0 LDS R135, [R81+0x14] ;  /* 0x0000140051878984 */ /* 0x000fe20000000800 */
[----:B------:R-:W-:Y:S01]  /*49760*/  @!P4 HADD2.F32 R208, -RZ, R107.H0_H0 ;  /* 0x2000006bffd0c230 */ /* 0x000fe20000004100 */
[----:B------:R-:W-:Y:S02]  /*49770*/  @!P0 LEA R115, R222, R123, 0x18 ;  /* 0x0000007bde738211 */ /* 0x000fe400078ec0ff */
[----:B------:R-:W-:Y:S02]  /*49780*/  @!P6 MOV R33, 0x400 ;  /* 0x000004000021e802 */ /* 0x000fe40000000f00 */
[----:B------:R-:W-:Y:S01]  /*49790*/  @!P4 FFMA R29, R208, R133, R29 ;  /* 0x00000085d01dc223 */ /* 0x000fe2000000001d */
[----:B------:R-:W-:Y:S01]  /*497a0*/  ISETP.NE.AND P4, PT, R139, RZ, PT ;  /* 0x000000ff8b00720c */ /* 0x000fe20003f85270 */
[----:B------:R-:W-:Y:S01]  /*497b0*/  @!P0 LDS.U16 R115, [R115+0x32b0] ;  /* 0x0032b00073738984 */ /* 0x000fe20000000400 */
[----:B------:R-:W-:-:S02]  /*497c0*/  ISETP.NE.AND P0, PT, R137, RZ, PT ;  /* 0x000000ff8900720c */ /* 0x000fc40003f05270 */
[----:B------:R-:W-:Y:S01]  /*497d0*/  P2R R129, PR, RZ, 0x10 ;  /* 0x00000010ff817803 */ /* 0x000fe20000000000 */
[----:B------:R-:W5:Y:S01]  /*497e0*/  @!P3 S2R R220, SR_CgaCtaId ;  /* 0x0000000000dcb919 */ /* 0x000f620000008800 */
[-C--:B------:R-:W-:Y:S02]  /*497f0*/  ISETP.GE.AND P3, PT, R8, R3.reuse, PT ;  /* 0x000000030800720c */ /* 0x080fe40003f66270 */
[----:B------:R-:W-:Y:S01]  /*49800*/  @!P2 MOV R123, 0x400 ;  /* 0x00000400007ba802 */ /* 0x000fe20000000f00 */
[----:B------:R-:W5:Y:S01]  /*49810*/  @!P1 S2R R218, SR_CgaCtaId ;  /* 0x0000000000da9919 */ /* 0x000f620000008800 */
[----:B------:R-:W-:Y:S02]  /*49820*/  ISETP.GE.AND P1, PT, R20, R3, PT ;  /* 0x000000031400720c */ /* 0x000fe40003f26270 */
[----:B-1----:R-:W-:Y:S01]  /*49830*/  @!P6 LEA R33, R212, R33, 0x18 ;  /* 0x00000021d421e211 */ /* 0x002fe200078ec0ff */
[----:B0-----:R-:W-:Y:S01]  /*49840*/  @!P4 HADD2.F32 R0, -RZ, R35.H0_H0 ;  /* 0x20000023ff00c230 */ /* 0x001fe20000004100 */
[----:B----4-:R-:W-:Y:S01]  /*49850*/  @!P2 LEA R224, R224, R123, 0x18 ;  /* 0x0000007be0e0a211 */ /* 0x010fe200078ec0ff */
[----:B------:R-:W-:Y:S01]  /*49860*/  @!P0 HADD2.F32 R208, -RZ, R109.H0_H0 ;  /* 0x2000006dffd08230 */ /* 0x000fe20000004100 */
[----:B------:R-:W0:Y:S01]  /*49870*/  @!P5 LDS R123, [R81+0xb4] ;  /* 0x0000b400517bd984 */ /* 0x000e220000000800 */
[----:B------:R-:W-:Y:S01]  /*49880*/  P2R R139, PR, RZ, 0x4 ;  /* 0x00000004ff8b7803 */ /* 0x000fe20000000000 */
[----:B------:R-:W-:Y:S01]  /*49890*/  @!P4 FFMA R27, R210, R0, R27 ;  /* 0x00000000d21bc223 */ /* 0x000fe2000000001b */
[----:B------:R-:W-:Y:S01]  /*498a0*/  ISETP.GE.AND P4, PT, R8, R3, PT ;  /* 0x000000030800720c */ /* 0x000fe20003f86270 */
[----:B--2---:R-:W-:Y:S01]  /*498b0*/  @!P0 FFMA R29, R208, R125, R29 ;  /* 0x0000007dd01d8223 */ /* 0x004fe2000000001d */
[----:B------:R-:W-:Y:S01]  /*498c0*/  @!P3 MOV R35, 0x400 ;  /* 0x000004000023b802 */ /* 0x000fe20000000f00 */
[----:B------:R-:W-:Y:S01]  /*498d0*/  @!P6 LDS.U16 R33, [R33+0x472e] ;  /* 0x00472e002121e984 */ /* 0x000fe20000000400 */
[----:B------:R-:W-:-:S02]  /*498e0*/  P2R R145, PR, RZ, 0x10 ;  /* 0x00000010ff917803 */ /* 0x000fc40000000000 */
[----:B---3--:R-:W-:Y:S01]  /*498f0*/  @!P3 LEA R35, R216, R35, 0x18 ;  /* 0x00000023d823b211 */ /* 0x008fe200078ec0ff */
[----:B------:R-:W1:Y:S01]  /*49900*/  @!P1 S2R R131, SR_CgaCtaId ;  /* 0x0000000000839919 */ /* 0x000e620000008800 */
[-C--:B------:R-:W-:Y:S02]  /*49910*/  ISETP.GE.AND P3, PT, R32, R3.reuse, PT ;  /* 0x000000032000720c */ /* 0x080fe40003f66270 */
[-C--:B------:R-:W-:Y:S01]  /*49920*/  ISETP.GE.AND P0, PT, R108, R3.reuse, PT ;  /* 0x000000036c00720c */ /* 0x080fe20003f06270 */
[----:B------:R-:W-:Y:S01]  /*49930*/  @!P6 LDS R125, [R81+0xb8] ;  /* 0x0000b800517de984 */ /* 0x000fe20000000800 */
[-C--:B------:R-:W-:Y:S02]  /*49940*/  ISETP.GE.AND P6, PT, R10, R3.reuse, PT ;  /* 0x000000030a00720c */ /* 0x080fe40003fc6270 */
[----:B------:R-:W-:Y:S01]  /*49950*/  P2R R147, PR, RZ, 0x1 ;  /* 0x00000001ff937803 */ /* 0x000fe20000000000 */
[----:B------:R-:W-:Y:S04]  /*49960*/  @!P4 LDS.U16 R35, [R35+0x33b0] ;  /* 0x0033b0002323c984 */ /* 0x000fe80000000400 */
[----:B------:R-:W-:Y:S01]  /*49970*/  @!P4 LDS R137, [R81+0x1c] ;  /* 0x00001c005189c984 */ /* 0x000fe20000000800 */
[----:B------:R-:W-:-:S03]  /*49980*/  ISETP.GE.AND P4, PT, R114, R3, PT ;  /* 0x000000037200720c */ /* 0x000fc60003f86270 */
[----:B------:R-:W2:Y:S01]  /*49990*/  @!P2 LDS.U16 R107, [R224+0x3330] ;  /* 0x00333000e06ba984 */ /* 0x000ea20000000400 */
[----:B------:R-:W-:Y:S01]  /*499a0*/  P2R R141, PR, RZ, 0x10 ;  /* 0x00000010ff8d7803 */ /* 0x000fe20000000000 */
[----:B-----5:R-:W-:Y:S02]  /*499b0*/  @!P6 HADD2.F32 R0, -RZ, R111.H0_H0 ;  /* 0x2000006fff00e230 */ /* 0x020fe40000004100 */
[----:B------:R-:W3:Y:S01]  /*499c0*/  @!P2 LDS R133, [R81+0x18] ;  /* 0x000018005185a984 */ /* 0x000ee20000000800 */
[-C--:B------:R-:W-:Y:S02]  /*499d0*/  ISETP.GE.AND P2, PT, R18, R3.reuse, PT ;  /* 0x000000031200720c */ /* 0x080fe40003f46270 */
[----:B------:R-:W-:Y:S01]  /*499e0*/  @!P6 FFMA R29, R214, R0, R29 ;  /* 0x00000000d61de223 */ /* 0x000fe2000000001d */
[----:B------:R-:W4:Y:S01]  /*499f0*/  @!P3 S2R R210, SR_CgaCtaId ;  /* 0x0000000000d2b919 */ /* 0x000f220000008800 */
[-C--:B------:R-:W-:Y:S02]  /*49a00*/  ISETP.GE.AND P6, PT, R26, R3.reuse, PT ;  /* 0x000000031a00720c */ /* 0x080fe40003fc6270 */
[----:B------:R-:W-:Y:S01]  /*49a10*/  @!P1 MOV R0, 0x400 ;  /* 0x0000040000009802 */ /* 0x000fe20000000f00 */
[----:B------:R-:W5:Y:S01]  /*49a20*/  @!P4 S2R R216, SR_CgaCtaId ;  /* 0x0000000000d8c919 */ /* 0x000f620000008800 */
[----:B------:R-:W-:-:S02]  /*49a30*/  ISETP.GE.AND P4, PT, R12, R3, PT ;  /* 0x000000030c00720c */ /* 0x000fc40003f86270 */
[----:B-1----:R-:W-:Y:S01]  /*49a40*/  @!P1 LEA R131, R131, R0, 0x18 ;  /* 0x0000000083839211 */ /* 0x002fe200078ec0ff */
[----:B------:R-:W-:Y:S02]  /*49a50*/  @!P5 HADD2.F32 R0, -RZ, R31.H0_H0 ;  /* 0x2000001fff00d230 */ /* 0x000fe40000004100 */
[----:B------:R-:W-:Y:S01]  /*49a60*/  @!P2 MOV R109, 0x400 ;  /* 0x00000400006da802 */ /* 0x000fe20000000f00 */
[----:B------:R-:W-:Y:S03]  /*49a70*/  @!P2 LDS R212, [R81+0x20] ;  /* 0x0000200051d4a984 */ /* 0x000fe60000000800 */
[----:B------:R-:W-:Y:S01]  /*49a80*/  @!P2 LEA R109, R218, R109, 0x18 ;  /* 0x0000006dda6da211 */ /* 0x000fe200078ec0ff */
[----:B0-----:R-:W-:Y:S01]  /*49a90*/  @!P5 FFMA R27, R0, R123, R27 ;  /* 0x0000007b001bd223 */ /* 0x001fe2000000001b */
[----:B------:R-:W-:Y:S01]  /*49aa0*/  @!P6 MOV R111, 0x400 ;  /* 0x00000400006fe802 */ /* 0x000fe20000000f00 */
[----:B------:R-:W0:Y:S01]  /*49ab0*/  @!P0 S2R R214, SR_CgaCtaId ;  /* 0x0000000000d68919 */ /* 0x000e220000008800 */
[----:B------:R-:W-:Y:S01]  /*49ac0*/  @!P4 HADD2.F32 R208, -RZ, R115.H0_H0 ;  /* 0x20000073ffd0c230 */ /* 0x000fe20000004100 */
[----:B------:R-:W-:Y:S01]  /*49ad0*/  @!P3 MOV R123, 0x400 ;  /* 0x00000400007bb802 */ /* 0x000fe20000000f00 */
[----:B------:R-:W1:Y:S01]  /*49ae0*/  @!P2 LDS.U16 R109, [R109+0x3430] ;  /* 0x003430006d6da984 */ /* 0x000e620000000400 */
[----:B------:R-:W-:-:S02]  /*49af0*/  ISETP.NE.AND P2, PT, R139, RZ, PT ;  /* 0x000000ff8b00720c */ /* 0x000fc40003f45270 */
[----:B------:R-:W-:Y:S01]  /*49b00*/  @!P4 FFMA R29, R208, R135, R29 ;  /* 0x00000087d01dc223 */ /* 0x000fe2000000001d */
[----:B------:R-:W-:Y:S01]  /*49b10*/  ISETP.GE.AND P4, PT, R112, R3, PT ;  /* 0x000000037000720c */ /* 0x000fe20003f86270 */
[----:B------:R2:W1:Y:S01]  /*49b20*/  @!P1 LDS.U16 R31, [R131+0x34b0] ;  /* 0x0034b000831f9984 */ /* 0x0004620000000400 */
[----:B------:R-:W-:Y:S02]  /*49b30*/  @!P6 LEA R111, R220, R111, 0x18 ;  /* 0x0000006fdc6fe211 */ /* 0x000fe400078ec0ff */
[----:B------:R-:W-:Y:S01]  /*49b40*/  @!P0 MOV R135, 0x400 ;  /* 0x0000040000878802 */ /* 0x000fe20000000f00 */
[----:B------:R-:W1:Y:S04]  /*49b50*/  @!P1 LDS R115, [R81+0x24] ;  /* 0x0000240051739984 */ /* 0x000e680000000800 */
[----:B------:R-:W1:Y:S01]  /*49b60*/  @!P6 LDS.U16 R111, [R111+0x3530] ;  /* 0x003530006f6fe984 */ /* 0x000e620000000400 */
[----:B--2---:R-:W-:Y:S01]  /*49b70*/  P2R R131, PR, RZ, 0x20 ;  /* 0x00000020ff837803 */ /* 0x004fe20000000000 */
[----:B------:R-:W-:Y:S01]  /*49b80*/  @!P2 HADD2.F32 R0, -RZ, R107.H0_H0 ;  /* 0x2000006bff00a230 */ /* 0x000fe20000004100 */
[----:B----4-:R-:W-:Y:S01]  /*49b90*/  @!P3 LEA R107, R210, R123, 0x18 ;  /* 0x0000007bd26bb211 */ /* 0x010fe200078ec0ff */
[----:B------:R-:W2:Y:S01]  /*49ba0*/  @!P4 S2R R220, SR_CgaCtaId ;  /* 0x0000000000dcc919 */ /* 0x000ea20000008800 */
[----:B------:R-:W-:-:S02]  /*49bb0*/  ISETP.NE.AND P4, PT, R141, RZ, PT ;  /* 0x000000ff8d00720c */ /* 0x000fc40003f85270 */
[----:B---3--:R-:W-:Y:S01]  /*49bc0*/  @!P2 FFMA R29, R0, R133, R29 ;  /* 0x00000085001da223 */ /* 0x008fe2000000001d */
[----:B------:R-:W3:Y:S01]  /*49bd0*/  @!P6 LDS R123, [R81+0x28] ;  /* 0x00002800517be984 */ /* 0x000ee20000000800 */
[----:B------:R-:W-:Y:S02]  /*49be0*/  ISETP.NE.AND P6, PT, R143, RZ, PT ;  /* 0x000000ff8f00720c */ /* 0x000fe40003fc5270 */
[-C--:B------:R-:W-:Y:S01]  /*49bf0*/  ISETP.GE.AND P5, PT, R110, R3.reuse, PT ;  /* 0x000000036e00720c */ /* 0x080fe20003fa6270 */
[----:B------:R-:W4:Y:S01]  /*49c00*/  @!P3 LDS.U16 R107, [R107+0x35b0] ;  /* 0x0035b0006b6bb984 */ /* 0x000f220000000400 */
[----:B------:R-:W-:-:S05]  /*49c10*/  ISETP.GE.AND P2, PT, R34, R3, PT ;  /* 0x000000032200720c */ /* 0x000fca0003f46270 */
[----:B------:R-:W-:-:S04]  /*49c20*/  @!P4 MOV R133, 0x400 ;  /* 0x000004000085c802 */ /* 0x000fc80000000f00 */
[----:B------:R-:W-:Y:S01]  /*49c30*/  @!P6 HADD2.F32 R0, -RZ, R33.H0_H0 ;  /* 0x20000021ff00e230 */ /* 0x000fe20000004100 */
[----:B-----5:R-:W-:Y:S01]  /*49c40*/  @!P4 LEA R33, R216, R133, 0x18 ;  /* 0x00000085d821c211 */ /* 0x020fe200078ec0ff */
[----:B------:R-:W5:Y:S01]  /*49c50*/  @!P5 S2R R218, SR_CgaCtaId ;  /* 0x0000000000dad919 */ /* 0x000f620000008800 */
[----:B------:R-:W-:Y:S02]  /*49c60*/  ISETP.NE.AND P4, PT, R145, RZ, PT ;  /* 0x000000ff9100720c */ /* 0x000fe40003f85270 */
[----:B------:R-:W-:Y:S01]  /*49c70*/  @!P6 FFMA R27, R0, R125, R27 ;  /* 0x0000007d001be223 */ /* 0x000fe2000000001b */
[----:B------:R-:W-:Y:S01]  /*49c80*/  P2R R125, PR, RZ, 0x40 ;  /* 0x00000040ff7d7803 */ /* 0x000fe20000000000 */
[----:B------:R-:W-:Y:S01]  /*49c90*/  @!P3 LDS R133, [R81+0x2c] ;  /* 0x00002c005185b984 */ /* 0x000fe20000000800 */
[-C--:B------:R-:W-:Y:S02]  /*49ca0*/  ISETP.GE.AND P6, PT, R114, R3.reuse, PT ;  /* 0x000000037200720c */ /* 0x080fe40003fc6270 */
[----:B------:R-:W-:Y:S01]  /*49cb0*/  ISETP.GE.AND P3, PT, R136, R3, PT ;  /* 0x000000038800720c */ /* 0x000fe20003f66270 */
[----:B------:R-:W2:Y:S01]  /*49cc0*/  @!P2 S2R R222, SR_CgaCtaId ;  /* 0x0000000000dea919 */ /* 0x000ea20000008800 */
[----:B------:R-:W-:Y:S01]  /*49cd0*/  P2R R145, PR, RZ, 0x20 ;  /* 0x00000020ff917803 */ /* 0x000fe20000000000 */
[----:B------:R-:W-:Y:S03]  /*49ce0*/  @!P2 LDS R216, [R81+0x40] ;  /* 0x0000400051d8a984 */ /* 0x000fe60000000800 */
[----:B------:R-:W-:Y:S01]  /*49cf0*/  @!P4 HADD2.F32 R208, -RZ, R35.H0_H0 ;  /* 0x20000023ffd0c230 */ /* 0x000fe20000004100 */
[----:B0-----:R-:W-:-:S02]  /*49d00*/  @!P0 LEA R35, R214, R135, 0x18 ;  /* 0x00000087d6238211 */ /* 0x001fc400078ec0ff */
[----:B------:R-:W-:Y:S02]  /*49d10*/  @!P5 MOV R135, 0x400 ;  /* 0x000004000087d802 */ /* 0x000fe40000000f00 */
[----:B------:R-:W-:Y:S01]  /*49d20*/  @!P4 FFMA R29, R208, R137, R29 ;  /* 0x00000089d01dc223 */ /* 0x000fe2000000001d */
[-C--:B------:R-:W-:Y:S01]  /*49d30*/  ISETP.GE.AND P4, PT, R106, R3.reuse, PT ;  /* 0x000000036a00720c */ /* 0x080fe20003f86270 */
[----:B------:R-:W0:Y:S04]  /*49d40*/  @!P6 LDS.U16 R33, [R33+0x3630] ;  /* 0x003630002121e984 */ /* 0x000e280000000400 */
[----:B------:R-:W0:Y:S01]  /*49d50*/  @!P6 LDS R214, [R81+0x30] ;  /* 0x0000300051d6e984 */ /* 0x000e220000000800 */
[-C--:B------:R-:W-:Y:S01]  /*49d60*/  ISETP.GE.AND P6, PT, R18, R3.reuse, PT ;  /* 0x000000031200720c */ /* 0x080fe20003fc6270 */
[----:B------:R-:W4:Y:S06]  /*49d70*/  @!P3 S2R R208, SR_CgaCtaId ;  /* 0x0000000000d0b919 */ /* 0x000f2c0000008800 */
[----:B------:R-:W0:Y:S01]  /*49d80*/  @!P4 S2R R224, SR_CgaCtaId ;  /* 0x0000000000e0c919 */ /* 0x000e220000008800 */
[----:B------:R-:W-:Y:S01]  /*49d90*/  ISETP.GE.AND P4, PT, R134, R3, PT ;  /* 0x000000038600720c */ /* 0x000fe20003f86270 */
[----:B------:R-:W0:Y:S03]  /*49da0*/  @!P0 LDS.U16 R35, [R35+0x36b0] ;  /* 0x0036b00023238984 */ /* 0x000e260000000400 */
[----:B------:R-:W-:Y:S01]  /*49db0*/  P2R R141, PR, RZ, 0x10 ;  /* 0x00000010ff8d7803 */ /* 0x000fe20000000000 */
[----:B-1----:R-:W-:Y:S01]  /*49dc0*/  @!P6 HADD2.F32 R0, -RZ, R109.H0_H0 ;  /* 0x2000006dff00e230 */ /* 0x002fe20000004100 */
[----:B-----5:R-:W-:-:S02]  /*49dd0*/  @!P5 LEA R109, R218, R135, 0x18 ;  /* 0x00000087da6dd211 */ /* 0x020fc400078ec0ff */
[----:B------:R-:W1:Y:S01]  /*49de0*/  @!P0 LDS R135, [R81+0x34] ;  /* 0x0000340051878984 */ /* 0x000e620000000800 */
[-C--:B------:R-:W-:Y:S01]  /*49df0*/  ISETP.GE.AND P0, PT, R26, R3.reuse, PT ;  /* 0x000000031a00720c */ /* 0x080fe20003f06270 */
[----:B------:R-:W-:Y:S01]  /*49e00*/  @!P6 FFMA R29, R212, R0, R29 ;  /* 0x00000000d41de223 */ /* 0x000fe2000000001d */
[----:B------:R-:W-:Y:S01]  /*49e10*/  @!P1 HADD2.F32 R0, -RZ, R31.H0_H0 ;  /* 0x2000001fff009230 */ /* 0x000fe20000004100 */
[-C--:B------:R-:W-:Y:S01]  /*49e20*/  ISETP.GE.AND P6, PT, R28, R3.reuse, PT ;  /* 0x000000031c00720c */ /* 0x080fe20003fc6270 */
[----:B------:R-:W5:Y:S01]  /*49e30*/  @!P4 S2R R210, SR_CgaCtaId ;  /* 0x0000000000d2c919 */ /* 0x000f620000008800 */
[----:B------:R-:W-:Y:S02]  /*49e40*/  ISETP.GE.AND P4, PT, R112, R3, PT ;  /* 0x000000037000720c */ /* 0x000fe40003f86270 */
[----:B------:R-:W-:Y:S01]  /*49e50*/  @!P1 FFMA R29, R0, R115, R29 ;  /* 0x00000073001d9223 */ /* 0x000fe2000000001d */
[----:B------:R-:W-:Y:S01]  /*49e60*/  @!P2 MOV R31, 0x400 ;  /* 0x00000400001fa802 */ /* 0x000fe20000000f00 */
[----:B------:R-:W1:Y:S01]  /*49e70*/  @!P5 LDS.U16 R109, [R109+0x3730] ;  /* 0x003730006d6dd984 */ /* 0x000e620000000400 */
[----:B------:R-:W-:-:S02]  /*49e80*/  P2R R143, PR, RZ, 0x40 ;  /* 0x00000040ff8f7803 */ /* 0x000fc40000000000 */
[----:B--2---:R-:W-:Y:S01]  /*49e90*/  @!P2 LEA R115, R222, R31, 0x18 ;  /* 0x0000001fde73a211 */ /* 0x004fe200078ec0ff */
[----:B------:R-:W-:Y:S01]  /*49ea0*/  @!P0 HADD2.F32 R0, -RZ, R111.H0_H0 ;  /* 0x2000006fff008230 */ /* 0x000fe20000004100 */
[----:B------:R-:W-:Y:S02]  /*49eb0*/  @!P3 MOV R31, 0x400 ;  /* 0x00000400001fb802 */ /* 0x000fe40000000f00 */
[----:B------:R-:W2:Y:S01]  /*49ec0*/  @!P6 S2R R212, SR_CgaCtaId ;  /* 0x0000000000d4e919 */ /* 0x000ea20000008800 */
[----:B------:R-:W-:Y:S01]  /*49ed0*/  ISETP.GE.AND P6, PT, R24, R3, PT ;  /* 0x000000031800720c */ /* 0x000fe20003fc6270 */
[----:B---3--:R-:W-:Y:S01]  /*49ee0*/  @!P0 FFMA R29, R0, R123, R29 ;  /* 0x0000007b001d8223 */ /* 0x008fe2000000001d */
[----:B------:R-:W-:Y:S01]  /*49ef0*/  @!P4 MOV R137, 0x400 ;  /* 0x000004000089c802 */ /* 0x000fe20000000f00 */
[----:B------:R-:W-:Y:S01]  /*49f00*/  @!P4 LDS R139, [R81+0x3c] ;  /* 0x00003c00518bc984 */ /* 0x000fe20000000800 */
[----:B------:R-:W-:Y:S02]  /*49f10*/  ISETP.GE.AND P0, PT, R114, R3, PT ;  /* 0x000000037200720c */ /* 0x000fe40003f06270 */
[----:B------:R-:W-:Y:S01]  /*49f20*/  @!P4 LEA R220, R220, R137, 0x18 ;  /* 0x00000089dcdcc211 */ /* 0x000fe200078ec0ff */
[----:B------:R-:W-:Y:S01]  /*49f30*/  @!P2 LDS.U16 R115, [R115+0x3830] ;  /* 0x003830007373a984 */ /* 0x000fe20000000400 */
[----:B------:R-:W-:-:S03]  /*49f40*/  ISETP.GE.AND P1, PT, R116, R3, PT ;  /* 0x000000037400720c */ /* 0x000fc60003f26270 */
[----:B------:R3:W-:Y:S01]  /*49f50*/  @!P4 LDS.U16 R111, [R220+0x37b0] ;  /* 0x0037b000dc6fc984 */ /* 0x0007e20000000400 */
[----:B------:R-:W-:-:S03]  /*49f60*/  ISETP.GE.AND P4, PT, R32, R3, PT ;  /* 0x000000032000720c */ /* 0x000fc60003f86270 */
[----:B------:R-:W-:Y:S01]  /*49f70*/  @!P5 LDS R137, [R81+0x38] ;  /* 0x000038005189d984 */ /* 0x000fe20000000800 */
[----:B------:R-:W-:Y:S01]  /*49f80*/  ISETP.GE.AND P5, PT, R106, R3, PT ;  /* 0x000000036a00720c */ /* 0x000fe20003fa6270 */
[----:B---3--:R-:W3:Y:S01]  /*49f90*/  @!P6 S2R R220, SR_CgaCtaId ;  /* 0x0000000000dce919 */ /* 0x008ee20000008800 */
[----:B------:R-:W-:-:S03]  /*49fa0*/  ISETP.NE.AND P6, PT, R143, RZ, PT ;  /* 0x000000ff8f00720c */ /* 0x000fc60003fc5270 */
[----:B------:R-:W2:Y:S04]  /*49fb0*/  @!P1 S2R R218, SR_CgaCtaId ;  /* 0x0000000000da9919 */ /* 0x000ea80000008800 */
[----:B----4-:R-:W-:Y:S01]  /*49fc0*/  @!P4 HADD2.F32 R0, -RZ, R107.H0_H0 ;  /* 0x2000006bff00c230 */ /* 0x010fe20000004100 */
[----:B------:R-:W-:Y:S01]  /*49fd0*/  @!P3 LEA R107, R208, R31, 0x18 ;  /* 0x0000001fd06bb211 */ /* 0x000fe200078ec0ff */
[----:B0-----:R-:W-:Y:S02]  /*49fe0*/  @!P0 HADD2.F32 R208, -RZ, R33.H0_H0 ;  /* 0x20000021ffd08230 */ /* 0x001fe40000004100 */
[----:B------:R-:W-:Y:S01]  /*49ff0*/  @!P5 MOV R123, 0x400 ;  /* 0x00000400007bd802 */ /* 0x000fe20000000f00 */
[----:B------:R-:W-:Y:S01]  /*4a000*/  @!P4 FFMA R29, R0, R133, R29 ;  /* 0x00000085001dc223 */ /* 0x000fe2000000001d */
[----:B------:R-:W-:Y:S01]  /*4a010*/  ISETP.NE.AND P4, PT, R141, RZ, PT ;  /* 0x000000ff8d00720c */ /* 0x000fe20003f85270 */
[----:B------:R-:W-:Y:S01]  /*4a020*/  @!P5 LDS R133, [R81+0x44] ;  /* 0x000044005185d984 */ /* 0x000fe20000000800 */
[----:B------:R-:W-:Y:S01]  /*4a030*/  @!P5 LEA R224, R224, R123, 0x18 ;  /* 0x0000007be0e0d211 */ /* 0x000fe200078ec0ff */
[----:B------:R-:W-:Y:S01]  /*4a040*/  @!P0 FFMA R29, R214, R208, R29 ;  /* 0x000000d0d61d8223 */ /* 0x000fe2000000001d */
[----:B------:R-:W-:Y:S01]  /*4a050*/  ISETP.GE.AND P0, PT, R30, R3, PT ;  /* 0x000000031e00720c */ /* 0x000fe20003f06270 */
[----:B------:R0:W4:Y:S01]  /*4a060*/  @!P3 LDS.U16 R0, [R107+0x47ae] ;  /* 0x0047ae006b00b984 */ /* 0x0001220000000400 */
[----:B------:R-:W-:-:S02]  /*4a070*/  @!P6 MOV R141, 0x400 ;  /* 0x00000400008de802 */ /* 0x000fc40000000f00 */
[----:B------:R-:W-:Y:S01]  /*4a080*/  P2R R143, PR, RZ, 0x10 ;  /* 0x00000010ff8f7803 */ /* 0x000fe20000000000 */
[----:B------:R3:W-:Y:S01]  /*4a090*/  @!P5 LDS.U16 R33, [R224+0x38b0] ;  /* 0x0038b000e021d984 */ /* 0x0007e20000000400 */
[----:B------:R-:W-:-:S03]  /*4a0a0*/  ISETP.NE.AND P5, PT, R145, RZ, PT ;  /* 0x000000ff9100720c */ /* 0x000fc60003fa5270 */
[----:B------:R-:W-:Y:S01]  /*4a0b0*/  @!P4 MOV R31, 0x400 ;  /* 0x00000400001fc802 */ /* 0x000fe20000000f00 */
[----:B------:R-:W3:Y:S01]  /*4a0c0*/  @!P3 LDS R123, [R81+0xbc] ;  /* 0x0000bc00517bb984 */ /* 0x000ee20000000800 */
[----:B0-----:R-:W-:Y:S02]  /*4a0d0*/  @!P1 MOV R107, 0x400 ;  /* 0x00000400006b9802 */ /* 0x001fe40000000f00 */
[----:B-----5:R-:W-:Y:S01]  /*4a0e0*/  @!P4 LEA R31, R210, R31, 0x18 ;  /* 0x0000001fd21fc211 */ /* 0x020fe200078ec0ff */
[----:B------:R-:W0:Y:S01]  /*4a0f0*/  @!P0 S2R R222, SR_CgaCtaId ;  /* 0x0000000000de8919 */ /* 0x000e220000008800 */
[----:B------:R-:W-:Y:S01]  /*4a100*/  ISETP.NE.AND P0, PT, R147, RZ, PT ;  /* 0x000000ff9300720c */ /* 0x000fe20003f05270 */
[----:B------:R-:W-:Y:S01]  /*4a110*/  @!P4 LDS R210, [R81+0xc0] ;  /* 0x0000c00051d2c984 */ /* 0x000fe20000000800 */
[----:B--2---:R-:W-:-:S03]  /*4a120*/  @!P1 LEA R107, R218, R107, 0x18 ;  /* 0x0000006bda6b9211 */ /* 0x004fc600078ec0ff */
[----:B------:R-:W-:Y:S01]  /*4a130*/  @!P4 LDS.U16 R31, [R31+0x482e] ;  /* 0x00482e001f1fc984 */ /* 0x000fe20000000400 */
[----:B------:R-:W-:-:S03]  /*4a140*/  ISETP.GE.AND P4, PT, R112, R3, PT ;  /* 0x000000037000720c */ /* 0x000fc60003f86270 */
[----:B------:R-:W-:Y:S04]  /*4a150*/  @!P1 LDS.U16 R107, [R107+0x39b0] ;  /* 0x0039b0006b6b9984 */ /* 0x000fe80000000400 */
[----:B------:R-:W-:Y:S01]  /*4a160*/  @!P0 HADD2.F32 R208, -RZ, R35.H0_H0 ;  /* 0x20000023ffd08230 */ /* 0x000fe20000004100 */
[----:B------:R-:W-:Y:S02]  /*4a170*/  @!P6 LEA R35, R212, R141, 0x18 ;  /* 0x0000008dd423e211 */ /* 0x000fe400078ec0ff */
[----:B------:R-:W-:Y:S02]  /*4a180*/  P2R R141, PR, RZ, 0x40 ;  /* 0x00000040ff8d7803 */ /* 0x000fe40000000000 */
[----:B-1----:R-:W-:Y:S01]  /*4a190*/  @!P0 FFMA R29, R208, R135, R29 ;  /* 0x00000087d01d8223 */ /* 0x002fe2000000001d */
[----:B------:R-:W-:Y:S01]  /*4a1a0*/  ISETP.NE.AND P0, PT, R117, RZ, PT ;  /* 0x000000ff7500720c */ /* 0x000fe20003f05270 */
[----:B------:R-:W1:Y:S01]  /*4a1b0*/  @!P6 LDS.U16 R35, [R35+0x3930] ;  /* 0x003930002323e984 */ /* 0x000e620000000400 */
[----:B------:R-:W-:Y:S01]  /*4a1c0*/  @!P5 HADD2.F32 R208, -RZ, R109.H0_H0 ;  /* 0x2000006dffd0d230 */ /* 0x000fe20000004100 */
[----:B------:R-:W-:-:S02]  /*4a1d0*/  ISETP.GE.AND P5, PT, R132, R3, PT ;  /* 0x000000038400720c */ /* 0x000fc40003fa6270 */
[----:B------:R-:W2:Y:S01]  /*4a1e0*/  @!P6 LDS R117, [R81+0x48] ;  /* 0x000048005175e984 */ /* 0x000ea20000000800 */
[-C--:B------:R-:W-:Y:S01]  /*4a1f0*/  ISETP.GE.AND P6, PT, R110, R3.reuse, PT ;  /* 0x000000036e00720c */ /* 0x080fe20003fc6270 */
[----:B----4-:R-:W-:Y:S02]  /*4a200*/  @!P3 HADD2.F32 R0, -RZ, R0.H0_H0 ;  /* 0x20000000ff00b230 */ /* 0x010fe40000004100 */
[----:B------:R-:W4:Y:S01]  /*4a210*/  @!P1 LDS R135, [R81+0x4c] ;  /* 0x00004c0051879984 */ /* 0x000f220000000800 */
[----:B------:R-:W-:-:S03]  /*4a220*/  ISETP.GE.AND P1, PT, R130, R3, PT ;  /* 0x000000038200720c */ /* 0x000fc60003f26270 */
[----:B---3--:R-:W3:Y:S01]  /*4a230*/  @!P0 S2R R224, SR_CgaCtaId ;  /* 0x0000000000e08919 */ /* 0x008ee20000008800 */
[----:B------:R-:W-:Y:S02]  /*4a240*/  @!P3 FFMA R27, R0, R123, R27 ;  /* 0x0000007b001bb223 */ /* 0x000fe4000000001b */
[----:B------:R-:W5:Y:S01]  /*4a250*/  @!P5 S2R R212, SR_CgaCtaId ;  /* 0x0000000000d4d919 */ /* 0x000f620000008800 */
[----:B------:R-:W-:Y:S02]  /*4a260*/  ISETP.GE.AND P3, PT, R170, R3, PT ;  /* 0x00000003aa00720c */ /* 0x000fe40003f66270 */
[----:B------:R-:W-:Y:S01]  /*4a270*/  @!P6 FFMA R29, R208, R137, R29 ;  /* 0x00000089d01de223 */ /* 0x000fe2000000001d */
[----:B------:R-:W-:Y:S01]  /*4a280*/  @!P4 HADD2.F32 R208, -RZ, R111.H0_H0 ;  /* 0x2000006fffd0c230 */ /* 0x000fe20000004100 */
[----:B------:R-:W-:Y:S02]  /*4a290*/  P2R R137, PR, RZ, 0x20 ;  /* 0x00000020ff897803 */ /* 0x000fe40000000000 */
[----:B------:R-:W-:Y:S01]  /*4a2a0*/  ISETP.GE.AND P5, PT, R24, R3, PT ;  /* 0x000000031800720c */ /* 0x000fe20003fa6270 */
[----:B------:R-:W4:Y:S01]  /*4a2b0*/  @!P1 S2R R214, SR_CgaCtaId ;  /* 0x0000000000d69919 */ /* 0x000f220000008800 */
[----:B------:R-:W-:Y:S01]  /*4a2c0*/  @!P4 FFMA R29, R208, R139, R29 ;  /* 0x0000008bd01dc223 */ /* 0x000fe2000000001d */
[-C--:B------:R-:W-:Y:S01]  /*4a2d0*/  ISETP.GE.AND P4, PT, R30, R3.reuse, PT ;  /* 0x000000031e00720c */ /* 0x080fe20003f86270 */
[----:B------:R-:W-:Y:S01]  /*4a2e0*/  @!P2 HADD2.F32 R208, -RZ, R115.H0_H0 ;  /* 0x20000073ffd0a230 */ /* 0x000fe20000004100 */
[-C--:B------:R-:W-:Y:S01]  /*4a2f0*/  ISETP.GE.AND P6, PT, R106, R3.reuse, PT ;  /* 0x000000036a00720c */ /* 0x080fe20003fc6270 */
[----:B------:R-:W-:Y:S03]  /*4a300*/  @!P1 LDS R123, [R81+0xc8] ;  /* 0x0000c800517b9984 */ /* 0x000fe60000000800 */
[----:B------:R-:W-:Y:S01]  /*4a310*/  @!P2 FFMA R29, R216, R208, R29 ;  /* 0x000000d0d81da223 */ /* 0x000fe2000000001d */
[----:B------:R-:W-:Y:S01]  /*4a320*/  ISETP.GE.AND P2, PT, R172, R3, PT ;  /* 0x00000003ac00720c */ /* 0x000fe20003f46270 */
[----:B------:R-:W4:Y:S02]  /*4a330*/  @!P3 S2R R226, SR_CgaCtaId ;  /* 0x0000000000e2b919 */ /* 0x000f240000008800 */
[----:B------:R-:W-:Y:S01]  /*4a340*/  @!P5 MOV R109, 0x400 ;  /* 0x00000400006dd802 */ /* 0x000fe20000000f00 */
[----:B------:R-:W-:Y:S02]  /*4a350*/  @!P5 LDS R218, [R81+0x50] ;  /* 0x0000500051dad984 */ /* 0x000fe40000000800 */
[----:B------:R-:W-:-:S02]  /*4a360*/  @!P4 MOV R111, 0x400 ;  /* 0x00000400006fc802 */ /* 0x000fc40000000f00 */
[----:B------:R-:W-:Y:S01]  /*4a370*/  @!P5 LEA R109, R220, R109, 0x18 ;  /* 0x0000006ddc6dd211 */ /* 0x000fe200078ec0ff */
[----:B------:R-:W-:Y:S01]  /*4a380*/  @!P6 HADD2.F32 R208, -RZ, R33.H0_H0 ;  /* 0x20000021ffd0e230 */ /* 0x000fe20000004100 */
[----:B0-----:R-:W-:-:S03]  /*4a390*/  @!P4 LEA R222, R222, R111, 0x18 ;  /* 0x0000006fdedec211 */ /* 0x001fc600078ec0ff */
[----:B------:R-:W0:Y:S01]  /*4a3a0*/  @!P2 S2R R220, SR_CgaCtaId ;  /* 0x0000000000dca919 */ /* 0x000e220000008800 */
[----:B------:R-:W-:Y:S01]  /*4a3b0*/  @!P6 FFMA R29, R208, R133, R29 ;  /* 0x00000085d01de223 */ /* 0x000fe2000000001d */
[----:B------:R-:W-:Y:S01]  /*4a3c0*/  ISETP.NE.AND P6, PT, R141, RZ, PT ;  /* 0x000000ff8d00720c */ /* 0x000fe20003fc5270 */
[----:B------:R-:W0:Y:S01]  /*4a3d0*/  @!P5 LDS.U16 R109, [R109+0x3a30] ;  /* 0x003a30006d6dd984 */ /* 0x000e220000000400 */
[----:B------:R-:W-:Y:S02]  /*4a3e0*/  ISETP.GE.AND P5, PT, R128, R3, PT ;  /* 0x000000038000720c */ /* 0x000fe40003fa6270 */
[----:B------:R-:W-:Y:S01]  /*4a3f0*/  P2R R141, PR, RZ, 0x1 ;  /* 0x00000001ff8d7803 */ /* 0x000fe20000000000 */
[----:B------:R-:W0:Y:S04]  /*4a400*/  @!P4 LDS.U16 R33, [R222+0x3ab0] ;  /* 0x003ab000de21c984 */ /* 0x000e280000000400 */
[----:B------:R-:W0:Y:S01]  /*4a410*/  @!P4 LDS R133, [R81+0x54] ;  /* 0x000054005185c984 */ /* 0x000e220000000800 */
[----:B------:R-:W-:-:S03]  /*4a420*/  ISETP.NE.AND P4, PT, R143, RZ, PT ;  /* 0x000000ff8f00720c */ /* 0x000fc60003f85270 */
[----:B-1----:R-:W-:Y:S01]  /*4a430*/  @!P6 HADD2.F32 R208, -RZ, R35.H0_H0 ;  /* 0x20000023ffd0e230 */ /* 0x002fe20000004100 */
[----:B------:R-:W-:Y:S01]  /*4a440*/  @!P2 LDS R139, [R81+0x5c] ;  /* 0x00005c00518ba984 */ /* 0x000fe20000000800 */
[----:B------:R-:W1:Y:S01]  /*4a450*/  @!P5 S2R R216, SR_CgaCtaId ;  /* 0x0000000000d8d919 */ /* 0x000e620000008800 */
[----:B------:R-:W-:Y:S02]  /*4a460*/  ISETP.NE.AND P5, PT, R137, RZ, PT ;  /* 0x000000ff8900720c */ /* 0x000fe40003fa5270 */
[----:B--2---:R-:W-:Y:S01]  /*4a470*/  @!P6 FFMA R29, R208, R117, R29 ;  /* 0x00000075d01de223 */ /* 0x004fe2000000001d */
[----:B------:R-:W-:Y:S01]  /*4a480*/  @!P2 MOV R117, 0x400 ;  /* 0x000004000075a802 */ /* 0x000fe20000000f00 */
[----:B------:R-:W-:Y:S01]  /*4a490*/  @!P0 LDS R137, [R81+0x58] ;  /* 0x0000580051898984 */ /* 0x000fe20000000800 */
[----:B------:R-:W-:Y:S02]  /*4a4a0*/  ISETP.GE.AND P6, PT, R166, R3, PT ;  /* 0x00000003a600720c */ /* 0x000fe40003fc6270 */
[----:B------:R-:W-:Y:S01]  /*4a4b0*/  @!P4 HADD2.F32 R0, -RZ, R31.H0_H0 ;  /* 0x2000001fff00c230 */ /* 0x000fe20000004100 */
[----:B------:R-:W-:-:S04]  /*4a4c0*/  @!P0 MOV R31, 0x400 ;  /* 0x00000400001f8802 */ /* 0x000fc80000000f00 */
[----:B------:R-:W-:Y:S01]  /*4a4d0*/  @!P4 FFMA R27, R210, R0, R27 ;  /* 0x00000000d21bc223 */ /* 0x000fe2000000001b */
[----:B------:R-:W-:Y:S02]  /*4a4e0*/  ISETP.GE.AND P4, PT, R168, R3, PT ;  /* 0x00000003a800720c */ /* 0x000fe40003f86270 */
[----:B------:R-:W-:Y:S01]  /*4a4f0*/  @!P5 MOV R111, 0x400 ;  /* 0x00000400006fd802 */ /* 0x000fe20000000f00 */
[----:B------:R-:W-:Y:S01]  /*4a500*/  @!P5 LDS R115, [R81+0xc4] ;  /* 0x0000c4005173d984 */ /* 0x000fe20000000800 */
[----:B------:R-:W-:Y:S02]  /*4a510*/  P2R R143, PR, RZ, 0x10 ;  /* 0x00000010ff8f7803 */ /* 0x000fe40000000000 */
[----:B-----5:R-:W-:Y:S02]  /*4a520*/  @!P5 LEA R111, R212, R111, 0x18 ;  /* 0x0000006fd46fd211 */ /* 0x020fe400078ec0ff */
[----:B---3--:R-:W-:Y:S02]  /*4a530*/  @!P0 LEA R35, R224, R31, 0x18 ;  /* 0x0000001fe0238211 */ /* 0x008fe400078ec0ff */
[----:B------:R-:W-:Y:S01]  /*4a540*/  @!P1 MOV R31, 0x400 ;  /* 0x00000400001f9802 */ /* 0x000fe20000000f00 */
[----:B------:R2:W-:Y:S01]  /*4a550*/  @!P5 LDS.U16 R0, [R111+0x48ae] ;  /* 0x0048ae006f00d984 */ /* 0x0005e20000000400 */
[----:B------:R-:W-:-:S02]  /*4a560*/  ISETP.GE.AND P5, PT, R126, R3, PT ;  /* 0x000000037e00720c */ /* 0x000fc40003fa6270 */
[----:B----4-:R-:W-:Y:S01]  /*4a570*/  @!P1 LEA R31, R214, R31, 0x18 ;  /* 0x0000001fd61f9211 */ /* 0x010fe200078ec0ff */
[----:B------:R-:W3:Y:S01]  /*4a580*/  @!P4 S2R R212, SR_CgaCtaId ;  /* 0x0000000000d4c919 */ /* 0x000ee20000008800 */
[-C--:B------:R-:W-:Y:S02]  /*4a590*/  ISETP.GE.AND P4, PT, R116, R3.reuse, PT ;  /* 0x000000037400720c */ /* 0x080fe40003f86270 */
[----:B------:R-:W-:Y:S01]  /*4a5a0*/  P2R R145, PR, RZ, 0x20 ;  /* 0x00000020ff917803 */ /* 0x000fe20000000000 */
[----:B------:R-:W4:Y:S01]  /*4a5b0*/  @!P0 LDS.U16 R35, [R35+0x3b30] ;  /* 0x003b300023238984 */ /* 0x000f220000000400 */
[----:B------:R-:W-:-:S03]  /*4a5c0*/  ISETP.GE.AND P0, PT, R24, R3, PT ;  /* 0x000000031800720c */ /* 0x000fc60003f06270 */
[----:B------:R-:W-:Y:S01]  /*4a5d0*/  @!P1 LDS.U16 R31, [R31+0x492e] ;  /* 0x00492e001f1f9984 */ /* 0x000fe20000000400 */
[-C--:B------:R-:W-:Y:S01]  /*4a5e0*/  ISETP.GE.AND P1, PT, R164, R3.reuse, PT ;  /* 0x00000003a400720c */ /* 0x080fe20003f26270 */
[----:B------:R-:W5:Y:S01]  /*4a5f0*/  @!P5 S2R R210, SR_CgaCtaId ;  /* 0x0000000000d2d919 */ /* 0x000f620000008800 */
[----:B------:R-:W-:-:S03]  /*4a600*/  ISETP.GE.AND P5, PT, R128, R3, PT ;  /* 0x000000038000720c */ /* 0x000fc60003fa6270 */
[----:B------:R-:W-:Y:S01]  /*4a610*/  @!P4 HADD2.F32 R208, -RZ, R107.H0_H0 ;  /* 0x2000006bffd0c230 */ /* 0x000fe20000004100 */
[----:B0-----:R-:W-:Y:S01]  /*4a620*/  @!P2 LEA R107, R220, R117, 0x18 ;  /* 0x00000075dc6ba211 */ /* 0x001fe200078ec0ff */
[----:B------:R-:W-:Y:S01]  /*4a630*/  @!P3 LDS R214, [R81+0x60] ;  /* 0x0000600051d6b984 */ /* 0x000fe20000000800 */
[----:B------:R-:W-:Y:S02]  /*4a640*/  @!P3 MOV R117, 0x400 ;  /* 0x000004000075b802 */ /* 0x000fe40000000f00 */
[----:B------:R-:W-:Y:S01]  /*4a650*/  @!P4 FFMA R29, R208, R135, R29 ;  /* 0x00000087d01dc223 */ /* 0x000fe2000000001d */
[----:B------:R-:W-:Y:S01]  /*4a660*/  ISETP.GE.AND P4, PT, R30, R3, PT ;  /* 0x000000031e00720c */ /* 0x000fe20003f86270 */
[----:B------:R-:W-:Y:S01]  /*4a670*/  @!P0 HADD2.F32 R208, -RZ, R109.H0_H0 ;  /* 0x2000006dffd08230 */ /* 0x000fe20000004100 */
[----:B------:R-:W-:Y:S01]  /*4a680*/  @!P3 LEA R109, R226, R117, 0x18 ;  /* 0x00000075e26db211 */ /* 0x000fe200078ec0ff */
[----:B------:R-:W0:Y:S01]  /*4a690*/  @!P2 LDS.U16 R107, [R107+0x3bb0] ;  /* 0x003bb0006b6ba984 */ /* 0x000e220000000400 */
[----:B------:R-:W-:-:S02]  /*4a6a0*/  ISETP.GE.AND P2, PT, R162, R3, PT ;  /* 0x00000003a200720c */ /* 0x000fc40003f46270 */
[----:B------:R-:W-:Y:S01]  /*4a6b0*/  @!P0 FFMA R29, R218, R208, R29 ;  /* 0x000000d0da1d8223 */ /* 0x000fe2000000001d */
[----:B--2---:R-:W-:Y:S01]  /*4a6c0*/  @!P5 MOV R111, 0x400 ;  /* 0x00000400006fd802 */ /* 0x004fe20000000f00 */
[----:B------:R-:W2:Y:S01]  /*4a6d0*/  @!P6 S2R R220, SR_CgaCtaId ;  /* 0x0000000000dce919 */ /* 0x000ea20000008800 */
[----:B------:R-:W-:Y:S02]  /*4a6e0*/  ISETP.NE.AND P0, PT, R141, RZ, PT ;  /* 0x000000ff8d00720c */ /* 0x000fe40003f05270 */
[----:B-1----:R-:W-:Y:S01]  /*4a6f0*/  @!P5 LEA R111, R216, R111, 0x18 ;  /* 0x0000006fd86fd211 */ /* 0x002fe200078ec0ff */
[----:B------:R-:W-:Y:S01]  /*4a700*/  @!P3 LDS.U16 R109, [R109+0x3c30] ;  /* 0x003c30006d6db984 */ /* 0x000fe20000000400 */
[----:B------:R-:W-:Y:S01]  /*4a710*/  @!P4 HADD2.F32 R208, -RZ, R33.H0_H0 ;  /* 0x20000021ffd0c230 */ /* 0x000fe20000004100 */
[----:B------:R-:W-:Y:S02]  /*4a720*/  ISETP.GE.AND P3, PT, R160, R3, PT ;  /* 0x00000003a000720c */ /* 0x000fe40003f66270 */
[----:B------:R-:W1:Y:S02]  /*4a730*/  @!P5 LDS.U16 R33, [R111+0x49ae] ;  /* 0x0049ae006f21d984 */ /* 0x000e640000000400 */
[----:B------:R-:W-:Y:S01]  /*4a740*/  @!P4 FFMA R29, R208, R133, R29 ;  /* 0x00000085d01dc223 */ /* 0x000fe2000000001d */
[----:B------:R-:W-:Y:S01]  /*4a750*/  ISETP.NE.AND P4, PT, R143, RZ, PT ;  /* 0x000000ff8f00720c */ /* 0x000fe20003f85270 */
[----:B------:R-:W1:Y:S01]  /*4a760*/  @!P5 LDS R133, [R81+0xcc] ;  /* 0x0000cc005185d984 */ /* 0x000e620000000800 */
[----:B------:R-:W-:Y:S01]  /*4a770*/  ISETP.NE.AND P5, PT, R145, RZ, PT ;  /* 0x000000ff9100720c */ /* 0x000fe20003fa5270 */
[----:B------:R-:W1:Y:S03]  /*4a780*/  @!P2 S2R R218, SR_CgaCtaId ;  /* 0x0000000000daa919 */ /* 0x000e660000008800 */
[----:B------:R-:W-:Y:S01]  /*4a790*/  P2R R143, PR, RZ, 0x20 ;  /* 0x00000020ff8f7803 */ /* 0x000fe20000000000 */
[----:B----4-:R-:W-:Y:S01]  /*4a7a0*/  @!P0 HADD2.F32 R208, -RZ, R35.H0_H0 ;  /* 0x20000023ffd08230 */ /* 0x010fe20000004100 */
[----:B------:R-:W4:Y:S04]  /*4a7b0*/  @!P1 S2R R216, SR_CgaCtaId ;  /* 0x0000000000d89919 */ /* 0x000f280000008800 */
[----:B------:R-:W-:Y:S01]  /*4a7c0*/  @!P0 FFMA R29, R208, R137, R29 ;  /* 0x00000089d01d8223 */ /* 0x000fe2000000001d */
[----:B------:R-:W-:Y:S01]  /*4a7d0*/  @!P4 MOV R117, 0x400 ;  /* 0x000004000075c802 */ /* 0x000fe20000000f00 */
[----:B------:R-:W1:Y:S01]  /*4a7e0*/  @!P3 S2R R141, SR_CgaCtaId ;  /* 0x00000000008db919 */ /* 0x000e620000008800 */
[----:B------:R-:W-:-:S02]  /*4a7f0*/  @!P1 MOV R137, 0x400 ;  /* 0x0000040000899802 */ /* 0x000fc40000000f00 */
[----:B---3--:R-:W-:Y:S02]  /*4a800*/  @!P4 LEA R212, R212, R117, 0x18 ;  /* 0x00000075d4d4c211 */ /* 0x008fe400078ec0ff */
[----:B------:R-:W-:-:S03]  /*4a810*/  @!P5 MOV R117, 0x400 ;  /* 0x000004000075d802 */ /* 0x000fc60000000f00 */
[----:B------:R3:W3:Y:S01]  /*4a820*/  @!P4 LDS.U16 R111, [R212+0x3cb0] ;  /* 0x003cb000d46fc984 */ /* 0x0006e20000000400 */
[----:B-----5:R-:W-:Y:S02]  /*4a830*/  @!P5 LEA R135, R210, R117, 0x18 ;  /* 0x00000075d287d211 */ /* 0x020fe400078ec0ff */
[----:B------:R-:W-:Y:S02]  /*4a840*/  ISETP.GE.AND P5, PT, R132, R3, PT ;  /* 0x000000038400720c */ /* 0x000fe40003fa6270 */
[----:B------:R-:W-:-:S04]  /*4a850*/  @!P6 MOV R117, 0x400 ;  /* 0x000004000075e802 */ /* 0x000fc80000000f00 */
[----:B--2---:R-:W-:Y:S02]  /*4a860*/  @!P6 LEA R35, R220, R117, 0x18 ;  /* 0x00000075dc23e211 */ /* 0x004fe400078ec0ff */
[----:B------:R-:W-:Y:S02]  /*4a870*/  P2R R117, PR, RZ, 0x1 ;  /* 0x00000001ff757803 */ /* 0x000fe40000000000 */
[----:B------:R-:W-:Y:S02]  /*4a880*/  ISETP.GE.AND P0, PT, R172, R3, PT ;  /* 0x00000003ac00720c */ /* 0x000fe40003f06270 */
[----:B------:R-:W-:Y:S01]  /*4a890*/  @!P6 LDS.U16 R35, [R35+0x3d30] ;  /* 0x003d30002323e984 */ /* 0x000fe20000000400 */
[----:B------:R-:W-:-:S05]  /*4a8a0*/  @!P5 HADD2.F32 R0, -RZ, R0.H0_H0 ;  /* 0x20000000ff00d230 */ /* 0x000fca0000004100 */
[----:B------:R-:W-:Y:S01]  /*4a8b0*/  @!P5 FFMA R27, R0, R115, R27 ;  /* 0x00000073001bd223 */ /* 0x000fe2000000001b */
[-C--:B------:R-:W-:Y:S01]  /*4a8c0*/  ISETP.GE.AND P5, PT, R130, R3.reuse, PT ;  /* 0x000000038200720c */ /* 0x080fe20003fa6270 */
[----:B------:R-:W2:Y:S01]  /*4a8d0*/  @!P4 LDS R115, [R81+0x64] ;  /* 0x000064005173c984 */ /* 0x000ea20000000800 */
[----:B------:R-:W-:Y:S02]  /*4a8e0*/  ISETP.GE.AND P4, PT, R158, R3, PT ;  /* 0x000000039e00720c */ /* 0x000fe40003f86270 */
[----:B0-----:R-:W-:Y:S01]  /*4a8f0*/  @!P0 HADD2.F32 R208, -RZ, R107.H0_H0 ;  /* 0x2000006bffd08230 */ /* 0x001fe20000004100 */
[----:B----4-:R-:W-:Y:S02]  /*4a900*/  @!P1 LEA R107, R216, R137, 0x18 ;  /* 0x00000089d86b9211 */ /* 0x010fe400078ec0ff */
[----:B------:R-:W-:Y:S01]  /*4a910*/  @!P6 LDS R137, [R81+0x68] ;  /* 0x000068005189e984 */ /* 0x000fe20000000800 */
[----:B------:R-:W-:Y:S01]  /*4a920*/  ISETP.GE.AND P6, PT, R124, R3, PT ;  /* 0x000000037c00720c */ /* 0x000fe20003fc6270 */
[----:B------:R-:W-:Y:S01]  /*4a930*/  @!P0 FFMA R29, R208, R139, R29 ;  /* 0x0000008bd01d8223 */ /* 0x000fe2000000001d */
[----:B------:R-:W-:Y:S01]  /*4a940*/  ISETP.GE.AND P0, PT, R128, R3, PT ;  /* 0x000000038000720c */ /* 0x000fe20003f06270 */
[----:B------:R-:W0:Y:S02]  /*4a950*/  @!P1 LDS.U16 R107, [R107+0x3db0] ;  /* 0x003db0006b6b9984 */ /* 0x000e240000000400 */
[----:B------:R-:W-:Y:S01]  /*4a960*/  @!P5 HADD2.F32 R0, -RZ, R31.H0_H0 ;  /* 0x2000001fff00d230 */ /* 0x000fe20000004100 */
[----:B------:R-:W-:Y:S01]  /*4a970*/  @!P2 MOV R31, 0x400 ;  /* 0x00000400001fa802 */ /* 0x000fe20000000f00 */
[----:B------:R-:W4:Y:S01]  /*4a980*/  @!P4 S2R R220, SR_CgaCtaId ;  /* 0x0000000000dcc919 */ /* 0x000f220000008800 */
[----:B------:R-:W-:-:S02]  /*4a990*/  P2R R139, PR, RZ, 0x1 ;  /* 0x00000001ff8b7803 */ /* 0x000fc40000000000 */
[----:B------:R-:W-:Y:S01]  /*4a9a0*/  @!P5 FFMA R27, R0, R123, R27 ;  /* 0x0000007b001bd223 */ /* 0x000fe2000000001b */
[----:B------:R-:W-:Y:S01]  /*4a9b0*/  ISETP.NE.AND P5, PT, R143, RZ, PT ;  /* 0x000000ff8f00720c */ /* 0x000fe20003fa5270 */
[----:B------:R-:W5:Y:S01]  /*4a9c0*/  @!P1 LDS R123, [R81+0x6c] ;  /* 0x00006c00517b9984 */ /* 0x000f620000000800 */
[----:B-1----:R-:W-:Y:S02]  /*4a9d0*/  @!P2 LEA R218, R218, R31, 0x18 ;  /* 0x0000001fdadaa211 */ /* 0x002fe400078ec0ff */
[----:B------:R-:W-:Y:S01]  /*4a9e0*/  P2R R143, PR, RZ, 0x20 ;  /* 0x00000020ff8f7803 */ /* 0x000fe20000000000 */
[----:B---3--:R-:W1:Y:S01]  /*4a9f0*/  @!P6 S2R R212, SR_CgaCtaId ;  /* 0x0000000000d4e919 */ /* 0x008e620000008800 */
[-C--:B------:R-:W-:Y:S01]  /*4aa00*/  ISETP.GE.AND P6, PT, R156, R3.reuse, PT ;  /* 0x000000039c00720c */ /* 0x080fe20003fc6270 */
[----:B------:R-:W-:Y:S02]  /*4aa10*/  @!P0 HADD2.F32 R0, -RZ, R33.H0_H0 ;  /* 0x20000021ff008230 */ /* 0x000fe40000004100 */
[----:B------:R-:W-:Y:S01]  /*4aa20*/  @!P2 LDS.U16 R33, [R218+0x3e30] ;  /* 0x003e3000da21a984 */ /* 0x000fe20000000400 */
[----:B------:R-:W-:-:S02]  /*4aa30*/  ISETP.GE.AND P2, PT, R154, R3, PT ;  /* 0x000000039a00720c */ /* 0x000fc40003f46270 */
[----:B------:R-:W-:Y:S01]  /*4aa40*/  @!P0 FFMA R27, R0, R133, R27 ;  /* 0x00000085001b8223 */ /* 0x000fe2000000001b */
[----:B------:R3:W5:Y:S01]  /*4aa50*/  @!P5 LDS.U16 R31, [R135+0x4a2e] ;  /* 0x004a2e00871fd984 */ /* 0x0007620000000400 */
[----:B------:R-:W-:Y:S02]  /*4aa60*/  @!P3 MOV R0, 0x400 ;  /* 0x000004000000b802 */ /* 0x000fe40000000f00 */
[-C--:B------:R-:W-:Y:S01]  /*4aa70*/  ISETP.GE.AND P0, PT, R162, R3.reuse, PT ;  /* 0x00000003a200720c */ /* 0x080fe20003f06270 */
[----:B------:R-:W5:Y:S01]  /*4aa80*/  @!P5 LDS R210, [R81+0xd0] ;  /* 0x0000d00051d2d984 */ /* 0x000f620000000800 */
[----:B------:R-:W-:Y:S02]  /*4aa90*/  ISETP.GE.AND P5, PT, R170, R3, PT ;  /* 0x00000003aa00720c */ /* 0x000fe40003fa6270 */
[----:B------:R-:W-:Y:S01]  /*4aaa0*/  P2R R145, PR, RZ, 0x1 ;  /* 0x00000001ff917803 */ /* 0x000fe20000000000 */
[----:B------:R-:W0:Y:S01]  /*4aab0*/  @!P6 S2R R222, SR_CgaCtaId ;  /* 0x0000000000dee919 */ /* 0x000e220000008800 */
[----:B---3--:R-:W-:-:S02]  /*4aac0*/  P2R R135, PR, RZ, 0x2 ;  /* 0x00000002ff877803 */ /* 0x008fc40000000000 */
[----:B------:R-:W-:Y:S01]  /*4aad0*/  ISETP.GE.AND P1, PT, R170, R3, PT ;  /* 0x00000003aa00720c */ /* 0x000fe20003f26270 */
[----:B------:R-:W3:Y:S01]  /*4aae0*/  @!P2 S2R R224, SR_CgaCtaId ;  /* 0x0000000000e0a919 */ /* 0x000ee20000008800 */
[----:B------:R-:W-:-:S03]  /*4aaf0*/  @!P4 MOV R133, 0x400 ;  /* 0x000004000085c802 */ /* 0x000fc60000000f00 */
[----:B------:R-:W3:Y:S01]  /*4ab00*/  @!P0 LDS R216, [R81+0x70] ;  /* 0x0000700051d88984 */ /* 0x000ee20000000800 */
[-C--:B------:R-:W-:Y:S01]  /*4ab10*/  ISETP.GE.AND P0, PT, R152, R3.reuse, PT ;  /* 0x000000039800720c */ /* 0x080fe20003f06270 */
[----:B------:R-:W-:Y:S01]  /*4ab20*/  @!P5 HADD2.F32 R208, -RZ, R109.H0_H0 ;  /* 0x2000006dffd0d230 */ /* 0x000fe20000004100 */
[----:B------:R-:W-:Y:S02]  /*4ab30*/  ISETP.GE.AND P5, PT, R122, R3, PT ;  /* 0x000000037a00720c */ /* 0x000fe40003fa6270 */
[----:B------:R-:W-:Y:S02]  /*4ab40*/  @!P3 LEA R109, R141, R0, 0x18 ;  /* 0x000000008d6db211 */ /* 0x000fe400078ec0ff */
[----:B----4-:R-:W-:Y:S01]  /*4ab50*/  @!P4 LEA R220, R220, R133, 0x18 ;  /* 0x00000085dcdcc211 */ /* 0x010fe200078ec0ff */
[----:B------:R-:W-:Y:S01]  /*4ab60*/  @!P1 FFMA R29, R214, R208, R29 ;  /* 0x000000d0d61d9223 */ /* 0x000fe2000000001d */
[-C--:B------:R-:W-:Y:S01]  /*4ab70*/  ISETP.GE.AND P1, PT, R124, R3.reuse, PT ;  /* 0x000000037c00720c */ /* 0x080fe20003f26270 */
[----:B------:R-:W-:Y:S04]  /*4ab80*/  @!P3 LDS R133, [R81+0x74] ;  /* 0x000074005185b984 */ /* 0x000fe80000000800 */
[----:B------:R-:W4:Y:S01]  /*4ab90*/  @!P0 S2R R218, SR_CgaCtaId ;  /* 0x0000000000da8919 */ /* 0x000f220000008800 */
[-C--:B------:R-:W-:Y:S01]  /*4aba0*/  ISETP.GE.AND P0, PT, R122, R3.reuse, PT ;  /* 0x000000037a00720c */ /* 0x080fe20003f06270 */
[----:B------:R-:W4:Y:S01]  /*4abb0*/  @!P5 S2R R214, SR_CgaCtaId ;  /* 0x0000000000d6d919 */ /* 0x000f220000008800 */
[----:B------:R-:W-:Y:S01]  /*4abc0*/  ISETP.GE.AND P5, PT, R168, R3, PT ;  /* 0x00000003a800720c */ /* 0x000fe20003fa6270 */
[----:B------:R-:W4:-:S12]  /*4abd0*/  @!P3 LDS.U16 R109, [R109+0x3eb0] ;  /* 0x003eb0006d6db984 */ /* 0x000f180000000400 */
[----:B------:R-:W-:Y:S01]  /*4abe0*/  @!P5 HADD2.F32 R0, -RZ, R111.H0_H0 ;  /* 0x2000006fff00d230 */ /* 0x000fe20000004100 */
[----:B------:R-:W-:-:S04]  /*4abf0*/  @!P1 MOV R111, 0x400 ;  /* 0x00000400006f9802 */ /* 0x000fc80000000f00 */
[----:B--2---:R-:W-:Y:S01]  /*4ac00*/  @!P5 FFMA R29, R0, R115, R29 ;  /* 0x00000073001dd223 */ /* 0x004fe2000000001d */
[----:B------:R-:W-:Y:S02]  /*4ac10*/  ISETP.GE.AND P5, PT, R166, R3, PT ;  /* 0x00000003a600720c */ /* 0x000fe40003fa6270 */
[----:B-1----:R-:W-:Y:S02]  /*4ac20*/  @!P1 LEA R212, R212, R111, 0x18 ;  /* 0x0000006fd4d49211 */ /* 0x002fe400078ec0ff */
[----:B------:R-:W-:Y:S02]  /*4ac30*/  ISETP.NE.AND P1, PT, R135, RZ, PT ;  /* 0x000000ff8700720c */ /* 0x000fe40003f25270 */
[----:B------:R-:W-:Y:S01]  /*4ac40*/  @!P6 MOV R115, 0x400 ;  /* 0x000004000073e802 */ /* 0x000fe20000000f00 */
[----:B------:R-:W-:Y:S03]  /*4ac50*/  @!P4 LDS R135, [R81+0x78] ;  /* 0x000078005187c984 */ /* 0x000fe60000000800 */
[----:B0-----:R-:W-:-:S02]  /*4ac60*/  @!P6 LEA R111, R222, R115, 0x18 ;  /* 0x00000073de6fe211 */ /* 0x001fc400078ec0ff */
[----:B------:R-:W-:Y:S01]  /*4ac70*/  @!P0 MOV R115, 0x400 ;  /* 0x0000040000738802 */ /* 0x000fe20000000f00 */
[----:B------:R-:W-:Y:S02]  /*4ac80*/  @!P5 HADD2.F32 R0, -RZ, R35.H0_H0 ;  /* 0x20000023ff00d230 */ /* 0x000fe40000004100 */
[----:B------:R0:W1:Y:S01]  /*4ac90*/  @!P4 LDS.U16 R35, [R220+0x3f30] ;  /* 0x003f3000dc23c984 */ /* 0x0000620000000400 */
[----:B------:R-:W-:Y:S01]  /*4aca0*/  ISETP.GE.AND P4, PT, R150, R3, PT ;  /* 0x000000039600720c */ /* 0x000fe20003f86270 */
[----:B------:R-:W-:Y:S02]  /*4acb0*/  @!P1 HADD2.F32 R208, -RZ, R107.H0_H0 ;  /* 0x2000006bffd09230 */ /* 0x000fe40000004100 */
[----:B------:R-:W-:Y:S01]  /*4acc0*/  @!P5 FFMA R29, R0, R137, R29 ;  /* 0x00000089001dd223 */ /* 0x000fe2000000001d */
[----:B------:R-:W-:Y:S01]  /*4acd0*/  @!P2 MOV R137, 0x400 ;  /* 0x000004000089a802 */ /* 0x000fe20000000f00 */
[----:B------:R-:W2:Y:S01]  /*4ace0*/  @!P6 LDS.U16 R111, [R111+0x3fb0] ;  /* 0x003fb0006f6fe984 */ /* 0x000ea20000000400 */
[----:B------:R-:W-:Y:S01]  /*4acf0*/  ISETP.NE.AND P5, PT, R143, RZ, PT ;  /* 0x000000ff8f00720c */ /* 0x000fe20003fa5270 */
[----:B-----5:R-:W-:Y:S01]  /*4ad00*/  @!P1 FFMA R29, R208, R123, R29 ;  /* 0x0000007bd01d9223 */ /* 0x020fe2000000001d */
[----:B---3--:R-:W-:-:S02]  /*4ad10*/  @!P2 LEA R107, R224, R137, 0x18 ;  /* 0x00000089e06ba211 */ /* 0x008fc400078ec0ff */
[----:B------:R-:W3:Y:S01]  /*4ad20*/  @!P6 LDS R137, [R81+0x7c] ;  /* 0x00007c005189e984 */ /* 0x000ee20000000800 */
[----:B------:R-:W-:Y:S02]  /*4ad30*/  P2R R143, PR, RZ, 0x40 ;  /* 0x00000040ff8f7803 */ /* 0x000fe40000000000 */
[-C--:B------:R-:W-:Y:S01]  /*4ad40*/  ISETP.GE.AND P6, PT, R124, R3.reuse, PT ;  /* 0x000000037c00720c */ /* 0x080fe20003fc6270 */
[----:B------:R-:W5:Y:S01]  /*4ad50*/  @!P4 S2R R222, SR_CgaCtaId ;  /* 0x0000000000dec919 */ /* 0x000f620000008800 */
[----:B------:R-:W-:Y:S02]  /*4ad60*/  ISETP.GE.AND P1, PT, R148, R3, PT ;  /* 0x000000039400720c */ /* 0x000fe40003f26270 */
[----:B------:R-:W-:Y:S01]  /*4ad70*/  P2R R149, PR, RZ, 0x10 ;  /* 0x00000010ff957803 */ /* 0x000fe20000000000 */
[----:B------:R-:W3:Y:S01]  /*4ad80*/  @!P2 LDS.U16 R107, [R107+0x4030] ;  /* 0x004030006b6ba984 */ /* 0x000ee20000000400 */
[----:B------:R-:W-:Y:S01]  /*4ad90*/  @!P5 HADD2.F32 R0, -RZ, R31.H0_H0 ;  /* 0x2000001fff00d230 */ /* 0x000fe20000004100 */
[----:B----4-:R-:W-:-:S02]  /*4ada0*/  @!P0 LEA R31, R214, R115, 0x18 ;  /* 0x00000073d61f8211 */ /* 0x010fc400078ec0ff */
[----:B------:R-:W-:Y:S01]  /*4adb0*/  ISETP.NE.AND P0, PT, R145, RZ, PT ;  /* 0x000000ff9100720c */ /* 0x000fe20003f05270 */
[----:B------:R-:W-:Y:S01]  /*4adc0*/  @!P2 LDS R214, [R81+0x80] ;  /* 0x0000800051d6a984 */ /* 0x000fe20000000800 */
[----:B------:R-:W-:Y:S01]  /*4add0*/  @!P5 FFMA R27, R210, R0, R27 ;  /* 0x00000000d21bd223 */ /* 0x000fe2000000001b */
[-C--:B------:R-:W-:Y:S02]  /*4ade0*/  ISETP.GE.AND P5, PT, R120, R3.reuse, PT ;  /* 0x000000037800720c */ /* 0x080fe40003fa6270 */
[----:B------:R4:W3:Y:S02]  /*4adf0*/  @!P6 LDS.U16 R0, [R212+0x4aae] ;  /* 0x004aae00d400e984 */ /* 0x0008e40000000400 */
[----:B------:R-:W-:Y:S02]  /*4ae00*/  P2R R141, PR, RZ, 0x20 ;  /* 0x00000020ff8d7803 */ /* 0x000fe40000000000 */
[----:B------:R-:W3:Y:S01]  /*4ae10*/  @!P6 LDS R115, [R81+0xd4] ;  /* 0x0000d4005173e984 */ /* 0x000ee20000000800 */
[----:B------:R-:W-:-:S03]  /*4ae20*/  ISETP.GE.AND P6, PT, R122, R3, PT ;  /* 0x000000037a00720c */ /* 0x000fc60003fc6270 */
[----:B------:R-:W-:Y:S01]  /*4ae30*/  @!P0 HADD2.F32 R208, -RZ, R33.H0_H0 ;  /* 0x20000021ffd08230 */ /* 0x000fe20000004100 */
[----:B0-----:R-:W0:Y:S04]  /*4ae40*/  @!P1 S2R R220, SR_CgaCtaId ;  /* 0x0000000000dc9919 */ /* 0x001e280000008800 */
[----:B------:R-:W-:Y:S01]  /*4ae50*/  @!P0 FFMA R29, R216, R208, R29 ;  /* 0x000000d0d81d8223 */ /* 0x000fe2000000001d */
[-C--:B------:R-:W-:Y:S01]  /*4ae60*/  ISETP.GE.AND P0, PT, R146, R3.reuse, PT ;  /* 0x000000039200720c */ /* 0x080fe20003f06270 */
[----:B------:R-:W-:Y:S01]  /*4ae70*/  @!P3 HADD2.F32 R208, -RZ, R109.H0_H0 ;  /* 0x2000006dffd0b230 */ /* 0x000fe20000004100 */
[----:B------:R-:W3:Y:S01]  /*4ae80*/  @!P5 S2R R210, SR_CgaCtaId ;  /* 0x0000000000d2d919 */ /* 0x000ee20000008800 */
[----:B------:R-:W-:Y:S01]  /*4ae90*/  ISETP.GE.AND P5, PT, R152, R3, PT ;  /* 0x000000039800720c */ /* 0x000fe20003fa6270 */
[----:B------:R-:W-:Y:S02]  /*4aea0*/  @!P6 LDS.U16 R31, [R31+0x4b2e] ;  /* 0x004b2e001f1fe984 */ /* 0x000fe40000000400 */
[----:B------:R-:W-:Y:S01]  /*4aeb0*/  @!P3 FFMA R29, R208, R133, R29 ;  /* 0x00000085d01db223 */ /* 0x000fe2000000001d */
[-C--:B------:R-:W-:Y:S01]  /*4aec0*/  ISETP.GE.AND P3, PT, R144, R3.reuse, PT ;  /* 0x000000039000720c */ /* 0x080fe20003f66270 */
[----:B------:R-:W-:Y:S01]  /*4aed0*/  @!P6 LDS R123, [R81+0xd8] ;  /* 0x0000d800517be984 */ /* 0x000fe20000000800 */
[----:B------:R-:W-:-:S04]  /*4aee0*/  ISETP.GE.AND P6, PT, R158, R3, PT ;  /* 0x000000039e00720c */ /* 0x000fc80003fc6270 */
[----:B------:R-:W3:Y:S03]  /*4aef0*/  @!P0 S2R R216, SR_CgaCtaId ;  /* 0x0000000000d88919 */ /* 0x000ee60000008800 */
[----:B------:R-:W-:Y:S01]  /*4af00*/  @!P5 MOV R33, 0x400 ;  /* 0x000004000021d802 */ /* 0x000fe20000000f00 */
[----:B------:R-:W-:Y:S03]  /*4af10*/  @!P5 LDS R133, [R81+0x84] ;  /* 0x000084005185d984 */ /* 0x000fe60000000800 */
[----:B------:R-:W-:Y:S02]  /*4af20*/  @!P5 LEA R218, R218, R33, 0x18 ;  /* 0x00000021dadad211 */ /* 0x000fe400078ec0ff */
[----:B------:R-:W-:Y:S01]  /*4af30*/  @!P4 MOV R33, 0x400 ;  /* 0x000004000021c802 */ /* 0x000fe20000000f00 */
[----:B----4-:R-:W4:Y:S01]  /*4af40*/  @!P3 S2R R212, SR_CgaCtaId ;  /* 0x0000000000d4b919 */ /* 0x010f220000008800 */
[----:B-1----:R-:W-:-:S02]  /*4af50*/  @!P6 HADD2.F32 R208, -RZ, R35.H0_H0 ;  /* 0x20000023ffd0e230 */ /* 0x002fc40000004100 */
[----:B-----5:R-:W-:Y:S01]  /*4af60*/  @!P4 LEA R35, R222, R33, 0x18 ;  /* 0x00000021de23c211 */ /* 0x020fe200078ec0ff */
[----:B------:R-:W1:Y:S01]  /*4af70*/  @!P5 LDS.U16 R109, [R218+0x40b0] ;  /* 0x0040b000da6dd984 */ /* 0x000e620000000400 */
[----:B------:R-:W-:Y:S01]  /*4af80*/  ISETP.GE.AND P5, PT, R142, R3, PT ;  /* 0x000000038e00720c */ /* 0x000fe20003fa6270 */
[----:B------:R-:W-:Y:S01]  /*4af90*/  @!P6 FFMA R29, R208, R135, R29 ;  /* 0x00000087d01de223 */ /* 0x000fe2000000001d */
[----:B------:R-:W-:Y:S02]  /*4afa0*/  ISETP.NE.AND P6, PT, R143, RZ, PT ;  /* 0x000000ff8f00720c */ /* 0x000fe40003fc5270 */
[----:B------:R-:W-:Y:S01]  /*4afb0*/  @!P1 MOV R135, 0x400 ;  /* 0x0000040000879802 */ /* 0x000fe20000000f00 */
[----:B------:R-:W5:Y:S03]  /*4afc0*/  @!P4 LDS.U16 R35, [R35+0x4130] ;  /* 0x004130002323c984 */ /* 0x000f660000000400 */
[----:B0-----:R-:W-:-:S02]  /*4afd0*/  @!P1 LEA R135, R220, R135, 0x18 ;  /* 0x00000087dc879211 */ /* 0x001fc400078ec0ff */
[----:B------:R-:W-:Y:S02]  /*4afe0*/  ISETP.NE.AND P1, PT, R119, RZ, PT ;  /* 0x000000ff7700720c */ /* 0x000fe40003f25270 */
[----:B------:R-:W0:Y:S01]  /*4aff0*/  @!P4 LDS R119, [R81+0x88] ;  /* 0x000088005177c984 */ /* 0x000e220000000800 */
[----:B------:R-:W-:Y:S02]  /*4b000*/  ISETP.GE.AND P4, PT, R124, R3, PT ;  /* 0x000000037c00720c */ /* 0x000fe40003f86270 */
[----:B--2---:R-:W-:Y:S01]  /*4b010*/  @!P6 HADD2.F32 R208, -RZ, R111.H0_H0 ;  /* 0x2000006fffd0e230 */ /* 0x004fe20000004100 */
[----:B------:R-:W-:Y:S01]  /*4b020*/  @!P0 MOV R111, 0x400 ;  /* 0x00000400006f8802 */ /* 0x000fe20000000f00 */
[----:B------:R-:W2:Y:S01]  /*4b030*/  @!P5 S2R R222, SR_CgaCtaId ;  /* 0x0000000000ded919 */ /* 0x000ea20000008800 */
[----:B------:R-:W-:Y:S02]  /*4b040*/  P2R R147, PR, RZ, 0x2 ;  /* 0x00000002ff937803 */ /* 0x000fe40000000000 */
[----:B---3--:R-:W-:Y:S01]  /*4b050*/  @!P6 FFMA R29, R208, R137, R29 ;  /* 0x00000089d01de223 */ /* 0x008fe2000000001d */
[----:B------:R-:W-:Y:S01]  /*4b060*/  ISETP.GE.AND P6, PT, R140, R3, PT ;  /* 0x000000038c00720c */ /* 0x000fe20003fc6270 */
[----:B------:R-:W-:Y:S01]  /*4b070*/  @!P2 HADD2.F32 R208, -RZ, R107.H0_H0 ;  /* 0x2000006bffd0a230 */ /* 0x000fe20000004100 */
[----:B------:R-:W3:Y:S01]  /*4b080*/  @!P1 S2R R143, SR_CgaCtaId ;  /* 0x00000000008f9919 */ /* 0x000ee20000008800 */
[----:B------:R-:W-:-:S02]  /*4b090*/  @!P0 LEA R111, R216, R111, 0x18 ;  /* 0x0000006fd86f8211 */ /* 0x000fc400078ec0ff */
[----:B------:R-:W-:Y:S01]  /*4b0a0*/  ISETP.GE.AND P1, PT, R148, R3, PT ;  /* 0x000000039400720c */ /* 0x000fe20003f26270 */
[----:B------:R-:W-:Y:S01]  /*4b0b0*/  @!P4 HADD2.F32 R0, -RZ, R0.H0_H0 ;  /* 0x20000000ff00c230 */ /* 0x000fe20000004100 */
[----:B------:R-:W-:Y:S02]  /*4b0c0*/  P2R R145, PR, RZ, 0x40 ;  /* 0x00000040ff917803 */ /* 0x000fe40000000000 */
[----:B------:R-:W-:Y:S01]  /*4b0d0*/  ISETP.NE.AND P2, PT, R121, RZ, PT ;  /* 0x000000ff7900720c */ /* 0x000fe20003f45270 */
[----:B------:R-:W-:Y:S01]  /*4b0e0*/  @!P0 LDS.U16 R111, [R111+0x4230] ;  /* 0x004230006f6f8984 */ /* 0x000fe20000000400 */
[----:B------:R-:W-:Y:S01]  /*4b0f0*/  @!P4 FFMA R27, R0, R115, R27 ;  /* 0x00000073001bc223 */ /* 0x000fe2000000001b */
[-C--:B------:R-:W-:Y:S01]  /*4b100*/  ISETP.GE.AND P4, PT, R142, R3.reuse, PT ;  /* 0x000000038e00720c */ /* 0x080fe20003f86270 */
[----:B------:R-:W0:Y:S01]  /*4b110*/  @!P6 S2R R216, SR_CgaCtaId ;  /* 0x0000000000d8e919 */ /* 0x000e220000008800 */
[----:B------:R-:W-:Y:S02]  /*4b120*/  ISETP.GE.AND P6, PT, R154, R3, PT ;  /* 0x000000039a00720c */ /* 0x000fe40003fc6270 */
[----:B------:R-:W-:-:S02]  /*4b130*/  @!P3 MOV R137, 0x400 ;  /* 0x000004000089b802 */ /* 0x000fc40000000f00 */
[----:B------:R5:W-:Y:S01]  /*4b140*/  @!P1 LDS.U16 R107, [R135+0x41b0] ;  /* 0x0041b000876b9984 */ /* 0x000be20000000400 */
[----:B------:R-:W-:-:S03]  /*4b150*/  ISETP.NE.AND P5, PT, R141, RZ, PT ;  /* 0x000000ff8d00720c */ /* 0x000fc60003fa5270 */
[----:B------:R-:W-:Y:S01]  /*4b160*/  @!P1 LDS R121, [R81+0x8c] ;  /* 0x00008c0051799984 */ /* 0x000fe20000000800 */
[-C--:B------:R-:W-:Y:S02]  /*4b170*/  ISETP.GE.AND P1, PT, R152, R3.reuse, PT ;  /* 0x000000039800720c */ /* 0x080fe40003f26270 */
[----:B------:R-:W-:Y:S02]  /*4b180*/  @!P4 MOV R141, 0x400 ;  /* 0x00000400008dc802 */ /* 0x000fe40000000f00 */
[----:B------:R-:W-:Y:S01]  /*4b190*/  @!P6 FFMA R29, R214, R208, R29 ;  /* 0x000000d0d61de223 */ /* 0x000fe2000000001d */
[----:B------:R-:W-:Y:S01]  /*4b1a0*/  ISETP.GE.AND P6, PT, R122, R3, PT ;  /* 0x000000037a00720c */ /* 0x000fe20003fc6270 */
[----:B------:R-:W0:Y:S03]  /*4b1b0*/  @!P2 S2R R214, SR_CgaCtaId ;  /* 0x0000000000d6a919 */ /* 0x000e260000008800 */
[----:B------:R-:W-:Y:S01]  /*4b1c0*/  @!P5 MOV R33, 0x400 ;  /* 0x000004000021d802 */ /* 0x000fe20000000f00 */
[----:B------:R-:W-:Y:S03]  /*4b1d0*/  @!P5 LDS R115, [R81+0xdc] ;  /* 0x0000dc005173d984 */ /* 0x000fe60000000800 */
[----:B-1----:R-:W-:Y:S01]  /*4b1e0*/  @!P1 HADD2.F32 R208, -RZ, R109.H0_H0 ;  /* 0x2000006dffd09230 */ /* 0x002fe20000004100 */
[----:B--2---:R-:W-:-:S02]  /*4b1f0*/  @!P4 LEA R109, R222, R141, 0x18 ;  /* 0x0000008dde6dc211 */ /* 0x004fc400078ec0ff */
[----:B------:R-:W-:Y:S02]  /*4b200*/  @!P5 LEA R33, R210, R33, 0x18 ;  /* 0x00000021d221d211 */ /* 0x000fe400078ec0ff */
[----:B------:R-:W-:Y:S01]  /*4b210*/  @!P1 FFMA R29, R208, R133, R29 ;  /* 0x00000085d01d9223 */ /* 0x000fe2000000001d */
[----:B------:R-:W-:Y:S01]  /*4b220*/  @!P6 HADD2.F32 R0, -RZ, R31.H0_H0 ;  /* 0x2000001fff00e230 */ /* 0x000fe20000004100 */
[----:B----4-:R-:W-:Y:S01]  /*4b230*/  @!P3 LEA R31, R212, R137, 0x18 ;  /* 0x00000089d41fb211 */ /* 0x010fe200078ec0ff */
[----:B------:R-:W-:Y:S01]  /*4b240*/  @!P4 LDS.U16 R109, [R109+0x4330] ;  /* 0x004330006d6dc984 */ /* 0x000fe20000000400 */
[----:B------:R-:W-:Y:S02]  /*4b250*/  ISETP.NE.AND P1, PT, R147, RZ, PT ;  /* 0x000000ff9300720c */ /* 0x000fe40003f25270 */
[----:B------:R-:W-:Y:S01]  /*4b260*/  @!P6 FFMA R27, R0, R123, R27 ;  /* 0x0000007b001be223 */ /* 0x000fe2000000001b */
[----:B------:R-:W1:Y:S01]  /*4b270*/  @!P5 LDS.U16 R33, [R33+0x4bae] ;  /* 0x004bae002121d984 */ /* 0x000e620000000400 */
[----:B------:R-:W-:-:S02]  /*4b280*/  ISETP.NE.AND P6, PT, R145, RZ, PT ;  /* 0x000000ff9100720c */ /* 0x000fc40003fc5270 */
[----:B-----5:R-:W-:Y:S01]  /*4b290*/  P2R R135, PR, RZ, 0x2 ;  /* 0x00000002ff877803 */ /* 0x020fe20000000000 */
[----:B------:R-:W-:Y:S04]  /*4b2a0*/  @!P3 LDS.U16 R31, [R31+0x42b0] ;  /* 0x0042b0001f1fb984 */ /* 0x000fe80000000400 */
[----:B------:R-:W-:Y:S01]  /*4b2b0*/  @!P3 LDS R123, [R81+0x94] ;  /* 0x00009400517bb984 */ /* 0x000fe20000000800 */
[----:B------:R-:W-:Y:S02]  /*4b2c0*/  ISETP.NE.AND P3, PT, R127, RZ, PT ;  /* 0x000000ff7f00720c */ /* 0x000fe40003f65270 */
[----:B------:R-:W-:Y:S01]  /*4b2d0*/  @!P1 MOV R0, 0x400 ;  /* 0x0000040000009802 */ /* 0x000fe20000000f00 */
[----:B------:R-:W-:Y:S01]  /*4b2e0*/  @!P4 LDS R127, [R81+0x98] ;  /* 0x00009800517fc984 */ /* 0x000fe20000000800 */
[----:B------:R-:W-:-:S02]  /*4b2f0*/  ISETP.NE.AND P4, PT, R149, RZ, PT ;  /* 0x000000ff9500720c */ /* 0x000fc40003f85270 */
[----:B---3--:R-:W-:Y:S01]  /*4b300*/  @!P1 LEA R143, R143, R0, 0x18 ;  /* 0x000000008f8f9211 */ /* 0x008fe200078ec0ff */
[----:B------:R-:W2:Y:S01]  /*4b310*/  @!P0 LDS R210, [R81+0x90] ;  /* 0x0000900051d28984 */ /* 0x000ea20000000800 */
[----:B------:R-:W-:-:S05]  /*4b320*/  ISETP.GE.AND P0, PT, R138, R3, PT ;  /* 0x000000038a00720c */ /* 0x000fca0003f06270 */
[----:B------:R-:W3:Y:S04]  /*4b330*/  @!P3 S2R R220, SR_CgaCtaId ;  /* 0x0000000000dcb919 */ /* 0x000ee80000008800 */
[----:B------:R-:W-:Y:S01]  /*4b340*/  @!P4 HADD2.F32 R0, -RZ, R35.H0_H0 ;  /* 0x20000023ff00c230 */ /* 0x000fe20000004100 */
[----:B------:R-:W-:-:S03]  /*4b350*/  @!P6 MOV R35, 0x400 ;  /* 0x000004000023e802 */ /* 0x000fc60000000f00 */
[----:B------:R-:W4:Y:S01]  /*4b360*/  @!P0 S2R R218, SR_CgaCtaId ;  /* 0x0000000000da8919 */ /* 0x000f220000008800 */
[----:B0-----:R-:W-:Y:S01]  /*4b370*/  @!P4 FFMA R29, R0, R119, R29 ;  /* 0x00000077001dc223 */ /* 0x001fe2000000001d */
[----:B------:R-:W-:Y:S02]  /*4b380*/  ISETP.NE.AND P4, PT, R129, RZ, PT ;  /* 0x000000ff8100720c */ /* 0x000fe40003f85270 */
[----:B------:R-:W-:Y:S01]  /*4b390*/  @!P6 LEA R216, R216, R35, 0x18 ;  /* 0x00000023d8d8e211 */ /* 0x000fe200078ec0ff */
[----:B------:R-:W-:Y:S01]  /*4b3a0*/  @!P1 LDS R119, [R81+0x9c] ;  /* 0x00009c0051779984 */ /* 0x000fe20000000800 */
[----:B------:R-:W-:Y:S02]  /*4b3b0*/  P2R R137, PR, RZ, 0x10 ;  /* 0x00000010ff897803 */ /* 0x000fe40000000000 */
[----:B------:R-:W-:Y:S01]  /*4b3c0*/  @!P2 MOV R129, 0x400 ;  /* 0x000004000081a802 */ /* 0x000fe20000000f00 */
[----:B------:R-:W0:Y:S01]  /*4b3d0*/  @!P1 LDS.U16 R35, [R143+0x43b0] ;  /* 0x0043b0008f239984 */ /* 0x000e220000000400 */
[----:B------:R-:W-:Y:S01]  /*4b3e0*/  ISETP.GE.AND P1, PT, R140, R3, PT ;  /* 0x000000038c00720c */ /* 0x000fe20003f26270 */
[----:B-1----:R-:W-:-:S02]  /*4b3f0*/  @!P5 HADD2.F32 R0, -RZ, R33.H0_H0 ;  /* 0x20000021ff00d230 */ /* 0x002fc40000004100 */
[----:B------:R1:W5:Y:S01]  /*4b400*/  @!P6 LDS.U16 R33, [R216+0x4430] ;  /* 0x00443000d821e984 */ /* 0x0003620000000400 */
[----:B------:R-:W-:Y:S02]  /*4b410*/  ISETP.NE.AND P6, PT, R125, RZ, PT ;  /* 0x000000ff7d00720c */ /* 0x000fe40003fc5270 */
[----:B------:R-:W-:Y:S01]  /*4b420*/  @!P5 FFMA R27, R0, R115, R27 ;  /* 0x00000073001bd223 */ /* 0x000fe2000000001b */
[----:B------:R-:W0:Y:S01]  /*4b430*/  @!P4 S2R R133, SR_CgaCtaId ;  /* 0x000000000085c919 */ /* 0x000e220000008800 */
[-C--:B------:R-:W-:Y:S02]  /*4b440*/  ISETP.GE.AND P4, PT, R148, R3.reuse, PT ;  /* 0x000000039400720c */ /* 0x080fe40003f86270 */
[----:B------:R-:W-:Y:S02]  /*4b450*/  ISETP.NE.AND P5, PT, R131, RZ, PT ;  /* 0x000000ff8300720c */ /* 0x000fe40003fa5270 */
[----:B------:R-:W-:Y:S01]  /*4b460*/  @!P0 MOV R115, 0x400 ;  /* 0x0000040000738802 */ /* 0x000fe20000000f00 */
[----:B------:R-:W-:Y:S01]  /*4b470*/  @!P1 LDS R212, [R81+0xa0] ;  /* 0x0000a00051d49984 */ /* 0x000fe20000000800 */
[----:B------:R-:W-:-:S02]  /*4b480*/  ISETP.GE.AND P1, PT, R144, R3, PT ;  /* 0x000000039000720c */ /* 0x000fc40003f26270 */
[----:B------:R-:W-:Y:S01]  /*4b490*/  P2R R125, PR, RZ, 0x20 ;  /* 0x00000020ff7d7803 */ /* 0x000fe20000000000 */
[----:B-1----:R-:W1:Y:S01]  /*4b4a0*/  @!P6 S2R R216, SR_CgaCtaId ;  /* 0x0000000000d8e919 */ /* 0x002e620000008800 */
[----:B------:R-:W-:-:S03]  /*4b4b0*/  P2R R131, PR, RZ, 0x4 ;  /* 0x00000004ff837803 */ /* 0x000fc60000000000 */
[----:B------:R-:W-:Y:S01]  /*4b4c0*/  @!P4 HADD2.F32 R208, -RZ, R107.H0_H0 ;  /* 0x2000006bffd0c230 */ /* 0x000fe20000004100 */
[----:B------:R-:W-:Y:S02]  /*4b4d0*/  @!P2 LEA R107, R214, R129, 0x18 ;  /* 0x00000081d66ba211 */ /* 0x000fe400078ec0ff */
[----:B----4-:R-:W-:Y:S01]  /*4b4e0*/  @!P0 LEA R218, R218, R115, 0x18 ;  /* 0x00000073dada8211 */ /* 0x010fe200078ec0ff */
[----:B------:R-:W4:Y:S01]  /*4b4f0*/  @!P5 S2R R214, SR_CgaCtaId ;  /* 0x0000000000d6d919 */ /* 0x000f220000008800 */
[----:B------:R-:W-:Y:S01]  /*4b500*/  @!P4 FFMA R29, R208, R121, R29 ;  /* 0x00000079d01dc223 */ /* 0x000fe2000000001d */
[-C--:B------:R-:W-:Y:S01]  /*4b510*/  ISETP.GE.AND P4, PT, R146, R3.reuse, PT ;  /* 0x000000039200720c */ /* 0x080fe20003f86270 */
[----:B------:R-:W5:Y:S01]  /*4b520*/  @!P2 LDS.U16 R107, [R107+0x44b0] ;  /* 0x0044b0006b6ba984 */ /* 0x000f620000000400 */
[-C--:B------:R-:W-:Y:S02]  /*4b530*/  ISETP.GE.AND P5, PT, R136, R3.reuse, PT ;  /* 0x000000038800720c */ /* 0x080fe40003fa6270 */
[----:B------:R-:W-:Y:S01]  /*4b540*/  @!P3 MOV R121, 0x400 ;  /* 0x000004000079b802 */ /* 0x000fe20000000f00 */
[----:B------:R-:W5:Y:S01]  /*4b550*/  @!P2 LDS R115, [R81+0xa4] ;  /* 0x0000a4005173a984 */ /* 0x000f620000000800 */
[----:B------:R-:W-:-:S02]  /*4b560*/  ISETP.GE.AND P2, PT, R138, R3, PT ;  /* 0x000000038a00720c */ /* 0x000fc40003f46270 */
[----:B---3--:R-:W-:Y:S02]  /*4b570*/  @!P3 LEA R121, R220, R121, 0x18 ;  /* 0x00000079dc79b211 */ /* 0x008fe400078ec0ff */
[----:B------:R-:W-:-:S03]  /*4b580*/  ISETP.GE.AND P0, PT, R118, R3, PT ;  /* 0x000000037600720c */ /* 0x000fc60003f06270 */
[----:B------:R-:W-:Y:S02]  /*4b590*/  @!P4 HADD2.F32 R0, -RZ, R111.H0_H0 ;  /* 0x2000006fff00c230 */ /* 0x000fe40000004100 */
[----:B------:R-:W3:Y:S01]  /*4b5a0*/  @!P5 S2R R220, SR_CgaCtaId ;  /* 0x0000000000dcd919 */ /* 0x000ee20000008800 */
[----:B------:R-:W-:Y:S02]  /*4b5b0*/  ISETP.NE.AND P5, PT, R125, RZ, PT ;  /* 0x000000ff7d00720c */ /* 0x000fe40003fa5270 */
[----:B--2---:R-:W-:Y:S01]  /*4b5c0*/  @!P4 FFMA R29, R210, R0, R29 ;  /* 0x00000000d21dc223 */ /* 0x004fe2000000001d */
[----:B------:R-:W-:Y:S01]  /*4b5d0*/  ISETP.GE.AND P4, PT, R142, R3, PT ;  /* 0x000000038e00720c */ /* 0x000fe20003f86270 */
[----:B------:R-:W-:Y:S01]  /*4b5e0*/  @!P1 HADD2.F32 R0, -RZ, R31.H0_H0 ;  /* 0x2000001fff009230 */ /* 0x000fe20000004100 */
[----:B------:R-:W-:Y:S04]  /*4b5f0*/  @!P3 LDS R125, [R81+0xac] ;  /* 0x0000ac00517db984 */ /* 0x000fe80000000800 */
[----:B------:R-:W-:Y:S01]  /*4b600*/  @!P1 FFMA R29, R0, R123, R29 ;  /* 0x0000007b001d9223 */ /* 0x000fe2000000001d */
[----:B------:R-:W-:Y:S01]  /*4b610*/  @!P2 LDS.U16 R31, [R218+0x4530] ;  /* 0x00453000da1fa984 */ /* 0x000fe20000000400 */
[----:B------:R-:W-:-:S03]  /*4b620*/  ISETP.NE.AND P1, PT, R135, RZ, PT ;  /* 0x000000ff8700720c */ /* 0x000fc60003f25270 */
[----:B------:R-:W-:Y:S01]  /*4b630*/  @!P2 LDS R123, [R81+0xa8] ;  /* 0x0000a800517ba984 */ /* 0x000fe20000000800 */
[----:B------:R-:W-:Y:S01]  /*4b640*/  ISETP.GE.AND P2, PT, R134, R3, PT ;  /* 0x000000038600720c */ /* 0x000fe20003f46270 */
[----:B------:R-:W-:Y:S01]  /*4b650*/  @!P4 HADD2.F32 R208, -RZ, R109.H0_H0 ;  /* 0x2000006dffd0c230 */ /* 0x000fe20000004100 */
[----:B------:R-:W-:Y:S01]  /*4b660*/  @!P5 MOV R111, 0x400 ;  /* 0x00000400006fd802 */ /* 0x000fe20000000f00 */
[----:B------:R-:W2:Y:S03]  /*4b670*/  @!P0 S2R R210, SR_CgaCtaId ;  /* 0x0000000000d28919 */ /* 0x000ea60000008800 */
[----:B------:R-:W-:Y:S01]  /*4b680*/  @!P4 FFMA R29, R208, R127, R29 ;  /* 0x0000007fd01dc223 */ /* 0x000fe2000000001d */
[----:B------:R-:W-:Y:S01]  /*4b690*/  ISETP.NE.AND P4, PT, R137, RZ, PT ;  /* 0x000000ff8900720c */ /* 0x000fe20003f85270 */
[----:B------:R-:W3:Y:S01]  /*4b6a0*/  @!P3 LDS.U16 R109, [R121+0x45b0] ;  /* 0x0045b000796db984 */ /* 0x000ee20000000400 */
[----:B----4-:R-:W-:-:S02]  /*4b6b0*/  @!P5 LEA R129, R214, R111, 0x18 ;  /* 0x0000006fd681d211 */ /* 0x010fc400078ec0ff */
[----:B------:R-:W-:Y:S01]  /*4b6c0*/  @!P6 MOV R111, 0x400 ;  /* 0x00000400006fe802 */ /* 0x000fe20000000f00 */
[----:B------:R-:W-:Y:S03]  /*4b6d0*/  @!P5 LDS R127, [R81+0xb4] ;  /* 0x0000b400517fd984 */ /* 0x000fe60000000800 */
[----:B-1----:R-:W-:Y:S01]  /*4b6e0*/  @!P6 LEA R216, R216, R111, 0x18 ;  /* 0x0000006fd8d8e211 */ /* 0x002fe200078ec0ff */
[----:B------:R-:W1:Y:S01]  /*4b6f0*/  @!P2 S2R R222, SR_CgaCtaId ;  /* 0x0000000000dea919 */ /* 0x000e620000008800 */
[----:B------:R-:W-:Y:S02]  /*4b700*/  ISETP.GE.AND P2, PT, R140, R3, PT ;  /* 0x000000038c00720c */ /* 0x000fe40003f46270 */
[----:B------:R-:W-:Y:S01]  /*4b710*/  @!P0 MOV R111, 0x400 ;  /* 0x00000400006f8802 */ /* 0x000fe20000000f00 */
[----:B------:R-:W-:Y:S01]  /*4b720*/  @!P4 LDS R214, [R81+0xb0] ;  /* 0x0000b00051d6c984 */ /* 0x000fe20000000800 */
[----:B------:R-:W-:-:S02]  /*4b730*/  @!P4 MOV R0, 0x400 ;  /* 0x000004000000c802 */ /* 0x000fc40000000f00 */
[----:B------:R-:W-:Y:S02]  /*4b740*/  ISETP.NE.AND P0, PT, R139, RZ, PT ;  /* 0x000000ff8b00720c */ /* 0x000fe40003f05270 */
[----:B0-----:R-:W-:Y:S01]  /*4b750*/  @!P4 LEA R133, R133, R0, 0x18 ;  /* 0x000000008585c211 */ /* 0x001fe200078ec0ff */
[----:B------:R-:W-:-:S04]  /*4b760*/  @!P1 HADD2.F32 R0, -RZ, R35.H0_H0 ;  /* 0x20000023ff009230 */ /* 0x000fc80000004100 */
[----:B------:R0:W-:Y:S01]  /*4b770*/  @!P4 LDS.U16 R35, [R133+0x4630] ;  /* 0x004630008523c984 */ /* 0x0001e20000000400 */
[----:B------:R-:W-:Y:S01]  /*4b780*/  @!P1 FFMA R29, R0, R119, R29 ;  /* 0x00000077001d9223 */ /* 0x000fe2000000001d */
[----:B------:R-:W-:Y:S01]  /*4b790*/  P2R R119, PR, RZ, 0x2 ;  /* 0x00000002ff777803 */ /* 0x000fe20000000000 */
[----:B-----5:R-:W-:Y:S01]  /*4b7a0*/  @!P2 HADD2.F32 R208, -RZ, R33.H0_H0 ;  /* 0x20000021ffd0a230 */ /* 0x020fe20000004100 */
[-C--:B------:R-:W-:Y:S01]  /*4b7b0*/  ISETP.GE.AND P1, PT, R132, R3.reuse, PT ;  /* 0x000000038400720c */ /* 0x080fe20003f26270 */
[----:B------:R4:W-:Y:S01]  /*4b7c0*/  @!P5 LDS.U16 R33, [R129+0x46b0] ;  /* 0x0046b0008121d984 */ /* 0x0009e20000000400 */
[----:B------:R-:W-:Y:S02]  /*4b7d0*/  ISETP.NE.AND P2, PT, R131, RZ, PT ;  /* 0x000000ff8300720c */ /* 0x000fe40003f45270 */
[----:B0-----:R-:W-:Y:S01]  /*4b7e0*/  P2R R133, PR, RZ, 0x10 ;  /* 0x00000010ff857803 */ /* 0x001fe20000000000 */
[----:B------:R-:W0:Y:S01]  /*4b7f0*/  @!P0 S2R R226, SR_CgaCtaId ;  /* 0x0000000000e28919 */ /* 0x000e220000008800 */
[----:B------:R-:W-:-:S02]  /*4b800*/  ISETP.GE.AND P4, PT, R140, R3, PT ;  /* 0x000000038c00720c */ /* 0x000fc40003f86270 */
[----:B----4-:R-:W-:Y:S01]  /*4b810*/  P2R R129, PR, RZ, 0x20 ;  /* 0x00000020ff817803 */ /* 0x010fe20000000000 */
[----:B------:R-:W-:Y:S01]  /*4b820*/  @!P0 LDS R137, [R81+0xcc] ;  /* 0x0000cc0051898984 */ /* 0x000fe20000000800 */
[----:B------:R-:W-:-:S03]  /*4b830*/  ISETP.GE.AND P5, PT, R118, R3, PT ;  /* 0x000000037600720c */ /* 0x000fc60003fa6270 */
[----:B------:R-:W4:Y:S01]  /*4b840*/  @!P1 S2R R218, SR_CgaCtaId ;  /* 0x0000000000da9919 */ /* 0x000f220000008800 */
[-C--:B------:R-:W-:Y:S01]  /*4b850*/  ISETP.GE.AND P1, PT, R136, R3.reuse, PT ;  /* 0x000000038800720c */ /* 0x080fe20003f26270 */
[----:B------:R-:W-:Y:S02]  /*4b860*/  @!P2 HADD2.F32 R0, -RZ, R107.H0_H0 ;  /* 0x2000006bff00a230 */ /* 0x000fe40000004100 */
[----:B------:R-:W5:Y:S02]  /*4b870*/  @!P6 LDS.U16 R107, [R216+0x4730] ;  /* 0x00473000d86be984 */ /* 0x000f640000000400 */
[----:B------:R-:W-:Y:S01]  /*4b880*/  @!P4 FFMA R29, R212, R208, R29 ;  /* 0x000000d0d41dc223 */ /* 0x000fe2000000001d */
[----:B------:R-:W-:-:S03]  /*4b890*/  ISETP.GE.AND P4, PT, R130, R3, PT ;  /* 0x000000038200720c */ /* 0x000fc60003f86270 */
[----:B------:R-:W-:Y:S01]  /*4b8a0*/  @!P2 FFMA R29, R0, R115, R29 ;  /* 0x00000073001da223 */ /* 0x000fe2000000001d */
[----:B--2---:R-:W-:Y:S01]  /*4b8b0*/  @!P5 LEA R111, R210, R111, 0x18 ;  /* 0x0000006fd26fd211 */ /* 0x004fe200078ec0ff */
[----:B------:R-:W-:Y:S01]  /*4b8c0*/  @!P5 LDS R212, [R81+0xe0] ;  /* 0x0000e00051d4d984 */ /* 0x000fe20000000800 */
[----:B---3--:R-:W-:Y:S01]  /*4b8d0*/  @!P3 HADD2.F32 R210, -RZ, R109.H0_H0 ;  /* 0x2000006dffd2b230 */ /* 0x008fe20000004100 */
[----:B------:R-:W-:Y:S02]  /*4b8e0*/  @!P1 MOV R121, 0x400 ;  /* 0x0000040000799802 */ /* 0x000fe40000000f00 */
[----:B------:R-:W-:Y:S01]  /*4b8f0*/  @!P5 LDS.U16 R0, [R111+0x4c2e] ;  /* 0x004c2e006f00d984 */ /* 0x000fe20000000400 */
[----:B------:R-:W-:Y:S02]  /*4b900*/  ISETP.GE.AND P5, PT, R132, R3, PT ;  /* 0x000000038400720c */ /* 0x000fe40003fa6270 */
[----:B------:R-:W-:Y:S01]  /*4b910*/  @!P1 LEA R220, R220, R121, 0x18 ;  /* 0x00000079dcdc9211 */ /* 0x000fe200078ec0ff */
[----:B------:R-:W2:Y:S01]  /*4b920*/  @!P4 S2R R224, SR_CgaCtaId ;  /* 0x0000000000e0c919 */ /* 0x000ea20000008800 */
[----:B------:R-:W-:-:S02]  /*4b930*/  ISETP.GE.AND P4, PT, R134, R3, PT ;  /* 0x000000038600720c */ /* 0x000fc40003f86270 */
[----:B------:R-:W-:Y:S01]  /*4b940*/  P2R R121, PR, RZ, 0x4 ;  /* 0x00000004ff797803 */ /* 0x000fe20000000000 */
[----:B------:R-:W3:Y:S01]  /*4b950*/  @!P6 LDS R115, [R81+0xb8] ;  /* 0x0000b8005173e984 */ /* 0x000ee20000000800 */
[----:B------:R-:W-:-:S09]  /*4b960*/  ISETP.GE.AND P2, PT, R138, R3, PT ;  /* 0x000000038a00720c */ /* 0x000fd20003f46270 */
[----:B------:R-:W-:Y:S01]  /*4b970*/  @!P4 MOV R131, 0x400 ;  /* 0x000004000083c802 */ /* 0x000fe20000000f00 */
[----:B------:R-:W-:Y:S03]  /*4b980*/  @!P4 LDS R216, [R81+0xc0] ;  /* 0x0000c00051d8c984 */ /* 0x000fe60000000800 */
[----:B-1----:R-:W-:Y:S01]  /*4b990*/  @!P4 LEA R222, R222, R131, 0x18 ;  /* 0x00000083dedec211 */ /* 0x002fe200078ec0ff */
[----:B------:R-:W-:Y:S01]  /*4b9a0*/  @!P2 HADD2.F32 R208, -RZ, R31.H0_H0 ;  /* 0x2000001fffd0a230 */ /* 0x000fe20000004100 */
[----:B------:R-:W-:Y:S04]  /*4b9b0*/  @!P1 LDS R131, [R81+0xbc] ;  /* 0x0000bc0051839984 */ /* 0x000fe80000000800 */
[----:B------:R-:W-:Y:S01]  /*4b9c0*/  @!P4 LDS.U16 R109, [R222+0x4830] ;  /* 0x00483000de6dc984 */ /* 0x000fe20000000400 */
[----:B------:R-:W-:Y:S01]  /*4b9d0*/  @!P2 FFMA R29, R208, R123, R29 ;  /* 0x0000007bd01da223 */ /* 0x000fe2000000001d */
[----:B------:R-:W-:-:S02]  /*4b9e0*/  ISETP.NE.AND P4, PT, R133, RZ, PT ;  /* 0x000000ff8500720c */ /* 0x000fc40003f85270 */
[----:B------:R-:W1:Y:S01]  /*4b9f0*/  @!P1 LDS.U16 R31, [R220+0x47b0] ;  /* 0x0047b000dc1f9984 */ /* 0x000e620000000400 */
[----:B------:R-:W-:Y:S01]  /*4ba00*/  @!P3 FFMA R29, R210, R125, R29 ;  /* 0x0000007dd21db223 */ /* 0x000fe2000000001d */
[----:B------:R-:W-:Y:S01]  /*4ba10*/  @!P5 MOV R125, 0x400 ;  /* 0x00000400007dd802 */ /* 0x000fe20000000f00 */
[----:B-----5:R-:W-:Y:S01]  /*4ba20*/  @!P6 HADD2.F32 R210, -RZ, R107.H0_H0 ;  /* 0x2000006bffd2e230 */ /* 0x020fe20000004100 */
[----:B------:R-:W-:Y:S02]  /*4ba30*/  P2R R123, PR, RZ, 0x8 ;  /* 0x00000008ff7b7803 */ /* 0x000fe40000000000 */
[----:B----4-:R-:W-:Y:S02]  /*4ba40*/  @!P5 LEA R125, R218, R125, 0x18 ;  /* 0x0000007dda7dd211 */ /* 0x010fe400078ec0ff */
[-C--:B------:R-:W-:Y:S02]  /*4ba50*/  ISETP.GE.AND P3, PT, R130, R3.reuse, PT ;  /* 0x000000038200720c */ /* 0x080fe40003f66270 */
[-C--:B------:R-:W-:Y:S01]  /*4ba60*/  ISETP.GE.AND P2, PT, R126, R3.reuse, PT ;  /* 0x000000037e00720c */ /* 0x080fe20003f46270 */
[----:B------:R-:W-:Y:S01]  /*4ba70*/  @!P4 HADD2.F32 R208, -RZ, R35.H0_H0 ;  /* 0x20000023ffd0c230 */ /* 0x000fe20000004100 */
[-C--:B------:R-:W-:Y:S01]  /*4ba80*/  ISETP.GE.AND P1, PT, R124, R3.reuse, PT ;  /* 0x000000037c00720c */ /* 0x080fe20003f26270 */
[----:B------:R4:W5:Y:S01]  /*4ba90*/  @!P5 LDS.U16 R35, [R125+0x48b0] ;  /* 0x0048b0007d23d984 */ /* 0x0009620000000400 */
[----:B------:R-:W-:-:S02]  /*4baa0*/  ISETP.GE.AND P5, PT, R122, R3, PT ;  /* 0x000000037a00720c */ /* 0x000fc40003fa6270 */
[----:B------:R-:W-:Y:S01]  /*4bab0*/  @!P4 FFMA R29, R214, R208, R29 ;  /* 0x000000d0d61dc223 */ /* 0x000fe2000000001d */
[----:B----4-:R-:W-:-:S04]  /*4bac0*/  P2R R125, PR, RZ, 0x10 ;  /* 0x00000010ff7d7803 */ /* 0x010fc80000000000 */
[----:B------:R-:W-:Y:S01]  /*4bad0*/  @!P3 LDS R135, [R81+0xc8] ;  /* 0x0000c8005187b984 */ /* 0x000fe20000000800 */
[----:B------:R-:W-:Y:S02]  /*4bae0*/  ISETP.GE.AND P4, PT, R132, R3, PT ;  /* 0x000000038400720c */ /* 0x000fe40003f86270 */
[----:B------:R-:W-:Y:S01]  /*4baf0*/  @!P3 MOV R111, 0x400 ;  /* 0x00000400006fb802 */ /* 0x000fe20000000f00 */
[----:B------:R-:W4:Y:S01]  /*4bb00*/  @!P2 S2R R228, SR_CgaCtaId ;  /* 0x0000000000e4a919 */ /* 0x000f220000008800 */
[----:B------:R-:W-:Y:S02]  /*4bb10*/  @!P1 MOV R139, 0x400 ;  /* 0x00000400008b9802 */ /* 0x000fe40000000f00 */
[----:B--2---:R-:W-:Y:S01]  /*4bb20*/  @!P3 LEA R111, R224, R111, 0x18 ;  /* 0x0000006fe06fb211 */ /* 0x004fe200078ec0ff */
[----:B------:R-:W2:Y:S01]  /*4bb30*/  @!P5 S2R R214, SR_CgaCtaId ;  /* 0x0000000000d6d919 */ /* 0x000ea20000008800 */
[----:B------:R-:W-:Y:S02]  /*4bb40*/  ISETP.NE.AND P5, PT, R129, RZ, PT ;  /* 0x000000ff8100720c */ /* 0x000fe40003fa5270 */
[----:B------:R-:W-:Y:S01]  /*4bb50*/  @!P0 MOV R129, 0x400 ;  /* 0x0000040000818802 */ /* 0x000fe20000000f00 */
[----:B------:R-:W5:Y:S01]  /*4bb60*/  @!P1 S2R R230, SR_CgaCtaId ;  /* 0x0000000000e69919 */ /* 0x000f620000008800 */
[----:B------:R-:W-:-:S02]  /*4bb70*/  ISETP.GE.AND P1, PT, R182, R3, PT ;  /* 0x00000003b600720c */ /* 0x000fc40003f26270 */
[----:B0-----:R-:W-:Y:S01]  /*4bb80*/  @!P0 LEA R226, R226, R129, 0x18 ;  /* 0x00000081e2e28211 */ /* 0x001fe200078ec0ff */
[----:B------:R-:W0:Y:S01]  /*4bb90*/  @!P4 LDS R133, [R81+0xc4] ;  /* 0x0000c4005185c984 */ /* 0x000e220000000800 */
[-C--:B------:R-:W-:Y:S02]  /*4bba0*/  ISETP.GE.AND P4, PT, R120, R3.reuse, PT ;  /* 0x000000037800720c */ /* 0x080fe40003f86270 */
[----:B------:R-:W-:Y:S01]  /*4bbb0*/  P2R R129, PR, RZ, 0x40 ;  /* 0x00000040ff817803 */ /* 0x000fe20000000000 */
[----:B------:R-:W-:Y:S01]  /*4bbc0*/  @!P0 LDS.U16 R107, [R226+0x49b0] ;  /* 0x0049b000e26b8984 */ /* 0x000fe20000000400 */
[----:B------:R-:W-:Y:S01]  /*4bbd0*/  P2R R141, PR, RZ, 0x10 ;  /* 0x00000010ff8d7803 */ /* 0x000fe20000000000 */
[----:B------:R-:W-:Y:S02]  /*4bbe0*/  @!P5 HADD2.F32 R208, -RZ, R33.H0_H0 ;  /* 0x20000021ffd0d230 */ /* 0x000fe40000004100 */
[----:B------:R4:W0:Y:S01]  /*4bbf0*/  @!P3 LDS.U16 R33, [R111+0x4930] ;  /* 0x004930006f21b984 */ /* 0x0008220000000400 */
[----:B------:R-:W-:-:S02]  /*4bc00*/  ISETP.GE.AND P3, PT, R118, R3, PT ;  /* 0x000000037600720c */ /* 0x000fc40003f66270 */
[----:B------:R-:W-:Y:S01]  /*4bc10*/  @!P5 FFMA R29, R208, R127, R29 ;  /* 0x0000007fd01dd223 */ /* 0x000fe2000000001d */
[----:B------:R-:W-:Y:S02]  /*4bc20*/  P2R R127, PR, RZ, 0x20 ;  /* 0x00000020ff7f7803 */ /* 0x000fe40000000000 */
[----:B------:R-:W0:Y:S01]  /*4bc30*/  @!P4 S2R R218, SR_CgaCtaId ;  /* 0x0000000000dac919 */ /* 0x000e220000008800 */
[----:B------:R-:W-:Y:S01]  /*4bc40*/  ISETP.GE.AND P4, PT, R136, R3, PT ;  /* 0x000000038800720c */ /* 0x000fe20003f86270 */
[----:B---3--:R-:W-:Y:S01]  /*4bc50*/  @!P6 FFMA R29, R210, R115, R29 ;  /* 0x00000073d21de223 */ /* 0x008fe2000000001d */
[-C--:B------:R-:W-:Y:S01]  /*4bc60*/  ISETP.GE.AND P6, PT, R134, R3.reuse, PT ;  /* 0x000000038600720c */ /* 0x080fe20003fc6270 */
[----:B------:R-:W-:Y:S01]  /*4bc70*/  @!P2 LDS R210, [R81+0xd0] ;  /* 0x0000d00051d2a984 */ /* 0x000fe20000000800 */
[----:B------:R-:W-:Y:S02]  /*4bc80*/  @!P2 MOV R115, 0x400 ;  /* 0x000004000073a802 */ /* 0x000fe40000000f00 */
[----:B------:R-:W-:Y:S01]  /*4bc90*/  ISETP.GE.AND P5, PT, R122, R3, PT ;  /* 0x000000037a00720c */ /* 0x000fe20003fa6270 */
[----:B------:R-:W-:Y:S01]  /*4bca0*/  @!P3 HADD2.F32 R0, -RZ, R0.H0_H0 ;  /* 0x20000000ff00b230 */ /* 0x000fe20000004100 */
[----:B----4-:R-:W-:Y:S01]  /*4bcb0*/  @!P2 LEA R111, R228, R115, 0x18 ;  /* 0x00000073e46fa211 */ /* 0x010fe200078ec0ff */
[----:B------:R-:W3:Y:S01]  /*4bcc0*/  @!P3 S2R R220, SR_CgaCtaId ;  /* 0x0000000000dcb919 */ /* 0x000ee20000008800 */
[----:B------:R-:W-:-:S02]  /*4bcd0*/  P2R R115, PR, RZ, 0x1 ;  /* 0x00000001ff737803 */ /* 0x000fc40000000000 */
[----:B------:R-:W-:Y:S01]  /*4bce0*/  @!P3 FFMA R27, R212, R0, R27 ;  /* 0x00000000d41bb223 */ /* 0x000fe2000000001b */
[----:B-1----:R-:W-:Y:S01]  /*4bcf0*/  @!P4 HADD2.F32 R208, -RZ, R31.H0_H0 ;  /* 0x2000001fffd0c230 */ /* 0x002fe20000004100 */
[----:B------:R-:W-:Y:S01]  /*4bd00*/  ISETP.GE.AND P0, PT, R124, R3, PT ;  /* 0x000000037c00720c */ /* 0x000fe20003f06270 */
[----:B------:R-:W-:Y:S01]  /*4bd10*/  @!P6 HADD2.F32 R0, -RZ, R109.H0_H0 ;  /* 0x2000006dff00e230 */ /* 0x000fe20000004100 */
[----:B------:R-:W1:Y:S01]  /*4bd20*/  @!P2 LDS.U16 R111, [R111+0x4a30] ;  /* 0x004a30006f6fa984 */ /* 0x000e620000000400 */
[----:B------:R-:W-:Y:S01]  /*4bd30*/  P2R R145, PR, RZ, 0x20 ;  /* 0x00000020ff917803 */ /* 0x000fe20000000000 */
[----:B------:R-:W-:Y:S01]  /*4bd40*/  @!P4 FFMA R29, R208, R131, R29 ;  /* 0x00000083d01dc223 */ /* 0x000fe2000000001d */
[-C--:B------:R-:W-:Y:S01]  /*4bd50*/  ISETP.GE.AND P4, PT, R104, R3.reuse, PT ;  /* 0x000000036800720c */ /* 0x080fe20003f86270 */
[----:B------:R-:W4:Y:S01]  /*4bd60*/  @!P1 S2R R208, SR_CgaCtaId ;  /* 0x0000000000d09919 */ /* 0x000f220000008800 */
[----:B------:R-:W-:Y:S01]  /*4bd70*/  @!P5 MOV R31, 0x400 ;  /* 0x00000400001fd802 */ /* 0x000fe20000000f00 */
[----:B------:R-:W-:Y:S01]  /*4bd80*/  @!P6 FFMA R29, R216, R0, R29 ;  /* 0x00000000d81de223 */ /* 0x000fe2000000001d */
[----:B------:R-:W-:Y:S01]  /*4bd90*/  ISETP.GE.AND P6, PT, R132, R3, PT ;  /* 0x000000038400720c */ /* 0x000fe20003fc6270 */
[----:B------:R-:W4:Y:S01]  /*4bda0*/  @!P1 S2R R212, SR_CgaCtaId ;  /* 0x0000000000d49919 */ /* 0x000f220000008800 */
[----:B--2---:R-:W-:-:S02]  /*4bdb0*/  @!P5 LEA R31, R214, R31, 0x18 ;  /* 0x0000001fd61fd211 */ /* 0x004fc400078ec0ff */
[----:B-----5:R-:W-:Y:S02]  /*4bdc0*/  @!P0 LEA R230, R230, R139, 0x18 ;  /* 0x0000008be6e68211 */ /* 0x020fe400078ec0ff */
[----:B------:R-:W-:Y:S01]  /*4bdd0*/  @!P0 LDS R139, [R81+0xd4] ;  /* 0x0000d400518b8984 */ /* 0x000fe20000000800 */
[----:B------:R-:W-:Y:S02]  /*4bde0*/  @!P1 MOV R131, 0x400 ;  /* 0x0000040000839802 */ /* 0x000fe40000000f00 */
[----:B------:R-:W-:Y:S01]  /*4bdf0*/  P2R R149, PR, RZ, 0x8 ;  /* 0x00000008ff957803 */ /* 0x000fe20000000000 */
[----:B------:R-:W2:Y:S01]  /*4be00*/  @!P0 LDS.U16 R109, [R230+0x4ab0] ;  /* 0x004ab000e66d8984 */ /* 0x000ea20000000400 */
[----:B------:R-:W-:Y:S02]  /*4be10*/  ISETP.NE.AND P0, PT, R115, RZ, PT ;  /* 0x000000ff7300720c */ /* 0x000fe40003f05270 */
[----:B------:R-:W-:Y:S01]  /*4be20*/  @!P6 HADD2.F32 R0, -RZ, R35.H0_H0 ;  /* 0x20000023ff00e230 */ /* 0x000fe20000004100 */
[----:B------:R-:W5:Y:S01]  /*4be30*/  @!P4 S2R R214, SR_CgaCtaId ;  /* 0x0000000000d6c919 */ /* 0x000f620000008800 */
[----:B------:R-:W-:-:S03]  /*4be40*/  ISETP.NE.AND P4, PT, R141, RZ, PT ;  /* 0x000000ff8d00720c */ /* 0x000fc60003f85270 */
[----:B0-----:R-:W-:Y:S01]  /*4be50*/  @!P6 FFMA R29, R0, R133, R29 ;  /* 0x00000085001de223 */ /* 0x001fe2000000001d */
[----:B------:R-:W-:Y:S01]  /*4be60*/  ISETP.GE.AND P6, PT, R130, R3, PT ;  /* 0x000000038200720c */ /* 0x000fe20003fc6270 */
[----:B------:R0:W5:Y:S01]  /*4be70*/  @!P5 LDS.U16 R35, [R31+0x4b30] ;  /* 0x004b30001f23d984 */ /* 0x0001620000000400 */
[----:B------:R-:W-:-:S03]  /*4be80*/  P2R R147, PR, RZ, 0x10 ;  /* 0x00000010ff937803 */ /* 0x000fc60000000000 */
[----:B------:R-:W5:Y:S01]  /*4be90*/  @!P5 LDS R133, [R81+0xd8] ;  /* 0x0000d8005185d984 */ /* 0x000f620000000800 */
[----:B------:R-:W-:-:S03]  /*4bea0*/  ISETP.GE.AND P5, PT, R14, R3, PT ;  /* 0x000000030e00720c */ /* 0x000fc60003fa6270 */
[----:B------:R-:W-:Y:S02]  /*4beb0*/  @!P4 MOV R115, 0x400 ;  /* 0x000004000073c802 */ /* 0x000fe40000000f00 */
[----:B0-----:R-:W-:Y:S02]  /*4bec0*/  @!P1 MOV R31, 0x400 ;  /* 0x00000400001f9802 */ /* 0x001fe40000000f00 */
[----:B------:R-:W-:Y:S01]  /*4bed0*/  @!P6 HADD2.F32 R0, -RZ, R33.H0_H0 ;  /* 0x20000021ff00e230 */ /* 0x000fe20000004100 */
[----:B------:R-:W-:Y:S02]  /*4bee0*/  @!P4 LEA R218, R218, R115, 0x18 ;  /* 0x00000073dadac211 */ /* 0x000fe400078ec0ff */
[----:B------:R-:W-:Y:S02]  /*4bef0*/  @!P3 MOV R115, 0x400 ;  /* 0x000004000073b802 */ /* 0x000fe40000000f00 */
[----:B------:R-:W-:Y:S01]  /*4bf00*/  @!P6 FFMA R29, R0, R135, R29 ;  /* 0x00000087001de223 */ /* 0x000fe2000000001d */
[-C--:B------:R-:W-:Y:S01]  /*4bf10*/  ISETP.GE.AND P6, PT, R22, R3.reuse, PT ;  /* 0x000000031600720c */ /* 0x080fe20003fc6270 */
[----:B------:R-:W0:Y:S01]  /*4bf20*/  @!P5 S2R R141, SR_CgaCtaId ;  /* 0x00000000008dd919 */ /* 0x000e220000008800 */
[----:B------:R-:W-:Y:S01]  /*4bf30*/  ISETP.GE.AND P5, PT, R124, R3, PT ;  /* 0x000000037c00720c */ /* 0x000fe20003fa6270 */
[----:B------:R-:W-:Y:S01]  /*4bf40*/  @!P0 HADD2.F32 R0, -RZ, R107.H0_H0 ;  /* 0x2000006bff008230 */ /* 0x000fe20000004100 */
[----:B------:R-:W-:Y:S01]  /*4bf50*/  P2R R143, PR, RZ, 0x40 ;  /* 0x00000040ff8f7803 */ /* 0x000fe20000000000 */
[----:B------:R4:W0:Y:S01]  /*4bf60*/  @!P4 LDS.U16 R33, [R218+0x4bb0] ;  /* 0x004bb000da21c984 */ /* 0x0008220000000400 */
[----:B---3--:R-:W-:-:S02]  /*4bf70*/  @!P3 LEA R115, R220, R115, 0x18 ;  /* 0x00000073dc73b211 */ /* 0x008fc400078ec0ff */
[----:B------:R-:W-:Y:S01]  /*4bf80*/  @!P0 FFMA R29, R0, R137, R29 ;  /* 0x00000089001d8223 */ /* 0x000fe2000000001d */
[----:B-1----:R-:W-:Y:S01]  /*4bf90*/  @!P2 HADD2.F32 R0, -RZ, R111.H0_H0 ;  /* 0x2000006fff00a230 */ /* 0x002fe20000004100 */
[----:B------:R-:W1:Y:S01]  /*4bfa0*/  @!P4 LDS R135, [R81+0xdc] ;  /* 0x0000dc005187c984 */ /* 0x000e620000000800 */
[-C--:B------:R-:W-:Y:S02]  /*4bfb0*/  ISETP.GE.AND P4, PT, R104, R3.reuse, PT ;  /* 0x000000036800720c */ /* 0x080fe40003f86270 */
[-C--:B------:R-:W-:Y:S01]  /*4bfc0*/  ISETP.GE.AND P1, PT, R16, R3.reuse, PT ;  /* 0x000000031000720c */ /* 0x080fe20003f26270 */
[----:B------:R-:W3:Y:S01]  /*4bfd0*/  @!P6 S2R R216, SR_CgaCtaId ;  /* 0x0000000000d8e919 */ /* 0x000ee20000008800 */
[-C--:B------:R-:W-:Y:S01]  /*4bfe0*/  ISETP.GE.AND P6, PT, R182, R3.reuse, PT ;  /* 0x00000003b600720c */ /* 0x080fe20003fc6270 */
[----:B------:R-:W-:Y:S01]  /*4bff0*/  @!P2 FFMA R29, R210, R0, R29 ;  /* 0x00000000d21da223 */ /* 0x000fe2000000001d */
[-C--:B------:R-:W-:Y:S01]  /*4c000*/  ISETP.GE.AND P2, PT, R12, R3.reuse, PT ;  /* 0x000000030c00720c */ /* 0x080fe20003f46270 */
[----:B------:R-:W1:Y:S01]  /*4c010*/  @!P3 LDS.U16 R115, [R115+0x4c30] ;  /* 0x004c30007373b984 */ /* 0x000e620000000400 */
[----:B------:R-:W-:-:S07]  /*4c020*/  ISETP.GE.AND P0, PT, R10, R3, PT ;  /* 0x000000030a00720c */ /* 0x000fce0003f06270 */
[----:B----4-:R-:W4:Y:S02]  /*4c030*/  @!P1 S2R R218, SR_CgaCtaId ;  /* 0x0000000000da9919 */ /* 0x010f240000008800 */
[----:B------:R-:W-:Y:S01]  /*4c040*/  @!P6 LEA R31, R208, R31, 0x18 ;  /* 0x0000001fd01fe211 */ /* 0x000fe200078ec0ff */
[----:B--2---:R-:W-:Y:S01]  /*4c050*/  @!P5 HADD2.F32 R208, -RZ, R109.H0_H0 ;  /* 0x2000006dffd0d230 */ /* 0x004fe20000004100 */
[----:B------:R-:W-:Y:S01]  /*4c060*/  @!P6 LEA R107, R212, R131, 0x18 ;  /* 0x00000083d46be211 */ /* 0x000fe200078ec0ff */
[----:B------:R-:W-:Y:S01]  /*4c070*/  @!P6 LDS R137, [R81+0xe4] ;  /* 0x0000e4005189e984 */ /* 0x000fe20000000800 */
[----:B------:R-:W-:Y:S02]  /*4c080*/  @!P4 MOV R131, 0x400 ;  /* 0x000004000083c802 */ /* 0x000fe40000000f00 */
[----:B------:R-:W-:Y:S01]  /*4c090*/  @!P5 FFMA R29, R208, R139, R29 ;  /* 0x0000008bd01dd223 */ /* 0x000fe2000000001d */
[----:B------:R-:W2:Y:S01]  /*4c0a0*/  @!P3 LDS R212, [R81+0xe0] ;  /* 0x0000e00051d4b984 */ /* 0x000ea20000000800 */
[----:B------:R-:W-:-:S02]  /*4c0b0*/  ISETP.GE.AND P3, PT, R14, R3, PT ;  /* 0x000000030e00720c */ /* 0x000fc40003f66270 */
[----:B------:R-:W-:Y:S01]  /*4c0c0*/  ISETP.NE.AND P5, PT, R145, RZ, PT ;  /* 0x000000ff9100720c */ /* 0x000fe20003fa5270 */
[----:B------:R-:W2:Y:S01]  /*4c0d0*/  @!P6 LDS.U16 R31, [R31+0x4cae] ;  /* 0x004cae001f1fe984 */ /* 0x000ea20000000400 */
[----:B-----5:R-:W-:Y:S02]  /*4c0e0*/  @!P4 LEA R214, R214, R131, 0x18 ;  /* 0x00000083d6d6c211 */ /* 0x020fe400078ec0ff */
[----:B------:R-:W-:Y:S01]  /*4c0f0*/  @!P2 MOV R139, 0x400 ;  /* 0x00000400008ba802 */ /* 0x000fe20000000f00 */
[----:B------:R-:W5:Y:S04]  /*4c100*/  @!P6 LDS.U16 R107, [R107+0x4cb0] ;  /* 0x004cb0006b6be984 */ /* 0x000f680000000400 */
[----:B------:R-:W5:Y:S01]  /*4c110*/  @!P6 LDS R131, [R81+0xe4] ;  /* 0x0000e4005183e984 */ /* 0x000f620000000800 */
[----:B------:R-:W-:-:S02]  /*4c120*/  ISETP.NE.AND P6, PT, R143, RZ, PT ;  /* 0x000000ff8f00720c */ /* 0x000fc40003fc5270 */
[----:B------:R-:W-:Y:S01]  /*4c130*/  @!P3 MOV R0, 0x400 ;  /* 0x000004000000b802 */ /* 0x000fe20000000f00 */
[----:B------:R-:W-:Y:S01]  /*4c140*/  @!P5 HADD2.F32 R208, -RZ, R35.H0_H0 ;  /* 0x20000023ffd0d230 */ /* 0x000fe20000004100 */
[----:B------:R4:W5:Y:S02]  /*4c150*/  @!P4 LDS.U16 R109, [R214+0x3032] ;  /* 0x00303200d66dc984 */ /* 0x0009640000000400 */
[----:B0-----:R-:W-:Y:S02]  /*4c160*/  @!P3 LEA R35, R141, R0, 0x18 ;  /* 0x000000008d23b211 */ /* 0x001fe400078ec0ff */
[----:B------:R-:W0:Y:S01]  /*4c170*/  @!P4 LDS R0, [R81] ;  /* 0x000000005100c984 */ /* 0x000e220000000800 */
[----:B------:R-:W-:Y:S01]  /*4c180*/  ISETP.NE.AND P4, PT, R147, RZ, PT ;  /* 0x000000ff9300720c */ /* 0x000fe20003f85270 */
[----:B------:R-:W-:Y:S01]  /*4c190*/  @!P5 FFMA R29, R208, R133, R29 ;  /* 0x00000085d01dd223 */ /* 0x000fe2000000001d */
[----:B------:R-:W-:Y:S01]  /*4c1a0*/  P2R R141, PR, RZ, 0x40 ;  /* 0x00000040ff8d7803 */ /* 0x000fe20000000000 */
[----:B------:R-:W0:Y:S01]  /*4c1b0*/  @!P3 LDS.U16 R35, [R35+0x30b2] ;  /* 0x0030b2002323b984 */ /* 0x000e220000000400 */
[----:B------:R-:W-:-:S02]  /*4c1c0*/  @!P6 MOV R111, 0x400 ;  /* 0x00000400006fe802 */ /* 0x000fc40000000f00 */
[----:B------:R-:W-:Y:S01]  /*4c1d0*/  ISETP.GE.AND P5, PT, R6, R3, PT ;  /* 0x000000030600720c */ /* 0x000fe20003fa6270 */
[----:B------:R-:W0:Y:S01]  /*4c1e0*/  @!P3 LDS R133, [R81+0x4] ;  /* 0x000004005185b984 */ /* 0x000e220000000800 */
[----:B------:R-:W-:Y:S01]  /*4c1f0*/  ISETP.NE.AND P3, PT, R149, RZ, PT ;  /* 0x000000ff9500720c */ /* 0x000fe20003f65270 */
[----:B------:R-:W5:Y:S04]  /*4c200*/  @!P2 S2R R222, SR_CgaCtaId ;  /* 0x0000000000dea919 */ /* 0x000f680000008800 */
[----:B------:R-:W-:Y:S01]  /*4c210*/  @!P4 HADD2.F32 R208, -RZ, R33.H0_H0 ;  /* 0x20000021ffd0c230 */ /* 0x000fe20000004100 */
[----:B---3--:R-:W-:Y:S01]  /*4c220*/  @!P6 LEA R33, R216, R111, 0x18 ;  /* 0x0000006fd821e211 */ /* 0x008fe200078ec0ff */
[----:B------:R-:W3:Y:S01]  /*4c230*/  @!P0 S2R R220, SR_CgaCtaId ;  /* 0x0000000000dc8919 */ /* 0x000ee20000008800 */
[----:B------:R-:W-:-:S02]  /*4c240*/  @!P1 MOV R111, 0x400 ;  /* 0x00000400006f9802 */ /* 0x000fc40000000f00 */
[----:B-1----:R-:W-:Y:S01]  /*4c250*/  @!P4 FFMA R29, R208, R135, R29 ;  /* 0x00000087d01dc223 */ /* 0x002fe2000000001d */
[----:B------:R-:W1:Y:S01]  /*4c260*/  @!P5 S2R R224, SR_CgaCtaId ;  /* 0x0000000000e0d919 */ /* 0x000e620000008800 */
[----:B------:R-:W-:Y:S01]  /*4c270*/  ISETP.GE.AND P4, PT, R8, R3, PT ;  /* 0x000000030800720c */ /* 0x000fe20003f86270 */
[----:B------:R-:W-:Y:S01]  /*4c280*/  @!P3 HADD2.F32 R208, -RZ, R115.H0_H0 ;  /* 0x20000073ffd0b230 */ /* 0x000fe20000004100 */
[----:B----4-:R-:W-:Y:S01]  /*4c290*/  @!P1 LEA R111, R218, R111, 0x18 ;  /* 0x0000006fda6f9211 */ /* 0x010fe200078ec0ff */
[----:B------:R-:W4:Y:S01]  /*4c2a0*/  @!P6 LDS.U16 R33, [R33+0x3132] ;  /* 0x003132002121e984 */ /* 0x000f220000000400 */
[----:B------:R-:W-:Y:S02]  /*4c2b0*/  @!P0 MOV R135, 0x400 ;  /* 0x0000040000878802 */ /* 0x000fe40000000f00 */
[-C--:B------:R-:W-:Y:S01]  /*4c2c0*/  ISETP.GE.AND P3, PT, R18, R3.reuse, PT ;  /* 0x000000031200720c */ /* 0x080fe20003f66270 */
[----:B------:R-:W4:Y:S01]  /*4c2d0*/  @!P6 LDS R115, [R81+0x8] ;  /* 0x000008005173e984 */ /* 0x000f220000000800 */
[----:B------:R-:W-:-:S02]  /*4c2e0*/  ISETP.GE.AND P6, PT, R118, R3, PT ;  /* 0x000000037600720c */ /* 0x000fc40003fc6270 */
[----:B------:R-:W-:Y:S01]  /*4c2f0*/  P2R R145, PR, RZ, 0x10 ;  /* 0x00000010ff917803 */ /* 0x000fe20000000000 */
[----:B------:R-:W4:Y:S02]  /*4c300*/  @!P1 LDS.U16 R111, [R111+0x31b2] ;  /* 0x0031b2006f6f9984 */ /* 0x000f240000000400 */
[----:B------:R-:W4:Y:S08]  /*4c310*/  @!P4 S2R R214, SR_CgaCtaId ;  /* 0x0000000000d6c919 */ /* 0x000f300000008800 */
[----:B--2---:R-:W-:Y:S01]  /*4c320*/  @!P6 FFMA R29, R212, R208, R29 ;  /* 0x000000d0d41de223 */ /* 0x004fe2000000001d */
[----:B------:R-:W-:Y:S01]  /*4c330*/  ISETP.GE.AND P6, PT, R182, R3, PT ;  /* 0x00000003b600720c */ /* 0x000fe20003fc6270 */
[----:B------:R-:W2:Y:S01]  /*4c340*/  @!P3 S2R R212, SR_CgaCtaId ;  /* 0x0000000000d4b919 */ /* 0x000ea20000008800 */
[----:B---3--:R-:W-:-:S02]  /*4c350*/  @!P0 LEA R220, R220, R135, 0x18 ;  /* 0x00000087dcdc8211 */ /* 0x008fc400078ec0ff */
[----:B------:R-:W3:Y:S01]  /*4c360*/  @!P1 LDS R135, [R81+0xc] ;  /* 0x00000c0051879984 */ /* 0x000ee20000000800 */
[----:B------:R-:W-:-:S08]  /*4c370*/  ISETP.GE.AND P1, PT, R20, R3, PT ;  /* 0x000000031400720c */ /* 0x000fd00003f26270 */
[----:B------:R-:W-:Y:S02]  /*4c380*/  @!P6 HADD2.F32 R208, -RZ, R31.H0_H0 ;  /* 0x2000001fffd0e230 */ /* 0x000fe40000004100 */
[----:B-----5:R-:W-:Y:S01]  /*4c390*/  @!P6 HADD2.F32 R210, -RZ, R107.H0_H0 ;  /* 0x2000006bffd2e230 */ /* 0x020fe20000004100 */
[----:B------:R-:W-:Y:S01]  /*4c3a0*/  @!P2 LEA R107, R222, R139, 0x18 ;  /* 0x0000008bde6ba211 */ /* 0x000fe200078ec0ff */
[----:B------:R-:W5:Y:S01]  /*4c3b0*/  @!P0 LDS.U16 R31, [R220+0x3232] ;  /* 0x00323200dc1f8984 */ /* 0x000f620000000400 */
[----:B------:R-:W-:Y:S01]  /*4c3c0*/  @!P6 FFMA R27, R208, R131, R27 ;  /* 0x00000083d01be223 */ /* 0x000fe2000000001b */
[----:B------:R-:W-:Y:S02]  /*4c3d0*/  IMAD.MOV.U32 R208, RZ, RZ, RZ ;  /* 0x000000ffffd07224 */ /* 0x000fe400078e00ff */
[----:B------:R-:W-:Y:S01]  /*4c3e0*/  @!P6 FFMA R29, R210, R137, R29 ;  /* 0x00000089d21de223 */ /* 0x000fe2000000001d */
[----:B------:R-:W-:Y:S01]  /*4c3f0*/  ISETP.GE.AND P6, PT, R104, R3, PT ;  /* 0x000000036800720c */ /* 0x000fe20003fc6270 */
[----:B------:R-:W-:Y:S01]  /*4c400*/  @!P2 LDS.U16 R107, [R107+0x32b2] ;  /* 0x0032b2006b6ba984 */ /* 0x000fe20000000400 */
[----:B------:R-:W-:-:S02]  /*4c410*/  @!P5 MOV R137, 0x400 ;  /* 0x000004000089d802 */ /* 0x000fc40000000f00 */
[----:B------:R-:W-:Y:S01]  /*4c420*/  @!P3 MOV R139, 0x400 ;  /* 0x00000400008bb802 */ /* 0x000fe20000000f00 */
[----:B------:R-:W5:Y:S01]  /*4c430*/  @!P0 LDS R131, [R81+0x10] ;  /* 0x0000100051838984 */ /* 0x000f620000000800 */
[----:B-1----:R-:W-:Y:S02]  /*4c440*/  @!P5 LEA R224, R224, R137, 0x18 ;  /* 0x00000089e0e0d211 */ /* 0x002fe400078ec0ff */
[-C--:B------:R-:W-:Y:S01]  /*4c450*/  ISETP.GE.AND P0, PT, R26, R3.reuse, PT ;  /* 0x000000031a00720c */ /* 0x080fe20003f06270 */
[----:B------:R-:W1:Y:S01]  /*4c460*/  @!P2 LDS R137, [R81+0x14] ;  /* 0x000014005189a984 */ /* 0x000e620000000800 */
[----:B------:R-:W-:Y:S02]  /*4c470*/  ISETP.GE.AND P2, PT, R32, R3, PT ;  /* 0x000000032000720c */ /* 0x000fe40003f46270 */
[----:B--2---:R-:W-:Y:S01]  /*4c480*/  @!P3 LEA R139, R212, R139, 0x18 ;  /* 0x0000008bd48bb211 */ /* 0x004fe200078ec0ff */
[----:B------:R-:W-:Y:S01]  /*4c490*/  @!P6 HADD2.F32 R109, -RZ, R109.H0_H0 ;  /* 0x2000006dff6de230 */ /* 0x000fe20000004100 */
[----:B------:R-:W-:Y:S01]  /*4c4a0*/  P2R R143, PR, RZ, 0x4 ;  /* 0x00000004ff8f7803 */ /* 0x000fe20000000000 */
[----:B------:R-:W2:Y:S03]  /*4c4b0*/  @!P1 S2R R210, SR_CgaCtaId ;  /* 0x0000000000d29919 */ /* 0x000ea60000008800 */
[----:B0-----:R-:W-:Y:S01]  /*4c4c0*/  @!P6 FFMA R208, R0, R109, RZ ;  /* 0x0000006d00d0e223 */ /* 0x001fe200000000ff */
[----:B------:R-:W-:Y:S01]  /*4c4d0*/  ISETP.GE.AND P6, PT, R14, R3, PT ;  /* 0x000000030e00720c */ /* 0x000fe20003fc6270 */
[----:B------:R-:W-:Y:S01]  /*4c4e0*/  @!P5 LDS.U16 R0, [R224+0x3332] ;  /* 0x00333200e000d984 */ /* 0x000fe20000000400 */
[----:B------:R-:W-:Y:S01]  /*4c4f0*/  @!P4 MOV R109, 0x400 ;  /* 0x00000400006dc802 */ /* 0x000fe20000000f00 */
[----:B------:R-:W0:Y:S03]  /*4c500*/  @!P0 S2R R216, SR_CgaCtaId ;  /* 0x0000000000d88919 */ /* 0x000e260000008800 */
[----:B----4-:R-:W-:-:S02]  /*4c510*/  @!P4 LEA R109, R214, R109, 0x18 ;  /* 0x0000006dd66dc211 */ /* 0x010fc400078ec0ff */
[----:B------:R-:W4:Y:S01]  /*4c520*/  @!P2 S2R R214, SR_CgaCtaId ;  /* 0x0000000000d6a919 */ /* 0x000f220000008800 */
[----:B------:R-:W-:-:S04]  /*4c530*/  ISETP.GE.AND P2, PT, R14, R3, PT ;  /* 0x000000030e00720c */ /* 0x000fc80003f46270 */
[----:B------:R-:W-:Y:S01]  /*4c540*/  @!P6 HADD2.F32 R35, -RZ, R35.H0_H0 ;  /* 0x20000023ff23e230 */ /* 0x000fe20000004100 */
[----:B------:R-:W-:Y:S02]  /*4c550*/  ISETP.NE.AND P6, PT, R141, RZ, PT ;  /* 0x000000ff8d00720c */ /* 0x000fe40003fc5270 */
[----:B------:R-:W-:-:S06]  /*4c560*/  @!P1 MOV R141, 0x400 ;  /* 0x00000400008d9802 */ /* 0x000fcc0000000f00 */
[----:B------:R-:W-:Y:S01]  /*4c570*/  @!P2 FFMA R208, R35, R133, R208 ;  /* 0x0000008523d0a223 */ /* 0x000fe200000000d0 */
[----:B------:R-:W-:Y:S01]  /*4c580*/  ISETP.GE.AND P2, PT, R16, R3, PT ;  /* 0x000000031000720c */ /* 0x000fe20003f46270 */
[----:B------:R-:W-:Y:S03]  /*4c590*/  @!P4 LDS.U16 R35, [R109+0x33b2] ;  /* 0x0033b2006d23c984 */ /* 0x000fe60000000400 */
[----:B------:R-:W-:Y:S01]  /*4c5a0*/  @!P6 HADD2.F32 R33, -RZ, R33.H0_H0 ;  /* 0x20000021ff21e230 */ /* 0x000fe20000004100 */
[----:B--2---:R-:W-:Y:S01]  /*4c5b0*/  @!P1 LEA R141, R210, R141, 0x18 ;  /* 0x0000008dd28d9211 */ /* 0x004fe200078ec0ff */
[----:B------:R-:W-:Y:S01]  /*4c5c0*/  @!P5 LDS R133, [R81+0x18] ;  /* 0x000018005185d984 */ /* 0x000fe20000000800 */
[----:B------:R-:W-:Y:S02]  /*4c5d0*/  ISETP.GE.AND P5, PT, R114, R3, PT ;  /* 0x000000037200720c */ /* 0x000fe40003fa6270 */
[----:B------:R-:W-:Y:S01]  /*4c5e0*/  @!P6 FFMA R208, R33, R115, R208 ;  /* 0x0000007321d0e223 */ /* 0x000fe200000000d0 */
[----:B------:R-:W-:Y:S01]  /*4c5f0*/  @!P1 LDS.U16 R109, [R141+0x34b2] ;  /* 0x0034b2008d6d9984 */ /* 0x000fe20000000400 */
[----:B------:R-:W-:-:S02]  /*4c600*/  ISETP.GE.AND P6, PT, R108, R3, PT ;  /* 0x000000036c00720c */ /* 0x000fc40003fc6270 */
[----:B------:R-:W-:Y:S01]  /*4c610*/  P2R R147, PR, RZ, 0x20 ;  /* 0x00000020ff937803 */ /* 0x000fe20000000000 */
[----:B------:R-:W-:Y:S01]  /*4c620*/  @!P4 LDS R115, [R81+0x1c] ;  /* 0x00001c005173c984 */ /* 0x000fe20000000800 */
[----:B------:R-:W-:Y:S01]  /*4c630*/  ISETP.GE.AND P4, PT, R10, R3, PT ;  /* 0x000000030a00720c */ /* 0x000fe20003f86270 */
[----:B------:R-:W-:Y:S02]  /*4c640*/  @!P2 HADD2.F32 R111, -RZ, R111.H0_H0 ;  /* 0x2000006fff6fa230 */ /* 0x000fe40000004100 */
[----:B------:R-:W2:Y:S03]  /*4c650*/  @!P3 LDS.U16 R33, [R139+0x3432] ;  /* 0x003432008b21b984 */ /* 0x000ea60000000400 */
[----:B---3--:R-:W-:Y:S01]  /*4c660*/  @!P2 FFMA R208, R111, R135, R208 ;  /* 0x000000876fd0a223 */ /* 0x008fe200000000d0 */
[----:B------:R-:W3:Y:S01]  /*4c670*/  @!P5 S2R R218, SR_CgaCtaId ;  /* 0x0000000000dad919 */ /* 0x000ee20000008800 */
[----:B------:R-:W-:-:S02]  /*4c680*/  ISETP.GE.AND P2, PT, R110, R3, PT ;  /* 0x000000036e00720c */ /* 0x000fc40003f46270 */
[----:B------:R-:W-:Y:S01]  /*4c690*/  @!P0 MOV R111, 0x400 ;  /* 0x00000400006f8802 */ /* 0x000fe20000000f00 */
[----:B------:R-:W3:Y:S02]  /*4c6a0*/  @!P3 LDS R135, [R81+0x20] ;  /* 0x000020005187b984 */ /* 0x000ee40000000800 */
[----:B-----5:R-:W-:Y:S01]  /*4c6b0*/  @!P4 HADD2.F32 R31, -RZ, R31.H0_H0 ;  /* 0x2000001fff1fc230 */ /* 0x020fe20000004100 */
[----:B0-----:R-:W-:Y:S01]  /*4c6c0*/  @!P0 LEA R111, R216, R111, 0x18 ;  /* 0x0000006fd86f8211 */ /* 0x001fe200078ec0ff */
[----:B------:R-:W0:Y:S03]  /*4c6d0*/  @!P6 S2R R210, SR_CgaCtaId ;  /* 0x0000000000d2e919 */ /* 0x000e260000008800 */
[----:B------:R-:W-:Y:S01]  /*4c6e0*/  @!P4 FFMA R208, R131, R31, R208 ;  /* 0x0000001f83d0c223 */ /* 0x000fe200000000d0 */
[----:B------:R-:W-:Y:S01]  /*4c6f0*/  ISETP.GE.AND P4, PT, R12, R3, PT ;  /* 0x000000030c00720c */ /* 0x000fe20003f86270 */
[----:B------:R-:W-:Y:S01]  /*4c700*/  @!P0 LDS.U16 R111, [R111+0x3532] ;  /* 0x003532006f6f8984 */ /* 0x000fe20000000400 */
[----:B------:R-:W5:Y:S01]  /*4c710*/  @!P2 S2R R212, SR_CgaCtaId ;  /* 0x0000000000d4a919 */ /* 0x000f620000008800 */
[----:B------:R-:W-:-:S02]  /*4c720*/  ISETP.NE.AND P2, PT, R143, RZ, PT ;  /* 0x000000ff8f00720c */ /* 0x000fc40003f45270 */
[----:B------:R-:W5:Y:S01]  /*4c730*/  @!P1 LDS R131, [R81+0x24] ;  /* 0x0000240051839984 */ /* 0x000f620000000800 */
[----:B------:R-:W-:-:S07]  /*4c740*/  ISETP.GE.AND P1, PT, R112, R3, PT ;  /* 0x000000037000720c */ /* 0x000fce0003f26270 */
[----:B------:R-:W-:-:S05]  /*4c750*/  @!P4 HADD2.F32 R107, -RZ, R107.H0_H0 ;  /* 0x2000006bff6bc230 */ /* 0x000fca0000004100 */
[----:B-1----:R-:W-:Y:S01]  /*4c760*/  @!P4 FFMA R208, R107, R137, R208 ;  /* 0x000000896bd0c223 */ /* 0x002fe200000000d0 */
[-C--:B------:R-:W-:Y:S01]  /*4c770*/  ISETP.GE.AND P4, PT, R6, R3.reuse, PT ;  /* 0x000000030600720c */ /* 0x080fe20003f86270 */
[----:B------:R-:W1:Y:S01]  /*4c780*/  @!P0 LDS R137, [R81+0x28] ;  /* 0x0000280051898984 */ /* 0x000e620000000800 */
[----:B------:R-:W-:Y:S02]  /*4c790*/  ISETP.GE.AND P0, PT, R34, R3, PT ;  /* 0x000000032200720c */ /* 0x000fe40003f06270 */
[----:B------:R-:W-:Y:S01]  /*4c7a0*/  @!P2 MOV R31, 0x400 ;  /* 0x00000400001fa802 */ /* 0x000fe20000000f00 */
[----:B------:R-:W5:Y:S01]  /*4c7b0*/  @!P1 S2R R216, SR_CgaCtaId ;  /* 0x0000000000d89919 */ /* 0x000f620000008800 */
[----:B------:R-:W-:Y:S01]  /*4c7c0*/  @!P5 MOV R107, 0x400 ;  /* 0x00000400006bd802 */ /* 0x000fe20000000f00 */
[----:B--2---:R-:W-:Y:S01]  /*4c7d0*/  @!P3 HADD2.F32 R33, -RZ, R33.H0_H0 ;  /* 0x20000021ff21b230 */ /* 0x004fe20000004100 */
[----:B----4-:R-:W-:Y:S02]  /*4c7e0*/  @!P2 LEA R214, R214, R31, 0x18 ;  /* 0x0000001fd6d6a211 */ /* 0x010fe400078ec0ff */
[----:B---3--:R-:W-:-:S02]  /*4c7f0*/  @!P5 LEA R107, R218, R107, 0x18 ;  /* 0x0000006bda6bd211 */ /* 0x008fc400078ec0ff */
[----:B------:R-:W-:Y:S01]  /*4c800*/  P2R R143, PR, RZ, 0x1 ;  /* 0x00000001ff8f7803 */ /* 0x000fe20000000000 */
[----:B------:R-:W-:Y:S01]  /*4c810*/  @!P4 HADD2.F32 R31, -RZ, R0.H0_H0 ;  /* 0x20000000ff1fc230 */ /* 0x000fe20000004100 */
[----:B------:R-:W-:Y:S01]  /*4c820*/  ISETP.NE.AND P4, PT, R145, RZ, PT ;  /* 0x000000ff9100720c */ /* 0x000fe20003f85270 */
[----:B------:R-:W2:Y:S01]  /*4c830*/  @!P0 S2R R218, SR_CgaCtaId ;  /* 0x0000000000da8919 */ /* 0x000ea20000008800 */
[----:B------:R-:W-:Y:S02]  /*4c840*/  ISETP.GE.AND P0, PT, R6, R3, PT ;  /* 0x000000030600720c */ /* 0x000fe40003f06270 */
[----:B------:R-:W-:Y:S01]  /*4c850*/  @!P1 MOV R141, 0x400 ;  /* 0x00000400008d9802 */ /* 0x000fe20000000f00 */
[----:B------:R-:W-:Y:S04]  /*4c860*/  @!P5 LDS.U16 R107, [R107+0x3632] ;  /* 0x003632006b6bd984 */ /* 0x000fe80000000400 */
[----:B------:R-:W3:Y:S04]  /*4c870*/  @!P2 LDS.U16 R0, [R214+0x35b2] ;  /* 0x0035b200d600a984 */ /* 0x000ee80000000400 */
[----:B------:R-:W-:-:S02]  /*4c880*/  @!P4 HADD2.F32 R35, -RZ, R35.H0_H0 ;  /* 0x20000023ff23c230 */ /* 0x000fc40000004100 */
[----:B------:R-:W-:Y:S01]  /*4c890*/  @!P0 FFMA R208, R31, R133, R208 ;  /* 0x000000851fd08223 */ /* 0x000fe200000000d0 */
[-C--:B------:R-:W-:Y:S01]  /*4c8a0*/  ISETP.GE.AND P0, PT, R20, R3.reuse, PT ;  /* 0x000000031400720c */ /* 0x080fe20003f06270 */
[----:B------:R-:W4:Y:S01]  /*4c8b0*/  @!P2 LDS R133, [R81+0x2c] ;  /* 0x00002c005185a984 */ /* 0x000f220000000800 */
[----:B------:R-:W-:Y:S01]  /*4c8c0*/  ISETP.GE.AND P2, PT, R106, R3, PT ;  /* 0x000000036a00720c */ /* 0x000fe20003f46270 */
[----:B------:R-:W-:Y:S01]  /*4c8d0*/  @!P4 FFMA R208, R35, R115, R208 ;  /* 0x0000007323d0c223 */ /* 0x000fe200000000d0 */
[-C--:B------:R-:W-:Y:S01]  /*4c8e0*/  ISETP.GE.AND P4, PT, R28, R3.reuse, PT ;  /* 0x000000031c00720c */ /* 0x080fe20003f86270 */
[----:B------:R-:W-:Y:S01]  /*4c8f0*/  @!P5 LDS R115, [R81+0x30] ;  /* 0x000030005173d984 */ /* 0x000fe20000000800 */
[----:B------:R-:W-:Y:S01]  /*4c900*/  ISETP.GE.AND P5, PT, R110, R3, PT ;  /* 0x000000036e00720c */ /* 0x000fe20003fa6270 */
[----:B------:R-:W-:Y:S01]  /*4c910*/  @!P3 FFMA R208, R135, R33, R208 ;  /* 0x0000002187d0b223 */ /* 0x000fe200000000d0 */
[----:B------:R-:W-:Y:S01]  /*4c920*/  @!P6 MOV R31, 0x400 ;  /* 0x00000400001fe802 */ /* 0x000fe20000000f00 */
[----:B------:R-:W-:Y:S01]  /*4c930*/  @!P6 LDS R135, [R81+0x34] ;  /* 0x000034005187e984 */ /* 0x000fe20000000800 */
[----:B------:R-:W-:-:S02]  /*4c940*/  P2R R145, PR, RZ, 0x4 ;  /* 0x00000004ff917803 */ /* 0x000fc40000000000 */
[----:B0-----:R-:W-:Y:S01]  /*4c950*/  @!P6 LEA R31, R210, R31, 0x18 ;  /* 0x0000001fd21fe211 */ /* 0x001fe200078ec0ff */
[----:B------:R-:W-:Y:S01]  /*4c960*/  @!P0 HADD2.F32 R109, -RZ, R109.H0_H0 ;  /* 0x2000006dff6d8230 */ /* 0x000fe20000004100 */
[----:B-----5:R-:W-:Y:S01]  /*4c970*/  @!P1 LEA R141, R216, R141, 0x18 ;  /* 0x0000008dd88d9211 */ /* 0x020fe200078ec0ff */
[----:B------:R-:W0:Y:S01]  /*4c980*/  @!P2 S2R R210, SR_CgaCtaId ;  /* 0x0000000000d2a919 */ /* 0x000e220000008800 */
[----:B------:R-:W-:Y:S02]  /*4c990*/  ISETP.GE.AND P2, PT, R26, R3, PT ;  /* 0x000000031a00720c */ /* 0x000fe40003f46270 */
[----:B------:R-:W-:Y:S01]  /*4c9a0*/  @!P0 FFMA R208, R109, R131, R208 ;  /* 0x000000836dd08223 */ /* 0x000fe200000000d0 */
[----:B------:R-:W-:Y:S01]  /*4c9b0*/  @!P5 MOV R139, 0x400 ;  /* 0x00000400008bd802 */ /* 0x000fe20000000f00 */
[----:B------:R-:W-:Y:S01]  /*4c9c0*/  @!P5 LDS R131, [R81+0x38] ;  /* 0x000038005183d984 */ /* 0x000fe20000000800 */
[----:B------:R-:W-:Y:S02]  /*4c9d0*/  ISETP.NE.AND P0, PT, R143, RZ, PT ;  /* 0x000000ff8f00720c */ /* 0x000fe40003f05270 */
[----:B------:R-:W-:Y:S01]  /*4c9e0*/  @!P5 LEA R139, R212, R139, 0x18 ;  /* 0x0000008bd48bd211 */ /* 0x000fe200078ec0ff */
[----:B------:R5:W4:Y:S01]  /*4c9f0*/  @!P6 LDS.U16 R35, [R31+0x36b2] ;  /* 0x0036b2001f23e984 */ /* 0x000b220000000400 */
[----:B------:R-:W-:-:S03]  /*4ca00*/  ISETP.GE.AND P3, PT, R116, R3, PT ;  /* 0x000000037400720c */ /* 0x000fc60003f66270 */
[----:B------:R4:W4:Y:S01]  /*4ca10*/  @!P5 LDS.U16 R33, [R139+0x3732] ;  /* 0x003732008b21d984 */ /* 0x0009220000000400 */
[----:B------:R-:W-:Y:S01]  /*4ca20*/  ISETP.GE.AND P5, PT, R24, R3, PT ;  /* 0x000000031800720c */ /* 0x000fe20003fa6270 */
[----:B------:R-:W-:Y:S01]  /*4ca30*/  @!P2 HADD2.F32 R111, -RZ, R111.H0_H0 ;  /* 0x2000006fff6fa230 */ /* 0x000fe20000004100 */
[----:B------:R-:W4:Y:S03]  /*4ca40*/  @!P4 S2R R212, SR_CgaCtaId ;  /* 0x0000000000d4c919 */ /* 0x000f260000008800 */
[----:B-----5:R-:W-:Y:S01]  /*4ca50*/  @!P0 MOV R31, 0x400 ;  /* 0x00000400001f8802 */ /* 0x020fe20000000f00 */
[----:B-1----:R-:W-:Y:S01]  /*4ca60*/  @!P2 FFMA R208, R111, R137, R208 ;  /* 0x000000896fd0a223 */ /* 0x002fe200000000d0 */
[----:B------:R-:W-:Y:S01]  /*4ca70*/  ISETP.NE.AND P2, PT, R145, RZ, PT ;  /* 0x000000ff9100720c */ /* 0x000fe20003f45270 */
[----:B------:R1:W-:Y:S01]  /*4ca80*/  @!P1 LDS.U16 R109, [R141+0x37b2] ;  /* 0x0037b2008d6d9984 */ /* 0x0003e20000000400 */
[----:B--2---:R-:W-:-:S02]  /*4ca90*/  @!P0 LEA R218, R218, R31, 0x18 ;  /* 0x0000001fdada8211 */ /* 0x004fc400078ec0ff */
[----:B------:R-:W-:Y:S01]  /*4caa0*/  P2R R143, PR, RZ, 0x4 ;  /* 0x00000004ff8f7803 */ /* 0x000fe20000000000 */
[----:B------:R-:W-:Y:S01]  /*4cab0*/  @!P1 LDS R137, [R81+0x3c] ;  /* 0x00003c0051899984 */ /* 0x000fe20000000800 */
[-C--:B------:R-:W-:Y:S01]  /*4cac0*/  ISETP.GE.AND P1, PT, R30, R3.reuse, PT ;  /* 0x000000031e00720c */ /* 0x080fe20003f26270 */
[----:B------:R-:W2:Y:S01]  /*4cad0*/  @!P5 S2R R216, SR_CgaCtaId ;  /* 0x0000000000d8d919 */ /* 0x000ea20000008800 */
[----:B------:R-:W-:Y:S01]  /*4cae0*/  ISETP.GE.AND P5, PT, R32, R3, PT ;  /* 0x000000032000720c */ /* 0x000fe20003fa6270 */
[----:B------:R-:W5:Y:S04]  /*4caf0*/  @!P3 S2R R214, SR_CgaCtaId ;  /* 0x0000000000d6b919 */ /* 0x000f680000008800 */
[----:B------:R-:W-:-:S04]  /*4cb00*/  @!P2 MOV R111, 0x400 ;  /* 0x00000400006fa802 */ /* 0x000fc80000000f00 */
[----:B0-----:R-:W-:Y:S02]  /*4cb10*/  @!P2 LEA R111, R210, R111, 0x18 ;  /* 0x0000006fd26fa211 */ /* 0x001fe400078ec0ff */
[----:B------:R-:W0:Y:S02]  /*4cb20*/  @!P1 S2R R210, SR_CgaCtaId ;  /* 0x0000000000d29919 */ /* 0x000e240000008800 */
[----:B---3--:R-:W-:Y:S02]  /*4cb30*/  @!P5 HADD2.F32 R31, -RZ, R0.H0_H0 ;  /* 0x20000000ff1fd230 */ /* 0x008fe40000004100 */
[----:B------:R-:W-:Y:S03]  /*4cb40*/  @!P2 LDS.U16 R111, [R111+0x38b2] ;  /* 0x0038b2006f6fa984 */ /* 0x000fe60000000400 */
[----:B----4-:R-:W-:Y:S01]  /*4cb50*/  @!P5 FFMA R208, R31, R133, R208 ;  /* 0x000000851fd0d223 */ /* 0x010fe200000000d0 */
[----:B------:R-:W-:Y:S01]  /*4cb60*/  ISETP.NE.AND P5, PT, R147, RZ, PT ;  /* 0x000000ff9300720c */ /* 0x000fe20003fa5270 */
[----:B------:R3:W4:Y:S01]  /*4cb70*/  @!P0 LDS.U16 R0, [R218+0x3832] ;  /* 0x00383200da008984 */ /* 0x0007220000000400 */
[----:B------:R-:W-:Y:S01]  /*4cb80*/  @!P4 MOV R31, 0x400 ;  /* 0x00000400001fc802 */ /* 0x000fe20000000f00 */
[----:B------:R-:W-:-:S02]  /*4cb90*/  @!P6 HADD2.F32 R35, -RZ, R35.H0_H0 ;  /* 0x20000023ff23e230 */ /* 0x000fc40000004100 */
[----:B------:R-:W2:Y:S01]  /*4cba0*/  @!P0 LDS R133, [R81+0x40] ;  /* 0x0000400051858984 */ /* 0x000ea20000000800 */
[----:B------:R-:W-:Y:S02]  /*4cbb0*/  ISETP.NE.AND P0, PT, R117, RZ, PT ;  /* 0x000000ff7500720c */ /* 0x000fe40003f05270 */
[----:B------:R-:W-:Y:S02]  /*4cbc0*/  @!P4 LEA R31, R212, R31, 0x18 ;  /* 0x0000001fd41fc211 */ /* 0x000fe400078ec0ff */
[----:B------:R-:W-:Y:S02]  /*4cbd0*/  P2R R139, PR, RZ, 0x1 ;  /* 0x00000001ff8b7803 */ /* 0x000fe40000000000 */
[----:B------:R-:W-:Y:S01]  /*4cbe0*/  @!P3 MOV R117, 0x400 ;  /* 0x000004000075b802 */ /* 0x000fe20000000f00 */
[----:B------:R-:W-:-:S03]  /*4cbf0*/  @!P5 HADD2.F32 R107, -RZ, R107.H0_H0 ;  /* 0x2000006bff6bd230 */ /* 0x000fc60000004100 */
[----:B-----5:R-:W-:Y:S02]  /*4cc00*/  @!P3 LEA R214, R214, R117, 0x18 ;  /* 0x00000075d6d6b211 */ /* 0x020fe400078ec0ff */
[----:B------:R-:W-:Y:S01]  /*4cc10*/  @!P5 FFMA R208, R115, R107, R208 ;  /* 0x0000006b73d0d223 */ /* 0x000fe200000000d0 */
[----:B------:R-:W5:Y:S01]  /*4cc20*/  @!P0 S2R R212, SR_CgaCtaId ;  /* 0x0000000000d48919 */ /* 0x000f620000008800 */
[-C--:B------:R-:W-:Y:S02]  /*4cc30*/  ISETP.GE.AND P0, PT, R110, R3.reuse, PT ;  /* 0x000000036e00720c */ /* 0x080fe40003f06270 */
[----:B------:R-:W-:Y:S01]  /*4cc40*/  ISETP.GE.AND P5, PT, R172, R3, PT ;  /* 0x00000003ac00720c */ /* 0x000fe20003fa6270 */
[----:B------:R-:W-:Y:S01]  /*4cc50*/  @!P6 FFMA R208, R35, R135, R208 ;  /* 0x0000008723d0e223 */ /* 0x000fe200000000d0 */
[----:B------:R-:W-:Y:S01]  /*4cc60*/  @!P2 LDS R115, [R81+0x44] ;  /* 0x000044005173a984 */ /* 0x000fe20000000800 */
[-C--:B------:R-:W-:Y:S02]  /*4cc70*/  ISETP.GE.AND P2, PT, R34, R3.reuse, PT ;  /* 0x000000032200720c */ /* 0x080fe40003f46270 */
[----:B-1----:R-:W-:Y:S01]  /*4cc80*/  P2R R141, PR, RZ, 0x20 ;  /* 0x00000020ff8d7803 */ /* 0x002fe20000000000 */
[----:B------:R1:W5:Y:S01]  /*4cc90*/  @!P4 LDS.U16 R107, [R31+0x3932] ;  /* 0x003932001f6bc984 */ /* 0x0003620000000400 */
[----:B------:R-:W-:-:S03]  /*4cca0*/  ISETP.GE.AND P6, PT, R170, R3, PT ;  /* 0x00000003aa00720c */ /* 0x000fc60003fc6270 */
[----:B------:R5:W-:Y:S01]  /*4ccb0*/  @!P3 LDS.U16 R35, [R214+0x39b2] ;  /* 0x0039b200d623b984 */ /* 0x000be20000000400 */
[----:B------:R-:W-:Y:S02]  /*4ccc0*/  @!P0 HADD2.F32 R33, -RZ, R33.H0_H0 ;  /* 0x20000021ff218230 */ /* 0x000fe40000004100 */
[----:B---3--:R-:W3:Y:S01]  /*4ccd0*/  @!P5 S2R R218, SR_CgaCtaId ;  /* 0x0000000000dad919 */ /* 0x008ee20000008800 */
[----:B------:R-:W-:Y:S02]  /*4cce0*/  ISETP.GE.AND P5, PT, R24, R3, PT ;  /* 0x000000031800720c */ /* 0x000fe40003fa6270 */
[----:B------:R-:W-:Y:S01]  /*4ccf0*/  @!P0 FFMA R208, R33, R131, R208 ;  /* 0x0000008321d08223 */ /* 0x000fe200000000d0 */
[----:B------:R-:W-:Y:S01]  /*4cd00*/  ISETP.GE.AND P0, PT, R112, R3, PT ;  /* 0x000000037000720c */ /* 0x000fe20003f06270 */
[----:B------:R-:W3:Y:S01]  /*4cd10*/  @!P4 LDS R117, [R81+0x48] ;  /* 0x000048005175c984 */ /* 0x000ee20000000800 */
[----:B-1----:R-:W-:-:S03]  /*4cd20*/  @!P1 MOV R31, 0x400 ;  /* 0x00000400001f9802 */ /* 0x002fc60000000f00 */
[----:B------:R-:W1:Y:S01]  /*4cd30*/  @!P3 LDS R131, [R81+0x4c] ;  /* 0x00004c005183b984 */ /* 0x000e620000000800 */
[----:B0-----:R-:W-:Y:S01]  /*4cd40*/  @!P1 LEA R210, R210, R31, 0x18 ;  /* 0x0000001fd2d29211 */ /* 0x001fe200078ec0ff */
[----:B----4-:R-:W-:Y:S01]  /*4cd50*/  @!P2 HADD2.F32 R31, -RZ, R0.H0_H0 ;  /* 0x20000000ff1fa230 */ /* 0x010fe20000004100 */
[----:B------:R-:W-:Y:S01]  /*4cd60*/  ISETP.GE.AND P3, PT, R168, R3, PT ;  /* 0x00000003a800720c */ /* 0x000fe20003f66270 */
[----:B------:R-:W0:Y:S01]  /*4cd70*/  @!P6 S2R R220, SR_CgaCtaId ;  /* 0x0000000000dce919 */ /* 0x000e220000008800 */
[----:B------:R-:W-:-:S03]  /*4cd80*/  @!P5 MOV R135, 0x400 ;  /* 0x000004000087d802 */ /* 0x000fc60000000f00 */
[----:B------:R-:W-:Y:S01]  /*4cd90*/  @!P0 HADD2.F32 R109, -RZ, R109.H0_H0 ;  /* 0x2000006dff6d8230 */ /* 0x000fe20000004100 */
[----:B------:R4:W-:Y:S01]  /*4cda0*/  @!P1 LDS.U16 R0, [R210+0x3ab2] ;  /* 0x003ab200d2009984 */ /* 0x0009e20000000400 */
[----:B--2---:R-:W-:-:S03]  /*4cdb0*/  @!P5 LEA R216, R216, R135, 0x18 ;  /* 0x00000087d8d8d211 */ /* 0x004fc600078ec0ff */
[----:B------:R-:W-:Y:S01]  /*4cdc0*/  @!P0 FFMA R208, R109, R137, R208 ;  /* 0x000000896dd08223 */ /* 0x000fe200000000d0 */
[----:B------:R-:W-:Y:S01]  /*4cdd0*/  ISETP.NE.AND P0, PT, R139, RZ, PT ;  /* 0x000000ff8b00720c */ /* 0x000fe20003f05270 */
[----:B------:R-:W2:Y:S01]  /*4cde0*/  @!P5 LDS.U16 R33, [R216+0x3a32] ;  /* 0x003a3200d821d984 */ /* 0x000ea20000000400 */
[----:B------:R-:W-:Y:S01]  /*4cdf0*/  @!P6 MOV R137, 0x400 ;  /* 0x000004000089e802 */ /* 0x000fe20000000f00 */
[----:B------:R-:W-:Y:S01]  /*4ce00*/  @!P2 FFMA R208, R133, R31, R208 ;  /* 0x0000001f85d0a223 */ /* 0x000fe200000000d0 */
[----:B------:R-:W-:Y:S01]  /*4ce10*/  ISETP.NE.AND P2, PT, R143, RZ, PT ;  /* 0x000000ff8f00720c */ /* 0x000fe20003f45270 */
[----:B------:R-:W2:Y:S01]  /*4ce20*/  @!P5 LDS R135, [R81+0x50] ;  /* 0x000050005187d984 */ /* 0x000ea20000000800 */
[-C--:B------:R-:W-:Y:S02]  /*4ce30*/  ISETP.GE.AND P5, PT, R166, R3.reuse, PT ;  /* 0x00000003a600720c */ /* 0x080fe40003fa6270 */
[----:B------:R-:W-:Y:S01]  /*4ce40*/  P2R R143, PR, RZ, 0x1 ;  /* 0x00000001ff8f7803 */ /* 0x000fe20000000000 */
[----:B------:R-:W2:Y:S01]  /*4ce50*/  @!P1 LDS R133, [R81+0x54] ;  /* 0x0000540051859984 */ /* 0x000ea20000000800 */
[----:B------:R-:W-:Y:S01]  /*4ce60*/  ISETP.GE.AND P1, PT, R164, R3, PT ;  /* 0x00000003a400720c */ /* 0x000fe20003f26270 */
[----:B-----5:R-:W-:Y:S01]  /*4ce70*/  @!P4 HADD2.F32 R107, -RZ, R107.H0_H0 ;  /* 0x2000006bff6bc230 */ /* 0x020fe20000004100 */
[----:B------:R-:W-:Y:S01]  /*4ce80*/  @!P3 MOV R139, 0x400 ;  /* 0x00000400008bb802 */ /* 0x000fe20000000f00 */
[----:B------:R-:W5:Y:S01]  /*4ce90*/  @!P3 S2R R222, SR_CgaCtaId ;  /* 0x0000000000deb919 */ /* 0x000f620000008800 */
[----:B------:R-:W-:-:S03]  /*4cea0*/  @!P0 MOV R109, 0x400 ;  /* 0x00000400006d8802 */ /* 0x000fc60000000f00 */
[----:B------:R-:W-:Y:S01]  /*4ceb0*/  @!P2 HADD2.F32 R111, -RZ, R111.H0_H0 ;  /* 0x2000006fff6fa230 */ /* 0x000fe20000004100 */
[----:B------:R-:W-:Y:S02]  /*4cec0*/  @!P0 LEA R109, R212, R109, 0x18 ;  /* 0x0000006dd46d8211 */ /* 0x000fe400078ec0ff */
[----:B------:R-:W5:Y:S01]  /*4ced0*/  @!P5 S2R R212, SR_CgaCtaId ;  /* 0x0000000000d4d919 */ /* 0x000f620000008800 */
[----:B------:R-:W-:Y:S01]  /*4cee0*/  ISETP.NE.AND P5, PT, R141, RZ, PT ;  /* 0x000000ff8d00720c */ /* 0x000fe20003fa5270 */
[----:B------:R-:W-:Y:S01]  /*4cef0*/  @!P2 FFMA R208, R111, R115, R208 ;  /* 0x000000736fd0a223 */ /* 0x000fe200000000d0 */
[----:B------:R-:W-:Y:S01]  /*4cf00*/  P2R R141, PR, RZ, 0x2 ;  /* 0x00000002ff8d7803 */ /* 0x000fe20000000000 */
[----:B------:R-:W5:Y:S01]  /*4cf10*/  @!P1 S2R R214, SR_CgaCtaId ;  /* 0x0000000000d69919 */ /* 0x000f620000008800 */
[----:B------:R-:W-:Y:S01]  /*4cf20*/  ISETP.GE.AND P1, PT, R116, R3, PT ;  /* 0x000000037400720c */ /* 0x000fe20003f26270 */
[----:B---3--:R-:W-:Y:S01]  /*4cf30*/  @!P4 FFMA R208, R107, R117, R208 ;  /* 0x000000756bd0c223 */ /* 0x008fe200000000d0 */
[----:B------:R-:W-:Y:S01]  /*4cf40*/  ISETP.GE.AND P2, PT, R162, R3, PT ;  /* 0x00000003a200720c */ /* 0x000fe20003f46270 */
[----:B------:R-:W3:Y:S01]  /*4cf50*/  @!P0 LDS.U16 R109, [R109+0x3b32] ;  /* 0x003b32006d6d8984 */ /* 0x000ee20000000400 */
[----:B------:R-:W-:-:S02]  /*4cf60*/  P2R R145, PR, RZ, 0x20 ;  /* 0x00000020ff917803 */ /* 0x000fc40000000000 */
[----:B0-----:R-:W-:Y:S01]  /*4cf70*/  @!P6 LEA R137, R220, R137, 0x18 ;  /* 0x00000089dc89e211 */ /* 0x001fe200078ec0ff */
[----:B------:R-:W-:Y:S01]  /*4cf80*/  @!P0 LDS R115, [R81+0x58] ;  /* 0x0000580051738984 */ /* 0x000fe20000000800 */
[-C--:B------:R-:W-:Y:S02]  /*4cf90*/  ISETP.GE.AND P0, PT, R24, R3.reuse, PT ;  /* 0x000000031800720c */ /* 0x080fe40003f06270 */
[----:B------:R-:W-:Y:S01]  /*4cfa0*/  @!P5 MOV R31, 0x400 ;  /* 0x00000400001fd802 */ /* 0x000fe20000000f00 */
[----:B------:R-:W-:Y:S01]  /*4cfb0*/  @!P5 LDS R117, [R81+0x5c] ;  /* 0x00005c005175d984 */ /* 0x000fe20000000800 */
[----:B------:R-:W-:Y:S01]  /*4cfc0*/  ISETP.GE.AND P4, PT, R160, R3, PT ;  /* 0x00000003a000720c */ /* 0x000fe20003f86270 */
[----:B------:R-:W-:Y:S01]  /*4cfd0*/  @!P1 HADD2.F32 R35, -RZ, R35.H0_H0 ;  /* 0x20000023ff239230 */ /* 0x000fe20000004100 */
[----:B------:R-:W-:Y:S01]  /*4cfe0*/  @!P5 LEA R31, R218, R31, 0x18 ;  /* 0x0000001fda1fd211 */ /* 0x000fe200078ec0ff */
[----:B----4-:R-:W0:Y:S03]  /*4cff0*/  @!P2 S2R R210, SR_CgaCtaId ;  /* 0x0000000000d2a919 */ /* 0x010e260000008800 */
[----:B-1----:R-:W-:Y:S01]  /*4d000*/  @!P1 FFMA R208, R35, R131, R208 ;  /* 0x0000008323d09223 */ /* 0x002fe200000000d0 */
[----:B------:R1:W-:Y:S01]  /*4d010*/  @!P5 LDS.U16 R111, [R31+0x3bb2] ;  /* 0x003bb2001f6fd984 */ /* 0x0003e20000000400 */
[-C--:B------:R-:W-:Y:S01]  /*4d020*/  ISETP.GE.AND P5, PT, R166, R3.reuse, PT ;  /* 0x00000003a600720c */ /* 0x080fe20003fa6270 */
[----:B--2---:R-:W-:Y:S01]  /*4d030*/  @!P0 HADD2.F32 R33, -RZ, R33.H0_H0 ;  /* 0x20000021ff218230 */ /* 0x004fe20000004100 */
[----:B------:R-:W-:Y:S01]  /*4d040*/  ISETP.GE.AND P1, PT, R158, R3, PT ;  /* 0x000000039e00720c */ /* 0x000fe20003f26270 */
[----:B------:R-:W2:Y:S01]  /*4d050*/  @!P6 LDS.U16 R107, [R137+0x3c32] ;  /* 0x003c3200896be984 */ /* 0x000ea20000000400 */
[----:B-----5:R-:W-:-:S02]  /*4d060*/  @!P3 LEA R139, R222, R139, 0x18 ;  /* 0x0000008bde8bb211 */ /* 0x020fc400078ec0ff */
[----:B------:R-:W-:Y:S01]  /*4d070*/  @!P0 FFMA R208, R135, R33, R208 ;  /* 0x0000002187d08223 */ /* 0x000fe200000000d0 */
[----:B------:R-:W-:Y:S01]  /*4d080*/  ISETP.GE.AND P0, PT, R30, R3, PT ;  /* 0x000000031e00720c */ /* 0x000fe20003f06270 */
[----:B------:R-:W4:Y:S04]  /*4d090*/  @!P6 LDS R131, [R81+0x60] ;  /* 0x000060005183e984 */ /* 0x000f280000000800 */
[----:B------:R5:W4:Y:S01]  /*4d0a0*/  @!P3 LDS.U16 R35, [R139+0x3cb2] ;  /* 0x003cb2008b23b984 */ /* 0x000b220000000400 */
[----:B-1----:R-:W-:-:S03]  /*4d0b0*/  @!P5 MOV R31, 0x400 ;  /* 0x00000400001fd802 */ /* 0x002fc60000000f00 */
[----:B------:R-:W1:Y:S01]  /*4d0c0*/  @!P3 LDS R135, [R81+0x64] ;  /* 0x000064005187b984 */ /* 0x000e620000000800 */
[----:B------:R-:W-:Y:S02]  /*4d0d0*/  @!P5 LEA R212, R212, R31, 0x18 ;  /* 0x0000001fd4d4d211 */ /* 0x000fe400078ec0ff */
[----:B------:R-:W-:Y:S01]  /*4d0e0*/  ISETP.GE.AND P3, PT, R156, R3, PT ;  /* 0x000000039c00720c */ /* 0x000fe20003f66270 */
[----:B------:R-:W-:Y:S01]  /*4d0f0*/  @!P0 HADD2.F32 R31, -RZ, R0.H0_H0 ;  /* 0x20000000ff1f8230 */ /* 0x000fe20000004100 */
[----:B------:R-:W1:Y:S01]  /*4d100*/  @!P1 S2R R218, SR_CgaCtaId ;  /* 0x0000000000da9919 */ /* 0x000e620000008800 */
[----:B------:R-:W-:Y:S02]  /*4d110*/  ISETP.NE.AND P1, PT, R141, RZ, PT ;  /* 0x000000ff8d00720c */ /* 0x000fe40003f25270 */
[----:B-----5:R-:W-:Y:S01]  /*4d120*/  @!P4 MOV R139, 0x400 ;  /* 0x00000400008bc802 */ /* 0x020fe20000000f00 */
[----:B------:R-:W-:Y:S01]  /*4d130*/  @!P0 FFMA R208, R31, R133, R208 ;  /* 0x000000851fd08223 */ /* 0x000fe200000000d0 */
[----:B------:R-:W5:Y:S01]  /*4d140*/  @!P5 LDS.U16 R0, [R212+0x3d32] ;  /* 0x003d3200d400d984 */ /* 0x000f620000000400 */
[----:B------:R-:W-:-:S02]  /*4d150*/  @!P2 MOV R31, 0x400 ;  /* 0x00000400001fa802 */ /* 0x000fc40000000f00 */
[----:B------:R-:W-:Y:S01]  /*4d160*/  ISETP.NE.AND P0, PT, R143, RZ, PT ;  /* 0x000000ff8f00720c */ /* 0x000fe20003f05270 */
[----:B------:R-:W5:Y:S01]  /*4d170*/  @!P5 LDS R133, [R81+0x68] ;  /* 0x000068005185d984 */ /* 0x000f620000000800 */
[----:B------:R-:W-:Y:S02]  /*4d180*/  ISETP.GE.AND P5, PT, R154, R3, PT ;  /* 0x000000039a00720c */ /* 0x000fe40003fa6270 */
[----:B0-----:R-:W-:Y:S01]  /*4d190*/  @!P2 LEA R31, R210, R31, 0x18 ;  /* 0x0000001fd21fa211 */ /* 0x001fe200078ec0ff */
[----:B------:R-:W0:Y:S01]  /*4d1a0*/  @!P4 S2R R216, SR_CgaCtaId ;  /* 0x0000000000d8c919 */ /* 0x000e220000008800 */
[----:B------:R-:W-:Y:S02]  /*4d1b0*/  @!P1 MOV R33, 0x400 ;  /* 0x0000040000219802 */ /* 0x000fe40000000f00 */
[----:B------:R-:W-:Y:S01]  /*4d1c0*/  P2R R143, PR, RZ, 0x4 ;  /* 0x00000004ff8f7803 */ /* 0x000fe20000000000 */
[----:B------:R-:W-:Y:S01]  /*4d1d0*/  @!P1 LDS R137, [R81+0x6c] ;  /* 0x00006c0051899984 */ /* 0x000fe20000000800 */
[----:B------:R-:W-:-:S03]  /*4d1e0*/  @!P1 LEA R33, R214, R33, 0x18 ;  /* 0x00000021d6219211 */ /* 0x000fc600078ec0ff */
[----:B---3--:R-:W-:Y:S01]  /*4d1f0*/  @!P0 HADD2.F32 R109, -RZ, R109.H0_H0 ;  /* 0x2000006dff6d8230 */ /* 0x008fe20000004100 */
[----:B------:R-:W3:Y:S01]  /*4d200*/  @!P3 S2R R214, SR_CgaCtaId ;  /* 0x0000000000d6b919 */ /* 0x000ee20000008800 */
[----:B--2---:R-:W-:Y:S01]  /*4d210*/  @!P6 HADD2.F32 R107, -RZ, R107.H0_H0 ;  /* 0x2000006bff6be230 */ /* 0x004fe20000004100 */
[----:B------:R-:W2:Y:S01]  /*4d220*/  @!P5 S2R R210, SR_CgaCtaId ;  /* 0x0000000000d2d919 */ /* 0x000ea20000008800 */
[----:B------:R-:W-:Y:S01]  /*4d230*/  ISETP.NE.AND P5, PT, R145, RZ, PT ;  /* 0x000000ff9100720c */ /* 0x000fe20003fa5270 */
[----:B------:R-:W-:Y:S01]  /*4d240*/  @!P0 FFMA R208, R109, R115, R208 ;  /* 0x000000736dd08223 */ /* 0x000fe200000000d0 */
[----:B------:R-:W-:Y:S01]  /*4d250*/  P2R R145, PR, RZ, 0x10 ;  /* 0x00000010ff917803 */ /* 0x000fe20000000000 */
[----:B------:R4:W-:Y:S01]  /*4d260*/  @!P2 LDS.U16 R109, [R31+0x3e32] ;  /* 0x003e32001f6da984 */ /* 0x0009e20000000400 */
[----:B------:R-:W-:Y:S02]  /*4d270*/  P2R R115, PR, RZ, 0x1 ;  /* 0x00000001ff737803 */ /* 0x000fe40000000000 */
[-C--:B------:R-:W-:Y:S01]  /*4d280*/  ISETP.GE.AND P0, PT, R158, R3.reuse, PT ;  /* 0x000000039e00720c */ /* 0x080fe20003f06270 */
[----:B------:R-:W5:Y:S01]  /*4d290*/  @!P1 LDS.U16 R33, [R33+0x3db2] ;  /* 0x003db20021219984 */ /* 0x000f620000000400 */
[----:B------:R-:W-:-:S02]  /*4d2a0*/  ISETP.GE.AND P1, PT, R152, R3, PT ;  /* 0x000000039800720c */ /* 0x000fc40003f26270 */
[----:B----4-:R-:W-:-:S03]  /*4d2b0*/  @!P3 MOV R31, 0x400 ;  /* 0x00000400001fb802 */ /* 0x010fc60000000f00 */
[----:B------:R-:W-:-:S05]  /*4d2c0*/  @!P5 HADD2.F32 R111, -RZ, R111.H0_H0 ;  /* 0x2000006fff6fd230 */ /* 0x000fca0000004100 */
[----:B------:R-:W-:Y:S01]  /*4d2d0*/  @!P5 FFMA R208, R111, R117, R208 ;  /* 0x000000756fd0d223 */ /* 0x000fe200000000d0 */
[----:B0-----:R-:W-:Y:S01]  /*4d2e0*/  @!P4 LEA R139, R216, R139, 0x18 ;  /* 0x0000008bd88bc211 */ /* 0x001fe200078ec0ff */
[----:B------:R-:W0:Y:S01]  /*4d2f0*/  @!P2 LDS R117, [R81+0x70] ;  /* 0x000070005175a984 */ /* 0x000e220000000800 */
[----:B------:R-:W-:Y:S01]  /*4d300*/  ISETP.GE.AND P2, PT, R168, R3, PT ;  /* 0x00000003a800720c */ /* 0x000fe20003f46270 */
[----:B------:R-:W-:Y:S01]  /*4d310*/  @!P6 FFMA R208, R131, R107, R208 ;  /* 0x0000006b83d0e223 */ /* 0x000fe200000000d0 */
[----:B------:R-:W-:Y:S01]  /*4d320*/  ISETP.GE.AND P5, PT, R150, R3, PT ;  /* 0x000000039600720c */ /* 0x000fe20003fa6270 */
[----:B------:R4:W0:Y:S01]  /*4d330*/  @!P4 LDS.U16 R111, [R139+0x3eb2] ;  /* 0x003eb2008b6fc984 */ /* 0x0008220000000400 */
[----:B------:R-:W-:Y:S02]  /*4d340*/  @!P0 MOV R141, 0x400 ;  /* 0x00000400008d8802 */ /* 0x000fe40000000f00 */
[----:B---3--:R-:W-:Y:S01]  /*4d350*/  @!P3 LEA R214, R214, R31, 0x18 ;  /* 0x0000001fd6d6b211 */ /* 0x008fe200078ec0ff */
[----:B------:R-:W3:Y:S01]  /*4d360*/  @!P4 LDS R131, [R81+0x74] ;  /* 0x000074005183c984 */ /* 0x000ee20000000800 */
[----:B------:R-:W-:-:S02]  /*4d370*/  ISETP.GE.AND P4, PT, R154, R3, PT ;  /* 0x000000039a00720c */ /* 0x000fc40003f86270 */
[----:B-1----:R-:W-:Y:S01]  /*4d380*/  @!P0 LEA R141, R218, R141, 0x18 ;  /* 0x0000008dda8d8211 */ /* 0x002fe200078ec0ff */
[----:B------:R-:W1:Y:S01]  /*4d390*/  @!P1 S2R R212, SR_CgaCtaId ;  /* 0x0000000000d49919 */ /* 0x000e620000008800 */
[----:B------:R-:W-:Y:S01]  /*4d3a0*/  ISETP.GE.AND P6, PT, R148, R3, PT ;  /* 0x000000039400720c */ /* 0x000fe20003fc6270 */
[----:B------:R-:W-:Y:S02]  /*4d3b0*/  @!P2 HADD2.F32 R35, -RZ, R35.H0_H0 ;  /* 0x20000023ff23a230 */ /* 0x000fe40000004100 */
[----:B------:R-:W0:Y:S01]  /*4d3c0*/  @!P5 S2R R216, SR_CgaCtaId ;  /* 0x0000000000d8d919 */ /* 0x000e220000008800 */
[----:B----4-:R-:W-:Y:S02]  /*4d3d0*/  @!P5 MOV R139, 0x400 ;  /* 0x00000400008bd802 */ /* 0x010fe40000000f00 */
[----:B------:R-:W-:Y:S01]  /*4d3e0*/  @!P2 FFMA R208, R35, R135, R208 ;  /* 0x0000008723d0a223 */ /* 0x000fe200000000d0 */
[----:B------:R-:W-:Y:S01]  /*4d3f0*/  ISETP.GE.AND P2, PT, R166, R3, PT ;  /* 0x00000003a600720c */ /* 0x000fe20003f46270 */
[----:B------:R-:W4:Y:S01]  /*4d400*/  @!P0 LDS.U16 R107, [R141+0x3f32] ;  /* 0x003f32008d6b8984 */ /* 0x000f220000000400 */
[----:B------:R-:W-:-:S03]  /*4d410*/  @!P4 MOV R35, 0x400 ;  /* 0x000004000023c802 */ /* 0x000fc60000000f00 */
[----:B------:R-:W4:Y:S01]  /*4d420*/  @!P0 LDS R135, [R81+0x78] ;  /* 0x0000780051878984 */ /* 0x000f220000000800 */
[----:B--2---:R-:W-:Y:S02]  /*4d430*/  @!P4 LEA R35, R210, R35, 0x18 ;  /* 0x00000023d223c211 */ /* 0x004fe400078ec0ff */
[----:B------:R-:W-:Y:S01]  /*4d440*/  ISETP.GE.AND P0, PT, R146, R3, PT ;  /* 0x000000039200720c */ /* 0x000fe20003f06270 */
[----:B------:R-:W2:Y:S04]  /*4d450*/  @!P6 S2R R218, SR_CgaCtaId ;  /* 0x0000000000dae919 */ /* 0x000ea80000008800 */
[----:B-----5:R-:W-:Y:S01]  /*4d460*/  @!P2 HADD2.F32 R31, -RZ, R0.H0_H0 ;  /* 0x20000000ff1fa230 */ /* 0x020fe20000004100 */
[----:B------:R-:W-:Y:S04]  /*4d470*/  @!P4 LDS.U16 R35, [R35+0x4032] ;  /* 0x004032002323c984 */ /* 0x000fe80000000400 */
[----:B------:R-:W-:Y:S01]  /*4d480*/  @!P2 FFMA R208, R31, R133, R208 ;  /* 0x000000851fd0a223 */ /* 0x000fe200000000d0 */
[----:B------:R-:W-:Y:S01]  /*4d490*/  ISETP.GE.AND P2, PT, R164, R3, PT ;  /* 0x00000003a400720c */ /* 0x000fe20003f46270 */
[----:B------:R-:W5:Y:S01]  /*4d4a0*/  @!P3 LDS.U16 R0, [R214+0x3fb2] ;  /* 0x003fb200d600b984 */ /* 0x000f620000000400 */
[----:B------:R-:W-:-:S03]  /*4d4b0*/  @!P1 MOV R31, 0x400 ;  /* 0x00000400001f9802 */ /* 0x000fc60000000f00 */
[----:B------:R-:W5:Y:S01]  /*4d4c0*/  @!P3 LDS R133, [R81+0x7c] ;  /* 0x00007c005185b984 */ /* 0x000f620000000800 */
[----:B-1----:R-:W-:Y:S02]  /*4d4d0*/  @!P1 LEA R31, R212, R31, 0x18 ;  /* 0x0000001fd41f9211 */ /* 0x002fe400078ec0ff */
[----:B------:R-:W-:Y:S01]  /*4d4e0*/  ISETP.GE.AND P3, PT, R144, R3, PT ;  /* 0x000000039000720c */ /* 0x000fe20003f66270 */
[----:B------:R-:W1:Y:S01]  /*4d4f0*/  @!P0 S2R R210, SR_CgaCtaId ;  /* 0x0000000000d28919 */ /* 0x000e620000008800 */
[----:B0-----:R-:W-:-:S03]  /*4d500*/  @!P5 LEA R139, R216, R139, 0x18 ;  /* 0x0000008bd88bd211 */ /* 0x001fc600078ec0ff */
[----:B------:R-:W-:-:S05]  /*4d510*/  @!P2 HADD2.F32 R33, -RZ, R33.H0_H0 ;  /* 0x20000021ff21a230 */ /* 0x000fca0000004100 */
[----:B------:R-:W-:Y:S01]  /*4d520*/  @!P2 FFMA R208, R33, R137, R208 ;  /* 0x0000008921d0a223 */ /* 0x000fe200000000d0 */
[----:B------:R-:W-:Y:S01]  /*4d530*/  ISETP.NE.AND P2, PT, R143, RZ, PT ;  /* 0x000000ff8f00720c */ /* 0x000fe20003f45270 */
[----:B------:R-:W0:Y:S01]  /*4d540*/  @!P4 LDS R137, [R81+0x80] ;  /* 0x000080005189c984 */ /* 0x000e220000000800 */
[----:B------:R-:W-:Y:S02]  /*4d550*/  ISETP.GE.AND P4, PT, R142, R3, PT ;  /* 0x000000038e00720c */ /* 0x000fe40003f86270 */
[----:B------:R-:W-:Y:S01]  /*4d560*/  P2R R143, PR, RZ, 0x20 ;  /* 0x00000020ff8f7803 */ /* 0x000fe20000000000 */
[----:B------:R3:W-:Y:S01]  /*4d570*/  @!P1 LDS.U16 R33, [R31+0x40b2] ;  /* 0x0040b2001f219984 */ /* 0x0007e20000000400 */
[----:B------:R-:W5:Y:S07]  /*4d580*/  @!P3 S2R R212, SR_CgaCtaId ;  /* 0x0000000000d4b919 */ /* 0x000f6e0000008800 */
[----:B------:R-:W-:Y:S01]  /*4d590*/  @!P2 HADD2.F32 R109, -RZ, R109.H0_H0 ;  /* 0x2000006dff6da230 */ /* 0x000fe20000004100 */
[----:B---3--:R-:W-:Y:S01]  /*4d5a0*/  @!P0 MOV R31, 0x400 ;  /* 0x00000400001f8802 */ /* 0x008fe20000000f00 */
[----:B------:R-:W3:Y:S01]  /*4d5b0*/  @!P4 S2R R214, SR_CgaCtaId ;  /* 0x0000000000d6c919 */ /* 0x000ee20000008800 */
[----:B------:R-:W-:-:S02]  /*4d5c0*/  ISETP.NE.AND P4, PT, R145, RZ, PT ;  /* 0x000000ff9100720c */ /* 0x000fc40003f85270 */
[----:B------:R-:W-:Y:S01]  /*4d5d0*/  @!P2 FFMA R208, R117, R109, R208 ;  /* 0x0000006d75d0a223 */ /* 0x000fe200000000d0 */
[----:B------:R-:W-:Y:S01]  /*4d5e0*/  ISETP.NE.AND P2, PT, R121, RZ, PT ;  /* 0x000000ff7900720c */ /* 0x000fe20003f45270 */
[----:B------:R-:W-:Y:S01]  /*4d5f0*/  @!P1 LDS R117, [R81+0x84] ;  /* 0x0000840051759984 */ /* 0x000fe20000000800 */
[----:B------:R-:W-:Y:S02]  /*4d600*/  ISETP.NE.AND P1, PT, R119, RZ, PT ;  /* 0x000000ff7700720c */ /* 0x000fe40003f25270 */
[----:B------:R-:W-:Y:S01]  /*4d610*/  @!P6 MOV R119, 0x400 ;  /* 0x000004000077e802 */ /* 0x000fe20000000f00 */
[----:B------:R4:W-:Y:S01]  /*4d620*/  @!P5 LDS.U16 R109, [R139+0x4132] ;  /* 0x004132008b6dd984 */ /* 0x0009e20000000400 */
[----:B-1----:R-:W-:Y:S02]  /*4d630*/  @!P0 LEA R210, R210, R31, 0x18 ;  /* 0x0000001fd2d28211 */ /* 0x002fe400078ec0ff */
[----:B--2---:R-:W-:Y:S01]  /*4d640*/  @!P6 LEA R218, R218, R119, 0x18 ;  /* 0x00000077dadae211 */ /* 0x004fe200078ec0ff */
[----:B------:R-:W-:Y:S01]  /*4d650*/  @!P6 LDS R121, [R81+0x8c] ;  /* 0x00008c005179e984 */ /* 0x000fe20000000800 */
[----:B------:R-:W-:Y:S01]  /*4d660*/  @!P4 HADD2.F32 R111, -RZ, R111.H0_H0 ;  /* 0x2000006fff6fc230 */ /* 0x000fe20000004100 */
[----:B----4-:R-:W-:-:S02]  /*4d670*/  P2R R139, PR, RZ, 0x2 ;  /* 0x00000002ff8b7803 */ /* 0x010fc40000000000 */
[----:B------:R-:W-:Y:S02]  /*4d680*/  @!P5 LDS R119, [R81+0x88] ;  /* 0x000088005177d984 */ /* 0x000fe40000000800 */
[----:B------:R-:W-:Y:S01]  /*4d690*/  @!P4 FFMA R208, R111, R131, R208 ;  /* 0x000000836fd0c223 */ /* 0x000fe200000000d0 */
[-C--:B------:R-:W-:Y:S01]  /*4d6a0*/  ISETP.GE.AND P4, PT, R140, R3.reuse, PT ;  /* 0x000000038c00720c */ /* 0x080fe20003f86270 */
[----:B------:R-:W1:Y:S01]  /*4d6b0*/  @!P1 S2R R216, SR_CgaCtaId ;  /* 0x0000000000d89919 */ /* 0x000e620000008800 */
[-C--:B------:R-:W-:Y:S02]  /*4d6c0*/  ISETP.GE.AND P1, PT, R158, R3.reuse, PT ;  /* 0x000000039e00720c */ /* 0x080fe40003f26270 */
[----:B------:R-:W-:Y:S01]  /*4d6d0*/  P2R R141, PR, RZ, 0x10 ;  /* 0x00000010ff8d7803 */ /* 0x000fe20000000000 */
[----:B------:R-:W2:Y:S01]  /*4d6e0*/  @!P6 LDS.U16 R111, [R218+0x41b2] ;  /* 0x0041b200da6fe984 */ /* 0x000ea20000000400 */
[----:B------:R-:W-:-:S03]  /*4d6f0*/  ISETP.GE.AND P5, PT, R142, R3, PT ;  /* 0x000000038e00720c */ /* 0x000fc60003fa6270 */
[----:B------:R-:W-:Y:S04]  /*4d700*/  @!P0 LDS R131, [R81+0x90] ;  /* 0x0000900051838984 */ /* 0x000fe80000000800 */
[----:B------:R-:W4:Y:S01]  /*4d710*/  @!P4 S2R R220, SR_CgaCtaId ;  /* 0x0000000000dcc919 */ /* 0x000f220000008800 */
[----:B------:R-:W-:Y:S01]  /*4d720*/  ISETP.GE.AND P4, PT, R156, R3, PT ;  /* 0x000000039c00720c */ /* 0x000fe20003f86270 */
[----:B------:R-:W-:-:S05]  /*4d730*/  @!P1 HADD2.F32 R107, -RZ, R107.H0_H0 ;  /* 0x2000006bff6b9230 */ /* 0x000fca0000004100 */
[----:B------:R-:W-:Y:S01]  /*4d740*/  @!P1 FFMA R208, R107, R135, R208 ;  /* 0x000000876bd09223 */ /* 0x000fe200000000d0 */
[----:B------:R-:W-:Y:S02]  /*4d750*/  ISETP.GE.AND P1, PT, R154, R3, PT ;  /* 0x000000039a00720c */ /* 0x000fe40003f26270 */
[----:B------:R-:W-:-:S04]  /*4d760*/  @!P3 MOV R107, 0x400 ;  /* 0x00000400006bb802 */ /* 0x000fc80000000f00 */
[----:B-----5:R-:W-:Y:S01]  /*4d770*/  @!P4 HADD2.F32 R31, -RZ, R0.H0_H0 ;  /* 0x20000000ff1fc230 */ /* 0x020fe20000004100 */
[----:B------:R-:W-:Y:S01]  /*4d780*/  @!P3 LEA R107, R212, R107, 0x18 ;  /* 0x0000006bd46bb211 */ /* 0x000fe200078ec0ff */
[----:B------:R5:W4:Y:S03]  /*4d790*/  @!P0 LDS.U16 R0, [R210+0x4232] ;  /* 0x00423200d2008984 */ /* 0x000b260000000400 */
[----:B------:R-:W-:Y:S01]  /*4d7a0*/  @!P4 FFMA R208, R31, R133, R208 ;  /* 0x000000851fd0c223 */ /* 0x000fe200000000d0 */
[----:B------:R-:W-:Y:S01]  /*4d7b0*/  ISETP.GE.AND P4, PT, R138, R3, PT ;  /* 0x000000038a00720c */ /* 0x000fe20003f86270 */
[----:B------:R-:W-:Y:S01]  /*4d7c0*/  @!P1 HADD2.F32 R35, -RZ, R35.H0_H0 ;  /* 0x20000023ff239230 */ /* 0x000fe20000004100 */
[----:B------:R-:W-:Y:S01]  /*4d7d0*/  @!P5 MOV R31, 0x400 ;  /* 0x00000400001fd802 */ /* 0x000fe20000000f00 */
[----:B------:R-:W4:Y:S03]  /*4d7e0*/  @!P3 LDS.U16 R107, [R107+0x42b2] ;  /* 0x0042b2006b6bb984 */ /* 0x000f260000000400 */
[----:B---3--:R-:W-:Y:S01]  /*4d7f0*/  @!P5 LEA R31, R214, R31, 0x18 ;  /* 0x0000001fd61fd211 */ /* 0x008fe200078ec0ff */
[----:B0-----:R-:W-:Y:S01]  /*4d800*/  @!P1 FFMA R208, R137, R35, R208 ;  /* 0x0000002389d09223 */ /* 0x001fe200000000d0 */
[----:B------:R-:W-:Y:S01]  /*4d810*/  ISETP.NE.AND P1, PT, R139, RZ, PT ;  /* 0x000000ff8b00720c */ /* 0x000fe20003f25270 */
[----:B------:R-:W0:Y:S01]  /*4d820*/  @!P3 LDS R133, [R81+0x94] ;  /* 0x000094005185b984 */ /* 0x000e220000000800 */
[----:B------:R-:W-:-:S02]  /*4d830*/  ISETP.NE.AND P3, PT, R123, RZ, PT ;  /* 0x000000ff7b00720c */ /* 0x000fc40003f65270 */
[----:B------:R-:W-:Y:S01]  /*4d840*/  P2R R137, PR, RZ, 0x2 ;  /* 0x00000002ff897803 */ /* 0x000fe20000000000 */
[----:B------:R-:W3:Y:S01]  /*4d850*/  @!P4 S2R R214, SR_CgaCtaId ;  /* 0x0000000000d6c919 */ /* 0x000ee20000008800 */
[----:B------:R-:W-:Y:S01]  /*4d860*/  ISETP.GE.AND P4, PT, R152, R3, PT ;  /* 0x000000039800720c */ /* 0x000fe20003f86270 */
[----:B--2---:R-:W-:Y:S01]  /*4d870*/  @!P6 HADD2.F32 R111, -RZ, R111.H0_H0 ;  /* 0x2000006fff6fe230 */ /* 0x004fe20000004100 */
[----:B------:R2:W0:Y:S05]  /*4d880*/  @!P5 LDS.U16 R35, [R31+0x4332] ;  /* 0x004332001f23d984 */ /* 0x00042a0000000400 */
[----:B------:R-:W-:Y:S01]  /*4d890*/  @!P1 MOV R123, 0x400 ;  /* 0x00000400007b9802 */ /* 0x000fe20000000f00 */
[----:B------:R-:W3:Y:S03]  /*4d8a0*/  @!P2 S2R R212, SR_CgaCtaId ;  /* 0x0000000000d4a919 */ /* 0x000ee60000008800 */
[----:B-1----:R-:W-:Y:S01]  /*4d8b0*/  @!P1 LEA R123, R216, R123, 0x18 ;  /* 0x0000007bd87b9211 */ /* 0x002fe200078ec0ff */
[----:B-----5:R-:W1:Y:S01]  /*4d8c0*/  @!P3 S2R R210, SR_CgaCtaId ;  /* 0x0000000000d2b919 */ /* 0x020e620000008800 */
[----:B------:R-:W-:Y:S01]  /*4d8d0*/  @!P4 HADD2.F32 R33, -RZ, R33.H0_H0 ;  /* 0x20000021ff21c230 */ /* 0x000fe20000004100 */
[----:B--2---:R-:W-:-:S04]  /*4d8e0*/  @!P2 MOV R31, 0x400 ;  /* 0x00000400001fa802 */ /* 0x004fc80000000f00 */
[----:B------:R-:W-:Y:S01]  /*4d8f0*/  @!P4 FFMA R208, R33, R117, R208 ;  /* 0x0000007521d0c223 */ /* 0x000fe200000000d0 */
[----:B------:R-:W-:Y:S01]  /*4d900*/  ISETP.NE.AND P4, PT, R141, RZ, PT ;  /* 0x000000ff8d00720c */ /* 0x000fe20003f85270 */
[----:B------:R-:W2:Y:S01]  /*4d910*/  @!P5 LDS R117, [R81+0x98] ;  /* 0x000098005175d984 */ /* 0x000ea20000000800 */
[----:B------:R-:W-:-:S03]  /*4d920*/  ISETP.NE.AND P5, PT, R143, RZ, PT ;  /* 0x000000ff8f00720c */ /* 0x000fc60003fa5270 */
[----:B------:R-:W-:Y:S04]  /*4d930*/  @!P1 LDS.U16 R33, [R123+0x43b2] ;  /* 0x0043b2007b219984 */ /* 0x000fe80000000400 */
[----:B------:R-:W-:Y:S04]  /*4d940*/  @!P2 LDS R123, [R81+0xa4] ;  /* 0x0000a400517ba984 */ /* 0x000fe80000000800 */
[----:B------:R-:W-:Y:S02]  /*4d950*/  @!P4 MOV R135, 0x400 ;  /* 0x000004000087c802 */ /* 0x000fe40000000f00 */
[----:B------:R-:W-:-:S02]  /*4d960*/  @!P5 HADD2.F32 R109, -RZ, R109.H0_H0 ;  /* 0x2000006dff6dd230 */ /* 0x000fc40000004100 */
[----:B----4-:R-:W-:Y:S02]  /*4d970*/  @!P4 LEA R135, R220, R135, 0x18 ;  /* 0x00000087dc87c211 */ /* 0x010fe400078ec0ff */
[----:B------:R-:W-:Y:S01]  /*4d980*/  ISETP.NE.AND P4, PT, R125, RZ, PT ;  /* 0x000000ff7d00720c */ /* 0x000fe20003f85270 */
[----:B------:R-:W-:Y:S01]  /*4d990*/  @!P5 FFMA R208, R109, R119, R208 ;  /* 0x000000776dd0d223 */ /* 0x000fe200000000d0 */
[----:B------:R-:W-:Y:S01]  /*4d9a0*/  ISETP.NE.AND P5, PT, R127, RZ, PT ;  /* 0x000000ff7f00720c */ /* 0x000fe20003fa5270 */
[----:B------:R-:W-:Y:S01]  /*4d9b0*/  @!P1 LDS R119, [R81+0x9c] ;  /* 0x00009c0051779984 */ /* 0x000fe20000000800 */
[----:B------:R-:W-:Y:S01]  /*4d9c0*/  ISETP.GE.AND P1, PT, R140, R3, PT ;  /* 0x000000038c00720c */ /* 0x000fe20003f26270 */
[----:B------:R-:W-:Y:S01]  /*4d9d0*/  @!P6 FFMA R208, R111, R121, R208 ;  /* 0x000000796fd0e223 */ /* 0x000fe200000000d0 */
[----:B---3--:R-:W-:Y:S01]  /*4d9e0*/  @!P2 LEA R212, R212, R31, 0x18 ;  /* 0x0000001fd4d4a211 */ /* 0x008fe200078ec0ff */
[----:B------:R-:W-:Y:S01]  /*4d9f0*/  @!P0 HADD2.F32 R31, -RZ, R0.H0_H0 ;  /* 0x20000000ff1f8230 */ /* 0x000fe20000004100 */
[----:B------:R-:W-:-:S03]  /*4da00*/  ISETP.NE.AND P6, PT, R129, RZ, PT ;  /* 0x000000ff8100720c */ /* 0x000fc60003fc5270 */
[----:B------:R-:W3:Y:S01]  /*4da10*/  @!P2 LDS.U16 R0, [R212+0x44b2] ;  /* 0x0044b200d400a984 */ /* 0x000ee20000000400 */
[----:B------:R-:W-:Y:S01]  /*4da20*/  @!P0 FFMA R208, R131, R31, R208 ;  /* 0x0000001f83d08223 */ /* 0x000fe200000000d0 */
[----:B------:R-:W-:Y:S02]  /*4da30*/  @!P3 MOV R31, 0x400 ;  /* 0x00000400001fb802 */ /* 0x000fe40000000f00 */
[----:B------:R-:W4:Y:S01]  /*4da40*/  @!P5 S2R R218, SR_CgaCtaId ;  /* 0x0000000000dad919 */ /* 0x000f220000008800 */
[----:B------:R-:W-:Y:S02]  /*4da50*/  @!P4 MOV R127, 0x400 ;  /* 0x00000400007fc802 */ /* 0x000fe40000000f00 */
[----:B-1----:R-:W-:Y:S01]  /*4da60*/  @!P3 LEA R31, R210, R31, 0x18 ;  /* 0x0000001fd21fb211 */ /* 0x002fe200078ec0ff */
[----:B------:R1:W5:Y:S01]  /*4da70*/  @!P1 LDS.U16 R109, [R135+0x4432] ;  /* 0x00443200876d9984 */ /* 0x0003620000000400 */
[-C--:B------:R-:W-:Y:S02]  /*4da80*/  ISETP.GE.AND P0, PT, R136, R3.reuse, PT ;  /* 0x000000038800720c */ /* 0x080fe40003f06270 */
[----:B------:R-:W-:Y:S01]  /*4da90*/  P2R R141, PR, RZ, 0x40 ;  /* 0x00000040ff8d7803 */ /* 0x000fe20000000000 */
[----:B------:R-:W2:Y:S01]  /*4daa0*/  @!P4 S2R R216, SR_CgaCtaId ;  /* 0x0000000000d8c919 */ /* 0x000ea20000008800 */
[----:B-1----:R-:W-:Y:S01]  /*4dab0*/  P2R R135, PR, RZ, 0x20 ;  /* 0x00000020ff877803 */ /* 0x002fe20000000000 */
[----:B------:R-:W1:Y:S01]  /*4dac0*/  @!P1 LDS R121, [R81+0xa0] ;  /* 0x0000a00051799984 */ /* 0x000e620000000800 */
[----:B------:R-:W-:-:S02]  /*4dad0*/  ISETP.GE.AND P5, PT, R138, R3, PT ;  /* 0x000000038a00720c */ /* 0x000fc40003fa6270 */
[----:B------:R-:W-:Y:S01]  /*4dae0*/  ISETP.GE.AND P1, PT, R144, R3, PT ;  /* 0x000000039000720c */ /* 0x000fe20003f26270 */
[----:B------:R-:W-:Y:S04]  /*4daf0*/  @!P4 LDS R129, [R81+0xb0] ;  /* 0x0000b0005181c984 */ /* 0x000fe80000000800 */
[----:B------:R-:W1:Y:S06]  /*4db00*/  @!P0 S2R R210, SR_CgaCtaId ;  /* 0x0000000000d28919 */ /* 0x000e6c0000008800 */
[----:B------:R-:W-:Y:S01]  /*4db10*/  @!P5 MOV R111, 0x400 ;  /* 0x00000400006fd802 */ /* 0x000fe20000000f00 */
[----:B------:R-:W-:Y:S01]  /*4db20*/  @!P5 LDS R125, [R81+0xa8] ;  /* 0x0000a800517dd984 */ /* 0x000fe20000000800 */
[----:B------:R-:W-:-:S02]  /*4db30*/  @!P1 HADD2.F32 R107, -RZ, R107.H0_H0 ;  /* 0x2000006bff6b9230 */ /* 0x000fc40000004100 */
[----:B------:R-:W-:Y:S02]  /*4db40*/  @!P5 LEA R111, R214, R111, 0x18 ;  /* 0x0000006fd66fd211 */ /* 0x000fe400078ec0ff */
[----:B------:R-:W4:Y:S01]  /*4db50*/  @!P6 S2R R214, SR_CgaCtaId ;  /* 0x0000000000d6e919 */ /* 0x000f220000008800 */
[----:B0-----:R-:W-:Y:S01]  /*4db60*/  @!P1 FFMA R208, R107, R133, R208 ;  /* 0x000000856bd09223 */ /* 0x001fe200000000d0 */
[-C--:B------:R-:W-:Y:S02]  /*4db70*/  ISETP.GE.AND P1, PT, R142, R3.reuse, PT ;  /* 0x000000038e00720c */ /* 0x080fe40003f26270 */
[----:B------:R-:W-:Y:S01]  /*4db80*/  @!P5 LDS.U16 R111, [R111+0x4532] ;  /* 0x004532006f6fd984 */ /* 0x000fe20000000400 */
[----:B------:R-:W-:Y:S02]  /*4db90*/  ISETP.GE.AND P5, PT, R134, R3, PT ;  /* 0x000000038600720c */ /* 0x000fe40003fa6270 */
[----:B--2---:R-:W-:Y:S01]  /*4dba0*/  @!P4 LEA R216, R216, R127, 0x18 ;  /* 0x0000007fd8d8c211 */ /* 0x004fe200078ec0ff */
[----:B------:R0:W-:Y:S04]  /*4dbb0*/  @!P3 LDS.U16 R107, [R31+0x45b2] ;  /* 0x0045b2001f6bb984 */ /* 0x0001e80000000400 */
[----:B------:R-:W-:Y:S03]  /*4dbc0*/  @!P3 LDS R127, [R81+0xac] ;  /* 0x0000ac00517fb984 */ /* 0x000fe60000000800 */
[----:B------:R-:W-:Y:S01]  /*4dbd0*/  @!P1 HADD2.F32 R35, -RZ, R35.H0_H0 ;  /* 0x20000023ff239230 */ /* 0x000fe20000004100 */
[----:B0-----:R-:W-:Y:S01]  /*4dbe0*/  @!P6 MOV R31, 0x400 ;  /* 0x00000400001fe802 */ /* 0x001fe20000000f00 */
[----:B------:R-:W-:Y:S03]  /*4dbf0*/  @!P6 LDS R133, [R81+0xb8] ;  /* 0x0000b8005185e984 */ /* 0x000fe60000000800 */
[----:B------:R-:W-:Y:S01]  /*4dc00*/  @!P1 FFMA R208, R35, R117, R208 ;  /* 0x0000007523d09223 */ /* 0x000fe200000000d0 */
[----:B------:R-:W0:Y:S01]  /*4dc10*/  @!P5 S2R R212, SR_CgaCtaId ;  /* 0x0000000000d4d919 */ /* 0x000e220000008800 */
[----:B------:R-:W-:-:S02]  /*4dc20*/  ISETP.NE.AND P5, PT, R135, RZ, PT ;  /* 0x000000ff8700720c */ /* 0x000fc40003fa5270 */
[----:B------:R-:W-:Y:S01]  /*4dc30*/  P2R R135, PR, RZ, 0x8 ;  /* 0x00000008ff877803 */ /* 0x000fe20000000000 */
[----:B------:R-:W2:Y:S01]  /*4dc40*/  @!P4 LDS.U16 R35, [R216+0x4632] ;  /* 0x00463200d823c984 */ /* 0x000ea20000000400 */
[----:B------:R-:W-:Y:S02]  /*4dc50*/  ISETP.GE.AND P3, PT, R132, R3, PT ;  /* 0x000000038400720c */ /* 0x000fe40003f66270 */
[----:B------:R-:W-:Y:S02]  /*4dc60*/  ISETP.NE.AND P1, PT, R137, RZ, PT ;  /* 0x000000ff8900720c */ /* 0x000fe40003f25270 */
[----:B----4-:R-:W-:Y:S01]  /*4dc70*/  @!P6 LEA R214, R214, R31, 0x18 ;  /* 0x0000001fd6d6e211 */ /* 0x010fe200078ec0ff */
[----:B---3--:R-:W-:-:S04]  /*4dc80*/  @!P2 HADD2.F32 R31, -RZ, R0.H0_H0 ;  /* 0x20000000ff1fa230 */ /* 0x008fc80000004100 */
[----:B------:R-:W-:Y:S01]  /*4dc90*/  @!P5 MOV R117, 0x400 ;  /* 0x000004000075d802 */ /* 0x000fe20000000f00 */
[----:B------:R-:W-:Y:S03]  /*4dca0*/  @!P5 LDS R131, [R81+0xb4] ;  /* 0x0000b4005183d984 */ /* 0x000fe60000000800 */
[----:B------:R-:W-:Y:S01]  /*4dcb0*/  @!P5 LEA R218, R218, R117, 0x18 ;  /* 0x00000075dadad211 */ /* 0x000fe200078ec0ff */
[----:B------:R-:W3:Y:S01]  /*4dcc0*/  @!P3 S2R R220, SR_CgaCtaId ;  /* 0x0000000000dcb919 */ /* 0x000ee20000008800 */
[-C--:B------:R-:W-:Y:S01]  /*4dcd0*/  ISETP.GE.AND P3, PT, R140, R3.reuse, PT ;  /* 0x000000038c00720c */ /* 0x080fe20003f66270 */
[----:B------:R-:W-:Y:S01]  /*4dce0*/  @!P1 HADD2.F32 R33, -RZ, R33.H0_H0 ;  /* 0x20000021ff219230 */ /* 0x000fe20000004100 */
[----:B------:R-:W-:Y:S01]  /*4dcf0*/  P2R R117, PR, RZ, 0x2 ;  /* 0x00000002ff757803 */ /* 0x000fe20000000000 */
[----:B------:R-:W-:Y:S01]  /*4dd00*/  @!P6 LDS.U16 R0, [R214+0x4732] ;  /* 0x00473200d600e984 */ /* 0x000fe20000000400 */
[----:B------:R-:W-:-:S02]  /*4dd10*/  ISETP.GE.AND P6, PT, R132, R3, PT ;  /* 0x000000038400720c */ /* 0x000fc40003fc6270 */
[----:B------:R-:W-:Y:S01]  /*4dd20*/  @!P1 FFMA R208, R33, R119, R208 ;  /* 0x0000007721d09223 */ /* 0x000fe200000000d0 */
[----:B------:R-:W-:Y:S01]  /*4dd30*/  ISETP.GE.AND P1, PT, R130, R3, PT ;  /* 0x000000038200720c */ /* 0x000fe20003f26270 */
[----:B------:R-:W4:Y:S01]  /*4dd40*/  @!P5 LDS.U16 R33, [R218+0x46b2] ;  /* 0x0046b200da21d984 */ /* 0x000f220000000400 */
[----:B------:R-:W-:-:S04]  /*4dd50*/  P2R R119, PR, RZ, 0x4 ;  /* 0x00000004ff777803 */ /* 0x000fc80000000000 */
[----:B-----5:R-:W-:-:S05]  /*4dd60*/  @!P3 HADD2.F32 R109, -RZ, R109.H0_H0 ;  /* 0x2000006dff6db230 */ /* 0x020fca0000004100 */
[----:B-1----:R-:W-:Y:S01]  /*4dd70*/  @!P3 FFMA R208, R121, R109, R208 ;  /* 0x0000006d79d0b223 */ /* 0x002fe200000000d0 */
[----:B------:R-:W-:Y:S01]  /*4dd80*/  ISETP.GE.AND P3, PT, R128, R3, PT ;  /* 0x000000038000720c */ /* 0x000fe20003f66270 */
[----:B------:R-:W1:Y:S01]  /*4dd90*/  @!P1 S2R R222, SR_CgaCtaId ;  /* 0x0000000000de9919 */ /* 0x000e620000008800 */
[----:B------:R-:W-:Y:S01]  /*4dda0*/  @!P0 MOV R109, 0x400 ;  /* 0x00000400006d8802 */ /* 0x000fe20000000f00 */
[----:B------:R-:W-:Y:S01]  /*4ddb0*/  @!P2 FFMA R208, R31, R123, R208 ;  /* 0x0000007b1fd0a223 */ /* 0x000fe200000000d0 */
[----:B------:R-:W-:Y:S01]  /*4ddc0*/  ISETP.GE.AND P2, PT, R134, R3, PT ;  /* 0x000000038600720c */ /* 0x000fe20003f46270 */
[----:B--2---:R-:W-:Y:S01]  /*4ddd0*/  @!P4 HADD2.F32 R35, -RZ, R35.H0_H0 ;  /* 0x20000023ff23c230 */ /* 0x004fe20000004100 */
[----:B------:R-:W-:Y:S02]  /*4dde0*/  @!P0 LEA R109, R210, R109, 0x18 ;  /* 0x0000006dd26d8211 */ /* 0x000fe400078ec0ff */
[----:B------:R-:W-:Y:S02]  /*4ddf0*/  @!P6 MOV R121, 0x400 ;  /* 0x000004000079e802 */ /* 0x000fe40000000f00 */
[----:B------:R-:W-:-:S02]  /*4de00*/  ISETP.GE.AND P1, PT, R126, R3, PT ;  /* 0x000000037e00720c */ /* 0x000fc40003f26270 */
[----:B------:R-:W2:Y:S01]  /*4de10*/  @!P0 LDS.U16 R109, [R109+0x47b2] ;  /* 0x0047b2006d6d8984 */ /* 0x000ea20000000400 */
[----:B---3--:R-:W-:Y:S02]  /*4de20*/  @!P6 LEA R220, R220, R121, 0x18 ;  /* 0x00000079dcdce211 */ /* 0x008fe400078ec0ff */
[----:B------:R-:W-:Y:S01]  /*4de30*/  P2R R123, PR, RZ, 0x10 ;  /* 0x00000010ff7b7803 */ /* 0x000fe20000000000 */
[----:B------:R-:W3:Y:S01]  /*4de40*/  @!P3 S2R R216, SR_CgaCtaId ;  /* 0x0000000000d8b919 */ /* 0x000ee20000008800 */
[----:B------:R-:W-:Y:S02]  /*4de50*/  ISETP.GE.AND P3, PT, R138, R3, PT ;  /* 0x000000038a00720c */ /* 0x000fe40003f66270 */
[----:B------:R-:W-:-:S04]  /*4de60*/  @!P2 MOV R31, 0x400 ;  /* 0x00000400001fa802 */ /* 0x000fc80000000f00 */
[----:B0-----:R-:W-:Y:S01]  /*4de70*/  @!P2 LEA R31, R212, R31, 0x18 ;  /* 0x0000001fd41fa211 */ /* 0x001fe200078ec0ff */
[----:B------:R-:W0:Y:S01]  /*4de80*/  @!P1 S2R R210, SR_CgaCtaId ;  /* 0x0000000000d29919 */ /* 0x000e220000008800 */
[----:B----4-:R-:W-:-:S05]  /*4de90*/  @!P5 HADD2.F32 R33, -RZ, R33.H0_H0 ;  /* 0x20000021ff21d230 */ /* 0x010fca0000004100 */
[----:B------:R-:W-:-:S05]  /*4dea0*/  @!P3 HADD2.F32 R111, -RZ, R111.H0_H0 ;  /* 0x2000006fff6fb230 */ /* 0x000fca0000004100 */
[----:B------:R-:W-:Y:S01]  /*4deb0*/  @!P3 FFMA R208, R111, R125, R208 ;  /* 0x0000007d6fd0b223 */ /* 0x000fe200000000d0 */
[----:B------:R-:W-:Y:S01]  /*4dec0*/  ISETP.NE.AND P3, PT, R135, RZ, PT ;  /* 0x000000ff8700720c */ /* 0x000fe20003f65270 */
[----:B------:R4:W-:Y:S01]  /*4ded0*/  @!P2 LDS.U16 R111, [R31+0x4832] ;  /* 0x004832001f6fa984 */ /* 0x0009e20000000400 */
[-C--:B------:R-:W-:Y:S02]  /*4dee0*/  ISETP.GE.AND P2, PT, R130, R3.reuse, PT ;  /* 0x000000038200720c */ /* 0x080fe40003f46270 */
[----:B------:R-:W-:Y:S01]  /*4def0*/  P2R R121, PR, RZ, 0x8 ;  /* 0x00000008ff797803 */ /* 0x000fe20000000000 */
[----:B------:R-:W5:Y:S01]  /*4df00*/  @!P0 LDS R135, [R81+0xbc] ;  /* 0x0000bc0051878984 */ /* 0x000f620000000800 */
[----:B------:R-:W-:Y:S02]  /*4df10*/  P2R R125, PR, RZ, 0x20 ;  /* 0x00000020ff7d7803 */ /* 0x000fe40000000000 */
[----:B------:R-:W-:-:S05]  /*4df20*/  ISETP.GE.AND P0, PT, R124, R3, PT ;  /* 0x000000037c00720c */ /* 0x000fca0003f06270 */
[----:B------:R-:W-:-:S05]  /*4df30*/  @!P3 HADD2.F32 R107, -RZ, R107.H0_H0 ;  /* 0x2000006bff6bb230 */ /* 0x000fca0000004100 */
[----:B------:R-:W-:Y:S01]  /*4df40*/  @!P3 FFMA R208, R107, R127, R208 ;  /* 0x0000007f6bd0b223 */ /* 0x000fe200000000d0 */
[----:B------:R-:W-:Y:S02]  /*4df50*/  ISETP.GE.AND P3, PT, R134, R3, PT ;  /* 0x000000038600720c */ /* 0x000fe40003f66270 */
[----:B------:R-:W-:Y:S01]  /*4df60*/  @!P2 MOV R107, 0x400 ;  /* 0x00000400006ba802 */ /* 0x000fe20000000f00 */
[----:B------:R-:W-:Y:S01]  /*4df70*/  @!P4 FFMA R208, R129, R35, R208 ;  /* 0x0000002381d0c223 */ /* 0x000fe200000000d0 */
[----:B------:R-:W-:Y:S01]  /*4df80*/  ISETP.GE.AND P4, PT, R130, R3, PT ;  /* 0x000000038200720c */ /* 0x000fe20003f86270 */
[----:B------:R-:W-:Y:S01]  /*4df90*/  @!P6 LDS R129, [R81+0xc4] ;  /* 0x0000c4005181e984 */ /* 0x000fe20000000800 */
[----:B-1----:R-:W-:Y:S01]  /*4dfa0*/  @!P2 LEA R222, R222, R107, 0x18 ;  /* 0x0000006bdedea211 */ /* 0x002fe200078ec0ff */
[----:B------:R-:W-:Y:S01]  /*4dfb0*/  @!P5 FFMA R208, R33, R131, R208 ;  /* 0x0000008321d0d223 */ /* 0x000fe200000000d0 */
[-C--:B------:R-:W-:Y:S01]  /*4dfc0*/  ISETP.GE.AND P5, PT, R130, R3.reuse, PT ;  /* 0x000000038200720c */ /* 0x080fe20003fa6270 */
[----:B------:R-:W-:Y:S01]  /*4dfd0*/  @!P6 LDS.U16 R107, [R220+0x48b2] ;  /* 0x0048b200dc6be984 */ /* 0x000fe20000000400 */
[----:B------:R-:W-:-:S02]  /*4dfe0*/  ISETP.GE.AND P2, PT, R128, R3, PT ;  /* 0x000000038000720c */ /* 0x000fc40003f46270 */
[----:B------:R-:W-:Y:S01]  /*4dff0*/  ISETP.NE.AND P6, PT, R141, RZ, PT ;  /* 0x000000ff8d00720c */ /* 0x000fe20003fc5270 */
[----:B------:R-:W1:Y:S01]  /*4e000*/  @!P3 LDS R137, [R81+0xc0] ;  /* 0x0000c0005189b984 */ /* 0x000e620000000800 */
[-C--:B------:R-:W-:Y:S02]  /*4e010*/  ISETP.GE.AND P3, PT, R104, R3.reuse, PT ;  /* 0x000000036800720c */ /* 0x080fe40003f66270 */
[----:B------:R-:W-:Y:S01]  /*4e020*/  @!P1 MOV R33, 0x400 ;  /* 0x0000040000219802 */ /* 0x000fe20000000f00 */
[----:B------:R-:W1:Y:S01]  /*4e030*/  @!P4 LDS.U16 R35, [R222+0x4932] ;  /* 0x00493200de23c984 */ /* 0x000e620000000400 */
[----:B------:R-:W-:Y:S02]  /*4e040*/  ISETP.GE.AND P4, PT, R14, R3, PT ;  /* 0x000000030e00720c */ /* 0x000fe40003f86270 */
[----:B0-----:R-:W-:Y:S01]  /*4e050*/  @!P1 LEA R210, R210, R33, 0x18 ;  /* 0x00000021d2d29211 */ /* 0x001fe200078ec0ff */
[----:B------:R-:W0:Y:S01]  /*4e060*/  @!P5 LDS R131, [R81+0xc8] ;  /* 0x0000c8005183d984 */ /* 0x000e220000000800 */
[----:B------:R-:W-:-:S02]  /*4e070*/  ISETP.GE.AND P5, PT, R136, R3, PT ;  /* 0x000000038800720c */ /* 0x000fc40003fa6270 */
[----:B----4-:R-:W-:Y:S01]  /*4e080*/  @!P2 MOV R31, 0x400 ;  /* 0x00000400001fa802 */ /* 0x010fe20000000f00 */
[----:B------:R-:W4:Y:S01]  /*4e090*/  @!P0 S2R R139, SR_CgaCtaId ;  /* 0x00000000008b8919 */ /* 0x000f220000008800 */
[----:B------:R-:W-:Y:S02]  /*4e0a0*/  P2R R127, PR, RZ, 0x40 ;  /* 0x00000040ff7f7803 */ /* 0x000fe40000000000 */
[----:B---3--:R-:W-:Y:S01]  /*4e0b0*/  @!P2 LEA R216, R216, R31, 0x18 ;  /* 0x0000001fd8d8a211 */ /* 0x008fe200078ec0ff */
[----:B------:R-:W3:Y:S01]  /*4e0c0*/  @!P3 S2R R212, SR_CgaCtaId ;  /* 0x0000000000d4b919 */ /* 0x000ee20000008800 */
[----:B------:R-:W-:Y:S01]  /*4e0d0*/  @!P6 HADD2.F32 R31, -RZ, R0.H0_H0 ;  /* 0x20000000ff1fe230 */ /* 0x000fe20000004100 */
[----:B------:R-:W-:Y:S01]  /*4e0e0*/  @!P0 MOV R0, 0x400 ;  /* 0x0000040000008802 */ /* 0x000fe20000000f00 */
[----:B------:R-:W0:Y:S01]  /*4e0f0*/  @!P4 S2R R214, SR_CgaCtaId ;  /* 0x0000000000d6c919 */ /* 0x000e220000008800 */
[----:B------:R-:W-:Y:S02]  /*4e100*/  ISETP.GE.AND P4, PT, R22, R3, PT ;  /* 0x000000031600720c */ /* 0x000fe40003f86270 */
[----:B--2---:R-:W-:-:S02]  /*4e110*/  @!P5 HADD2.F32 R109, -RZ, R109.H0_H0 ;  /* 0x2000006dff6dd230 */ /* 0x004fc40000004100 */
[----:B------:R-:W-:Y:S01]  /*4e120*/  @!P6 FFMA R208, R31, R133, R208 ;  /* 0x000000851fd0e223 */ /* 0x000fe200000000d0 */
[----:B------:R2:W0:Y:S01]  /*4e130*/  @!P2 LDS.U16 R33, [R216+0x49b2] ;  /* 0x0049b200d821a984 */ /* 0x0004220000000400 */
[----:B------:R-:W-:Y:S02]  /*4e140*/  P2R R143, PR, RZ, 0x10 ;  /* 0x00000010ff8f7803 */ /* 0x000fe40000000000 */
[----:B-----5:R-:W-:Y:S01]  /*4e150*/  @!P5 FFMA R208, R109, R135, R208 ;  /* 0x000000876dd0d223 */ /* 0x020fe200000000d0 */
[-C--:B------:R-:W-:Y:S01]  /*4e160*/  ISETP.GE.AND P5, PT, R134, R3.reuse, PT ;  /* 0x000000038600720c */ /* 0x080fe20003fa6270 */
[----:B------:R5:W-:Y:S01]  /*4e170*/  @!P1 LDS.U16 R31, [R210+0x4a32] ;  /* 0x004a3200d21f9984 */ /* 0x000be20000000400 */
[----:B------:R-:W-:-:S03]  /*4e180*/  ISETP.GE.AND P6, PT, R14, R3, PT ;  /* 0x000000030e00720c */ /* 0x000fc60003fc6270 */
[----:B------:R-:W-:Y:S01]  /*4e190*/  @!P1 LDS R135, [R81+0xd0] ;  /* 0x0000d00051879984 */ /* 0x000fe20000000800 */
[-C--:B------:R-:W-:Y:S01]  /*4e1a0*/  ISETP.GE.AND P1, PT, R10, R3.reuse, PT ;  /* 0x000000030a00720c */ /* 0x080fe20003f26270 */
[----:B------:R-:W5:Y:S01]  /*4e1b0*/  @!P4 S2R R218, SR_CgaCtaId ;  /* 0x0000000000dac919 */ /* 0x000f620000008800 */
[----:B------:R-:W-:Y:S02]  /*4e1c0*/  ISETP.GE.AND P4, PT, R132, R3, PT ;  /* 0x000000038400720c */ /* 0x000fe40003f86270 */
[----:B------:R-:W-:-:S03]  /*4e1d0*/  P2R R145, PR, RZ, 0x2 ;  /* 0x00000002ff917803 */ /* 0x000fc60000000000 */
[----:B------:R-:W-:Y:S01]  /*4e1e0*/  @!P5 HADD2.F32 R111, -RZ, R111.H0_H0 ;  /* 0x2000006fff6fd230 */ /* 0x000fe20000004100 */
[----:B------:R-:W-:Y:S01]  /*4e1f0*/  @!P2 LDS R133, [R81+0xcc] ;  /* 0x0000cc005185a984 */ /* 0x000fe20000000800 */
[----:B------:R-:W-:Y:S02]  /*4e200*/  ISETP.GE.AND P2, PT, R16, R3, PT ;  /* 0x000000031000720c */ /* 0x000fe40003f46270 */
[----:B----4-:R-:W-:Y:S01]  /*4e210*/  @!P0 LEA R0, R139, R0, 0x18 ;  /* 0x000000008b008211 */ /* 0x010fe200078ec0ff */
[----:B-1----:R-:W-:Y:S01]  /*4e220*/  @!P5 FFMA R208, R137, R111, R208 ;  /* 0x0000006f89d0d223 */ /* 0x002fe200000000d0 */
[----:B------:R-:W-:Y:S01]  /*4e230*/  @!P3 MOV R139, 0x400 ;  /* 0x00000400008bb802 */ /* 0x000fe20000000f00 */
[----:B------:R-:W-:Y:S01]  /*4e240*/  @!P0 LDS R137, [R81+0xd4] ;  /* 0x0000d40051898984 */ /* 0x000fe20000000800 */
[----:B------:R-:W-:Y:S01]  /*4e250*/  @!P6 MOV R141, 0x400 ;  /* 0x00000400008de802 */ /* 0x000fe20000000f00 */
[----:B------:R-:W-:Y:S01]  /*4e260*/  @!P4 HADD2.F32 R107, -RZ, R107.H0_H0 ;  /* 0x2000006bff6bc230 */ /* 0x000fe20000004100 */
[----:B---3--:R-:W-:Y:S01]  /*4e270*/  @!P3 LEA R139, R212, R139, 0x18 ;  /* 0x0000008bd48bb211 */ /* 0x008fe200078ec0ff */
[----:B------:R-:W1:Y:S01]  /*4e280*/  @!P0 LDS.U16 R109, [R0+0x4ab2] ;  /* 0x004ab200006d8984 */ /* 0x000e620000000400 */
[----:B------:R-:W-:-:S02]  /*4e290*/  ISETP.GE.AND P5, PT, R12, R3, PT ;  /* 0x000000030c00720c */ /* 0x000fc40003fa6270 */
[----:B------:R-:W-:Y:S01]  /*4e2a0*/  @!P4 FFMA R208, R107, R129, R208 ;  /* 0x000000816bd0c223 */ /* 0x000fe200000000d0 */
[----:B------:R-:W3:Y:S01]  /*4e2b0*/  @!P1 S2R R212, SR_CgaCtaId ;  /* 0x0000000000d49919 */ /* 0x000ee20000008800 */
[----:B------:R-:W-:Y:S02]  /*4e2c0*/  ISETP.GE.AND P1, PT, R130, R3, PT ;  /* 0x000000038200720c */ /* 0x000fe40003f26270 */
[----:B------:R-:W-:Y:S01]  /*4e2d0*/  ISETP.NE.AND P4, PT, R143, RZ, PT ;  /* 0x000000ff8f00720c */ /* 0x000fe20003f85270 */
[----:B--2---:R-:W2:Y:S01]  /*4e2e0*/  @!P2 S2R R216, SR_CgaCtaId ;  /* 0x0000000000d8a919 */ /* 0x004ea20000008800 */
[----:B0-----:R-:W-:Y:S02]  /*4e2f0*/  @!P6 LEA R141, R214, R141, 0x18 ;  /* 0x0000008dd68de211 */ /* 0x001fe400078ec0ff */
[----:B------:R-:W-:Y:S01]  /*4e300*/  P2R R143, PR, RZ, 0x10 ;  /* 0x00000010ff8f7803 */ /* 0x000fe20000000000 */
[----:B------:R-:W0:Y:S04]  /*4e310*/  @!P3 LDS.U16 R111, [R139+0x3034] ;  /* 0x003034008b6fb984 */ /* 0x000e280000000400 */
[----:B------:R4:W-:Y:S02]  /*4e320*/  @!P6 LDS.U16 R107, [R141+0x30b4] ;  /* 0x0030b4008d6be984 */ /* 0x0009e40000000400 */
[----:B------:R-:W-:-:S02]  /*4e330*/  @!P1 HADD2.F32 R35, -RZ, R35.H0_H0 ;  /* 0x20000023ff239230 */ /* 0x000fc40000004100 */
[----:B------:R-:W-:Y:S01]  /*4e340*/  @!P4 MOV R129, 0x400 ;  /* 0x000004000081c802 */ /* 0x000fe20000000f00 */
[----:B-----5:R-:W5:Y:S02]  /*4e350*/  @!P5 S2R R210, SR_CgaCtaId ;  /* 0x0000000000d2d919 */ /* 0x020f640000008800 */
[----:B------:R-:W-:Y:S01]  /*4e360*/  @!P1 FFMA R208, R35, R131, R208 ;  /* 0x0000008323d09223 */ /* 0x000fe200000000d0 */
[----:B------:R-:W-:Y:S01]  /*4e370*/  @!P4 LEA R218, R218, R129, 0x18 ;  /* 0x00000081dadac211 */ /* 0x000fe200078ec0ff */
[----:B------:R-:W0:Y:S01]  /*4e380*/  @!P3 LDS R0, [R81] ;  /* 0x000000005100b984 */ /* 0x000e220000000800 */
[-C--:B------:R-:W-:Y:S02]  /*4e390*/  ISETP.GE.AND P1, PT, R128, R3.reuse, PT ;  /* 0x000000038000720c */ /* 0x080fe40003f26270 */
[----:B------:R-:W-:Y:S01]  /*4e3a0*/  @!P2 MOV R131, 0x400 ;  /* 0x000004000083a802 */ /* 0x000fe20000000f00 */
[----:B------:R-:W0:Y:S01]  /*4e3b0*/  @!P6 LDS R129, [R81+0x4] ;  /* 0x000004005181e984 */ /* 0x000e220000000800 */
[----:B------:R-:W-:-:S02]  /*4e3c0*/  ISETP.GE.AND P6, PT, R8, R3, PT ;  /* 0x000000030800720c */ /* 0x000fc40003fc6270 */
[----:B------:R-:W-:Y:S01]  /*4e3d0*/  ISETP.GE.AND P3, PT, R6, R3, PT ;  /* 0x000000030600720c */ /* 0x000fe20003f66270 */
[----:B------:R5:W0:Y:S01]  /*4e3e0*/  @!P4 LDS.U16 R35, [R218+0x3134] ;  /* 0x00313400da23c984 */ /* 0x000a220000000400 */
[----:B----4-:R-:W-:-:S05]  /*4e3f0*/  P2R R141, PR, RZ, 0x40 ;  /* 0x00000040ff8d7803 */ /* 0x010fca0000000000 */
[----:B------:R-:W-:Y:S01]  /*4e400*/  @!P1 HADD2.F32 R33, -RZ, R33.H0_H0 ;  /* 0x20000021ff219230 */ /* 0x000fe20000004100 */
[----:B--2---:R-:W-:Y:S01]  /*4e410*/  @!P2 LEA R216, R216, R131, 0x18 ;  /* 0x00000083d8d8a211 */ /* 0x004fe200078ec0ff */
[----:B-1----:R-:W-:Y:S01]  /*4e420*/  @!P0 HADD2.F32 R109, -RZ, R109.H0_H0 ;  /* 0x2000006dff6d8230 */ /* 0x002fe20000004100 */
[----:B------:R-:W-:Y:S01]  /*4e430*/  @!P4 LDS R131, [R81+0x8] ;  /* 0x000008005183c984 */ /* 0x000fe20000000800 */
[----:B------:R-:W-:Y:S01]  /*4e440*/  ISETP.GE.AND P4, PT, R10, R3, PT ;  /* 0x000000030a00720c */ /* 0x000fe20003f86270 */
[----:B------:R-:W-:Y:S01]  /*4e450*/  @!P1 FFMA R208, R33, R133, R208 ;  /* 0x0000008521d09223 */ /* 0x000fe200000000d0 */
[----:B------:R-:W-:Y:S01]  /*4e460*/  ISETP.NE.AND P1, PT, R145, RZ, PT ;  /* 0x000000ff9100720c */ /* 0x000fe20003f25270 */
[----:B------:R-:W1:Y:S01]  /*4e470*/  @!P6 S2R R220, SR_CgaCtaId ;  /* 0x0000000000dce919 */ /* 0x000e620000008800 */
[----:B------:R-:W-:Y:S01]  /*4e480*/  ISETP.GE.AND P6, PT, R126, R3, PT ;  /* 0x000000037e00720c */ /* 0x000fe20003fc6270 */
[----:B------:R-:W2:Y:S01]  /*4e490*/  @!P3 S2R R214, SR_CgaCtaId ;  /* 0x0000000000d6b919 */ /* 0x000ea20000008800 */
[----:B------:R-:W-:Y:S09]  /*4e4a0*/  @!P2 LDS R133, [R81+0xc] ;  /* 0x00000c005185a984 */ /* 0x000ff20000000800 */
[----:B------:R-:W-:-:S02]  /*4e4b0*/  @!P1 MOV R33, 0x400 ;  /* 0x0000040000219802 */ /* 0x000fc40000000f00 */
[----:B------:R-:W-:Y:S01]  /*4e4c0*/  @!P6 HADD2.F32 R31, -RZ, R31.H0_H0 ;  /* 0x2000001fff1fe230 */ /* 0x000fe20000004100 */
[----:B------:R-:W-:Y:S02]  /*4e4d0*/  ISETP.GE.AND P1, PT, R18, R3, PT ;  /* 0x000000031200720c */ /* 0x000fe40003f26270 */
[----:B---3--:R-:W-:Y:S02]  /*4e4e0*/  @!P4 LEA R212, R212, R33, 0x18 ;  /* 0x00000021d4d4c211 */ /* 0x008fe400078ec0ff */
[----:B------:R-:W-:Y:S01]  /*4e4f0*/  @!P6 FFMA R208, R135, R31, R208 ;  /* 0x0000001f87d0e223 */ /* 0x000fe200000000d0 */
[----:B------:R-:W-:Y:S01]  /*4e500*/  @!P5 MOV R31, 0x400 ;  /* 0x00000400001fd802 */ /* 0x000fe20000000f00 */
[----:B------:R-:W-:Y:S01]  /*4e510*/  @!P4 LDS R135, [R81+0x10] ;  /* 0x000010005187c984 */ /* 0x000fe20000000800 */
[----:B------:R-:W-:Y:S01]  /*4e520*/  ISETP.GE.AND P6, PT, R104, R3, PT ;  /* 0x000000036800720c */ /* 0x000fe20003fc6270 */
[----:B------:R-:W-:Y:S01]  /*4e530*/  @!P0 FFMA R208, R109, R137, R208 ;  /* 0x000000896dd08223 */ /* 0x000fe200000000d0 */
[----:B-----5:R-:W-:Y:S01]  /*4e540*/  @!P5 LEA R139, R210, R31, 0x18 ;  /* 0x0000001fd28bd211 */ /* 0x020fe200078ec0ff */
[----:B------:R3:W4:Y:S01]  /*4e550*/  @!P2 LDS.U16 R33, [R216+0x31b4] ;  /* 0x0031b400d821a984 */ /* 0x0007220000000400 */
[-C--:B------:R-:W-:Y:S01]  /*4e560*/  ISETP.GE.AND P0, PT, R20, R3.reuse, PT ;  /* 0x000000031400720c */ /* 0x080fe20003f06270 */
[----:B------:R-:W-:Y:S01]  /*4e570*/  IMAD.MOV.U32 R210, RZ, RZ, RZ ;  /* 0x000000ffffd27224 */ /* 0x000fe200078e00ff */
[----:B------:R-:W-:Y:S01]  /*4e580*/  @!P3 MOV R137, 0x400 ;  /* 0x000004000089b802 */ /* 0x000fe20000000f00 */
[----:B------:R-:W5:Y:S01]  /*4e590*/  @!P4 LDS.U16 R31, [R212+0x3234] ;  /* 0x00323400d41fc984 */ /* 0x000f620000000400 */
[----:B------:R-:W-:Y:S01]  /*4e5a0*/  ISETP.GE.AND P4, PT, R14, R3, PT ;  /* 0x000000030e00720c */ /* 0x000fe20003f86270 */
[----:B------:R-:W4:Y:S04]  /*4e5b0*/  @!P1 S2R R218, SR_CgaCtaId ;  /* 0x0000000000da9919 */ /* 0x000f280000008800 */
[----:B0-----:R-:W-:Y:S01]  /*4e5c0*/  @!P6 HADD2.F32 R111, -RZ, R111.H0_H0 ;  /* 0x2000006fff6fe230 */ /* 0x001fe20000004100 */
[----:B--2---:R-:W-:Y:S01]  /*4e5d0*/  @!P3 LEA R214, R214, R137, 0x18 ;  /* 0x00000089d6d6b211 */ /* 0x004fe200078ec0ff */
[----:B------:R0:W2:Y:S03]  /*4e5e0*/  @!P5 LDS.U16 R109, [R139+0x32b4] ;  /* 0x0032b4008b6dd984 */ /* 0x0000a60000000400 */
[----:B------:R-:W-:Y:S01]  /*4e5f0*/  @!P6 FFMA R210, R0, R111, RZ ;  /* 0x0000006f00d2e223 */ /* 0x000fe200000000ff */
[----:B---3--:R-:W3:Y:S01]  /*4e600*/  @!P0 S2R R216, SR_CgaCtaId ;  /* 0x0000000000d88919 */ /* 0x008ee20000008800 */
[----:B------:R-:W-:Y:S01]  /*4e610*/  ISETP.GE.AND P0, PT, R26, R3, PT ;  /* 0x000000031a00720c */ /* 0x000fe20003f06270 */
[----:B------:R-:W-:Y:S01]  /*4e620*/  @!P4 HADD2.F32 R107, -RZ, R107.H0_H0 ;  /* 0x2000006bff6bc230 */ /* 0x000fe20000004100 */
[----:B------:R-:W-:Y:S01]  /*4e630*/  ISETP.NE.AND P6, PT, R141, RZ, PT ;  /* 0x000000ff8d00720c */ /* 0x000fe20003fc5270 */
[----:B------:R1:W2:Y:S01]  /*4e640*/  @!P3 LDS.U16 R0, [R214+0x3334] ;  /* 0x00333400d600b984 */ /* 0x0002a20000000400 */
[----:B0-----:R-:W-:-:S02]  /*4e650*/  @!P1 MOV R139, 0x400 ;  /* 0x00000400008b9802 */ /* 0x001fc40000000f00 */
[----:B------:R-:W-:Y:S01]  /*4e660*/  @!P4 FFMA R210, R107, R129, R210 ;  /* 0x000000816bd2c223 */ /* 0x000fe200000000d2 */
[----:B------:R-:W-:Y:S01]  /*4e670*/  ISETP.NE.AND P4, PT, R143, RZ, PT ;  /* 0x000000ff8f00720c */ /* 0x000fe20003f85270 */
[----:B------:R-:W-:Y:S01]  /*4e680*/  @!P3 LDS R129, [R81+0x18] ;  /* 0x000018005181b984 */ /* 0x000fe20000000800 */
[-C--:B------:R-:W-:Y:S02]  /*4e690*/  ISETP.GE.AND P3, PT, R114, R3.reuse, PT ;  /* 0x000000037200720c */ /* 0x080fe40003f66270 */
[----:B------:R-:W-:Y:S01]  /*4e6a0*/  P2R R145, PR, RZ, 0x40 ;  /* 0x00000040ff917803 */ /* 0x000fe20000000000 */
[----:B------:R-:W0:Y:S01]  /*4e6b0*/  @!P5 LDS R137, [R81+0x14] ;  /* 0x000014005189d984 */ /* 0x000e220000000800 */
[----:B------:R-:W-:Y:S02]  /*4e6c0*/  ISETP.GE.AND P5, PT, R32, R3, PT ;  /* 0x000000032000720c */ /* 0x000fe40003fa6270 */
[----:B------:R-:W-:Y:S01]  /*4e6d0*/  @!P6 MOV R111, 0x400 ;  /* 0x00000400006fe802 */ /* 0x000fe20000000f00 */
[----:B------:R-:W2:Y:S01]  /*4e6e0*/  @!P0 S2R R222, SR_CgaCtaId ;  /* 0x0000000000de8919 */ /* 0x000ea20000008800 */
[----:B------:R-:W-:-:S02]  /*4e6f0*/  P2R R143, PR, RZ, 0x8 ;  /* 0x00000008ff8f7803 */ /* 0x000fc40000000000 */
[----:B-1----:R-:W-:Y:S01]  /*4e700*/  @!P6 LEA R111, R220, R111, 0x18 ;  /* 0x0000006fdc6fe211 */ /* 0x002fe200078ec0ff */
[----:B------:R-:W-:Y:S02]  /*4e710*/  @!P4 HADD2.F32 R35, -RZ, R35.H0_H0 ;  /* 0x20000023ff23c230 */ /* 0x000fe40000004100 */
[----:B------:R-:W1:Y:S01]  /*4e720*/  @!P3 S2R R214, SR_CgaCtaId ;  /* 0x0000000000d6b919 */ /* 0x000e620000008800 */
[----:B------:R-:W-:Y:S01]  /*4e730*/  ISETP.GE.AND P3, PT, R10, R3, PT ;  /* 0x000000030a00720c */ /* 0x000fe20003f66270 */
[----:B----4-:R-:W-:Y:S02]  /*4e740*/  @!P2 HADD2.F32 R33, -RZ, R33.H0_H0 ;  /* 0x20000021ff21a230 */ /* 0x010fe40000004100 */
[----:B------:R-:W-:Y:S01]  /*4e750*/  @!P4 FFMA R210, R35, R131, R210 ;  /* 0x0000008323d2c223 */ /* 0x000fe200000000d2 */
[----:B------:R-:W-:Y:S01]  /*4e760*/  @!P6 LDS.U16 R107, [R111+0x33b4] ;  /* 0x0033b4006f6be984 */ /* 0x000fe20000000400 */
[----:B------:R-:W-:Y:S02]  /*4e770*/  ISETP.GE.AND P4, PT, R108, R3, PT ;  /* 0x000000036c00720c */ /* 0x000fe40003f86270 */
[----:B------:R-:W-:Y:S01]  /*4e780*/  @!P1 LEA R139, R218, R139, 0x18 ;  /* 0x0000008bda8b9211 */ /* 0x000fe200078ec0ff */
[----:B------:R-:W-:Y:S01]  /*4e790*/  @!P6 LDS R131, [R81+0x1c] ;  /* 0x00001c005183e984 */ /* 0x000fe20000000800 */
[----:B------:R-:W-:Y:S01]  /*4e7a0*/  ISETP.GE.AND P6, PT, R20, R3, PT ;  /* 0x000000031400720c */ /* 0x000fe20003fc6270 */
[----:B------:R-:W-:Y:S01]  /*4e7b0*/  @!P2 FFMA R210, R33, R133, R210 ;  /* 0x0000008521d2a223 */ /* 0x000fe200000000d2 */
[----:B------:R-:W-:Y:S01]  /*4e7c0*/  @!P0 MOV R33, 0x400 ;  /* 0x0000040000218802 */ /* 0x000fe20000000f00 */
[----:B------:R-:W4:Y:S01]  /*4e7d0*/  @!P5 S2R R212, SR_CgaCtaId ;  /* 0x0000000000d4d919 */ /* 0x000f220000008800 */
[----:B------:R-:W-:Y:S01]  /*4e7e0*/  ISETP.GE.AND P2, PT, R110, R3, PT ;  /* 0x000000036e00720c */ /* 0x000fe20003f46270 */
[----:B-----5:R-:W-:Y:S01]  /*4e7f0*/  @!P3 HADD2.F32 R31, -RZ, R31.H0_H0 ;  /* 0x2000001fff1fb230 */ /* 0x020fe20000004100 */
[----:B------:R5:W1:Y:S04]  /*4e800*/  @!P1 LDS.U16 R35, [R139+0x3434] ;  /* 0x003434008b239984 */ /* 0x000a680000000400 */
[----:B------:R-:W-:Y:S01]  /*4e810*/  @!P3 FFMA R210, R135, R31, R210 ;  /* 0x0000001f87d2b223 */ /* 0x000fe200000000d2 */
[----:B------:R-:W-:Y:S01]  /*4e820*/  @!P5 MOV R31, 0x400 ;  /* 0x00000400001fd802 */ /* 0x000fe20000000f00 */
[----:B------:R-:W1:Y:S01]  /*4e830*/  @!P1 LDS R133, [R81+0x20] ;  /* 0x0000200051859984 */ /* 0x000e620000000800 */
[----:B------:R-:W-:-:S02]  /*4e840*/  @!P6 MOV R141, 0x400 ;  /* 0x00000400008de802 */ /* 0x000fc40000000f00 */
[----:B-----5:R-:W-:Y:S01]  /*4e850*/  P2R R139, PR, RZ, 0x10 ;  /* 0x00000010ff8b7803 */ /* 0x020fe20000000000 */
[----:B------:R-:W-:Y:S01]  /*4e860*/  @!P6 LDS R135, [R81+0x24] ;  /* 0x000024005187e984 */ /* 0x000fe20000000800 */
[----:B---3--:R-:W-:Y:S02]  /*4e870*/  @!P6 LEA R141, R216, R141, 0x18 ;  /* 0x0000008dd88de211 */ /* 0x008fe400078ec0ff */
[----:B--2---:R-:W-:Y:S01]  /*4e880*/  @!P0 LEA R111, R222, R33, 0x18 ;  /* 0x00000021de6f8211 */ /* 0x004fe200078ec0ff */
[----:B------:R-:W2:Y:S01]  /*4e890*/  @!P4 S2R R216, SR_CgaCtaId ;  /* 0x0000000000d8c919 */ /* 0x000ea20000008800 */
[-C--:B------:R-:W-:Y:S02]  /*4e8a0*/  ISETP.GE.AND P4, PT, R12, R3.reuse, PT ;  /* 0x000000030c00720c */ /* 0x080fe40003f86270 */
[-C--:B------:R-:W-:Y:S01]  /*4e8b0*/  ISETP.GE.AND P3, PT, R112, R3.reuse, PT ;  /* 0x000000037000720c */ /* 0x080fe20003f66270 */
[----:B------:R3:W-:Y:S01]  /*4e8c0*/  @!P6 LDS.U16 R33, [R141+0x34b4] ;  /* 0x0034b4008d21e984 */ /* 0x0007e20000000400 */
[----:B------:R-:W-:-:S03]  /*4e8d0*/  ISETP.GE.AND P6, PT, R6, R3, PT ;  /* 0x000000030600720c */ /* 0x000fc60003fc6270 */
[----:B------:R-:W5:Y:S01]  /*4e8e0*/  @!P0 LDS.U16 R111, [R111+0x3534] ;  /* 0x003534006f6f8984 */ /* 0x000f620000000400 */
[----:B------:R-:W5:Y:S05]  /*4e8f0*/  @!P2 S2R R218, SR_CgaCtaId ;  /* 0x0000000000daa919 */ /* 0x000f6a0000008800 */
[----:B------:R-:W-:Y:S01]  /*4e900*/  @!P4 HADD2.F32 R109, -RZ, R109.H0_H0 ;  /* 0x2000006dff6dc230 */ /* 0x000fe20000004100 */
[----:B----4-:R-:W-:Y:S01]  /*4e910*/  @!P5 LEA R212, R212, R31, 0x18 ;  /* 0x0000001fd4d4d211 */ /* 0x010fe200078ec0ff */
[----:B------:R-:W4:Y:S01]  /*4e920*/  @!P3 S2R R220, SR_CgaCtaId ;  /* 0x0000000000dcb919 */ /* 0x000f220000008800 */
[----:B------:R-:W-:Y:S01]  /*4e930*/  ISETP.NE.AND P3, PT, R143, RZ, PT ;  /* 0x000000ff8f00720c */ /* 0x000fe20003f65270 */
[----:B------:R-:W-:-:S02]  /*4e940*/  @!P6 HADD2.F32 R31, -RZ, R0.H0_H0 ;  /* 0x20000000ff1fe230 */ /* 0x000fc40000004100 */
[----:B0-----:R-:W-:Y:S01]  /*4e950*/  @!P4 FFMA R210, R109, R137, R210 ;  /* 0x000000896dd2c223 */ /* 0x001fe200000000d2 */
[----:B------:R-:W-:Y:S01]  /*4e960*/  ISETP.NE.AND P4, PT, R139, RZ, PT ;  /* 0x000000ff8b00720c */ /* 0x000fe20003f85270 */
[----:B------:R-:W0:Y:S01]  /*4e970*/  @!P0 LDS R137, [R81+0x28] ;  /* 0x0000280051898984 */ /* 0x000e220000000800 */
[----:B------:R-:W-:Y:S01]  /*4e980*/  ISETP.GE.AND P0, PT, R34, R3, PT ;  /* 0x000000032200720c */ /* 0x000fe20003f06270 */
[----:B------:R-:W-:Y:S01]  /*4e990*/  @!P6 FFMA R210, R31, R129, R210 ;  /* 0x000000811fd2e223 */ /* 0x000fe200000000d2 */
[----:B------:R-:W-:Y:S01]  /*4e9a0*/  ISETP.NE.AND P6, PT, R145, RZ, PT ;  /* 0x000000ff9100720c */ /* 0x000fe20003fc5270 */
[----:B------:R5:W0:Y:S01]  /*4e9b0*/  @!P5 LDS.U16 R0, [R212+0x35b4] ;  /* 0x0035b400d400d984 */ /* 0x000a220000000400 */
[----:B------:R-:W-:Y:S01]  /*4e9c0*/  P2R R145, PR, RZ, 0x8 ;  /* 0x00000008ff917803 */ /* 0x000fe20000000000 */
[----:B-1----:R-:W-:Y:S01]  /*4e9d0*/  @!P1 HADD2.F32 R35, -RZ, R35.H0_H0 ;  /* 0x20000023ff239230 */ /* 0x002fe20000004100 */
[----:B------:R-:W-:Y:S01]  /*4e9e0*/  @!P2 MOV R139, 0x400 ;  /* 0x00000400008ba802 */ /* 0x000fe20000000f00 */
[----:B------:R-:W-:Y:S01]  /*4e9f0*/  @!P5 LDS R129, [R81+0x2c] ;  /* 0x00002c005181d984 */ /* 0x000fe20000000800 */
[----:B------:R-:W-:-:S02]  /*4ea00*/  @!P3 MOV R109, 0x400 ;  /* 0x00000400006db802 */ /* 0x000fc40000000f00 */
[----:B------:R-:W-:Y:S02]  /*4ea10*/  ISETP.GE.AND P5, PT, R106, R3, PT ;  /* 0x000000036a00720c */ /* 0x000fe40003fa6270 */
[----:B------:R-:W-:Y:S02]  /*4ea20*/  @!P3 LEA R109, R214, R109, 0x18 ;  /* 0x0000006dd66db211 */ /* 0x000fe400078ec0ff */
[----:B------:R-:W1:Y:S01]  /*4ea30*/  @!P0 S2R R214, SR_CgaCtaId ;  /* 0x0000000000d68919 */ /* 0x000e620000008800 */
[----:B------:R-:W-:Y:S01]  /*4ea40*/  @!P6 HADD2.F32 R107, -RZ, R107.H0_H0 ;  /* 0x2000006bff6be230 */ /* 0x000fe20000004100 */
[----:B------:R-:W-:Y:S02]  /*4ea50*/  @!P4 MOV R31, 0x400 ;  /* 0x00000400001fc802 */ /* 0x000fe40000000f00 */
[----:B------:R-:W-:Y:S01]  /*4ea60*/  @!P3 LDS.U16 R109, [R109+0x3634] ;  /* 0x003634006d6db984 */ /* 0x000fe20000000400 */
[----:B---3--:R-:W-:Y:S01]  /*4ea70*/  P2R R141, PR, RZ, 0x20 ;  /* 0x00000020ff8d7803 */ /* 0x008fe20000000000 */
[----:B------:R-:W-:Y:S01]  /*4ea80*/  @!P6 FFMA R210, R107, R131, R210 ;  /* 0x000000836bd2e223 */ /* 0x000fe200000000d2 */
[----:B------:R-:W-:Y:S01]  /*4ea90*/  ISETP.GE.AND P6, PT, R28, R3, PT ;  /* 0x000000031c00720c */ /* 0x000fe20003fc6270 */
[----:B------:R-:W-:Y:S01]  /*4eaa0*/  @!P3 LDS R131, [R81+0x30] ;  /* 0x000030005183b984 */ /* 0x000fe20000000800 */
[----:B--2---:R-:W-:Y:S01]  /*4eab0*/  @!P4 LEA R31, R216, R31, 0x18 ;  /* 0x0000001fd81fc211 */ /* 0x004fe200078ec0ff */
[----:B------:R-:W-:Y:S01]  /*4eac0*/  @!P1 FFMA R210, R133, R35, R210 ;  /* 0x0000002385d29223 */ /* 0x000fe200000000d2 */
[----:B------:R-:W-:Y:S01]  /*4ead0*/  P2R R143, PR, RZ, 0x40 ;  /* 0x00000040ff8f7803 */ /* 0x000fe20000000000 */
[----:B------:R-:W2:Y:S01]  /*4eae0*/  @!P5 S2R R216, SR_CgaCtaId ;  /* 0x0000000000d8d919 */ /* 0x000ea20000008800 */
[----:B------:R-:W-:-:S02]  /*4eaf0*/  ISETP.GE.AND P3, PT, R112, R3, PT ;  /* 0x000000037000720c */ /* 0x000fc40003f66270 */
[----:B------:R-:W-:Y:S01]  /*4eb00*/  ISETP.GE.AND P5, PT, R26, R3, PT ;  /* 0x000000031a00720c */ /* 0x000fe20003fa6270 */
[----:B------:R3:W2:Y:S01]  /*4eb10*/  @!P4 LDS.U16 R107, [R31+0x36b4] ;  /* 0x0036b4001f6bc984 */ /* 0x0006a20000000400 */
[----:B-----5:R-:W-:Y:S02]  /*4eb20*/  @!P2 LEA R139, R218, R139, 0x18 ;  /* 0x0000008bda8ba211 */ /* 0x020fe400078ec0ff */
[-C--:B------:R-:W-:Y:S01]  /*4eb30*/  ISETP.GE.AND P1, PT, R116, R3.reuse, PT ;  /* 0x000000037400720c */ /* 0x080fe20003f26270 */
[----:B------:R-:W5:Y:S01]  /*4eb40*/  @!P6 S2R R212, SR_CgaCtaId ;  /* 0x0000000000d4e919 */ /* 0x000f620000008800 */
[----:B------:R-:W-:Y:S01]  /*4eb50*/  ISETP.GE.AND P6, PT, R20, R3, PT ;  /* 0x000000031400720c */ /* 0x000fe20003fc6270 */
[----:B------:R-:W5:Y:S04]  /*4eb60*/  @!P4 LDS R133, [R81+0x34] ;  /* 0x000034005185c984 */ /* 0x000f680000000800 */
[----:B------:R-:W-:-:S02]  /*4eb70*/  @!P3 MOV R35, 0x400 ;  /* 0x000004000023b802 */ /* 0x000fc40000000f00 */
[----:B------:R-:W-:Y:S02]  /*4eb80*/  @!P5 HADD2.F32 R111, -RZ, R111.H0_H0 ;  /* 0x2000006fff6fd230 */ /* 0x000fe40000004100 */
[----:B----4-:R-:W-:Y:S02]  /*4eb90*/  @!P3 LEA R220, R220, R35, 0x18 ;  /* 0x00000023dcdcb211 */ /* 0x010fe400078ec0ff */
[----:B------:R4:W5:Y:S02]  /*4eba0*/  @!P2 LDS.U16 R35, [R139+0x3734] ;  /* 0x003734008b23a984 */ /* 0x0009640000000400 */
[----:B------:R-:W-:Y:S01]  /*4ebb0*/  @!P6 HADD2.F32 R33, -RZ, R33.H0_H0 ;  /* 0x20000021ff21e230 */ /* 0x000fe20000004100 */
[----:B------:R-:W5:Y:S04]  /*4ebc0*/  @!P1 S2R R218, SR_CgaCtaId ;  /* 0x0000000000da9919 */ /* 0x000f680000008800 */
[----:B------:R-:W-:Y:S01]  /*4ebd0*/  @!P6 FFMA R210, R33, R135, R210 ;  /* 0x0000008721d2e223 */ /* 0x000fe200000000d2 */
[----:B------:R-:W-:Y:S01]  /*4ebe0*/  ISETP.GE.AND P6, PT, R32, R3, PT ;  /* 0x000000032000720c */ /* 0x000fe20003fc6270 */
[----:B------:R-:W5:Y:S01]  /*4ebf0*/  @!P2 LDS R135, [R81+0x38] ;  /* 0x000038005187a984 */ /* 0x000f620000000800 */
[----:B------:R-:W-:Y:S01]  /*4ec00*/  @!P0 MOV R33, 0x400 ;  /* 0x0000040000218802 */ /* 0x000fe20000000f00 */
[----:B0-----:R-:W-:Y:S01]  /*4ec10*/  @!P5 FFMA R210, R111, R137, R210 ;  /* 0x000000896fd2d223 */ /* 0x001fe200000000d2 */
[----:B------:R-:W-:Y:S01]  /*4ec20*/  ISETP.NE.AND P5, PT, R141, RZ, PT ;  /* 0x000000ff8d00720c */ /* 0x000fe20003fa5270 */
[----:B------:R-:W-:Y:S01]  /*4ec30*/  @!P3 LDS R137, [R81+0x3c] ;  /* 0x00003c005189b984 */ /* 0x000fe20000000800 */
[----:B-1----:R-:W-:-:S02]  /*4ec40*/  @!P0 LEA R214, R214, R33, 0x18 ;  /* 0x00000021d6d68211 */ /* 0x002fc400078ec0ff */
[-C--:B------:R-:W-:Y:S01]  /*4ec50*/  ISETP.GE.AND P2, PT, R24, R3.reuse, PT ;  /* 0x000000031800720c */ /* 0x080fe20003f46270 */
[----:B------:R-:W0:Y:S01]  /*4ec60*/  @!P3 LDS.U16 R33, [R220+0x37b4] ;  /* 0x0037b400dc21b984 */ /* 0x000e220000000400 */
[----:B------:R-:W-:-:S03]  /*4ec70*/  ISETP.GE.AND P3, PT, R30, R3, PT ;  /* 0x000000031e00720c */ /* 0x000fc60003f66270 */
[----:B---3--:R-:W-:Y:S02]  /*4ec80*/  @!P6 HADD2.F32 R31, -RZ, R0.H0_H0 ;  /* 0x20000000ff1fe230 */ /* 0x008fe40000004100 */
[----:B------:R1:W3:Y:S01]  /*4ec90*/  @!P0 LDS.U16 R0, [R214+0x3834] ;  /* 0x00383400d6008984 */ /* 0x0002e20000000400 */
[----:B--2---:R-:W-:Y:S01]  /*4eca0*/  @!P4 HADD2.F32 R107, -RZ, R107.H0_H0 ;  /* 0x2000006bff6bc230 */ /* 0x004fe20000004100 */
[----:B------:R-:W-:Y:S01]  /*4ecb0*/  @!P5 MOV R111, 0x400 ;  /* 0x00000400006fd802 */ /* 0x000fe20000000f00 */
[----:B------:R-:W-:Y:S01]  /*4ecc0*/  @!P6 FFMA R210, R31, R129, R210 ;  /* 0x000000811fd2e223 */ /* 0x000fe200000000d2 */
[----:B------:R-:W-:Y:S01]  /*4ecd0*/  ISETP.NE.AND P6, PT, R143, RZ, PT ;  /* 0x000000ff8f00720c */ /* 0x000fe20003fc5270 */
[----:B------:R-:W2:Y:S01]  /*4ece0*/  @!P0 LDS R129, [R81+0x40] ;  /* 0x0000400051818984 */ /* 0x000ea20000000800 */
[----:B------:R-:W-:Y:S02]  /*4ecf0*/  ISETP.NE.AND P0, PT, R115, RZ, PT ;  /* 0x000000ff7300720c */ /* 0x000fe40003f05270 */
[----:B------:R-:W-:Y:S01]  /*4ed00*/  @!P5 LEA R111, R216, R111, 0x18 ;  /* 0x0000006fd86fd211 */ /* 0x000fe200078ec0ff */
[----:B------:R-:W0:Y:S01]  /*4ed10*/  @!P2 S2R R222, SR_CgaCtaId ;  /* 0x0000000000dea919 */ /* 0x000e220000008800 */
[----:B----4-:R-:W-:-:S02]  /*4ed20*/  P2R R139, PR, RZ, 0x1 ;  /* 0x00000001ff8b7803 */ /* 0x010fc40000000000 */
[----:B------:R-:W-:Y:S01]  /*4ed30*/  P2R R143, PR, RZ, 0x20 ;  /* 0x00000020ff8f7803 */ /* 0x000fe20000000000 */
[----:B------:R-:W4:Y:S01]  /*4ed40*/  @!P3 S2R R216, SR_CgaCtaId ;  /* 0x0000000000d8b919 */ /* 0x000f220000008800 */
[----:B------:R-:W-:-:S03]  /*4ed50*/  ISETP.NE.AND P3, PT, R145, RZ, PT ;  /* 0x000000ff9100720c */ /* 0x000fc60003f65270 */
[----:B------:R-:W-:Y:S01]  /*4ed60*/  @!P6 MOV R31, 0x400 ;  /* 0x00000400001fe802 */ /* 0x000fe20000000f00 */
[----:B------:R-:W2:Y:S03]  /*4ed70*/  @!P5 LDS.U16 R111, [R111+0x38b4] ;  /* 0x0038b4006f6fd984 */ /* 0x000ea60000000400 */
[----:B-----5:R-:W-:Y:S01]  /*4ed80*/  @!P6 LEA R31, R212, R31, 0x18 ;  /* 0x0000001fd41fe211 */ /* 0x020fe200078ec0ff */
[----:B------:R-:W-:Y:S01]  /*4ed90*/  @!P5 LDS R115, [R81+0x44] ;  /* 0x000044005173d984 */ /* 0x000fe20000000800 */
[-C--:B------:R-:W-:Y:S01]  /*4eda0*/  ISETP.GE.AND P5, PT, R30, R3.reuse, PT ;  /* 0x000000031e00720c */ /* 0x080fe20003fa6270 */
[----:B------:R-:W5:Y:S01]  /*4edb0*/  @!P0 S2R R212, SR_CgaCtaId ;  /* 0x0000000000d48919 */ /* 0x000f620000008800 */
[----:B------:R-:W-:Y:S02]  /*4edc0*/  ISETP.GE.AND P0, PT, R110, R3, PT ;  /* 0x000000036e00720c */ /* 0x000fe40003f06270 */
[----:B------:R-:W-:-:S05]  /*4edd0*/  @!P3 HADD2.F32 R109, -RZ, R109.H0_H0 ;  /* 0x2000006dff6db230 */ /* 0x000fca0000004100 */
[----:B------:R-:W-:Y:S01]  /*4ede0*/  @!P3 FFMA R210, R131, R109, R210 ;  /* 0x0000006d83d2b223 */ /* 0x000fe200000000d2 */
[----:B------:R-:W-:Y:S01]  /*4edf0*/  ISETP.GE.AND P3, PT, R172, R3, PT ;  /* 0x00000003ac00720c */ /* 0x000fe20003f66270 */
[----:B------:R-:W-:Y:S01]  /*4ee00*/  @!P6 LDS R131, [R81+0x48] ;  /* 0x000048005183e984 */ /* 0x000fe20000000800 */
[----:B------:R-:W-:Y:S01]  /*4ee10*/  @!P1 MOV R109, 0x400 ;  /* 0x00000400006d9802 */ /* 0x000fe20000000f00 */
[----:B------:R-:W-:Y:S01]  /*4ee20*/  @!P4 FFMA R210, R107, R133, R210 ;  /* 0x000000856bd2c223 */ /* 0x000fe200000000d2 */
[----:B------:R-:W-:Y:S01]  /*4ee30*/  P2R R141, PR, RZ, 0x8 ;  /* 0x00000008ff8d7803 */ /* 0x000fe20000000000 */
[----:B------:R-:W-:Y:S01]  /*4ee40*/  @!P0 HADD2.F32 R35, -RZ, R35.H0_H0 ;  /* 0x20000023ff238230 */ /* 0x000fe20000004100 */
[----:B------:R-:W-:Y:S02]  /*4ee50*/  @!P1 LEA R218, R218, R109, 0x18 ;  /* 0x0000006ddada9211 */ /* 0x000fe400078ec0ff */
[----:B------:R3:W5:Y:S01]  /*4ee60*/  @!P6 LDS.U16 R109, [R31+0x3934] ;  /* 0x003934001f6de984 */ /* 0x0007620000000400 */
[----:B------:R-:W-:Y:S01]  /*4ee70*/  ISETP.GE.AND P4, PT, R170, R3, PT ;  /* 0x00000003aa00720c */ /* 0x000fe20003f86270 */
[----:B------:R-:W-:Y:S01]  /*4ee80*/  @!P0 FFMA R210, R35, R135, R210 ;  /* 0x0000008723d28223 */ /* 0x000fe200000000d2 */
[----:B------:R-:W-:-:S02]  /*4ee90*/  ISETP.GE.AND P0, PT, R112, R3, PT ;  /* 0x000000037000720c */ /* 0x000fc40003f06270 */
[----:B-1----:R-:W1:Y:S01]  /*4eea0*/  @!P3 S2R R214, SR_CgaCtaId ;  /* 0x0000000000d6b919 */ /* 0x002e620000008800 */
[----:B------:R-:W-:Y:S02]  /*4eeb0*/  ISETP.GE.AND P3, PT, R34, R3, PT ;  /* 0x000000032200720c */ /* 0x000fe40003f66270 */
[----:B------:R-:W-:Y:S01]  /*4eec0*/  @!P2 MOV R133, 0x400 ;  /* 0x000004000085a802 */ /* 0x000fe20000000f00 */
[----:B------:R-:W1:Y:S01]  /*4eed0*/  @!P1 LDS.U16 R107, [R218+0x39b4] ;  /* 0x0039b400da6b9984 */ /* 0x000e620000000400 */
[----:B---3--:R-:W-:Y:S02]  /*4eee0*/  @!P5 MOV R31, 0x400 ;  /* 0x00000400001fd802 */ /* 0x008fe40000000f00 */
[----:B0-----:R-:W-:Y:S01]  /*4eef0*/  @!P2 LEA R222, R222, R133, 0x18 ;  /* 0x00000085dedea211 */ /* 0x001fe200078ec0ff */
[----:B------:R-:W-:Y:S01]  /*4ef00*/  @!P2 LDS R135, [R81+0x50] ;  /* 0x000050005187a984 */ /* 0x000fe20000000800 */
[----:B----4-:R-:W-:Y:S02]  /*4ef10*/  @!P5 LEA R216, R216, R31, 0x18 ;  /* 0x0000001fd8d8d211 */ /* 0x010fe400078ec0ff */
[----:B------:R-:W-:Y:S01]  /*4ef20*/  @!P0 HADD2.F32 R33, -RZ, R33.H0_H0 ;  /* 0x20000021ff218230 */ /* 0x000fe20000004100 */
[----:B------:R-:W0:Y:S02]  /*4ef30*/  @!P1 LDS R133, [R81+0x4c] ;  /* 0x00004c0051859984 */ /* 0x000e240000000800 */
[----:B------:R-:W-:Y:S01]  /*4ef40*/  @!P3 HADD2.F32 R31, -RZ, R0.H0_H0 ;  /* 0x20000000ff1fb230 */ /* 0x000fe20000004100 */
[----:B------:R-:W-:Y:S01]  /*4ef50*/  ISETP.GE.AND P1, PT, R168, R3, PT ;  /* 0x00000003a800720c */ /* 0x000fe20003f26270 */
[----:B------:R-:W-:Y:S01]  /*4ef60*/  @!P0 FFMA R210, R33, R137, R210 ;  /* 0x0000008921d28223 */ /* 0x000fe200000000d2 */
[----:B------:R-:W-:Y:S01]  /*4ef70*/  ISETP.NE.AND P0, PT, R139, RZ, PT ;  /* 0x000000ff8b00720c */ /* 0x000fe20003f05270 */
[----:B------:R-:W-:Y:S02]  /*4ef80*/  @!P5 LDS.U16 R0, [R216+0x3ab4] ;  /* 0x003ab400d800d984 */ /* 0x000fe40000000400 */
[----:B--2---:R-:W-:Y:S01]  /*4ef90*/  @!P3 FFMA R210, R129, R31, R210 ;  /* 0x0000001f81d2b223 */ /* 0x004fe200000000d2 */
[----:B------:R-:W-:Y:S01]  /*4efa0*/  ISETP.NE.AND P3, PT, R141, RZ, PT ;  /* 0x000000ff8d00720c */ /* 0x000fe20003f65270 */
[----:B------:R-:W-:Y:S01]  /*4efb0*/  @!P5 LDS R137, [R81+0x54] ;  /* 0x000054005189d984 */ /* 0x000fe20000000800 */
[----:B------:R-:W-:-:S02]  /*4efc0*/  ISETP.NE.AND P5, PT, R143, RZ, PT ;  /* 0x000000ff8f00720c */ /* 0x000fc40003fa5270 */
[----:B------:R-:W-:Y:S01]  /*4efd0*/  P2R R143, PR, RZ, 0x1 ;  /* 0x00000001ff8f7803 */ /* 0x000fe20000000000 */
[----:B------:R-:W2:Y:S02]  /*4efe0*/  @!P4 S2R R220, SR_CgaCtaId ;  /* 0x0000000000dcc919 */ /* 0x000ea40000008800 */
[----:B------:R-:W-:Y:S01]  /*4eff0*/  @!P1 MOV R129, 0x400 ;  /* 0x0000040000819802 */ /* 0x000fe20000000f00 */
[----:B------:R-:W3:Y:S01]  /*4f000*/  @!P2 LDS.U16 R35, [R222+0x3a34] ;  /* 0x003a3400de23a984 */ /* 0x000ee20000000400 */
[----:B------:R-:W-:Y:S02]  /*4f010*/  @!P0 MOV R33, 0x400 ;  /* 0x0000040000218802 */ /* 0x000fe40000000f00 */
[----:B------:R-:W-:Y:S01]  /*4f020*/  ISETP.GE.AND P2, PT, R166, R3, PT ;  /* 0x00000003a600720c */ /* 0x000fe20003f46270 */
[----:B------:R-:W4:Y:S01]  /*4f030*/  @!P1 S2R R224, SR_CgaCtaId ;  /* 0x0000000000e09919 */ /* 0x000f220000008800 */
[----:B-----5:R-:W-:Y:S02]  /*4f040*/  @!P0 LEA R33, R212, R33, 0x18 ;  /* 0x00000021d4218211 */ /* 0x020fe400078ec0ff */
[----:B------:R-:W-:Y:S01]  /*4f050*/  @!P5 HADD2.F32 R111, -RZ, R111.H0_H0 ;  /* 0x2000006fff6fd230 */ /* 0x000fe20000004100 */
[----:B------:R-:W-:Y:S01]  /*4f060*/  @!P3 MOV R31, 0x400 ;  /* 0x00000400001fb802 */ /* 0x000fe20000000f00 */
[----:B------:R-:W-:-:S03]  /*4f070*/  @!P6 HADD2.F32 R109, -RZ, R109.H0_H0 ;  /* 0x2000006dff6de230 */ /* 0x000fc60000004100 */
[----:B------:R-:W-:Y:S01]  /*4f080*/  @!P5 FFMA R210, R111, R115, R210 ;  /* 0x000000736fd2d223 */ /* 0x000fe200000000d2 */
[----:B------:R-:W5:Y:S01]  /*4f090*/  @!P0 LDS.U16 R33, [R33+0x3b34] ;  /* 0x003b340021218984 */ /* 0x000f620000000400 */
[-C--:B------:R-:W-:Y:S02]  /*4f0a0*/  ISETP.GE.AND P5, PT, R164, R3.reuse, PT ;  /* 0x00000003a400720c */ /* 0x080fe40003fa6270 */
[----:B------:R-:W-:Y:S01]  /*4f0b0*/  @!P4 MOV R111, 0x400 ;  /* 0x00000400006fc802 */ /* 0x000fe20000000f00 */
[----:B------:R-:W5:Y:S01]  /*4f0c0*/  @!P0 LDS R115, [R81+0x58] ;  /* 0x0000580051738984 */ /* 0x000f620000000800 */
[----:B------:R-:W-:Y:S01]  /*4f0d0*/  ISETP.GE.AND P0, PT, R116, R3, PT ;  /* 0x000000037400720c */ /* 0x000fe20003f06270 */
[----:B------:R-:W-:Y:S01]  /*4f0e0*/  @!P6 FFMA R210, R109, R131, R210 ;  /* 0x000000836dd2e223 */ /* 0x000fe200000000d2 */
[----:B------:R-:W-:Y:S01]  /*4f0f0*/  P2R R141, PR, RZ, 0x20 ;  /* 0x00000020ff8d7803 */ /* 0x000fe20000000000 */
[----:B------:R-:W5:Y:S01]  /*4f100*/  @!P2 S2R R212, SR_CgaCtaId ;  /* 0x0000000000d4a919 */ /* 0x000f620000008800 */
[----:B-1----:R-:W-:-:S02]  /*4f110*/  @!P3 LEA R31, R214, R31, 0x18 ;  /* 0x0000001fd61fb211 */ /* 0x002fc400078ec0ff */
[-C--:B------:R-:W-:Y:S01]  /*4f120*/  ISETP.GE.AND P6, PT, R162, R3.reuse, PT ;  /* 0x00000003a200720c */ /* 0x080fe20003fc6270 */
[----:B------:R-:W-:Y:S02]  /*4f130*/  @!P3 LDS R131, [R81+0x5c] ;  /* 0x00005c005183b984 */ /* 0x000fe40000000800 */
[----:B------:R-:W1:Y:S01]  /*4f140*/  @!P5 S2R R139, SR_CgaCtaId ;  /* 0x00000000008bd919 */ /* 0x000e620000008800 */
[----:B------:R-:W-:-:S03]  /*4f150*/  ISETP.GE.AND P5, PT, R24, R3, PT ;  /* 0x000000031800720c */ /* 0x000fc60003fa6270 */
[----:B------:R-:W-:Y:S01]  /*4f160*/  @!P0 HADD2.F32 R107, -RZ, R107.H0_H0 ;  /* 0x2000006bff6b8230 */ /* 0x000fe20000004100 */
[----:B--2---:R-:W-:Y:S02]  /*4f170*/  @!P4 LEA R220, R220, R111, 0x18 ;  /* 0x0000006fdcdcc211 */ /* 0x004fe400078ec0ff */
[----:B------:R2:W1:Y:S01]  /*4f180*/  @!P3 LDS.U16 R111, [R31+0x3bb4] ;  /* 0x003bb4001f6fb984 */ /* 0x0004620000000400 */
[----:B------:R-:W-:Y:S01]  /*4f190*/  ISETP.GE.AND P3, PT, R122, R3, PT ;  /* 0x000000037a00720c */ /* 0x000fe20003f66270 */
[----:B0-----:R-:W-:Y:S01]  /*4f1a0*/  @!P0 FFMA R210, R107, R133, R210 ;  /* 0x000000856bd28223 */ /* 0x001fe200000000d2 */
[----:B----4-:R-:W-:Y:S01]  /*4f1b0*/  @!P1 LEA R224, R224, R129, 0x18 ;  /* 0x00000081e0e09211 */ /* 0x010fe200078ec0ff */
[----:B------:R0:W4:Y:S01]  /*4f1c0*/  @!P4 LDS.U16 R109, [R220+0x3c34] ;  /* 0x003c3400dc6dc984 */ /* 0x0001220000000400 */
[----:B------:R-:W-:-:S03]  /*4f1d0*/  ISETP.GE.AND P0, PT, R30, R3, PT ;  /* 0x000000031e00720c */ /* 0x000fc60003f06270 */
[----:B------:R-:W4:Y:S01]  /*4f1e0*/  @!P4 LDS R133, [R81+0x60] ;  /* 0x000060005185c984 */ /* 0x000f220000000800 */
[----:B------:R-:W-:Y:S01]  /*4f1f0*/  ISETP.GE.AND P4, PT, R160, R3, PT ;  /* 0x00000003a000720c */ /* 0x000fe20003f86270 */
[----:B---3--:R-:W-:Y:S01]  /*4f200*/  @!P5 HADD2.F32 R35, -RZ, R35.H0_H0 ;  /* 0x20000023ff23d230 */ /* 0x008fe20000004100 */
[----:B--2---:R-:W-:Y:S01]  /*4f210*/  @!P2 MOV R31, 0x400 ;  /* 0x00000400001fa802 */ /* 0x004fe20000000f00 */
[----:B------:R-:W2:Y:S01]  /*4f220*/  @!P6 S2R R214, SR_CgaCtaId ;  /* 0x0000000000d6e919 */ /* 0x000ea20000008800 */
[----:B------:R-:W-:Y:S02]  /*4f230*/  P2R R145, PR, RZ, 0x10 ;  /* 0x00000010ff917803 */ /* 0x000fe40000000000 */
[----:B------:R-:W-:Y:S01]  /*4f240*/  @!P5 FFMA R210, R135, R35, R210 ;  /* 0x0000002387d2d223 */ /* 0x000fe200000000d2 */
[----:B------:R-:W3:Y:S01]  /*4f250*/  @!P1 LDS.U16 R107, [R224+0x3cb4] ;  /* 0x003cb400e06b9984 */ /* 0x000ee20000000400 */
[----:B------:R-:W-:Y:S02]  /*4f260*/  ISETP.NE.AND P5, PT, R141, RZ, PT ;  /* 0x000000ff8d00720c */ /* 0x000fe40003fa5270 */
[----:B-----5:R-:W-:Y:S01]  /*4f270*/  @!P2 LEA R212, R212, R31, 0x18 ;  /* 0x0000001fd4d4a211 */ /* 0x020fe200078ec0ff */
[----:B------:R-:W5:Y:S01]  /*4f280*/  @!P1 LDS R135, [R81+0x64] ;  /* 0x0000640051879984 */ /* 0x000f620000000800 */
[-C--:B------:R-:W-:Y:S01]  /*4f290*/  ISETP.GE.AND P1, PT, R158, R3.reuse, PT ;  /* 0x000000039e00720c */ /* 0x080fe20003f26270 */
[----:B------:R-:W-:Y:S01]  /*4f2a0*/  @!P0 HADD2.F32 R31, -RZ, R0.H0_H0 ;  /* 0x20000000ff1f8230 */ /* 0x000fe20000004100 */
[----:B------:R-:W-:Y:S01]  /*4f2b0*/  ISETP.NE.AND P0, PT, R143, RZ, PT ;  /* 0x000000ff8f00720c */ /* 0x000fe20003f05270 */
[----:B------:R-:W3:Y:S01]  /*4f2c0*/  @!P4 S2R R216, SR_CgaCtaId ;  /* 0x0000000000d8c919 */ /* 0x000ee20000008800 */
[----:B------:R-:W-:-:S02]  /*4f2d0*/  ISETP.GE.AND P4, PT, R30, R3, PT ;  /* 0x000000031e00720c */ /* 0x000fc40003f86270 */
[----:B------:R-:W-:Y:S01]  /*4f2e0*/  P2R R143, PR, RZ, 0x2 ;  /* 0x00000002ff8f7803 */ /* 0x000fe20000000000 */
[----:B------:R-:W3:Y:S01]  /*4f2f0*/  @!P3 S2R R129, SR_CgaCtaId ;  /* 0x000000000081b919 */ /* 0x000ee20000008800 */
[----:B------:R-:W-:Y:S02]  /*4f300*/  @!P6 MOV R35, 0x400 ;  /* 0x000004000023e802 */ /* 0x000fe40000000f00 */
[----:B------:R-:W-:Y:S02]  /*4f310*/  @!P5 MOV R0, 0x400 ;  /* 0x000004000000d802 */ /* 0x000fe40000000f00 */
[-C--:B------:R-:W-:Y:S01]  /*4f320*/  ISETP.GE.AND P5, PT, R156, R3.reuse, PT ;  /* 0x000000039c00720c */ /* 0x080fe20003fa6270 */
[----:B------:R-:W5:Y:S01]  /*4f330*/  @!P1 S2R R218, SR_CgaCtaId ;  /* 0x0000000000da9919 */ /* 0x000f620000008800 */
[----:B------:R-:W-:Y:S01]  /*4f340*/  ISETP.GE.AND P1, PT, R164, R3, PT ;  /* 0x00000003a400720c */ /* 0x000fe20003f26270 */
[----:B------:R-:W-:Y:S02]  /*4f350*/  @!P0 HADD2.F32 R33, -RZ, R33.H0_H0 ;  /* 0x20000021ff218230 */ /* 0x000fe40000004100 */
[----:B------:R-:W-:Y:S01]  /*4f360*/  @!P4 FFMA R210, R31, R137, R210 ;  /* 0x000000891fd2c223 */ /* 0x000fe200000000d2 */
[----:B------:R-:W-:Y:S01]  /*4f370*/  ISETP.GE.AND P4, PT, R172, R3, PT ;  /* 0x00000003ac00720c */ /* 0x000fe20003f86270 */
[----:B------:R3:W5:Y:S02]  /*4f380*/  @!P2 LDS.U16 R31, [R212+0x3d34] ;  /* 0x003d3400d41fa984 */ /* 0x0007640000000400 */
[----:B------:R-:W-:Y:S01]  /*4f390*/  @!P0 FFMA R210, R33, R115, R210 ;  /* 0x0000007321d28223 */ /* 0x000fe200000000d2 */
[----:B------:R-:W-:Y:S01]  /*4f3a0*/  P2R R115, PR, RZ, 0x1 ;  /* 0x00000001ff737803 */ /* 0x000fe20000000000 */
[----:B------:R-:W5:Y:S01]  /*4f3b0*/  @!P2 LDS R137, [R81+0x68] ;  /* 0x000068005189a984 */ /* 0x000f620000000800 */
[----:B--2---:R-:W-:-:S02]  /*4f3c0*/  @!P6 LEA R35, R214, R35, 0x18 ;  /* 0x00000023d623e211 */ /* 0x004fc400078ec0ff */
[-C--:B------:R-:W-:Y:S01]  /*4f3d0*/  ISETP.GE.AND P0, PT, R170, R3.reuse, PT ;  /* 0x00000003aa00720c */ /* 0x080fe20003f06270 */
[----:B0-----:R-:W0:Y:S01]  /*4f3e0*/  @!P5 S2R R220, SR_CgaCtaId ;  /* 0x0000000000dcd919 */ /* 0x001e220000008800 */
[----:B-1----:R-:W-:Y:S02]  /*4f3f0*/  @!P1 LEA R141, R139, R0, 0x18 ;  /* 0x000000008b8d9211 */ /* 0x002fe400078ec0ff */
[----:B------:R-:W-:Y:S01]  /*4f400*/  @!P3 MOV R0, 0x400 ;  /* 0x000004000000b802 */ /* 0x000fe20000000f00 */
[----:B------:R-:W-:Y:S01]  /*4f410*/  @!P4 HADD2.F32 R111, -RZ, R111.H0_H0 ;  /* 0x2000006fff6fc230 */ /* 0x000fe20000004100 */
[----:B------:R-:W-:Y:S01]  /*4f420*/  @!P1 LDS R139, [R81+0x6c] ;  /* 0x00006c00518b9984 */ /* 0x000fe20000000800 */
[----:B------:R-:W-:-:S03]  /*4f430*/  ISETP.GE.AND P2, PT, R154, R3, PT ;  /* 0x000000039a00720c */ /* 0x000fc60003f46270 */
[----:B------:R1:W2:Y:S01]  /*4f440*/  @!P1 LDS.U16 R33, [R141+0x3db4] ;  /* 0x003db4008d219984 */ /* 0x0002a20000000400 */
[----:B------:R-:W-:Y:S01]  /*4f450*/  ISETP.NE.AND P1, PT, R143, RZ, PT ;  /* 0x000000ff8f00720c */ /* 0x000fe20003f25270 */
[----:B------:R-:W-:Y:S01]  /*4f460*/  @!P4 FFMA R210, R111, R131, R210 ;  /* 0x000000836fd2c223 */ /* 0x000fe200000000d2 */
[----:B------:R-:W-:Y:S01]  /*4f470*/  P2R R143, PR, RZ, 0x40 ;  /* 0x00000040ff8f7803 */ /* 0x000fe20000000000 */
[----:B------:R-:W2:Y:S01]  /*4f480*/  @!P6 LDS.U16 R35, [R35+0x3e34] ;  /* 0x003e34002323e984 */ /* 0x000ea20000000400 */
[----:B----4-:R-:W-:Y:S01]  /*4f490*/  @!P0 HADD2.F32 R109, -RZ, R109.H0_H0 ;  /* 0x2000006dff6d8230 */ /* 0x010fe20000004100 */
[----:B------:R-:W-:Y:S02]  /*4f4a0*/  ISETP.NE.AND P4, PT, R145, RZ, PT ;  /* 0x000000ff9100720c */ /* 0x000fe40003f85270 */
[----:B------:R-:W-:Y:S01]  /*4f4b0*/  @!P6 LDS R131, [R81+0x70] ;  /* 0x000070005183e984 */ /* 0x000fe20000000800 */
[----:B------:R-:W-:Y:S01]  /*4f4c0*/  ISETP.GE.AND P6, PT, R168, R3, PT ;  /* 0x00000003a800720c */ /* 0x000fe20003fc6270 */
[----:B------:R-:W-:Y:S01]  /*4f4d0*/  @!P0 FFMA R210, R133, R109, R210 ;  /* 0x0000006d85d28223 */ /* 0x000fe200000000d2 */
[----:B---3--:R-:W-:Y:S01]  /*4f4e0*/  @!P3 LEA R0, R129, R0, 0x18 ;  /* 0x000000008100b211 */ /* 0x008fe200078ec0ff */
[----:B------:R-:W3:Y:S01]  /*4f4f0*/  @!P2 S2R R212, SR_CgaCtaId ;  /* 0x0000000000d4a919 */ /* 0x000ee20000008800 */
[----:B------:R-:W-:-:S02]  /*4f500*/  ISETP.GE.AND P0, PT, R152, R3, PT ;  /* 0x000000039800720c */ /* 0x000fc40003f06270 */
[----:B------:R-:W-:Y:S01]  /*4f510*/  @!P1 MOV R109, 0x400 ;  /* 0x00000400006d9802 */ /* 0x000fe20000000f00 */
[----:B------:R-:W-:Y:S01]  /*4f520*/  @!P3 LDS R129, [R81+0xd8] ;  /* 0x0000d8005181b984 */ /* 0x000fe20000000800 */
[----:B------:R-:W-:Y:S02]  /*4f530*/  P2R R145, PR, RZ, 0x1 ;  /* 0x00000001ff917803 */ /* 0x000fe40000000000 */
[----:B------:R-:W-:Y:S01]  /*4f540*/  @!P4 MOV R111, 0x400 ;  /* 0x00000400006fc802 */ /* 0x000fe20000000f00 */
[----:B------:R-:W4:Y:S01]  /*4f550*/  @!P3 LDS.U16 R0, [R0+0x4b32] ;  /* 0x004b32000000b984 */ /* 0x000f220000000400 */
[----:B------:R-:W-:Y:S01]  /*4f560*/  ISETP.GE.AND P3, PT, R150, R3, PT ;  /* 0x000000039600720c */ /* 0x000fe20003f66270 */
[----:B------:R-:W-:Y:S01]  /*4f570*/  @!P6 HADD2.F32 R107, -RZ, R107.H0_H0 ;  /* 0x2000006bff6be230 */ /* 0x000fe20000004100 */
[----:B------:R-:W-:Y:S01]  /*4f580*/  @!P4 LEA R216, R216, R111, 0x18 ;  /* 0x0000006fd8d8c211 */ /* 0x000fe200078ec0ff */
[----:B------:R-:W-:Y:S01]  /*4f590*/  @!P4 LDS R133, [R81+0x74] ;  /* 0x000074005185c984 */ /* 0x000fe20000000800 */
[----:B------:R-:W-:-:S02]  /*4f5a0*/  @!P5 MOV R111, 0x400 ;  /* 0x00000400006fd802 */ /* 0x000fc40000000f00 */
[----:B-----5:R-:W-:Y:S01]  /*4f5b0*/  @!P6 FFMA R210, R107, R135, R210 ;  /* 0x000000876bd2e223 */ /* 0x020fe200000000d2 */
[----:B------:R-:W-:Y:S01]  /*4f5c0*/  ISETP.GE.AND P6, PT, R166, R3, PT ;  /* 0x00000003a600720c */ /* 0x000fe20003fc6270 */
[----:B------:R5:W-:Y:S01]  /*4f5d0*/  @!P4 LDS.U16 R107, [R216+0x3eb4] ;  /* 0x003eb400d86bc984 */ /* 0x000be20000000400 */
[----:B0-----:R-:W-:Y:S02]  /*4f5e0*/  @!P5 LEA R111, R220, R111, 0x18 ;  /* 0x0000006fdc6fd211 */ /* 0x001fe400078ec0ff */
[----:B------:R-:W-:Y:S01]  /*4f5f0*/  @!P1 LEA R109, R218, R109, 0x18 ;  /* 0x0000006dda6d9211 */ /* 0x000fe200078ec0ff */
[----:B------:R-:W0:Y:S01]  /*4f600*/  @!P0 S2R R214, SR_CgaCtaId ;  /* 0x0000000000d68919 */ /* 0x000e220000008800 */
[----:B------:R-:W-:Y:S02]  /*4f610*/  ISETP.GE.AND P4, PT, R148, R3, PT ;  /* 0x000000039400720c */ /* 0x000fe40003f86270 */
[----:B------:R-:W-:Y:S05]  /*4f620*/  @!P5 LDS.U16 R111, [R111+0x3fb4] ;  /* 0x003fb4006f6fd984 */ /* 0x000fea0000000400 */
[----:B------:R-:W-:Y:S01]  /*4f630*/  @!P6 HADD2.F32 R31, -RZ, R31.H0_H0 ;  /* 0x2000001fff1fe230 */ /* 0x000fe20000004100 */
[----:B-1----:R-:W1:Y:S04]  /*4f640*/  @!P3 S2R R141, SR_CgaCtaId ;  /* 0x00000000008db919 */ /* 0x002e680000008800 */
[----:B------:R-:W-:Y:S01]  /*4f650*/  @!P6 FFMA R210, R31, R137, R210 ;  /* 0x000000891fd2e223 */ /* 0x000fe200000000d2 */
[-C--:B------:R-:W-:Y:S01]  /*4f660*/  ISETP.GE.AND P6, PT, R164, R3.reuse, PT ;  /* 0x00000003a400720c */ /* 0x080fe20003fc6270 */
[----:B------:R-:W-:Y:S01]  /*4f670*/  @!P5 LDS R137, [R81+0x7c] ;  /* 0x00007c005189d984 */ /* 0x000fe20000000800 */
[----:B------:R-:W-:-:S02]  /*4f680*/  ISETP.GE.AND P5, PT, R146, R3, PT ;  /* 0x000000039200720c */ /* 0x000fc40003fa6270 */
[----:B------:R-:W-:Y:S01]  /*4f690*/  @!P2 MOV R31, 0x400 ;  /* 0x00000400001fa802 */ /* 0x000fe20000000f00 */
[----:B------:R-:W1:Y:S03]  /*4f6a0*/  @!P1 LDS.U16 R109, [R109+0x3f34] ;  /* 0x003f34006d6d9984 */ /* 0x000e660000000400 */
[----:B---3--:R-:W-:Y:S01]  /*4f6b0*/  @!P2 LEA R212, R212, R31, 0x18 ;  /* 0x0000001fd4d4a211 */ /* 0x008fe200078ec0ff */
[----:B------:R-:W-:Y:S04]  /*4f6c0*/  @!P1 LDS R135, [R81+0x78] ;  /* 0x0000780051879984 */ /* 0x000fe80000000800 */
[----:B--2---:R-:W-:Y:S01]  /*4f6d0*/  @!P6 HADD2.F32 R33, -RZ, R33.H0_H0 ;  /* 0x20000021ff21e230 */ /* 0x004fe20000004100 */
[----:B------:R-:W2:Y:S04]  /*4f6e0*/  @!P4 S2R R218, SR_CgaCtaId ;  /* 0x0000000000dac919 */ /* 0x000ea80000008800 */
[----:B------:R-:W-:Y:S01]  /*4f6f0*/  @!P6 FFMA R210, R33, R139, R210 ;  /* 0x0000008b21d2e223 */ /* 0x000fe200000000d2 */
[----:B------:R-:W-:Y:S01]  /*4f700*/  ISETP.NE.AND P6, PT, R143, RZ, PT ;  /* 0x000000ff8f00720c */ /* 0x000fe20003fc5270 */
[----:B-----5:R-:W3:Y:S01]  /*4f710*/  @!P5 S2R R216, SR_CgaCtaId ;  /* 0x0000000000d8d919 */ /* 0x020ee20000008800 */
[----:B------:R-:W-:-:S02]  /*4f720*/  P2R R143, PR, RZ, 0x20 ;  /* 0x00000020ff8f7803 */ /* 0x000fc40000000000 */
[----:B------:R-:W-:Y:S01]  /*4f730*/  ISETP.GE.AND P5, PT, R122, R3, PT ;  /* 0x000000037a00720c */ /* 0x000fe20003fa6270 */
[----:B------:R5:W3:Y:S01]  /*4f740*/  @!P2 LDS.U16 R33, [R212+0x4034] ;  /* 0x00403400d421a984 */ /* 0x000ae20000000400 */
[----:B------:R-:W-:-:S04]  /*4f750*/  @!P0 MOV R139, 0x400 ;  /* 0x00000400008b8802 */ /* 0x000fc80000000f00 */
[----:B0-----:R-:W-:Y:S02]  /*4f760*/  @!P0 LEA R214, R214, R139, 0x18 ;  /* 0x0000008bd6d68211 */ /* 0x001fe400078ec0ff */
[----:B------:R-:W0:Y:S01]  /*4f770*/  @!P2 LDS R139, [R81+0x80] ;  /* 0x00008000518ba984 */ /* 0x000e220000000800 */
[----:B------:R-:W-:-:S04]  /*4f780*/  @!P6 HADD2.F32 R35, -RZ, R35.H0_H0 ;  /* 0x20000023ff23e230 */ /* 0x000fc80000004100 */
[----:B----4-:R-:W-:Y:S02]  /*4f790*/  @!P5 HADD2.F32 R31, -RZ, R0.H0_H0 ;  /* 0x20000000ff1fd230 */ /* 0x010fe40000004100 */
[----:B------:R-:W-:Y:S01]  /*4f7a0*/  @!P6 FFMA R210, R131, R35, R210 ;  /* 0x0000002383d2e223 */ /* 0x000fe200000000d2 */
[----:B------:R-:W-:Y:S01]  /*4f7b0*/  @!P3 MOV R0, 0x400 ;  /* 0x000004000000b802 */ /* 0x000fe20000000f00 */
[----:B------:R-:W-:Y:S01]  /*4f7c0*/  @!P0 LDS R131, [R81+0x84] ;  /* 0x0000840051838984 */ /* 0x000fe20000000800 */
[----:B------:R-:W-:Y:S01]  /*4f7d0*/  ISETP.GE.AND P6, PT, R144, R3, PT ;  /* 0x000000039000720c */ /* 0x000fe20003fc6270 */
[----:B------:R-:W-:Y:S01]  /*4f7e0*/  @!P5 FFMA R208, R31, R129, R208 ;  /* 0x000000811fd0d223 */ /* 0x000fe200000000d0 */
[-C--:B------:R-:W-:Y:S01]  /*4f7f0*/  ISETP.GE.AND P5, PT, R120, R3.reuse, PT ;  /* 0x000000037800720c */ /* 0x080fe20003fa6270 */
[----:B------:R4:W0:Y:S01]  /*4f800*/  @!P0 LDS.U16 R31, [R214+0x40b4] ;  /* 0x0040b400d61f8984 */ /* 0x0008220000000400 */
[----:B------:R-:W-:Y:S01]  /*4f810*/  ISETP.GE.AND P0, PT, R150, R3, PT ;  /* 0x000000039600720c */ /* 0x000fe20003f06270 */
[----:B-1----:R-:W-:Y:S01]  /*4f820*/  @!P1 HADD2.F32 R109, -RZ, R109.H0_H0 ;  /* 0x2000006dff6d9230 */ /* 0x002fe20000004100 */
[----:B------:R-:W-:-:S02]  /*4f830*/  @!P3 LEA R0, R141, R0, 0x18 ;  /* 0x000000008d00b211 */ /* 0x000fc400078ec0ff */
[----:B------:R-:W-:Y:S02]  /*4f840*/  @!P4 MOV R141, 0x400 ;  /* 0x00000400008dc802 */ /* 0x000fe40000000f00 */
[----:B------:R-:W-:Y:S02]  /*4f850*/  ISETP.GE.AND P3, PT, R142, R3, PT ;  /* 0x000000038e00720c */ /* 0x000fe40003f66270 */
[----:B--2---:R-:W-:Y:S01]  /*4f860*/  @!P4 LEA R141, R218, R141, 0x18 ;  /* 0x0000008dda8dc211 */ /* 0x004fe200078ec0ff */
[----:B-----5:R-:W1:Y:S02]  /*4f870*/  @!P6 S2R R212, SR_CgaCtaId ;  /* 0x0000000000d4e919 */ /* 0x020e640000008800 */
[----:B------:R-:W2:Y:S01]  /*4f880*/  @!P5 S2R R129, SR_CgaCtaId ;  /* 0x000000000081d919 */ /* 0x000ea20000008800 */
[----:B------:R-:W-:Y:S01]  /*4f890*/  ISETP.GE.AND P5, PT, R160, R3, PT ;  /* 0x00000003a000720c */ /* 0x000fe20003fa6270 */
[----:B------:R-:W5:Y:S01]  /*4f8a0*/  @!P0 LDS.U16 R35, [R0+0x4134] ;  /* 0x0041340000238984 */ /* 0x000f620000000400 */
[----:B---3--:R-:W-:-:S05]  /*4f8b0*/  @!P2 HADD2.F32 R33, -RZ, R33.H0_H0 ;  /* 0x20000021ff21a230 */ /* 0x008fca0000004100 */
[----:B----4-:R-:W3:Y:S06]  /*4f8c0*/  @!P3 S2R R214, SR_CgaCtaId ;  /* 0x0000000000d6b919 */ /* 0x010eec0000008800 */
[----:B------:R-:W-:-:S05]  /*4f8d0*/  @!P5 HADD2.F32 R107, -RZ, R107.H0_H0 ;  /* 0x2000006bff6bd230 */ /* 0x000fca0000004100 */
[----:B------:R-:W-:Y:S01]  /*4f8e0*/  @!P5 FFMA R210, R107, R133, R210 ;  /* 0x000000856bd2d223 */ /* 0x000fe200000000d2 */
[----:B------:R-:W-:Y:S01]  /*4f8f0*/  ISETP.NE.AND P5, PT, R143, RZ, PT ;  /* 0x000000ff8f00720c */ /* 0x000fe20003fa5270 */
[----:B------:R-:W4:Y:S01]  /*4f900*/  @!P0 LDS R133, [R81+0x88] ;  /* 0x0000880051858984 */ /* 0x000f220000000800 */
[----:B------:R-:W-:Y:S01]  /*4f910*/  ISETP.GE.AND P0, PT, R156, R3, PT ;  /* 0x000000039c00720c */ /* 0x000fe20003f06270 */
[----:B------:R-:W-:Y:S01]  /*4f920*/  @!P1 FFMA R210, R109, R135, R210 ;  /* 0x000000876dd29223 */ /* 0x000fe200000000d2 */
[----:B------:R-:W-:Y:S01]  /*4f930*/  ISETP.NE.AND P1, PT, R117, RZ, PT ;  /* 0x000000ff7500720c */ /* 0x000fe20003f25270 */
[----:B------:R0:W4:Y:S04]  /*4f940*/  @!P4 LDS.U16 R107, [R141+0x41b4] ;  /* 0x0041b4008d6bc984 */ /* 0x0001280000000400 */
[----:B------:R-:W-:Y:S01]  /*4f950*/  @!P4 LDS R135, [R81+0x8c] ;  /* 0x00008c005187c984 */ /* 0x000fe20000000800 */
[----:B0-----:R-:W-:-:S05]  /*4f960*/  P2R R141, PR, RZ, 0x10 ;  /* 0x00000010ff8d7803 */ /* 0x001fca0000000000 */
[----:B------:R-:W-:Y:S01]  /*4f970*/  @!P0 HADD2.F32 R111, -RZ, R111.H0_H0 ;  /* 0x2000006fff6f8230 */ /* 0x000fe20000004100 */
[----:B------:R-:W-:Y:S01]  /*4f980*/  ISETP.GE.AND P4, PT, R120, R3, PT ;  /* 0x000000037800720c */ /* 0x000fe20003f86270 */
[----:B------:R-:W0:Y:S01]  /*4f990*/  @!P1 S2R R218, SR_CgaCtaId ;  /* 0x0000000000da9919 */ /* 0x000e220000008800 */
[----:B------:R-:W-:Y:S02]  /*4f9a0*/  @!P5 MOV R109, 0x400 ;  /* 0x00000400006dd802 */ /* 0x000fe40000000f00 */
[----:B------:R-:W-:Y:S01]  /*4f9b0*/  @!P0 FFMA R210, R111, R137, R210 ;  /* 0x000000896fd28223 */ /* 0x000fe200000000d2 */
[----:B------:R-:W-:Y:S02]  /*4f9c0*/  ISETP.GE.AND P0, PT, R140, R3, PT ;  /* 0x000000038c00720c */ /* 0x000fe40003f06270 */
[----:B------:R-:W-:Y:S01]  /*4f9d0*/  @!P5 LEA R109, R216, R109, 0x18 ;  /* 0x0000006dd86dd211 */ /* 0x000fe200078ec0ff */
[----:B------:R-:W-:Y:S01]  /*4f9e0*/  @!P2 FFMA R210, R139, R33, R210 ;  /* 0x000000218bd2a223 */ /* 0x000fe200000000d2 */
[----:B------:R-:W-:-:S02]  /*4f9f0*/  @!P6 MOV R111, 0x400 ;  /* 0x00000400006fe802 */ /* 0x000fc40000000f00 */
[----:B------:R-:W-:Y:S02]  /*4fa00*/  P2R R137, PR, RZ, 0x40 ;  /* 0x00000040ff897803 */ /* 0x000fe40000000000 */
[----:B------:R-:W-:Y:S01]  /*4fa10*/  @!P4 MOV R0, 0x400 ;  /* 0x000004000000c802 */ /* 0x000fe20000000f00 */
[----:B------:R-:W-:Y:S01]  /*4fa20*/  @!P4 LDS R117, [R81+0xdc] ;  /* 0x0000dc005175c984 */ /* 0x000fe20000000800 */
[----:B-1----:R-:W-:Y:S02]  /*4fa30*/  @!P6 LEA R212, R212, R111, 0x18 ;  /* 0x0000006fd4d4e211 */ /* 0x002fe400078ec0ff */
[----:B--2---:R-:W-:Y:S01]  /*4fa40*/  @!P4 LEA R0, R129, R0, 0x18 ;  /* 0x000000008100c211 */ /* 0x004fe200078ec0ff */
[----:B------:R-:W1:Y:S01]  /*4fa50*/  @!P0 S2R R216, SR_CgaCtaId ;  /* 0x0000000000d88919 */ /* 0x000e620000008800 */
[----:B------:R-:W-:Y:S02]  /*4fa60*/  ISETP.NE.AND P0, PT, R145, RZ, PT ;  /* 0x000000ff9100720c */ /* 0x000fe40003f05270 */
[----:B------:R-:W-:Y:S01]  /*4fa70*/  @!P3 MOV R111, 0x400 ;  /* 0x00000400006fb802 */ /* 0x000fe20000000f00 */
[----:B------:R-:W-:Y:S01]  /*4fa80*/  @!P6 LDS.U16 R33, [R212+0x42b4] ;  /* 0x0042b400d421e984 */ /* 0x000fe20000000400 */
[----:B------:R-:W-:-:S02]  /*4fa90*/  ISETP.NE.AND P2, PT, R119, RZ, PT ;  /* 0x000000ff7700720c */ /* 0x000fc40003f45270 */
[----:B---3--:R-:W-:Y:S01]  /*4faa0*/  @!P3 LEA R111, R214, R111, 0x18 ;  /* 0x0000006fd66fb211 */ /* 0x008fe200078ec0ff */
[----:B------:R-:W2:Y:S01]  /*4fab0*/  @!P4 LDS.U16 R0, [R0+0x4bb2] ;  /* 0x004bb2000000c984 */ /* 0x000ea20000000400 */
[----:B------:R-:W-:-:S03]  /*4fac0*/  ISETP.GE.AND P4, PT, R150, R3, PT ;  /* 0x000000039600720c */ /* 0x000fc60003f86270 */
[----:B------:R-:W-:Y:S01]  /*4fad0*/  @!P6 LDS R129, [R81+0x94] ;  /* 0x000094005181e984 */ /* 0x000fe20000000800 */
[----:B------:R-:W-:Y:S01]  /*4fae0*/  ISETP.GE.AND P6, PT, R140, R3, PT ;  /* 0x000000038c00720c */ /* 0x000fe20003fc6270 */
[----:B------:R-:W-:Y:S02]  /*4faf0*/  @!P0 HADD2.F32 R31, -RZ, R31.H0_H0 ;  /* 0x2000001fff1f8230 */ /* 0x000fe40000004100 */
[----:B------:R-:W-:Y:S03]  /*4fb00*/  @!P3 LDS.U16 R111, [R111+0x4334] ;  /* 0x004334006f6fb984 */ /* 0x000fe60000000400 */
[----:B------:R-:W-:Y:S01]  /*4fb10*/  @!P0 FFMA R210, R31, R131, R210 ;  /* 0x000000831fd28223 */ /* 0x000fe200000000d2 */
[----:B------:R-:W-:Y:S01]  /*4fb20*/  @!P1 MOV R31, 0x400 ;  /* 0x00000400001f9802 */ /* 0x000fe20000000f00 */
[----:B------:R-:W-:Y:S01]  /*4fb30*/  @!P3 LDS R131, [R81+0x98] ;  /* 0x000098005183b984 */ /* 0x000fe20000000800 */
[----:B------:R-:W-:Y:S01]  /*4fb40*/  ISETP.NE.AND P3, PT, R121, RZ, PT ;  /* 0x000000ff7900720c */ /* 0x000fe20003f65270 */
[----:B-----5:R-:W-:Y:S01]  /*4fb50*/  @!P4 HADD2.F32 R35, -RZ, R35.H0_H0 ;  /* 0x20000023ff23c230 */ /* 0x020fe20000004100 */
[----:B0-----:R-:W-:Y:S01]  /*4fb60*/  @!P1 LEA R31, R218, R31, 0x18 ;  /* 0x0000001fda1f9211 */ /* 0x001fe200078ec0ff */
[----:B------:R-:W0:Y:S01]  /*4fb70*/  @!P2 S2R R220, SR_CgaCtaId ;  /* 0x0000000000dca919 */ /* 0x000e220000008800 */
[----:B------:R-:W-:-:S02]  /*4fb80*/  @!P6 MOV R121, 0x400 ;  /* 0x000004000079e802 */ /* 0x000fc40000000f00 */
[----:B----4-:R-:W-:Y:S01]  /*4fb90*/  @!P4 FFMA R210, R35, R133, R210 ;  /* 0x0000008523d2c223 */ /* 0x010fe200000000d2 */
[----:B------:R-:W3:Y:S01]  /*4fba0*/  @!P5 LDS.U16 R109, [R109+0x4234] ;  /* 0x004234006d6dd984 */ /* 0x000ee20000000400 */
[----:B------:R-:W-:Y:S02]  /*4fbb0*/  P2R R133, PR, RZ, 0x2 ;  /* 0x00000002ff857803 */ /* 0x000fe40000000000 */
[----:B-1----:R-:W-:Y:S01]  /*4fbc0*/  @!P6 LEA R216, R216, R121, 0x18 ;  /* 0x00000079d8d8e211 */ /* 0x002fe200078ec0ff */
[----:B------:R2:W-:Y:S01]  /*4fbd0*/  @!P1 LDS.U16 R35, [R31+0x43b4] ;  /* 0x0043b4001f239984 */ /* 0x0005e20000000400 */
[-C--:B------:R-:W-:Y:S02]  /*4fbe0*/  ISETP.GE.AND P0, PT, R138, R3.reuse, PT ;  /* 0x000000038a00720c */ /* 0x080fe40003f06270 */
[----:B------:R-:W-:Y:S01]  /*4fbf0*/  ISETP.NE.AND P4, PT, R141, RZ, PT ;  /* 0x000000ff8d00720c */ /* 0x000fe20003f85270 */
[----:B------:R-:W-:Y:S01]  /*4fc00*/  @!P1 LDS R121, [R81+0x9c] ;  /* 0x00009c0051799984 */ /* 0x000fe20000000800 */
[----:B------:R-:W-:-:S03]  /*4fc10*/  ISETP.GE.AND P1, PT, R120, R3, PT ;  /* 0x000000037800720c */ /* 0x000fc60003f26270 */
[----:B------:R-:W1:Y:S01]  /*4fc20*/  @!P5 LDS R119, [R81+0x90] ;  /* 0x000090005177d984 */ /* 0x000e620000000800 */
[----:B------:R-:W4:Y:S05]  /*4fc30*/  @!P3 S2R R218, SR_CgaCtaId ;  /* 0x0000000000dab919 */ /* 0x000f2a0000008800 */
[----:B------:R-:W5:Y:S02]  /*4fc40*/  @!P0 S2R R214, SR_CgaCtaId ;  /* 0x0000000000d68919 */ /* 0x000f640000008800 */
[----:B------:R-:W-:Y:S02]  /*4fc50*/  @!P4 HADD2.F32 R107, -RZ, R107.H0_H0 ;  /* 0x2000006bff6bc230 */ /* 0x000fe40000004100 */
[----:B--2---:R-:W-:-:S03]  /*4fc60*/  @!P1 HADD2.F32 R31, -RZ, R0.H0_H0 ;  /* 0x20000000ff1f9230 */ /* 0x004fc60000004100 */
[----:B------:R-:W-:Y:S01]  /*4fc70*/  @!P4 FFMA R210, R107, R135, R210 ;  /* 0x000000876bd2c223 */ /* 0x000fe200000000d2 */
[----:B------:R-:W-:Y:S01]  /*4fc80*/  ISETP.NE.AND P4, PT, R123, RZ, PT ;  /* 0x000000ff7b00720c */ /* 0x000fe20003f85270 */
[----:B------:R-:W-:Y:S01]  /*4fc90*/  @!P1 FFMA R208, R31, R117, R208 ;  /* 0x000000751fd09223 */ /* 0x000fe200000000d0 */
[----:B------:R-:W-:Y:S01]  /*4fca0*/  ISETP.GE.AND P1, PT, R118, R3, PT ;  /* 0x000000037600720c */ /* 0x000fe20003f26270 */
[----:B------:R2:W2:Y:S01]  /*4fcb0*/  @!P6 LDS.U16 R107, [R216+0x4434] ;  /* 0x00443400d86be984 */ /* 0x0004a20000000400 */
[----:B------:R-:W-:Y:S02]  /*4fcc0*/  @!P2 MOV R123, 0x400 ;  /* 0x00000400007ba802 */ /* 0x000fe40000000f00 */
[----:B------:R-:W-:Y:S02]  /*4fcd0*/  @!P3 MOV R31, 0x400 ;  /* 0x00000400001fb802 */ /* 0x000fe40000000f00 */
[----:B0-----:R-:W-:Y:S02]  /*4fce0*/  @!P2 LEA R220, R220, R123, 0x18 ;  /* 0x0000007bdcdca211 */ /* 0x001fe400078ec0ff */
[----:B------:R-:W-:Y:S01]  /*4fcf0*/  @!P6 LDS R123, [R81+0xa0] ;  /* 0x0000a000517be984 */ /* 0x000fe20000000800 */
[----:B------:R-:W-:Y:S01]  /*4fd00*/  ISETP.NE.AND P6, PT, R137, RZ, PT ;  /* 0x000000ff8900720c */ /* 0x000fe20003fc5270 */
[----:B---3--:R-:W-:Y:S01]  /*4fd10*/  @!P5 HADD2.F32 R109, -RZ, R109.H0_H0 ;  /* 0x2000006dff6dd230 */ /* 0x008fe20000004100 */
[----:B------:R-:W0:Y:S01]  /*4fd20*/  @!P4 S2R R222, SR_CgaCtaId ;  /* 0x0000000000dec919 */ /* 0x000e220000008800 */
[----:B------:R-:W-:Y:S01]  /*4fd30*/  P2R R135, PR, RZ, 0x10 ;  /* 0x00000010ff877803 */ /* 0x000fe20000000000 */
[----:B------:R-:W3:Y:S01]  /*4fd40*/  @!P1 S2R R212, SR_CgaCtaId ;  /* 0x0000000000d49919 */ /* 0x000ee20000008800 */
[----:B------:R-:W-:-:S02]  /*4fd50*/  ISETP.GE.AND P1, PT, R142, R3, PT ;  /* 0x000000038e00720c */ /* 0x000fc40003f26270 */
[----:B----4-:R-:W-:Y:S01]  /*4fd60*/  @!P3 LEA R31, R218, R31, 0x18 ;  /* 0x0000001fda1fb211 */ /* 0x010fe200078ec0ff */
[----:B------:R-:W4:Y:S05]  /*4fd70*/  @!P2 LDS.U16 R0, [R220+0x44b4] ;  /* 0x0044b400dc00a984 */ /* 0x000f2a0000000400 */
[----:B------:R-:W-:Y:S02]  /*4fd80*/  @!P6 HADD2.F32 R33, -RZ, R33.H0_H0 ;  /* 0x20000021ff21e230 */ /* 0x000fe40000004100 */
[----:B-1----:R-:W-:Y:S01]  /*4fd90*/  @!P5 FFMA R210, R119, R109, R210 ;  /* 0x0000006d77d2d223 */ /* 0x002fe200000000d2 */
[----:B------:R-:W-:Y:S01]  /*4fda0*/  ISETP.NE.AND P5, PT, R125, RZ, PT ;  /* 0x000000ff7d00720c */ /* 0x000fe20003fa5270 */
[----:B------:R-:W1:Y:S01]  /*4fdb0*/  @!P2 LDS R119, [R81+0xa4] ;  /* 0x0000a4005177a984 */ /* 0x000e620000000800 */
[----:B------:R-:W-:Y:S01]  /*4fdc0*/  @!P0 MOV R109, 0x400 ;  /* 0x00000400006d8802 */ /* 0x000fe20000000f00 */
[----:B------:R-:W-:Y:S01]  /*4fdd0*/  @!P6 FFMA R210, R33, R129, R210 ;  /* 0x0000008121d2e223 */ /* 0x000fe200000000d2 */
[----:B------:R-:W-:Y:S01]  /*4fde0*/  ISETP.NE.AND P6, PT, R127, RZ, PT ;  /* 0x000000ff7f00720c */ /* 0x000fe20003fc5270 */
[----:B------:R-:W-:Y:S01]  /*4fdf0*/  @!P0 LDS R125, [R81+0xa8] ;  /* 0x0000a800517d8984 */ /* 0x000fe20000000800 */
[----:B------:R-:W-:Y:S01]  /*4fe00*/  @!P1 HADD2.F32 R111, -RZ, R111.H0_H0 ;  /* 0x2000006fff6f9230 */ /* 0x000fe20000004100 */
[----:B-----5:R-:W-:-:S02]  /*4fe10*/  @!P0 LEA R214, R214, R109, 0x18 ;  /* 0x0000006dd6d68211 */ /* 0x020fc400078ec0ff */
[----:B------:R4:W-:Y:S02]  /*4fe20*/  @!P3 LDS.U16 R109, [R31+0x45b4] ;  /* 0x0045b4001f6db984 */ /* 0x0009e40000000400 */
[----:B------:R-:W-:Y:S01]  /*4fe30*/  @!P1 FFMA R210, R111, R131, R210 ;  /* 0x000000836fd29223 */ /* 0x000fe200000000d2 */
[----:B------:R-:W-:Y:S01]  /*4fe40*/  ISETP.NE.AND P1, PT, R133, RZ, PT ;  /* 0x000000ff8500720c */ /* 0x000fe20003f25270 */
[----:B------:R5:W3:Y:S01]  /*4fe50*/  @!P0 LDS.U16 R33, [R214+0x4534] ;  /* 0x00453400d6218984 */ /* 0x000ae20000000400 */
[-C--:B------:R-:W-:Y:S02]  /*4fe60*/  ISETP.GE.AND P0, PT, R136, R3.reuse, PT ;  /* 0x000000038800720c */ /* 0x080fe40003f06270 */
[----:B------:R-:W-:Y:S01]  /*4fe70*/  P2R R133, PR, RZ, 0x8 ;  /* 0x00000008ff857803 */ /* 0x000fe20000000000 */
[----:B------:R-:W5:Y:S01]  /*4fe80*/  @!P5 S2R R224, SR_CgaCtaId ;  /* 0x0000000000e0d919 */ /* 0x000f620000008800 */
[----:B------:R-:W-:Y:S02]  /*4fe90*/  @!P4 MOV R111, 0x400 ;  /* 0x00000400006fc802 */ /* 0x000fe40000000f00 */
[----:B------:R-:W-:Y:S01]  /*4fea0*/  P2R R117, PR, RZ, 0x2 ;  /* 0x00000002ff757803 */ /* 0x000fe20000000000 */
[----:B------:R-:W3:Y:S01]  /*4feb0*/  @!P3 LDS R129, [R81+0xac] ;  /* 0x0000ac005181b984 */ /* 0x000ee20000000800 */
[----:B------:R-:W-:-:S02]  /*4fec0*/  ISETP.GE.AND P3, PT, R140, R3, PT ;  /* 0x000000038c00720c */ /* 0x000fc40003f66270 */
[----:B0-----:R-:W-:Y:S01]  /*4fed0*/  @!P4 LEA R222, R222, R111, 0x18 ;  /* 0x0000006fdedec211 */ /* 0x001fe200078ec0ff */
[----:B------:R-:W-:Y:S01]  /*4fee0*/  @!P1 HADD2.F32 R35, -RZ, R35.H0_H0 ;  /* 0x20000023ff239230 */ /* 0x000fe20000004100 */
[----:B--2---:R-:W0:Y:S01]  /*4fef0*/  @!P6 S2R R216, SR_CgaCtaId ;  /* 0x0000000000d8e919 */ /* 0x004e220000008800 */
[----:B------:R-:W-:Y:S01]  /*4ff00*/  @!P5 MOV R111, 0x400 ;  /* 0x00000400006fd802 */ /* 0x000fe20000000f00 */
[----:B------:R-:W2:Y:S01]  /*4ff10*/  @!P0 S2R R218, SR_CgaCtaId ;  /* 0x0000000000da8919 */ /* 0x000ea20000008800 */
[----:B------:R-:W-:Y:S01]  /*4ff20*/  ISETP.GE.AND P0, PT, R134, R3, PT ;  /* 0x000000038600720c */ /* 0x000fe20003f06270 */
[----:B------:R-:W-:Y:S01]  /*4ff30*/  @!P1 FFMA R210, R35, R121, R210 ;  /* 0x0000007923d29223 */ /* 0x000fe200000000d2 */
[----:B------:R-:W-:Y:S01]  /*4ff40*/  ISETP.GE.AND P1, PT, R132, R3, PT ;  /* 0x000000038400720c */ /* 0x000fe20003f26270 */
[----:B------:R-:W2:Y:S03]  /*4ff50*/  @!P4 LDS.U16 R35, [R222+0x4634] ;  /* 0x00463400de23c984 */ /* 0x000ea60000000400 */
[----:B------:R-:W-:Y:S01]  /*4ff60*/  @!P3 HADD2.F32 R107, -RZ, R107.H0_H0 ;  /* 0x2000006bff6bb230 */ /* 0x000fe20000004100 */
[----:B------:R-:W-:Y:S01]  /*4ff70*/  P2R R127, PR, RZ, 0x1 ;  /* 0x00000001ff7f7803 */ /* 0x000fe20000000000 */
[----:B----4-:R-:W-:Y:S01]  /*4ff80*/  @!P2 HADD2.F32 R31, -RZ, R0.H0_H0 ;  /* 0x20000000ff1fa230 */ /* 0x010fe20000004100 */
[----:B------:R-:W-:Y:S01]  /*4ff90*/  @!P6 MOV R121, 0x400 ;  /* 0x000004000079e802 */ /* 0x000fe20000000f00 */
[----:B------:R-:W-:Y:S01]  /*4ffa0*/  @!P5 LDS R131, [R81+0xb4] ;  /* 0x0000b4005183d984 */ /* 0x000fe20000000800 */
[----:B------:R-:W-:Y:S01]  /*4ffb0*/  @!P3 FFMA R210, R123, R107, R210 ;  /* 0x0000006b7bd2b223 */ /* 0x000fe200000000d2 */
[----:B------:R-:W-:-:S02]  /*4ffc0*/  ISETP.GE.AND P3, PT, R118, R3, PT ;  /* 0x000000037600720c */ /* 0x000fc40003f66270 */
[----:B------:R-:W-:Y:S01]  /*4ffd0*/  @!P4 LDS R123, [R81+0xb0] ;  /* 0x0000b000517bc984 */ /* 0x000fe20000000800 */
[----:B------:R-:W-:Y:S01]  /*4ffe0*/  ISETP.GE.AND P4, PT, R138, R3, PT ;  /* 0x000000038a00720c */ /* 0x000fe20003f86270 */
[----:B-1----:R-:W-:Y:S01]  /*4fff0*/  @!P2 FFMA R210, R31, R119, R210 ;  /* 0x000000771fd2a223 */ /* 0x002fe200000000d2 */
[----:B------:R-:W-:Y:S01]  /*50000*/  P2R R119, PR, RZ, 0x4 ;  /* 0x00000004ff777803 */ /* 0x000fe20000000000 */
[----:B-----5:R-:W1:Y:S01]  /*50010*/  @!P0 S2R R214, SR_CgaCtaId ;  /* 0x0000000000d68919 */ /* 0x020e620000008800 */
[----:B------:R-:W-:Y:S02]  /*50020*/  ISETP.GE.AND P0, PT, R130, R3, PT ;  /* 0x000000038200720c */ /* 0x000fe40003f06270 */
[----:B------:R-:W-:Y:S01]  /*50030*/  @!P5 LEA R224, R224, R111, 0x18 ;  /* 0x0000006fe0e0d211 */ /* 0x000fe200078ec0ff */
[----:B------:R-:W4:Y:S01]  /*50040*/  @!P1 S2R R220, SR_CgaCtaId ;  /* 0x0000000000dc9919 */ /* 0x000f220000008800 */
[----:B------:R-:W-:Y:S02]  /*50050*/  ISETP.GE.AND P2, PT, R136, R3, PT ;  /* 0x000000038800720c */ /* 0x000fe40003f46270 */
[----:B------:R-:W-:Y:S01]  /*50060*/  @!P3 MOV R111, 0x400 ;  /* 0x00000400006fb802 */ /* 0x000fe20000000f00 */
[----:B------:R-:W5:Y:S01]  /*50070*/  @!P5 LDS.U16 R107, [R224+0x46b4] ;  /* 0x0046b400e06bd984 */ /* 0x000f620000000400 */
[----:B------:R-:W-:Y:S01]  /*50080*/  P2R R143, PR, RZ, 0x2 ;  /* 0x00000002ff8f7803 */ /* 0x000fe20000000000 */
[----:B---3--:R-:W-:Y:S01]  /*50090*/  @!P4 HADD2.F32 R33, -RZ, R33.H0_H0 ;  /* 0x20000021ff21c230 */ /* 0x008fe20000004100 */
[----:B------:R-:W-:Y:S01]  /*500a0*/  @!P3 LEA R0, R212, R111, 0x18 ;  /* 0x0000006fd400b211 */ /* 0x000fe200078ec0ff */
[----:B------:R-:W-:Y:S01]  /*500b0*/  @!P1 LDS R137, [R81+0xc4] ;  /* 0x0000c40051899984 */ /* 0x000fe20000000800 */
[----:B0-----:R-:W-:-:S02]  /*500c0*/  @!P6 LEA R111, R216, R121, 0x18 ;  /* 0x00000079d86fe211 */ /* 0x001fc400078ec0ff */
[----:B------:R-:W-:Y:S01]  /*500d0*/  @!P4 FFMA R210, R33, R125, R210 ;  /* 0x0000007d21d2c223 */ /* 0x000fe200000000d2 */
[----:B------:R-:W0:Y:S01]  /*500e0*/  @!P0 S2R R212, SR_CgaCtaId ;  /* 0x0000000000d48919 */ /* 0x000e220000008800 */
[----:B------:R-:W-:Y:S02]  /*500f0*/  ISETP.NE.AND P0, PT, R127, RZ, PT ;  /* 0x000000ff7f00720c */ /* 0x000fe40003f05270 */
[----:B------:R-:W-:Y:S01]  /*50100*/  ISETP.GE.AND P4, PT, R128, R3, PT ;  /* 0x000000038000720c */ /* 0x000fe20003f86270 */
[----:B------:R-:W-:Y:S01]  /*50110*/  @!P3 LDS.U16 R0, [R0+0x4c32] ;  /* 0x004c32000000b984 */ /* 0x000fe20000000400 */
[----:B------:R-:W-:Y:S02]  /*50120*/  @!P2 MOV R31, 0x400 ;  /* 0x00000400001fa802 */ /* 0x000fe40000000f00 */
[----:B------:R-:W-:Y:S01]  /*50130*/  @!P1 MOV R125, 0x400 ;  /* 0x00000400007d9802 */ /* 0x000fe20000000f00 */
[----:B------:R-:W-:Y:S01]  /*50140*/  @!P3 LDS R127, [R81+0xe0] ;  /* 0x0000e000517fb984 */ /* 0x000fe20000000800 */
[----:B------:R-:W-:-:S02]  /*50150*/  ISETP.NE.AND P3, PT, R133, RZ, PT ;  /* 0x000000ff8500720c */ /* 0x000fc40003f65270 */
[----:B--2---:R-:W-:Y:S01]  /*50160*/  @!P2 LEA R31, R218, R31, 0x18 ;  /* 0x0000001fda1fa211 */ /* 0x004fe200078ec0ff */
[----:B------:R-:W2:Y:S02]  /*50170*/  @!P6 LDS.U16 R111, [R111+0x4734] ;  /* 0x004734006f6fe984 */ /* 0x000ea40000000400 */
[----:B------:R-:W-:Y:S02]  /*50180*/  @!P0 MOV R121, 0x400 ;  /* 0x0000040000798802 */ /* 0x000fe40000000f00 */
[----:B------:R-:W3:Y:S01]  /*50190*/  @!P4 S2R R216, SR_CgaCtaId ;  /* 0x0000000000d8c919 */ /* 0x000ee20000008800 */
[----:B------:R-:W-:Y:S02]  /*501a0*/  ISETP.NE.AND P4, PT, R135, RZ, PT ;  /* 0x000000ff8700720c */ /* 0x000fe40003f85270 */
[----:B-1----:R-:W-:Y:S01]  /*501b0*/  @!P0 LEA R214, R214, R121, 0x18 ;  /* 0x00000079d6d68211 */ /* 0x002fe200078ec0ff */
[----:B------:R-:W1:Y:S01]  /*501c0*/  @!P6 LDS R133, [R81+0xb8] ;  /* 0x0000b8005185e984 */ /* 0x000e620000000800 */
[----:B------:R-:W-:Y:S01]  /*501d0*/  P2R R121, PR, RZ, 0x8 ;  /* 0x00000008ff797803 */ /* 0x000fe20000000000 */
[----:B------:R-:W-:Y:S01]  /*501e0*/  @!P3 HADD2.F32 R109, -RZ, R109.H0_H0 ;  /* 0x2000006dff6db230 */ /* 0x000fe20000004100 */
[----:B----4-:R-:W-:Y:S01]  /*501f0*/  @!P1 LEA R125, R220, R125, 0x18 ;  /* 0x0000007ddc7d9211 */ /* 0x010fe200078ec0ff */
[----:B------:R-:W-:Y:S03]  /*50200*/  @!P0 LDS R135, [R81+0xc0] ;  /* 0x0000c00051878984 */ /* 0x000fe60000000800 */
[----:B------:R-:W-:Y:S01]  /*50210*/  @!P3 FFMA R210, R109, R129, R210 ;  /* 0x000000816dd2b223 */ /* 0x000fe200000000d2 */
[----:B------:R4:W-:Y:S01]  /*50220*/  @!P2 LDS.U16 R33, [R31+0x47b4] ;  /* 0x0047b4001f21a984 */ /* 0x0009e20000000400 */
[----:B------:R-:W-:Y:S01]  /*50230*/  ISETP.GE.AND P3, PT, R130, R3, PT ;  /* 0x000000038200720c */ /* 0x000fe20003f66270 */
[----:B------:R-:W-:-:S02]  /*50240*/  @!P4 HADD2.F32 R35, -RZ, R35.H0_H0 ;  /* 0x20000023ff23c230 */ /* 0x000fc40000004100 */
[----:B------:R-:W3:Y:S01]  /*50250*/  @!P0 LDS.U16 R109, [R214+0x4834] ;  /* 0x00483400d66d8984 */ /* 0x000ee20000000400 */
[----:B------:R-:W-:Y:S01]  /*50260*/  ISETP.GE.AND P0, PT, R124, R3, PT ;  /* 0x000000037c00720c */ /* 0x000fe20003f06270 */
[----:B-----5:R-:W-:Y:S02]  /*50270*/  @!P5 HADD2.F32 R107, -RZ, R107.H0_H0 ;  /* 0x2000006bff6bd230 */ /* 0x020fe40000004100 */
[----:B------:R-:W-:Y:S01]  /*50280*/  @!P4 FFMA R210, R123, R35, R210 ;  /* 0x000000237bd2c223 */ /* 0x000fe200000000d2 */
[----:B------:R-:W5:Y:S01]  /*50290*/  @!P2 LDS R129, [R81+0xbc] ;  /* 0x0000bc005181a984 */ /* 0x000f620000000800 */
[----:B------:R-:W-:Y:S02]  /*502a0*/  ISETP.GE.AND P2, PT, R126, R3, PT ;  /* 0x000000037e00720c */ /* 0x000fe40003f46270 */
[----:B------:R-:W-:Y:S01]  /*502b0*/  P2R R123, PR, RZ, 0x10 ;  /* 0x00000010ff7b7803 */ /* 0x000fe20000000000 */
[----:B------:R0:W5:Y:S01]  /*502c0*/  @!P1 LDS.U16 R35, [R125+0x48b4] ;  /* 0x0048b4007d239984 */ /* 0x0001620000000400 */
[----:B------:R-:W-:Y:S01]  /*502d0*/  P2R R141, PR, RZ, 0x1 ;  /* 0x00000001ff8d7803 */ /* 0x000fe20000000000 */
[----:B------:R-:W-:Y:S01]  /*502e0*/  @!P5 FFMA R210, R107, R131, R210 ;  /* 0x000000836bd2d223 */ /* 0x000fe200000000d2 */
[----:B------:R-:W-:-:S02]  /*502f0*/  ISETP.GE.AND P4, PT, R128, R3, PT ;  /* 0x000000038000720c */ /* 0x000fc40003f86270 */
[-C--:B------:R-:W-:Y:S01]  /*50300*/  ISETP.GE.AND P1, PT, R118, R3.reuse, PT ;  /* 0x000000037600720c */ /* 0x080fe20003f26270 */
[----:B------:R-:W5:Y:S01]  /*50310*/  @!P0 S2R R220, SR_CgaCtaId ;  /* 0x0000000000dc8919 */ /* 0x000f620000008800 */
[-C--:B------:R-:W-:Y:S02]  /*50320*/  ISETP.GE.AND P0, PT, R130, R3.reuse, PT ;  /* 0x000000038200720c */ /* 0x080fe40003f06270 */
[----:B----4-:R-:W-:Y:S01]  /*50330*/  @!P3 MOV R31, 0x400 ;  /* 0x00000400001fb802 */ /* 0x010fe20000000f00 */
[----:B------:R-:W4:Y:S01]  /*50340*/  @!P2 S2R R218, SR_CgaCtaId ;  /* 0x0000000000daa919 */ /* 0x000f220000008800 */
[----:B0-----:R-:W-:Y:S01]  /*50350*/  P2R R125, PR, RZ, 0x20 ;  /* 0x00000020ff7d7803 */ /* 0x001fe20000000000 */
[----:B--2---:R-:W-:Y:S01]  /*50360*/  @!P6 HADD2.F32 R111, -RZ, R111.H0_H0 ;  /* 0x2000006fff6fe230 */ /* 0x004fe20000004100 */
[-C--:B------:R-:W-:Y:S02]  /*50370*/  ISETP.GE.AND P5, PT, R182, R3.reuse, PT ;  /* 0x00000003b600720c */ /* 0x080fe40003fa6270 */
[----:B------:R-:W-:-:S02]  /*50380*/  ISETP.GE.AND P3, PT, R122, R3, PT ;  /* 0x000000037a00720c */ /* 0x000fc40003f66270 */
[----:B------:R-:W-:Y:S02]  /*50390*/  @!P4 MOV R131, 0x400 ;  /* 0x000004000083c802 */ /* 0x000fe40000000f00 */
[----:B------:R-:W-:Y:S01]  /*503a0*/  P2R R145, PR, RZ, 0x10 ;  /* 0x00000010ff917803 */ /* 0x000fe20000000000 */
[----:B-1----:R-:W-:Y:S01]  /*503b0*/  @!P6 FFMA R210, R111, R133, R210 ;  /* 0x000000856fd2e223 */ /* 0x002fe200000000d2 */
[----:B------:R-:W-:Y:S01]  /*503c0*/  @!P0 LEA R139, R212, R31, 0x18 ;  /* 0x0000001fd48b8211 */ /* 0x000fe200078ec0ff */
[----:B------:R-:W-:Y:S01]  /*503d0*/  @!P1 HADD2.F32 R31, -RZ, R0.H0_H0 ;  /* 0x20000000ff1f9230 */ /* 0x000fe20000004100 */
[----:B---3--:R-:W-:Y:S01]  /*503e0*/  @!P4 LEA R0, R216, R131, 0x18 ;  /* 0x00000083d800c211 */ /* 0x008fe200078ec0ff */
[----:B------:R-:W-:Y:S01]  /*503f0*/  @!P4 LDS R133, [R81+0xcc] ;  /* 0x0000cc005185c984 */ /* 0x000fe20000000800 */
[----:B------:R-:W-:Y:S02]  /*50400*/  P2R R147, PR, RZ, 0x8 ;  /* 0x00000008ff937803 */ /* 0x000fe40000000000 */
[----:B------:R-:W-:Y:S01]  /*50410*/  @!P1 FFMA R208, R127, R31, R208 ;  /* 0x0000001f7fd09223 */ /* 0x000fe200000000d0 */
[----:B------:R-:W0:Y:S01]  /*50420*/  @!P0 LDS.U16 R107, [R139+0x4934] ;  /* 0x004934008b6b8984 */ /* 0x000e220000000400 */
[----:B------:R-:W-:-:S02]  /*50430*/  ISETP.GE.AND P1, PT, R134, R3, PT ;  /* 0x000000038600720c */ /* 0x000fc40003f26270 */
[----:B------:R-:W-:Y:S01]  /*50440*/  @!P2 MOV R31, 0x400 ;  /* 0x00000400001fa802 */ /* 0x000fe20000000f00 */
[----:B------:R-:W1:Y:S01]  /*50450*/  @!P0 LDS R131, [R81+0xc8] ;  /* 0x0000c80051838984 */ /* 0x000e620000000800 */
[-C--:B------:R-:W-:Y:S02]  /*50460*/  ISETP.GE.AND P0, PT, R136, R3.reuse, PT ;  /* 0x000000038800720c */ /* 0x080fe40003f06270 */
[----:B------:R-:W-:Y:S01]  /*50470*/  P2R R127, PR, RZ, 0x40 ;  /* 0x00000040ff7f7803 */ /* 0x000fe20000000000 */
[----:B------:R-:W2:Y:S01]  /*50480*/  @!P4 LDS.U16 R0, [R0+0x49b4] ;  /* 0x0049b4000000c984 */ /* 0x000ea20000000400 */
[-C--:B------:R-:W-:Y:S02]  /*50490*/  ISETP.GE.AND P4, PT, R126, R3.reuse, PT ;  /* 0x000000037e00720c */ /* 0x080fe40003f86270 */
[-C--:B------:R-:W-:Y:S01]  /*504a0*/  ISETP.GE.AND P6, PT, R120, R3.reuse, PT ;  /* 0x000000037800720c */ /* 0x080fe20003fc6270 */
[----:B------:R-:W3:Y:S01]  /*504b0*/  @!P5 S2R R212, SR_CgaCtaId ;  /* 0x0000000000d4d919 */ /* 0x000ee20000008800 */
[----:B------:R-:W-:Y:S01]  /*504c0*/  ISETP.GE.AND P2, PT, R104, R3, PT ;  /* 0x000000036800720c */ /* 0x000fe20003f46270 */
[----:B------:R-:W-:Y:S01]  /*504d0*/  @!P1 HADD2.F32 R109, -RZ, R109.H0_H0 ;  /* 0x2000006dff6d9230 */ /* 0x000fe20000004100 */
[----:B------:R-:W0:Y:S03]  /*504e0*/  @!P3 S2R R214, SR_CgaCtaId ;  /* 0x0000000000d6b919 */ /* 0x000e260000008800 */
[----:B------:R-:W-:Y:S01]  /*504f0*/  @!P0 HADD2.F32 R33, -RZ, R33.H0_H0 ;  /* 0x20000021ff218230 */ /* 0x000fe20000004100 */
[----:B------:R-:W-:Y:S03]  /*50500*/  @!P3 LDS R139, [R81+0xd8] ;  /* 0x0000d800518bb984 */ /* 0x000fe60000000800 */
[----:B----4-:R-:W-:Y:S01]  /*50510*/  @!P4 LEA R31, R218, R31, 0x18 ;  /* 0x0000001fda1fc211 */ /* 0x010fe200078ec0ff */
[----:B-----5:R-:W-:Y:S01]  /*50520*/  @!P0 FFMA R210, R33, R129, R210 ;  /* 0x0000008121d28223 */ /* 0x020fe200000000d2 */
[----:B------:R-:W-:Y:S01]  /*50530*/  ISETP.NE.AND P0, PT, R141, RZ, PT ;  /* 0x000000ff8d00720c */ /* 0x000fe20003f05270 */
[----:B------:R-:W4:Y:S01]  /*50540*/  @!P6 S2R R216, SR_CgaCtaId ;  /* 0x0000000000d8e919 */ /* 0x000f220000008800 */
[----:B------:R-:W-:Y:S01]  /*50550*/  @!P3 MOV R129, 0x400 ;  /* 0x000004000081b802 */ /* 0x000fe20000000f00 */
[----:B------:R-:W-:Y:S01]  /*50560*/  @!P1 FFMA R210, R135, R109, R210 ;  /* 0x0000006d87d29223 */ /* 0x000fe200000000d2 */
[----:B------:R-:W-:Y:S01]  /*50570*/  ISETP.NE.AND P1, PT, R143, RZ, PT ;  /* 0x000000ff8f00720c */ /* 0x000fe20003f25270 */
[----:B------:R5:W2:Y:S01]  /*50580*/  @!P4 LDS.U16 R111, [R31+0x4a34] ;  /* 0x004a34001f6fc984 */ /* 0x000aa20000000400 */
[----:B------:R-:W-:-:S03]  /*50590*/  @!P6 MOV R141, 0x400 ;  /* 0x00000400008de802 */ /* 0x000fc60000000f00 */
[----:B------:R-:W2:Y:S01]  /*505a0*/  @!P4 LDS R135, [R81+0xd0] ;  /* 0x0000d0005187c984 */ /* 0x000ea20000000800 */
[----:B------:R-:W-:Y:S02]  /*505b0*/  ISETP.GE.AND P4, PT, R14, R3, PT ;  /* 0x000000030e00720c */ /* 0x000fe40003f86270 */
[----:B-----5:R-:W-:Y:S01]  /*505c0*/  @!P5 MOV R31, 0x400 ;  /* 0x00000400001fd802 */ /* 0x020fe20000000f00 */
[----:B------:R-:W5:Y:S01]  /*505d0*/  @!P2 S2R R218, SR_CgaCtaId ;  /* 0x0000000000daa919 */ /* 0x000f620000008800 */
[----:B------:R-:W-:-:S03]  /*505e0*/  @!P0 MOV R33, 0x400 ;  /* 0x0000040000218802 */ /* 0x000fc60000000f00 */
[----:B------:R-:W-:Y:S01]  /*505f0*/  @!P1 HADD2.F32 R35, -RZ, R35.H0_H0 ;  /* 0x20000023ff239230 */ /* 0x000fe20000004100 */
[----:B------:R-:W-:Y:S02]  /*50600*/  @!P0 LEA R33, R220, R33, 0x18 ;  /* 0x00000021dc218211 */ /* 0x000fe400078ec0ff */
[----:B---3--:R-:W-:Y:S02]  /*50610*/  @!P5 LEA R31, R212, R31, 0x18 ;  /* 0x0000001fd41fd211 */ /* 0x008fe400078ec0ff */
[----:B------:R-:W-:Y:S01]  /*50620*/  @!P1 FFMA R210, R35, R137, R210 ;  /* 0x0000008923d29223 */ /* 0x000fe200000000d2 */
[----:B------:R-:W3:Y:S01]  /*50630*/  @!P4 S2R R143, SR_CgaCtaId ;  /* 0x00000000008fc919 */ /* 0x000ee20000008800 */
[-C--:B------:R-:W-:Y:S02]  /*50640*/  ISETP.GE.AND P4, PT, R130, R3.reuse, PT ;  /* 0x000000038200720c */ /* 0x080fe40003f86270 */
[-C--:B------:R-:W-:Y:S01]  /*50650*/  ISETP.GE.AND P1, PT, R22, R3.reuse, PT ;  /* 0x000000031600720c */ /* 0x080fe20003f26270 */
[----:B------:R2:W3:Y:S01]  /*50660*/  @!P0 LDS.U16 R109, [R33+0x4ab4] ;  /* 0x004ab400216d8984 */ /* 0x0004e20000000400 */
[----:B------:R-:W-:-:S02]  /*50670*/  ISETP.GE.AND P5, PT, R16, R3, PT ;  /* 0x000000031000720c */ /* 0x000fc40003fa6270 */
[----:B0-----:R-:W-:Y:S01]  /*50680*/  @!P3 LEA R129, R214, R129, 0x18 ;  /* 0x00000081d681b211 */ /* 0x001fe200078ec0ff */
[----:B------:R-:W0:Y:S01]  /*50690*/  @!P0 LDS R137, [R81+0xd4] ;  /* 0x0000d40051898984 */ /* 0x000e220000000800 */
[----:B----4-:R-:W-:-:S03]  /*506a0*/  @!P6 LEA R141, R216, R141, 0x18 ;  /* 0x0000008dd88de211 */ /* 0x010fc600078ec0ff */
[----:B------:R-:W-:Y:S01]  /*506b0*/  @!P3 LDS.U16 R35, [R129+0x4b34] ;  /* 0x004b34008123b984 */ /* 0x000fe20000000400 */
[----:B------:R-:W-:Y:S01]  /*506c0*/  ISETP.GE.AND P3, PT, R182, R3, PT ;  /* 0x00000003b600720c */ /* 0x000fe20003f66270 */
[----:B------:R-:W-:Y:S02]  /*506d0*/  @!P4 HADD2.F32 R107, -RZ, R107.H0_H0 ;  /* 0x2000006bff6bc230 */ /* 0x000fe40000004100 */
[----:B------:R-:W4:Y:S03]  /*506e0*/  @!P1 S2R R214, SR_CgaCtaId ;  /* 0x0000000000d69919 */ /* 0x000f260000008800 */
[----:B-1----:R-:W-:Y:S01]  /*506f0*/  @!P4 FFMA R210, R107, R131, R210 ;  /* 0x000000836bd2c223 */ /* 0x002fe200000000d2 */
[----:B------:R-:W-:Y:S01]  /*50700*/  ISETP.NE.AND P4, PT, R145, RZ, PT ;  /* 0x000000ff9100720c */ /* 0x000fe20003f85270 */
[----:B------:R-:W1:Y:S01]  /*50710*/  @!P5 S2R R212, SR_CgaCtaId ;  /* 0x0000000000d4d919 */ /* 0x000e620000008800 */
[----:B------:R-:W-:-:S02]  /*50720*/  P2R R145, PR, RZ, 0x20 ;  /* 0x00000020ff917803 */ /* 0x000fc40000000000 */
[----:B------:R-:W-:Y:S01]  /*50730*/  ISETP.GE.AND P5, PT, R126, R3, PT ;  /* 0x000000037e00720c */ /* 0x000fe20003fa6270 */
[----:B------:R2:W1:Y:S01]  /*50740*/  @!P6 LDS.U16 R107, [R141+0x4bb4] ;  /* 0x004bb4008d6be984 */ /* 0x0004620000000400 */
[----:B------:R-:W-:-:S03]  /*50750*/  @!P2 MOV R131, 0x400 ;  /* 0x000004000083a802 */ /* 0x000fc60000000f00 */
[----:B------:R-:W-:Y:S01]  /*50760*/  @!P3 LDS.U16 R31, [R31+0x4cb2] ;  /* 0x004cb2001f1fb984 */ /* 0x000fe20000000400 */
[----:B-----5:R-:W-:-:S03]  /*50770*/  @!P2 LEA R218, R218, R131, 0x18 ;  /* 0x00000083dadaa211 */ /* 0x020fc600078ec0ff */
[----:B------:R-:W-:Y:S01]  /*50780*/  @!P3 LDS R129, [R81+0xe4] ;  /* 0x0000e4005181b984 */ /* 0x000fe20000000800 */
[----:B------:R-:W-:Y:S01]  /*50790*/  ISETP.GE.AND P3, PT, R14, R3, PT ;  /* 0x000000030e00720c */ /* 0x000fe20003f66270 */
[----:B--2---:R-:W-:Y:S01]  /*507a0*/  @!P4 HADD2.F32 R33, -RZ, R0.H0_H0 ;  /* 0x20000000ff21c230 */ /* 0x004fe20000004100 */
[----:B------:R-:W-:Y:S01]  /*507b0*/  P2R R141, PR, RZ, 0x2 ;  /* 0x00000002ff8d7803 */ /* 0x000fe20000000000 */
[----:B------:R-:W-:Y:S01]  /*507c0*/  @!P5 HADD2.F32 R111, -RZ, R111.H0_H0 ;  /* 0x2000006fff6fd230 */ /* 0x000fe20000004100 */
[----:B------:R-:W2:Y:S02]  /*507d0*/  @!P6 LDS R131, [R81+0xdc] ;  /* 0x0000dc005183e984 */ /* 0x000ea40000000800 */
[----:B------:R-:W-:Y:S01]  /*507e0*/  @!P4 FFMA R210, R33, R133, R210 ;  /* 0x0000008521d2c223 */ /* 0x000fe200000000d2 */
[----:B------:R-:W-:Y:S01]  /*507f0*/  @!P1 MOV R133, 0x400 ;  /* 0x0000040000859802 */ /* 0x000fe20000000f00 */
[----:B------:R5:W2:Y:S01]  /*50800*/  @!P2 LDS.U16 R33, [R218+0x3036] ;  /* 0x00303600da21a984 */ /* 0x000aa20000000400 */
[----:B------:R-:W-:Y:S01]  /*50810*/  ISETP.GE.AND P4, PT, R10, R3, PT ;  /* 0x000000030a00720c */ /* 0x000fe20003f86270 */
[----:B------:R-:W-:Y:S01]  /*50820*/  @!P5 FFMA R210, R135, R111, R210 ;  /* 0x0000006f87d2d223 */ /* 0x000fe200000000d2 */
[----:B------:R-:W-:Y:S01]  /*50830*/  ISETP.GE.AND P5, PT, R12, R3, PT ;  /* 0x000000030c00720c */ /* 0x000fe20003fa6270 */
[----:B---3--:R-:W-:Y:S01]  /*50840*/  @!P0 HADD2.F32 R109, -RZ, R109.H0_H0 ;  /* 0x2000006dff6d8230 */ /* 0x008fe20000004100 */
[----:B------:R-:W-:-:S02]  /*50850*/  @!P3 MOV R0, 0x400 ;  /* 0x000004000000b802 */ /* 0x000fc40000000f00 */
[----:B----4-:R-:W-:Y:S02]  /*50860*/  @!P1 LEA R214, R214, R133, 0x18 ;  /* 0x00000085d6d69211 */ /* 0x010fe400078ec0ff */
[----:B------:R-:W-:Y:S01]  /*50870*/  @!P3 LEA R143, R143, R0, 0x18 ;  /* 0x000000008f8fb211 */ /* 0x000fe200078ec0ff */
[----:B------:R-:W-:Y:S01]  /*50880*/  @!P3 LDS R133, [R81+0x4] ;  /* 0x000004005185b984 */ /* 0x000fe20000000800 */
[----:B0-----:R-:W-:Y:S01]  /*50890*/  @!P0 FFMA R210, R109, R137, R210 ;  /* 0x000000896dd28223 */ /* 0x001fe200000000d2 */
[----:B------:R-:W-:Y:S02]  /*508a0*/  ISETP.GE.AND P0, PT, R6, R3, PT ;  /* 0x000000030600720c */ /* 0x000fe40003f06270 */
[----:B------:R-:W-:Y:S01]  /*508b0*/  @!P3 LDS.U16 R111, [R143+0x30b6] ;  /* 0x0030b6008f6fb984 */ /* 0x000fe20000000400 */
[----:B------:R-:W-:Y:S02]  /*508c0*/  ISETP.NE.AND P3, PT, R147, RZ, PT ;  /* 0x000000ff9300720c */ /* 0x000fe40003f65270 */
[----:B------:R-:W-:Y:S01]  /*508d0*/  @!P4 MOV R137, 0x400 ;  /* 0x000004000089c802 */ /* 0x000fe20000000f00 */
[----:B------:R-:W0:Y:S01]  /*508e0*/  @!P5 S2R R220, SR_CgaCtaId ;  /* 0x0000000000dcd919 */ /* 0x000e220000008800 */
[----:B------:R-:W-:Y:S01]  /*508f0*/  ISETP.NE.AND P5, PT, R145, RZ, PT ;  /* 0x000000ff9100720c */ /* 0x000fe20003fa5270 */
[----:B------:R-:W3:Y:S01]  /*50900*/  @!P2 LDS R0, [R81] ;  /* 0x000000005100a984 */ /* 0x000ee20000000800 */
[----:B-1----:R-:W-:-:S03]  /*50910*/  @!P6 HADD2.F32 R107, -RZ, R107.H0_H0 ;  /* 0x2000006bff6be230 */ /* 0x002fc60000004100 */
[----:B------:R1:W4:Y:S04]  /*50920*/  @!P1 LDS.U16 R109, [R214+0x3136] ;  /* 0x00313600d66d9984 */ /* 0x0003280000000400 */
[----:B------:R-:W-:Y:S01]  /*50930*/  @!P3 HADD2.F32 R35, -RZ, R35.H0_H0 ;  /* 0x20000023ff23b230 */ /* 0x000fe20000004100 */
[----:B-----5:R-:W5:Y:S03]  /*50940*/  @!P0 S2R R218, SR_CgaCtaId ;  /* 0x0000000000da8919 */ /* 0x020f660000008800 */
[----:B------:R-:W-:Y:S01]  /*50950*/  @!P5 MOV R135, 0x400 ;  /* 0x000004000087d802 */ /* 0x000fe20000000f00 */
[----:B------:R-:W-:Y:S01]  /*50960*/  @!P3 FFMA R210, R35, R139, R210 ;  /* 0x0000008b23d2b223 */ /* 0x000fe200000000d2 */
[----:B------:R-:W-:Y:S01]  /*50970*/  ISETP.GE.AND P3, PT, R8, R3, PT ;  /* 0x000000030800720c */ /* 0x000fe20003f66270 */
[----:B------:R-:W5:Y:S01]  /*50980*/  @!P4 S2R R216, SR_CgaCtaId ;  /* 0x0000000000d8c919 */ /* 0x000f620000008800 */
[----:B------:R-:W-:Y:S01]  /*50990*/  @!P5 LEA R212, R212, R135, 0x18 ;  /* 0x00000087d4d4d211 */ /* 0x000fe200078ec0ff */
[----:B--2---:R-:W-:Y:S01]  /*509a0*/  @!P6 FFMA R210, R107, R131, R210 ;  /* 0x000000836bd2e223 */ /* 0x004fe200000000d2 */
[----:B------:R-:W-:Y:S01]  /*509b0*/  P2R R139, PR, RZ, 0x8 ;  /* 0x00000008ff8b7803 */ /* 0x000fe20000000000 */
[----:B------:R-:W2:Y:S01]  /*509c0*/  @!P1 LDS R135, [R81+0x8] ;  /* 0x0000080051879984 */ /* 0x000ea20000000800 */
[-C--:B------:R-:W-:Y:S01]  /*509d0*/  ISETP.GE.AND P1, PT, R182, R3.reuse, PT ;  /* 0x00000003b600720c */ /* 0x080fe20003f26270 */
[----:B------:R-:W-:Y:S01]  /*509e0*/  @!P2 HADD2.F32 R33, -RZ, R33.H0_H0 ;  /* 0x20000021ff21a230 */ /* 0x000fe20000004100 */
[-C--:B------:R-:W-:Y:S01]  /*509f0*/  ISETP.GE.AND P6, PT, R18, R3.reuse, PT ;  /* 0x000000031200720c */ /* 0x080fe20003fc6270 */
[----:B------:R-:W2:Y:S04]  /*50a00*/  @!P5 LDS.U16 R35, [R212+0x31b6] ;  /* 0x0031b600d423d984 */ /* 0x000ea80000000400 */
[----:B------:R-:W4:Y:S01]  /*50a10*/  @!P3 S2R R222, SR_CgaCtaId ;  /* 0x0000000000deb919 */ /* 0x000f220000008800 */
[----:B------:R-:W-:Y:S01]  /*50a20*/  ISETP.GE.AND P3, PT, R12, R3, PT ;  /* 0x000000030c00720c */ /* 0x000fe20003f66270 */
[----:B------:R-:W-:Y:S04]  /*50a30*/  @!P4 LDS R212, [R81+0x10] ;  /* 0x0000100051d4c984 */ /* 0x000fe80000000800 */
[----:B------:R-:W-:-:S02]  /*50a40*/  @!P1 HADD2.F32 R31, -RZ, R31.H0_H0 ;  /* 0x2000001fff1f9230 */ /* 0x000fc40000004100 */
[----:B-1----:R-:W1:Y:S03]  /*50a50*/  @!P6 S2R R214, SR_CgaCtaId ;  /* 0x0000000000d6e919 */ /* 0x002e660000008800 */
[----:B------:R-:W-:Y:S01]  /*50a60*/  @!P1 FFMA R208, R31, R129, R208 ;  /* 0x000000811fd09223 */ /* 0x000fe200000000d0 */
[----:B------:R-:W-:Y:S01]  /*50a70*/  ISETP.GE.AND P1, PT, R14, R3, PT ;  /* 0x000000030e00720c */ /* 0x000fe20003f26270 */
[----:B------:R-:W-:Y:S01]  /*50a80*/  IMAD.MOV.U32 R31, RZ, RZ, RZ ;  /* 0x000000ffff1f7224 */ /* 0x000fe200078e00ff */
[----:B------:R-:W-:Y:S01]  /*50a90*/  @!P3 MOV R131, 0x400 ;  /* 0x000004000083b802 */ /* 0x000fe20000000f00 */
[----:B---3--:R-:W-:Y:S01]  /*50aa0*/  @!P2 FFMA R31, R0, R33, RZ ;  /* 0x00000021001fa223 */ /* 0x008fe200000000ff */
[----:B------:R-:W3:Y:S01]  /*50ab0*/  @!P5 LDS R129, [R81+0xc] ;  /* 0x00000c005181d984 */ /* 0x000ee20000000800 */
[----:B------:R-:W-:Y:S02]  /*50ac0*/  ISETP.GE.AND P2, PT, R26, R3, PT ;  /* 0x000000031a00720c */ /* 0x000fe40003f46270 */
[----:B0-----:R-:W-:-:S02]  /*50ad0*/  @!P3 LEA R220, R220, R131, 0x18 ;  /* 0x00000083dcdcb211 */ /* 0x001fc400078ec0ff */
[----:B------:R-:W-:Y:S02]  /*50ae0*/  @!P0 MOV R131, 0x400 ;  /* 0x0000040000838802 */ /* 0x000fe40000000f00 */
[----:B-----5:R-:W-:Y:S01]  /*50af0*/  @!P4 LEA R137, R216, R137, 0x18 ;  /* 0x00000089d889c211 */ /* 0x020fe200078ec0ff */
[----:B------:R-:W-:Y:S01]  /*50b00*/  @!P3 LDS.U16 R33, [R220+0x32b6] ;  /* 0x0032b600dc21b984 */ /* 0x000fe20000000400 */
[----:B------:R-:W-:Y:S01]  /*50b10*/  @!P1 HADD2.F32 R0, -RZ, R111.H0_H0 ;  /* 0x2000006fff009230 */ /* 0x000fe20000004100 */
[----:B------:R-:W-:Y:S02]  /*50b20*/  @!P0 LEA R111, R218, R131, 0x18 ;  /* 0x00000083da6f8211 */ /* 0x000fe400078ec0ff */
[----:B------:R-:W-:Y:S01]  /*50b30*/  @!P3 LDS R131, [R81+0x14] ;  /* 0x000014005183b984 */ /* 0x000fe20000000800 */
[----:B------:R-:W-:Y:S01]  /*50b40*/  ISETP.NE.AND P3, PT, R139, RZ, PT ;  /* 0x000000ff8b00720c */ /* 0x000fe20003f65270 */
[----:B------:R-:W-:Y:S01]  /*50b50*/  @!P1 FFMA R31, R0, R133, R31 ;  /* 0x00000085001f9223 */ /* 0x000fe2000000001f */
[----:B------:R-:W-:Y:S01]  /*50b60*/  ISETP.NE.AND P1, PT, R141, RZ, PT ;  /* 0x000000ff8d00720c */ /* 0x000fe20003f25270 */
[----:B------:R0:W5:Y:S01]  /*50b70*/  @!P4 LDS.U16 R107, [R137+0x3236] ;  /* 0x00323600896bc984 */ /* 0x0001620000000400 */
[----:B------:R-:W-:-:S02]  /*50b80*/  ISETP.GE.AND P4, PT, R20, R3, PT ;  /* 0x000000031400720c */ /* 0x000fc40003f86270 */
[----:B------:R-:W-:Y:S01]  /*50b90*/  P2R R143, PR, RZ, 0x8 ;  /* 0x00000008ff8f7803 */ /* 0x000fe20000000000 */
[----:B------:R-:W5:Y:S01]  /*50ba0*/  @!P0 LDS.U16 R111, [R111+0x3336] ;  /* 0x003336006f6f8984 */ /* 0x000f620000000400 */
[----:B------:R-:W5:Y:S01]  /*50bb0*/  @!P2 S2R R218, SR_CgaCtaId ;  /* 0x0000000000daa919 */ /* 0x000f620000008800 */
[----:B0-----:R-:W-:-:S04]  /*50bc0*/  @!P6 MOV R137, 0x400 ;  /* 0x000004000089e802 */ /* 0x001fc80000000f00 */
[----:B------:R-:W-:Y:S02]  /*50bd0*/  @!P3 MOV R133, 0x400 ;  /* 0x000004000085b802 */ /* 0x000fe40000000f00 */
[----:B----4-:R-:W-:Y:S02]  /*50be0*/  @!P1 HADD2.F32 R0, -RZ, R109.H0_H0 ;  /* 0x2000006dff009230 */ /* 0x010fe40000004100 */
[----:B------:R-:W0:Y:S01]  /*50bf0*/  @!P4 S2R R216, SR_CgaCtaId ;  /* 0x0000000000d8c919 */ /* 0x000e220000008800 */
[----:B------:R-:W-:Y:S02]  /*50c00*/  @!P3 LEA R109, R222, R133, 0x18 ;  /* 0x00000085de6db211 */ /* 0x000fe400078ec0ff */
[----:B--2---:R-:W-:Y:S01]  /*50c10*/  @!P1 FFMA R31, R0, R135, R31 ;  /* 0x00000087001f9223 */ /* 0x004fe2000000001f */
[----:B------:R-:W2:Y:S01]  /*50c20*/  @!P0 LDS R133, [R81+0x18] ;  /* 0x0000180051858984 */ /* 0x000ea20000000800 */
[----:B------:R-:W-:Y:S01]  /*50c30*/  ISETP.GE.AND P0, PT, R32, R3, PT ;  /* 0x000000032000720c */ /* 0x000fe20003f06270 */
[----:B------:R-:W-:Y:S01]  /*50c40*/  @!P5 HADD2.F32 R0, -RZ, R35.H0_H0 ;  /* 0x20000023ff00d230 */ /* 0x000fe20000004100 */
[----:B-1----:R-:W-:Y:S01]  /*50c50*/  @!P6 LEA R35, R214, R137, 0x18 ;  /* 0x00000089d623e211 */ /* 0x002fe200078ec0ff */
[----:B------:R-:W1:Y:S01]  /*50c60*/  @!P3 LDS.U16 R109, [R109+0x33b6] ;  /* 0x0033b6006d6db984 */ /* 0x000e620000000400 */
[----:B------:R-:W-:-:S02]  /*50c70*/  P2R R141, PR, RZ, 0x1 ;  /* 0x00000001ff8d7803 */ /* 0x000fc40000000000 */
[----:B---3--:R-:W-:Y:S01]  /*50c80*/  @!P5 FFMA R31, R0, R129, R31 ;  /* 0x00000081001fd223 */ /* 0x008fe2000000001f */
[----:B------:R-:W3:Y:S01]  /*50c90*/  @!P3 LDS R135, [R81+0x1c] ;  /* 0x00001c005187b984 */ /* 0x000ee20000000800 */
[-C--:B------:R-:W-:Y:S02]  /*50ca0*/  ISETP.GE.AND P5, PT, R108, R3.reuse, PT ;  /* 0x000000036c00720c */ /* 0x080fe40003fa6270 */
[-C--:B------:R-:W-:Y:S01]  /*50cb0*/  ISETP.GE.AND P3, PT, R6, R3.reuse, PT ;  /* 0x000000030600720c */ /* 0x080fe20003f66270 */
[----:B------:R-:W4:Y:S01]  /*50cc0*/  @!P6 LDS.U16 R35, [R35+0x3436] ;  /* 0x003436002323e984 */ /* 0x000f220000000400 */
[-C--:B------:R-:W-:Y:S02]  /*50cd0*/  ISETP.GE.AND P1, PT, R114, R3.reuse, PT ;  /* 0x000000037200720c */ /* 0x080fe40003f26270 */
[----:B------:R-:W-:Y:S01]  /*50ce0*/  @!P4 MOV R129, 0x400 ;  /* 0x000004000081c802 */ /* 0x000fe20000000f00 */
[----:B------:R-:W1:Y:S01]  /*50cf0*/  @!P0 S2R R220, SR_CgaCtaId ;  /* 0x0000000000dc8919 */ /* 0x000e620000008800 */
[----:B------:R-:W-:-:S05]  /*50d00*/  ISETP.GE.AND P0, PT, R10, R3, PT ;  /* 0x000000030a00720c */ /* 0x000fca0003f06270 */
[----:B------:R-:W4:Y:S04]  /*50d10*/  @!P5 S2R R139, SR_CgaCtaId ;  /* 0x00000000008bd919 */ /* 0x000f280000008800 */
[----:B------:R-:W3:Y:S04]  /*50d20*/  @!P1 S2R R214, SR_CgaCtaId ;  /* 0x0000000000d69919 */ /* 0x000ee80000008800 */
[----:B-----5:R-:W-:Y:S01]  /*50d30*/  @!P0 HADD2.F32 R0, -RZ, R107.H0_H0 ;  /* 0x2000006bff008230 */ /* 0x020fe20000004100 */
[----:B0-----:R-:W-:Y:S02]  /*50d40*/  @!P4 LEA R107, R216, R129, 0x18 ;  /* 0x00000081d86bc211 */ /* 0x001fe400078ec0ff */
[----:B------:R-:W-:-:S02]  /*50d50*/  @!P2 MOV R129, 0x400 ;  /* 0x000004000081a802 */ /* 0x000fc40000000f00 */
[----:B------:R-:W-:Y:S01]  /*50d60*/  @!P0 FFMA R31, R212, R0, R31 ;  /* 0x00000000d41f8223 */ /* 0x000fe2000000001f */
[-C--:B------:R-:W-:Y:S01]  /*50d70*/  ISETP.GE.AND P0, PT, R12, R3.reuse, PT ;  /* 0x000000030c00720c */ /* 0x080fe20003f06270 */
[----:B------:R-:W0:Y:S01]  /*50d80*/  @!P6 LDS R212, [R81+0x20] ;  /* 0x0000200051d4e984 */ /* 0x000e220000000800 */
[----:B------:R-:W-:-:S03]  /*50d90*/  ISETP.GE.AND P6, PT, R110, R3, PT ;  /* 0x000000036e00720c */ /* 0x000fc60003fc6270 */
[----:B------:R-:W5:Y:S08]  /*50da0*/  @!P4 LDS.U16 R107, [R107+0x34b6] ;  /* 0x0034b6006b6bc984 */ /* 0x000f700000000400 */
[----:B------:R-:W-:Y:S01]  /*50db0*/  @!P0 HADD2.F32 R0, -RZ, R33.H0_H0 ;  /* 0x20000021ff008230 */ /* 0x000fe20000004100 */
[----:B------:R-:W-:Y:S01]  /*50dc0*/  @!P2 LEA R33, R218, R129, 0x18 ;  /* 0x00000081da21a211 */ /* 0x000fe200078ec0ff */
[----:B------:R-:W0:Y:S03]  /*50dd0*/  @!P6 S2R R216, SR_CgaCtaId ;  /* 0x0000000000d8e919 */ /* 0x000e260000008800 */
[----:B------:R-:W-:Y:S01]  /*50de0*/  @!P0 FFMA R31, R0, R131, R31 ;  /* 0x00000083001f8223 */ /* 0x000fe2000000001f */
[----:B------:R-:W-:Y:S01]  /*50df0*/  @!P3 HADD2.F32 R0, -RZ, R111.H0_H0 ;  /* 0x2000006fff00b230 */ /* 0x000fe20000004100 */
[----:B------:R-:W-:Y:S01]  /*50e00*/  ISETP.NE.AND P0, PT, R141, RZ, PT ;  /* 0x000000ff8d00720c */ /* 0x000fe20003f05270 */
[----:B------:R-:W5:Y:S03]  /*50e10*/  @!P4 LDS R129, [R81+0x24] ;  /* 0x000024005181c984 */ /* 0x000f660000000800 */
[----:B--2---:R-:W-:Y:S01]  /*50e20*/  @!P3 FFMA R31, R0, R133, R31 ;  /* 0x00000085001fb223 */ /* 0x004fe2000000001f */
[----:B------:R-:W-:Y:S01]  /*50e30*/  ISETP.NE.AND P3, PT, R143, RZ, PT ;  /* 0x000000ff8f00720c */ /* 0x000fe20003f65270 */
[----:B------:R-:W2:Y:S01]  /*50e40*/  @!P2 LDS.U16 R33, [R33+0x3536] ;  /* 0x003536002121a984 */ /* 0x000ea20000000400 */
[----:B------:R-:W-:-:S02]  /*50e50*/  @!P1 MOV R133, 0x400 ;  /* 0x0000040000859802 */ /* 0x000fc40000000f00 */
[----:B------:R-:W-:Y:S01]  /*50e60*/  P2R R143, PR, RZ, 0x20 ;  /* 0x00000020ff8f7803 */ /* 0x000fe20000000000 */
[----:B------:R-:W2:Y:S01]  /*50e70*/  @!P2 LDS R131, [R81+0x28] ;  /* 0x000028005183a984 */ /* 0x000ea20000000800 */
[----:B------:R-:W-:Y:S02]  /*50e80*/  ISETP.GE.AND P2, PT, R112, R3, PT ;  /* 0x000000037000720c */ /* 0x000fe40003f46270 */
[----:B------:R-:W-:-:S04]  /*50e90*/  @!P0 MOV R137, 0x400 ;  /* 0x0000040000898802 */ /* 0x000fc80000000f00 */
[----:B-1----:R-:W-:Y:S01]  /*50ea0*/  @!P0 LEA R111, R220, R137, 0x18 ;  /* 0x00000089dc6f8211 */ /* 0x002fe200078ec0ff */
[----:B------:R-:W-:Y:S01]  /*50eb0*/  @!P3 HADD2.F32 R0, -RZ, R109.H0_H0 ;  /* 0x2000006dff00b230 */ /* 0x000fe20000004100 */
[----:B------:R-:W-:Y:S02]  /*50ec0*/  P2R R137, PR, RZ, 0x8 ;  /* 0x00000008ff897803 */ /* 0x000fe40000000000 */
[----:B---3--:R-:W-:Y:S02]  /*50ed0*/  @!P1 LEA R109, R214, R133, 0x18 ;  /* 0x00000085d66d9211 */ /* 0x008fe400078ec0ff */
[----:B------:R-:W-:Y:S01]  /*50ee0*/  @!P3 FFMA R31, R0, R135, R31 ;  /* 0x00000087001fb223 */ /* 0x000fe2000000001f */
[----:B------:R-:W-:Y:S01]  /*50ef0*/  ISETP.GE.AND P3, PT, R18, R3, PT ;  /* 0x000000031200720c */ /* 0x000fe20003f66270 */
[----:B------:R-:W1:Y:S01]  /*50f00*/  @!P0 LDS.U16 R111, [R111+0x35b6] ;  /* 0x0035b6006f6f8984 */ /* 0x000e620000000400 */
[----:B------:R-:W-:Y:S02]  /*50f10*/  @!P5 MOV R0, 0x400 ;  /* 0x000004000000d802 */ /* 0x000fe40000000f00 */
[----:B------:R-:W-:Y:S01]  /*50f20*/  @!P2 MOV R141, 0x400 ;  /* 0x00000400008da802 */ /* 0x000fe20000000f00 */
[----:B------:R-:W3:Y:S01]  /*50f30*/  @!P0 LDS R133, [R81+0x2c] ;  /* 0x00002c0051858984 */ /* 0x000ee20000000800 */
[----:B----4-:R-:W-:-:S02]  /*50f40*/  @!P5 LEA R135, R139, R0, 0x18 ;  /* 0x000000008b87d211 */ /* 0x010fc400078ec0ff */
[----:B------:R-:W-:Y:S01]  /*50f50*/  @!P6 MOV R139, 0x400 ;  /* 0x00000400008be802 */ /* 0x000fe20000000f00 */
[----:B------:R-:W4:Y:S01]  /*50f60*/  @!P1 LDS.U16 R109, [R109+0x3636] ;  /* 0x003636006d6d9984 */ /* 0x000f220000000400 */
[----:B------:R-:W-:Y:S02]  /*50f70*/  ISETP.GE.AND P0, PT, R34, R3, PT ;  /* 0x000000032200720c */ /* 0x000fe40003f06270 */
[----:B0-----:R-:W-:Y:S01]  /*50f80*/  @!P6 LEA R216, R216, R139, 0x18 ;  /* 0x0000008bd8d8e211 */ /* 0x001fe200078ec0ff */
[----:B------:R-:W-:Y:S01]  /*50f90*/  @!P3 HADD2.F32 R0, -RZ, R35.H0_H0 ;  /* 0x20000023ff00b230 */ /* 0x000fe20000004100 */
[----:B------:R-:W-:Y:S04]  /*50fa0*/  @!P5 LDS R139, [R81+0x34] ;  /* 0x00003400518bd984 */ /* 0x000fe80000000800 */
[----:B------:R0:W-:Y:S01]  /*50fb0*/  @!P5 LDS.U16 R35, [R135+0x36b6] ;  /* 0x0036b6008723d984 */ /* 0x0001e20000000400 */
[-C--:B------:R-:W-:Y:S01]  /*50fc0*/  ISETP.GE.AND P5, PT, R26, R3.reuse, PT ;  /* 0x000000031a00720c */ /* 0x080fe20003fa6270 */
[----:B------:R-:W-:Y:S01]  /*50fd0*/  @!P3 FFMA R31, R212, R0, R31 ;  /* 0x00000000d41fb223 */ /* 0x000fe2000000001f */
[----:B-----5:R-:W-:Y:S01]  /*50fe0*/  @!P4 HADD2.F32 R0, -RZ, R107.H0_H0 ;  /* 0x2000006bff00c230 */ /* 0x020fe20000004100 */
[----:B------:R-:W5:Y:S01]  /*50ff0*/  @!P1 LDS R214, [R81+0x30] ;  /* 0x0000300051d69984 */ /* 0x000f620000000800 */
[----:B------:R-:W-:-:S02]  /*51000*/  ISETP.GE.AND P1, PT, R106, R3, PT ;  /* 0x000000036a00720c */ /* 0x000fc40003f26270 */
[----:B------:R-:W-:Y:S01]  /*51010*/  ISETP.GE.AND P3, PT, R28, R3, PT ;  /* 0x000000031c00720c */ /* 0x000fe20003f66270 */
[----:B------:R-:W-:Y:S01]  /*51020*/  @!P4 FFMA R31, R0, R129, R31 ;  /* 0x00000081001fc223 */ /* 0x000fe2000000001f */
[----:B------:R-:W4:Y:S01]  /*51030*/  @!P2 S2R R218, SR_CgaCtaId ;  /* 0x0000000000daa919 */ /* 0x000f220000008800 */
[----:B0-----:R-:W-:Y:S02]  /*51040*/  P2R R135, PR, RZ, 0x10 ;  /* 0x00000010ff877803 */ /* 0x001fe40000000000 */
[-C--:B------:R-:W-:Y:S01]  /*51050*/  ISETP.GE.AND P4, PT, R110, R3.reuse, PT ;  /* 0x000000036e00720c */ /* 0x080fe20003f86270 */
[----:B------:R-:W0:Y:S01]  /*51060*/  @!P0 S2R R220, SR_CgaCtaId ;  /* 0x0000000000dc8919 */ /* 0x000e220000008800 */
[----:B--2---:R-:W-:Y:S01]  /*51070*/  @!P5 HADD2.F32 R0, -RZ, R33.H0_H0 ;  /* 0x20000021ff00d230 */ /* 0x004fe20000004100 */
[----:B------:R-:W-:Y:S01]  /*51080*/  P2R R147, PR, RZ, 0x2 ;  /* 0x00000002ff937803 */ /* 0x000fe20000000000 */
[----:B------:R2:W2:Y:S01]  /*51090*/  @!P6 LDS.U16 R107, [R216+0x3736] ;  /* 0x00373600d86be984 */ /* 0x0004a20000000400 */
[----:B------:R-:W-:-:S02]  /*510a0*/  ISETP.GE.AND P6, PT, R116, R3, PT ;  /* 0x000000037400720c */ /* 0x000fc40003fc6270 */
[----:B------:R-:W-:Y:S01]  /*510b0*/  @!P5 FFMA R31, R0, R131, R31 ;  /* 0x00000083001fd223 */ /* 0x000fe2000000001f */
[----:B------:R-:W-:Y:S01]  /*510c0*/  ISETP.GE.AND P5, PT, R32, R3, PT ;  /* 0x000000032000720c */ /* 0x000fe20003fa6270 */
[----:B------:R-:W5:Y:S01]  /*510d0*/  @!P1 S2R R222, SR_CgaCtaId ;  /* 0x0000000000de9919 */ /* 0x000f620000008800 */
[----:B------:R-:W-:-:S03]  /*510e0*/  @!P0 MOV R131, 0x400 ;  /* 0x0000040000838802 */ /* 0x000fc60000000f00 */
[----:B------:R-:W2:Y:S01]  /*510f0*/  @!P4 LDS R129, [R81+0x38] ;  /* 0x000038005181c984 */ /* 0x000ea20000000800 */
[----:B------:R-:W2:Y:S07]  /*51100*/  @!P3 S2R R224, SR_CgaCtaId ;  /* 0x0000000000e0b919 */ /* 0x000eae0000008800 */
[----:B-1----:R-:W-:Y:S01]  /*51110*/  @!P5 HADD2.F32 R0, -RZ, R111.H0_H0 ;  /* 0x2000006fff00d230 */ /* 0x002fe20000004100 */
[----:B------:R-:W-:Y:S04]  /*51120*/  @!P0 LDS R212, [R81+0x40] ;  /* 0x0000400051d48984 */ /* 0x000fe80000000800 */
[----:B---3--:R-:W-:Y:S01]  /*51130*/  @!P5 FFMA R31, R0, R133, R31 ;  /* 0x00000085001fd223 */ /* 0x008fe2000000001f */
[----:B------:R-:W-:-:S02]  /*51140*/  ISETP.GE.AND P5, PT, R114, R3, PT ;  /* 0x000000037200720c */ /* 0x000fc40003fa6270 */
[----:B----4-:R-:W-:Y:S02]  /*51150*/  @!P2 LEA R33, R218, R141, 0x18 ;  /* 0x0000008dda21a211 */ /* 0x010fe400078ec0ff */
[----:B------:R-:W-:Y:S01]  /*51160*/  @!P1 MOV R133, 0x400 ;  /* 0x0000040000859802 */ /* 0x000fe20000000f00 */
[----:B------:R-:W1:Y:S01]  /*51170*/  @!P6 S2R R218, SR_CgaCtaId ;  /* 0x0000000000dae919 */ /* 0x000e620000008800 */
[----:B0-----:R-:W-:Y:S02]  /*51180*/  @!P0 LEA R111, R220, R131, 0x18 ;  /* 0x00000083dc6f8211 */ /* 0x001fe400078ec0ff */
[----:B------:R-:W0:Y:S05]  /*51190*/  @!P2 LDS.U16 R33, [R33+0x37b6] ;  /* 0x0037b6002121a984 */ /* 0x000e2a0000000400 */
[----:B------:R-:W-:Y:S01]  /*511a0*/  @!P5 HADD2.F32 R0, -RZ, R109.H0_H0 ;  /* 0x2000006dff00d230 */ /* 0x000fe20000004100 */
[----:B------:R-:W3:Y:S01]  /*511b0*/  @!P2 LDS R131, [R81+0x3c] ;  /* 0x00003c005183a984 */ /* 0x000ee20000000800 */
[----:B------:R-:W-:-:S02]  /*511c0*/  ISETP.GE.AND P2, PT, R24, R3, PT ;  /* 0x000000031800720c */ /* 0x000fc40003f46270 */
[----:B-----5:R-:W-:Y:S01]  /*511d0*/  @!P1 LEA R133, R222, R133, 0x18 ;  /* 0x00000085de859211 */ /* 0x020fe200078ec0ff */
[----:B------:R-:W-:Y:S01]  /*511e0*/  @!P5 FFMA R31, R214, R0, R31 ;  /* 0x00000000d61fd223 */ /* 0x000fe2000000001f */
[----:B------:R-:W-:Y:S01]  /*511f0*/  ISETP.NE.AND P5, PT, R143, RZ, PT ;  /* 0x000000ff8f00720c */ /* 0x000fe20003fa5270 */
[----:B------:R-:W4:Y:S01]  /*51200*/  @!P0 LDS.U16 R111, [R111+0x3836] ;  /* 0x003836006f6f8984 */ /* 0x000f220000000400 */
[----:B------:R-:W-:Y:S02]  /*51210*/  ISETP.GE.AND P0, PT, R30, R3, PT ;  /* 0x000000031e00720c */ /* 0x000fe40003f06270 */
[----:B------:R-:W-:-:S04]  /*51220*/  @!P3 MOV R109, 0x400 ;  /* 0x00000400006db802 */ /* 0x000fc80000000f00 */
[----:B--2---:R-:W-:Y:S01]  /*51230*/  @!P3 LEA R224, R224, R109, 0x18 ;  /* 0x0000006de0e0b211 */ /* 0x004fe200078ec0ff */
[----:B------:R-:W2:Y:S01]  /*51240*/  @!P2 S2R R216, SR_CgaCtaId ;  /* 0x0000000000d8a919 */ /* 0x000ea20000008800 */
[----:B------:R-:W-:Y:S02]  /*51250*/  @!P6 MOV R109, 0x400 ;  /* 0x00000400006de802 */ /* 0x000fe40000000f00 */
[----:B------:R-:W-:Y:S01]  /*51260*/  ISETP.GE.AND P3, PT, R172, R3, PT ;  /* 0x00000003ac00720c */ /* 0x000fe20003f66270 */
[----:B------:R-:W-:Y:S01]  /*51270*/  @!P5 HADD2.F32 R0, -RZ, R35.H0_H0 ;  /* 0x20000023ff00d230 */ /* 0x000fe20000004100 */
[----:B------:R-:W-:Y:S01]  /*51280*/  @!P2 MOV R141, 0x400 ;  /* 0x00000400008da802 */ /* 0x000fe20000000f00 */
[----:B------:R5:W4:Y:S03]  /*51290*/  @!P1 LDS.U16 R35, [R133+0x38b6] ;  /* 0x0038b60085239984 */ /* 0x000b260000000400 */
[----:B------:R-:W-:Y:S01]  /*512a0*/  @!P5 FFMA R31, R0, R139, R31 ;  /* 0x0000008b001fd223 */ /* 0x000fe2000000001f */
[----:B------:R-:W4:Y:S01]  /*512b0*/  @!P0 S2R R214, SR_CgaCtaId ;  /* 0x0000000000d68919 */ /* 0x000f220000008800 */
[----:B------:R-:W-:Y:S01]  /*512c0*/  ISETP.NE.AND P0, PT, R115, RZ, PT ;  /* 0x000000ff7300720c */ /* 0x000fe20003f05270 */
[----:B------:R-:W-:Y:S01]  /*512d0*/  @!P4 HADD2.F32 R0, -RZ, R107.H0_H0 ;  /* 0x2000006bff00c230 */ /* 0x000fe20000004100 */
[----:B-1----:R-:W-:Y:S01]  /*512e0*/  @!P6 LEA R109, R218, R109, 0x18 ;  /* 0x0000006dda6de211 */ /* 0x002fe200078ec0ff */
[----:B------:R-:W1:Y:S01]  /*512f0*/  @!P1 LDS R115, [R81+0x44] ;  /* 0x0000440051739984 */ /* 0x000e620000000800 */
[----:B-----5:R-:W-:-:S02]  /*51300*/  P2R R133, PR, RZ, 0x20 ;  /* 0x00000020ff857803 */ /* 0x020fc40000000000 */
[----:B------:R-:W-:Y:S01]  /*51310*/  ISETP.GE.AND P5, PT, R28, R3, PT ;  /* 0x000000031c00720c */ /* 0x000fe20003fa6270 */
[----:B------:R-:W-:Y:S01]  /*51320*/  @!P4 FFMA R31, R0, R129, R31 ;  /* 0x00000081001fc223 */ /* 0x000fe2000000001f */
[-C--:B------:R-:W-:Y:S01]  /*51330*/  ISETP.GE.AND P1, PT, R112, R3.reuse, PT ;  /* 0x000000037000720c */ /* 0x080fe20003f26270 */
[----:B------:R-:W-:Y:S01]  /*51340*/  @!P6 LDS.U16 R109, [R109+0x39b6] ;  /* 0x0039b6006d6de984 */ /* 0x000fe20000000400 */
[----:B------:R-:W-:Y:S02]  /*51350*/  P2R R149, PR, RZ, 0x20 ;  /* 0x00000020ff957803 */ /* 0x000fe40000000000 */
[----:B------:R-:W-:Y:S01]  /*51360*/  P2R R145, PR, RZ, 0x1 ;  /* 0x00000001ff917803 */ /* 0x000fe20000000000 */
[----:B------:R-:W5:Y:S01]  /*51370*/  @!P0 S2R R143, SR_CgaCtaId ;  /* 0x00000000008f8919 */ /* 0x000f620000008800 */
[-C--:B------:R-:W-:Y:S02]  /*51380*/  ISETP.GE.AND P0, PT, R34, R3.reuse, PT ;  /* 0x000000032200720c */ /* 0x080fe40003f06270 */
[----:B------:R-:W-:Y:S01]  /*51390*/  ISETP.GE.AND P4, PT, R170, R3, PT ;  /* 0x00000003aa00720c */ /* 0x000fe20003f86270 */
[----:B------:R-:W-:Y:S04]  /*513a0*/  @!P6 LDS R139, [R81+0x4c] ;  /* 0x00004c00518be984 */ /* 0x000fe80000000800 */
[----:B------:R-:W1:Y:S01]  /*513b0*/  @!P5 LDS.U16 R107, [R224+0x3936] ;  /* 0x00393600e06bd984 */ /* 0x000e620000000400 */
[----:B0-----:R-:W-:Y:S01]  /*513c0*/  @!P1 HADD2.F32 R0, -RZ, R33.H0_H0 ;  /* 0x20000021ff009230 */ /* 0x001fe20000004100 */
[----:B--2---:R-:W-:-:S02]  /*513d0*/  @!P2 LEA R33, R216, R141, 0x18 ;  /* 0x0000008dd821a211 */ /* 0x004fc400078ec0ff */
[----:B------:R-:W0:Y:S01]  /*513e0*/  @!P5 LDS R129, [R81+0x48] ;  /* 0x000048005181d984 */ /* 0x000e220000000800 */
[----:B------:R-:W-:Y:S01]  /*513f0*/  ISETP.GE.AND P5, PT, R30, R3, PT ;  /* 0x000000031e00720c */ /* 0x000fe20003fa6270 */
[----:B---3--:R-:W-:Y:S01]  /*51400*/  @!P1 FFMA R31, R0, R131, R31 ;  /* 0x00000083001f9223 */ /* 0x008fe2000000001f */
[----:B------:R-:W-:Y:S01]  /*51410*/  ISETP.GE.AND P1, PT, R168, R3, PT ;  /* 0x00000003a800720c */ /* 0x000fe20003f26270 */
[----:B----4-:R-:W-:Y:S01]  /*51420*/  @!P0 HADD2.F32 R0, -RZ, R111.H0_H0 ;  /* 0x2000006fff008230 */ /* 0x010fe20000004100 */
[----:B------:R-:W2:Y:S01]  /*51430*/  @!P2 LDS.U16 R33, [R33+0x3a36] ;  /* 0x003a36002121a984 */ /* 0x000ea20000000400 */
[----:B------:R-:W-:-:S03]  /*51440*/  @!P3 MOV R141, 0x400 ;  /* 0x00000400008db802 */ /* 0x000fc60000000f00 */
[----:B------:R-:W-:Y:S01]  /*51450*/  @!P0 FFMA R31, R212, R0, R31 ;  /* 0x00000000d41f8223 */ /* 0x000fe2000000001f */
[----:B------:R-:W-:Y:S01]  /*51460*/  ISETP.NE.AND P0, PT, R145, RZ, PT ;  /* 0x000000ff9100720c */ /* 0x000fe20003f05270 */
[----:B------:R-:W3:Y:S03]  /*51470*/  @!P3 S2R R218, SR_CgaCtaId ;  /* 0x0000000000dab919 */ /* 0x000ee60000008800 */
[----:B------:R-:W-:Y:S01]  /*51480*/  @!P5 MOV R131, 0x400 ;  /* 0x000004000083d802 */ /* 0x000fe20000000f00 */
[----:B------:R-:W4:Y:S03]  /*51490*/  @!P4 S2R R216, SR_CgaCtaId ;  /* 0x0000000000d8c919 */ /* 0x000f260000008800 */
[----:B------:R-:W-:Y:S01]  /*514a0*/  @!P5 LEA R111, R214, R131, 0x18 ;  /* 0x00000083d66fd211 */ /* 0x000fe200078ec0ff */
[----:B------:R-:W2:Y:S01]  /*514b0*/  @!P1 S2R R220, SR_CgaCtaId ;  /* 0x0000000000dc9919 */ /* 0x000ea20000008800 */
[----:B------:R-:W-:-:S02]  /*514c0*/  ISETP.NE.AND P1, PT, R147, RZ, PT ;  /* 0x000000ff9300720c */ /* 0x000fc40003f25270 */
[----:B------:R-:W-:Y:S01]  /*514d0*/  P2R R147, PR, RZ, 0x1 ;  /* 0x00000001ff937803 */ /* 0x000fe20000000000 */
[----:B------:R-:W-:Y:S01]  /*514e0*/  @!P5 LDS R131, [R81+0x54] ;  /* 0x000054005183d984 */ /* 0x000fe20000000800 */
[----:B------:R-:W-:-:S03]  /*514f0*/  @!P0 MOV R0, 0x400 ;  /* 0x0000040000008802 */ /* 0x000fc60000000f00 */
[----:B------:R-:W-:Y:S01]  /*51500*/  @!P5 LDS.U16 R111, [R111+0x3ab6] ;  /* 0x003ab6006f6fd984 */ /* 0x000fe20000000400 */
[----:B------:R-:W-:Y:S02]  /*51510*/  ISETP.GE.AND P5, PT, R118, R3, PT ;  /* 0x000000037600720c */ /* 0x000fe40003fa6270 */
[----:B-----5:R-:W-:Y:S01]  /*51520*/  @!P0 LEA R143, R143, R0, 0x18 ;  /* 0x000000008f8f8211 */ /* 0x020fe200078ec0ff */
[----:B------:R-:W5:Y:S02]  /*51530*/  @!P2 LDS R214, [R81+0x50] ;  /* 0x0000500051d6a984 */ /* 0x000f640000000800 */
[----:B------:R-:W-:Y:S02]  /*51540*/  @!P1 HADD2.F32 R0, -RZ, R35.H0_H0 ;  /* 0x20000023ff009230 */ /* 0x000fe40000004100 */
[----:B------:R-:W5:Y:S03]  /*51550*/  @!P0 LDS.U16 R35, [R143+0x3b36] ;  /* 0x003b36008f238984 */ /* 0x000f660000000400 */
[----:B-1----:R-:W-:Y:S01]  /*51560*/  @!P1 FFMA R31, R0, R115, R31 ;  /* 0x00000073001f9223 */ /* 0x002fe2000000001f */
[----:B------:R-:W-:-:S02]  /*51570*/  ISETP.GE.AND P1, PT, R166, R3, PT ;  /* 0x00000003a600720c */ /* 0x000fc40003f26270 */
[----:B------:R-:W1:Y:S01]  /*51580*/  @!P5 S2R R212, SR_CgaCtaId ;  /* 0x0000000000d4d919 */ /* 0x000e620000008800 */
[----:B------:R-:W-:Y:S02]  /*51590*/  ISETP.NE.AND P5, PT, R149, RZ, PT ;  /* 0x000000ff9500720c */ /* 0x000fe40003fa5270 */
[----:B------:R-:W-:Y:S02]  /*515a0*/  P2R R145, PR, RZ, 0x2 ;  /* 0x00000002ff917803 */ /* 0x000fe40000000000 */
[----:B---3--:R-:W-:Y:S02]  /*515b0*/  @!P3 LEA R218, R218, R141, 0x18 ;  /* 0x0000008ddadab211 */ /* 0x008fe400078ec0ff */
[----:B------:R-:W3:Y:S01]  /*515c0*/  @!P0 LDS R141, [R81+0x58] ;  /* 0x00005800518d8984 */ /* 0x000ee20000000800 */
[-C--:B------:R-:W-:Y:S02]  /*515d0*/  ISETP.GE.AND P0, PT, R30, R3.reuse, PT ;  /* 0x000000031e00720c */ /* 0x080fe40003f06270 */
[----:B------:R-:W-:Y:S01]  /*515e0*/  @!P4 MOV R115, 0x400 ;  /* 0x000004000073c802 */ /* 0x000fe20000000f00 */
[----:B------:R-:W3:Y:S01]  /*515f0*/  @!P1 S2R R222, SR_CgaCtaId ;  /* 0x0000000000de9919 */ /* 0x000ee20000008800 */
[----:B------:R-:W-:-:S02]  /*51600*/  ISETP.GE.AND P1, PT, R168, R3, PT ;  /* 0x00000003a800720c */ /* 0x000fc40003f26270 */
[----:B------:R-:W-:Y:S02]  /*51610*/  @!P5 HADD2.F32 R0, -RZ, R107.H0_H0 ;  /* 0x2000006bff00d230 */ /* 0x000fe40000004100 */
[----:B------:R3:W3:Y:S03]  /*51620*/  @!P3 LDS.U16 R107, [R218+0x3bb6] ;  /* 0x003bb600da6bb984 */ /* 0x0006e60000000400 */
[----:B0-----:R-:W-:Y:S01]  /*51630*/  @!P5 FFMA R31, R0, R129, R31 ;  /* 0x00000081001fd223 */ /* 0x001fe2000000001f */
[----:B------:R-:W-:Y:S01]  /*51640*/  @!P6 HADD2.F32 R0, -RZ, R109.H0_H0 ;  /* 0x2000006dff00e230 */ /* 0x000fe20000004100 */
[----:B------:R-:W-:Y:S02]  /*51650*/  ISETP.GE.AND P5, PT, R164, R3, PT ;  /* 0x00000003a400720c */ /* 0x000fe40003fa6270 */
[----:B----4-:R-:W-:Y:S02]  /*51660*/  @!P4 LEA R109, R216, R115, 0x18 ;  /* 0x00000073d86dc211 */ /* 0x010fe400078ec0ff */
[----:B------:R-:W-:Y:S01]  /*51670*/  @!P6 FFMA R31, R0, R139, R31 ;  /* 0x0000008b001fe223 */ /* 0x000fe2000000001f */
[----:B--2---:R-:W-:Y:S01]  /*51680*/  @!P2 HADD2.F32 R0, -RZ, R33.H0_H0 ;  /* 0x20000021ff00a230 */ /* 0x004fe20000004100 */
[----:B------:R-:W0:Y:S01]  /*51690*/  @!P3 LDS R139, [R81+0x5c] ;  /* 0x00005c00518bb984 */ /* 0x000e220000000800 */
[----:B------:R-:W-:-:S02]  /*516a0*/  @!P1 MOV R115, 0x400 ;  /* 0x0000040000739802 */ /* 0x000fc40000000f00 */
[----:B------:R-:W-:Y:S01]  /*516b0*/  P2R R129, PR, RZ, 0x40 ;  /* 0x00000040ff817803 */ /* 0x000fe20000000000 */
[----:B-----5:R-:W-:Y:S01]  /*516c0*/  @!P2 FFMA R31, R214, R0, R31 ;  /* 0x00000000d61fa223 */ /* 0x020fe2000000001f */
[----:B------:R-:W-:Y:S01]  /*516d0*/  ISETP.GE.AND P2, PT, R162, R3, PT ;  /* 0x00000003a200720c */ /* 0x000fe20003f46270 */
[----:B------:R-:W2:Y:S01]  /*516e0*/  @!P4 LDS.U16 R109, [R109+0x3c36] ;  /* 0x003c36006d6dc984 */ /* 0x000ea20000000400 */
[----:B------:R-:W-:Y:S01]  /*516f0*/  @!P1 LEA R33, R220, R115, 0x18 ;  /* 0x00000073dc219211 */ /* 0x000fe200078ec0ff */
[----:B------:R-:W-:Y:S01]  /*51700*/  @!P0 HADD2.F32 R0, -RZ, R111.H0_H0 ;  /* 0x2000006fff008230 */ /* 0x000fe20000004100 */
[----:B------:R-:W-:Y:S01]  /*51710*/  ISETP.GE.AND P6, PT, R118, R3, PT ;  /* 0x000000037600720c */ /* 0x000fe20003fc6270 */
[----:B------:R-:W4:Y:S01]  /*51720*/  @!P5 S2R R224, SR_CgaCtaId ;  /* 0x0000000000e0d919 */ /* 0x000f220000008800 */
[----:B------:R-:W-:Y:S02]  /*51730*/  P2R R153, PR, RZ, 0x20 ;  /* 0x00000020ff997803 */ /* 0x000fe40000000000 */
[----:B------:R-:W-:Y:S01]  /*51740*/  @!P0 FFMA R31, R0, R131, R31 ;  /* 0x00000083001f8223 */ /* 0x000fe2000000001f */
[----:B------:R-:W-:Y:S01]  /*51750*/  @!P1 LDS.U16 R33, [R33+0x3cb6] ;  /* 0x003cb60021219984 */ /* 0x000fe20000000400 */
[----:B------:R-:W-:-:S02]  /*51760*/  ISETP.NE.AND P0, PT, R147, RZ, PT ;  /* 0x000000ff9300720c */ /* 0x000fc40003f05270 */
[----:B------:R-:W-:Y:S01]  /*51770*/  P2R R151, PR, RZ, 0x40 ;  /* 0x00000040ff977803 */ /* 0x000fe20000000000 */
[----:B------:R-:W-:Y:S01]  /*51780*/  @!P1 LDS R143, [R81+0x64] ;  /* 0x00006400518f9984 */ /* 0x000fe20000000800 */
[----:B------:R-:W-:Y:S02]  /*51790*/  ISETP.NE.AND P1, PT, R145, RZ, PT ;  /* 0x000000ff9100720c */ /* 0x000fe40003f25270 */
[----:B------:R-:W-:Y:S01]  /*517a0*/  @!P5 MOV R147, 0x400 ;  /* 0x000004000093d802 */ /* 0x000fe20000000f00 */
[----:B------:R-:W5:Y:S01]  /*517b0*/  @!P2 S2R R214, SR_CgaCtaId ;  /* 0x0000000000d6a919 */ /* 0x000f620000008800 */
[----:B------:R-:W-:Y:S02]  /*517c0*/  ISETP.GE.AND P2, PT, R160, R3, PT ;  /* 0x00000003a000720c */ /* 0x000fe40003f46270 */
[----:B------:R-:W-:Y:S01]  /*517d0*/  @!P6 MOV R115, 0x400 ;  /* 0x000004000073e802 */ /* 0x000fe20000000f00 */
[----:B------:R-:W5:Y:S01]  /*517e0*/  @!P4 LDS R216, [R81+0x60] ;  /* 0x0000600051d8c984 */ /* 0x000f620000000800 */
[----:B------:R-:W-:-:S02]  /*517f0*/  P2R R131, PR, RZ, 0x1 ;  /* 0x00000001ff837803 */ /* 0x000fc40000000000 */
[----:B-1----:R-:W-:Y:S01]  /*51800*/  @!P6 LEA R111, R212, R115, 0x18 ;  /* 0x00000073d46fe211 */ /* 0x002fe200078ec0ff */
[----:B------:R-:W-:Y:S01]  /*51810*/  @!P0 HADD2.F32 R212, -RZ, R35.H0_H0 ;  /* 0x20000023ffd48230 */ /* 0x000fe20000004100 */
[----:B------:R-:W-:Y:S01]  /*51820*/  @!P6 LDS R115, [R81+0xe0] ;  /* 0x0000e0005173e984 */ /* 0x000fe20000000800 */
[----:B------:R-:W-:Y:S02]  /*51830*/  @!P1 MOV R145, 0x400 ;  /* 0x0000040000919802 */ /* 0x000fe40000000f00 */
[----:B------:R-:W-:Y:S01]  /*51840*/  P2R R149, PR, RZ, 0x2 ;  /* 0x00000002ff957803 */ /* 0x000fe20000000000 */
[----:B---3--:R-:W-:Y:S01]  /*51850*/  @!P0 FFMA R31, R212, R141, R31 ;  /* 0x0000008dd41f8223 */ /* 0x008fe2000000001f */
[----:B------:R-:W1:Y:S01]  /*51860*/  @!P2 S2R R218, SR_CgaCtaId ;  /* 0x0000000000daa919 */ /* 0x000e620000008800 */
[----:B------:R-:W-:Y:S01]  /*51870*/  ISETP.GE.AND P2, PT, R158, R3, PT ;  /* 0x000000039e00720c */ /* 0x000fe20003f46270 */
[----:B------:R-:W-:Y:S01]  /*51880*/  @!P3 HADD2.F32 R212, -RZ, R107.H0_H0 ;  /* 0x2000006bffd4b230 */ /* 0x000fe20000004100 */
[----:B------:R-:W-:Y:S01]  /*51890*/  @!P1 LEA R145, R222, R145, 0x18 ;  /* 0x00000091de919211 */ /* 0x000fe200078ec0ff */
[----:B------:R3:W1:Y:S01]  /*518a0*/  @!P6 LDS.U16 R0, [R111+0x4c34] ;  /* 0x004c34006f00e984 */ /* 0x0006620000000400 */
[----:B------:R-:W-:-:S02]  /*518b0*/  ISETP.GE.AND P6, PT, R162, R3, PT ;  /* 0x00000003a200720c */ /* 0x000fc40003fc6270 */
[----:B0-----:R-:W-:Y:S01]  /*518c0*/  @!P3 FFMA R31, R212, R139, R31 ;  /* 0x0000008bd41fb223 */ /* 0x001fe2000000001f */
[----:B------:R0:W1:Y:S01]  /*518d0*/  @!P1 LDS.U16 R35, [R145+0x3d36] ;  /* 0x003d360091239984 */ /* 0x0000620000000400 */
[----:B------:R-:W-:Y:S01]  /*518e0*/  ISETP.GE.AND P3, PT, R156, R3, PT ;  /* 0x000000039c00720c */ /* 0x000fe20003f66270 */
[----:B--2---:R-:W-:Y:S01]  /*518f0*/  @!P4 HADD2.F32 R212, -RZ, R109.H0_H0 ;  /* 0x2000006dffd4c230 */ /* 0x004fe20000004100 */
[----:B----4-:R-:W-:Y:S01]  /*51900*/  @!P5 LEA R147, R224, R147, 0x18 ;  /* 0x00000093e093d211 */ /* 0x010fe200078ec0ff */
[----:B------:R-:W2:Y:S01]  /*51910*/  @!P1 LDS R141, [R81+0x68] ;  /* 0x00006800518d9984 */ /* 0x000ea20000000800 */
[-C--:B------:R-:W-:Y:S02]  /*51920*/  ISETP.GE.AND P0, PT, R154, R3.reuse, PT ;  /* 0x000000039a00720c */ /* 0x080fe40003f06270 */
[----:B------:R-:W-:Y:S01]  /*51930*/  ISETP.GE.AND P1, PT, R168, R3, PT ;  /* 0x00000003a800720c */ /* 0x000fe20003f26270 */
[----:B------:R-:W4:Y:S02]  /*51940*/  @!P2 S2R R220, SR_CgaCtaId ;  /* 0x0000000000dca919 */ /* 0x000f240000008800 */
[----:B---3--:R-:W-:Y:S01]  /*51950*/  @!P6 MOV R111, 0x400 ;  /* 0x00000400006fe802 */ /* 0x008fe20000000f00 */
[----:B------:R3:W2:Y:S03]  /*51960*/  @!P5 LDS.U16 R107, [R147+0x3db6] ;  /* 0x003db600936bd984 */ /* 0x0006a60000000400 */
[----:B-----5:R-:W-:Y:S01]  /*51970*/  @!P6 LEA R109, R214, R111, 0x18 ;  /* 0x0000006fd66de211 */ /* 0x020fe200078ec0ff */
[----:B------:R-:W5:Y:S01]  /*51980*/  @!P5 LDS R139, [R81+0x6c] ;  /* 0x00006c00518bd984 */ /* 0x000f620000000800 */
[----:B------:R-:W-:Y:S01]  /*51990*/  ISETP.GE.AND P5, PT, R160, R3, PT ;  /* 0x00000003a000720c */ /* 0x000fe20003fa6270 */
[----:B0-----:R-:W0:Y:S01]  /*519a0*/  @!P3 S2R R145, SR_CgaCtaId ;  /* 0x000000000091b919 */ /* 0x001e220000008800 */
[----:B------:R-:W-:-:S02]  /*519b0*/  @!P4 FFMA R31, R216, R212, R31 ;  /* 0x000000d4d81fc223 */ /* 0x000fc4000000001f */
[----:B------:R-:W-:Y:S01]  /*519c0*/  @!P1 HADD2.F32 R212, -RZ, R33.H0_H0 ;  /* 0x20000021ffd49230 */ /* 0x000fe20000004100 */
[----:B------:R-:W5:Y:S01]  /*519d0*/  @!P0 S2R R216, SR_CgaCtaId ;  /* 0x0000000000d88919 */ /* 0x000f620000008800 */
[----:B------:R-:W-:Y:S02]  /*519e0*/  @!P2 MOV R33, 0x400 ;  /* 0x000004000021a802 */ /* 0x000fe40000000f00 */
[----:B------:R-:W-:Y:S01]  /*519f0*/  ISETP.GE.AND P4, PT, R152, R3, PT ;  /* 0x000000039800720c */ /* 0x000fe20003f86270 */
[----:B------:R-:W5:Y:S01]  /*51a00*/  @!P6 LDS.U16 R109, [R109+0x3e36] ;  /* 0x003e36006d6de984 */ /* 0x000f620000000400 */
[----:B------:R-:W-:-:S03]  /*51a10*/  @!P1 FFMA R31, R212, R143, R31 ;  /* 0x0000008fd41f9223 */ /* 0x000fc6000000001f */
[----:B------:R-:W-:Y:S01]  /*51a20*/  @!P5 MOV R111, 0x400 ;  /* 0x00000400006fd802 */ /* 0x000fe20000000f00 */
[----:B------:R-:W5:Y:S01]  /*51a30*/  @!P6 LDS R214, [R81+0x70] ;  /* 0x0000700051d6e984 */ /* 0x000f620000000800 */
[----:B------:R-:W-:Y:S02]  /*51a40*/  ISETP.NE.AND P6, PT, R151, RZ, PT ;  /* 0x000000ff9700720c */ /* 0x000fe40003fc5270 */
[----:B------:R-:W-:Y:S01]  /*51a50*/  ISETP.NE.AND P1, PT, R149, RZ, PT ;  /* 0x000000ff9500720c */ /* 0x000fe20003f25270 */
[----:B------:R-:W-:Y:S01]  /*51a60*/  @!P5 LDS R143, [R81+0x74] ;  /* 0x00007400518fd984 */ /* 0x000fe20000000800 */
[----:B-1----:R-:W-:Y:S02]  /*51a70*/  @!P5 LEA R111, R218, R111, 0x18 ;  /* 0x0000006fda6fd211 */ /* 0x002fe400078ec0ff */
[----:B----4-:R-:W-:Y:S01]  /*51a80*/  @!P2 LEA R220, R220, R33, 0x18 ;  /* 0x00000021dcdca211 */ /* 0x010fe200078ec0ff */
[----:B---3--:R-:W1:Y:S03]  /*51a90*/  @!P4 S2R R147, SR_CgaCtaId ;  /* 0x000000000093c919 */ /* 0x008e660000008800 */
[----:B------:R-:W-:Y:S01]  /*51aa0*/  @!P5 LDS.U16 R111, [R111+0x3eb6] ;  /* 0x003eb6006f6fd984 */ /* 0x000fe20000000400 */
[----:B------:R-:W-:-:S02]  /*51ab0*/  ISETP.NE.AND P5, PT, R153, RZ, PT ;  /* 0x000000ff9900720c */ /* 0x000fc40003fa5270 */
[----:B------:R-:W-:Y:S01]  /*51ac0*/  @!P6 HADD2.F32 R33, -RZ, R0.H0_H0 ;  /* 0x20000000ff21e230 */ /* 0x000fe20000004100 */
[----:B------:R-:W-:Y:S01]  /*51ad0*/  P2R R153, PR, RZ, 0x8 ;  /* 0x00000008ff997803 */ /* 0x000fe20000000000 */
[----:B------:R-:W-:Y:S02]  /*51ae0*/  @!P1 HADD2.F32 R0, -RZ, R35.H0_H0 ;  /* 0x20000023ff009230 */ /* 0x000fe40000004100 */
[----:B------:R3:W4:Y:S01]  /*51af0*/  @!P2 LDS.U16 R35, [R220+0x3f36] ;  /* 0x003f3600dc23a984 */ /* 0x0007220000000400 */
[----:B------:R-:W-:Y:S01]  /*51b00*/  @!P6 FFMA R210, R115, R33, R210 ;  /* 0x0000002173d2e223 */ /* 0x000fe200000000d2 */
[----:B------:R-:W-:Y:S01]  /*51b10*/  @!P0 MOV R115, 0x400 ;  /* 0x0000040000738802 */ /* 0x000fe20000000f00 */
[----:B--2---:R-:W-:Y:S01]  /*51b20*/  @!P1 FFMA R31, R0, R141, R31 ;  /* 0x0000008d001f9223 */ /* 0x004fe2000000001f */
[----:B------:R-:W-:Y:S01]  /*51b30*/  @!P3 MOV R0, 0x400 ;  /* 0x000004000000b802 */ /* 0x000fe20000000f00 */
[----:B------:R-:W2:Y:S01]  /*51b40*/  @!P2 LDS R141, [R81+0x78] ;  /* 0x00007800518da984 */ /* 0x000ea20000000800 */
[----:B------:R-:W-:-:S02]  /*51b50*/  ISETP.GE.AND P6, PT, R182, R3, PT ;  /* 0x00000003b600720c */ /* 0x000fc40003fc6270 */
[----:B0-----:R-:W-:Y:S01]  /*51b60*/  @!P3 LEA R33, R145, R0, 0x18 ;  /* 0x000000009121b211 */ /* 0x001fe200078ec0ff */
[----:B------:R-:W-:Y:S01]  /*51b70*/  @!P5 HADD2.F32 R0, -RZ, R107.H0_H0 ;  /* 0x2000006bff00d230 */ /* 0x000fe20000004100 */
[----:B-----5:R-:W-:Y:S01]  /*51b80*/  @!P0 LEA R107, R216, R115, 0x18 ;  /* 0x00000073d86b8211 */ /* 0x020fe200078ec0ff */
[----:B------:R-:W-:Y:S01]  /*51b90*/  @!P3 LDS R145, [R81+0x7c] ;  /* 0x00007c005191b984 */ /* 0x000fe20000000800 */
[-C--:B------:R-:W-:Y:S02]  /*51ba0*/  ISETP.GE.AND P0, PT, R148, R3.reuse, PT ;  /* 0x000000039400720c */ /* 0x080fe40003f06270 */
[----:B------:R-:W-:Y:S01]  /*51bb0*/  ISETP.GE.AND P1, PT, R150, R3, PT ;  /* 0x000000039600720c */ /* 0x000fe20003f26270 */
[----:B------:R-:W0:Y:S01]  /*51bc0*/  @!P3 LDS.U16 R33, [R33+0x3fb6] ;  /* 0x003fb6002121b984 */ /* 0x000e220000000400 */
[----:B------:R-:W-:Y:S01]  /*51bd0*/  P2R R151, PR, RZ, 0x1 ;  /* 0x00000001ff977803 */ /* 0x000fe20000000000 */
[----:B------:R-:W-:Y:S01]  /*51be0*/  @!P5 FFMA R31, R0, R139, R31 ;  /* 0x0000008b001fd223 */ /* 0x000fe2000000001f */
[----:B------:R-:W-:Y:S01]  /*51bf0*/  ISETP.GE.AND P3, PT, R162, R3, PT ;  /* 0x00000003a200720c */ /* 0x000fe20003f66270 */
[----:B------:R-:W5:Y:S01]  /*51c00*/  @!P6 S2R R212, SR_CgaCtaId ;  /* 0x0000000000d4e919 */ /* 0x000f620000008800 */
[----:B------:R-:W-:-:S02]  /*51c10*/  @!P4 MOV R0, 0x400 ;  /* 0x000004000000c802 */ /* 0x000fc40000000f00 */
[----:B------:R-:W-:Y:S02]  /*51c20*/  @!P6 MOV R115, 0x400 ;  /* 0x000004000073e802 */ /* 0x000fe40000000f00 */
[----:B-1----:R-:W-:Y:S01]  /*51c30*/  @!P4 LEA R149, R147, R0, 0x18 ;  /* 0x000000009395c211 */ /* 0x002fe200078ec0ff */
[----:B---3--:R-:W1:Y:S01]  /*51c40*/  @!P0 S2R R220, SR_CgaCtaId ;  /* 0x0000000000dc8919 */ /* 0x008e620000008800 */
[-C--:B------:R-:W-:Y:S02]  /*51c50*/  ISETP.GE.AND P0, PT, R154, R3.reuse, PT ;  /* 0x000000039a00720c */ /* 0x080fe40003f06270 */
[-C--:B------:R-:W-:Y:S01]  /*51c60*/  ISETP.GE.AND P5, PT, R146, R3.reuse, PT ;  /* 0x000000039200720c */ /* 0x080fe20003fa6270 */
[----:B------:R-:W3:Y:S02]  /*51c70*/  @!P1 S2R R218, SR_CgaCtaId ;  /* 0x0000000000da9919 */ /* 0x000ee40000008800 */
[----:B------:R-:W-:Y:S02]  /*51c80*/  @!P3 HADD2.F32 R0, -RZ, R109.H0_H0 ;  /* 0x2000006dff00b230 */ /* 0x000fe40000004100 */
[----:B------:R3:W-:Y:S03]  /*51c90*/  @!P4 LDS.U16 R109, [R149+0x40b6] ;  /* 0x0040b600956dc984 */ /* 0x0007e60000000400 */
[----:B------:R-:W-:Y:S01]  /*51ca0*/  @!P3 FFMA R31, R214, R0, R31 ;  /* 0x00000000d61fb223 */ /* 0x000fe2000000001f */
[-C--:B------:R-:W-:Y:S01]  /*51cb0*/  ISETP.GE.AND P3, PT, R144, R3.reuse, PT ;  /* 0x000000039000720c */ /* 0x080fe20003f66270 */
[----:B------:R-:W-:Y:S04]  /*51cc0*/  @!P4 LDS R147, [R81+0x84] ;  /* 0x000084005193c984 */ /* 0x000fe80000000800 */
[----:B------:R-:W1:Y:S04]  /*51cd0*/  @!P0 LDS.U16 R107, [R107+0x4036] ;  /* 0x004036006b6b8984 */ /* 0x000e680000000400 */
[----:B------:R-:W1:Y:S01]  /*51ce0*/  @!P0 LDS R216, [R81+0x80] ;  /* 0x0000800051d88984 */ /* 0x000e620000000800 */
[----:B------:R-:W-:-:S03]  /*51cf0*/  ISETP.GE.AND P0, PT, R160, R3, PT ;  /* 0x00000003a000720c */ /* 0x000fc60003f06270 */
[----:B------:R-:W1:Y:S01]  /*51d00*/  @!P3 S2R R224, SR_CgaCtaId ;  /* 0x0000000000e0b919 */ /* 0x000e620000008800 */
[----:B-----5:R-:W-:Y:S01]  /*51d10*/  @!P6 LEA R139, R212, R115, 0x18 ;  /* 0x00000073d48be211 */ /* 0x020fe200078ec0ff */
[----:B----4-:R-:W-:Y:S01]  /*51d20*/  @!P2 HADD2.F32 R212, -RZ, R35.H0_H0 ;  /* 0x20000023ffd4a230 */ /* 0x010fe20000004100 */
[----:B------:R-:W-:Y:S01]  /*51d30*/  ISETP.NE.AND P3, PT, R153, RZ, PT ;  /* 0x000000ff9900720c */ /* 0x000fe20003f65270 */
[----:B------:R-:W-:Y:S01]  /*51d40*/  @!P6 LDS R115, [R81+0xe4] ;  /* 0x0000e4005173e984 */ /* 0x000fe20000000800 */
[----:B------:R-:W4:Y:S05]  /*51d50*/  @!P5 S2R R222, SR_CgaCtaId ;  /* 0x0000000000ded919 */ /* 0x000f2a0000008800 */
[----:B------:R-:W-:Y:S01]  /*51d60*/  @!P0 HADD2.F32 R0, -RZ, R111.H0_H0 ;  /* 0x2000006fff008230 */ /* 0x000fe20000004100 */
[----:B------:R-:W-:Y:S01]  /*51d70*/  @!P1 MOV R111, 0x400 ;  /* 0x00000400006f9802 */ /* 0x000fe20000000f00 */
[----:B------:R-:W-:Y:S03]  /*51d80*/  @!P5 LDS R214, [R81+0x90] ;  /* 0x0000900051d6d984 */ /* 0x000fe60000000800 */
[----:B------:R-:W-:Y:S01]  /*51d90*/  @!P0 FFMA R31, R0, R143, R31 ;  /* 0x0000008f001f8223 */ /* 0x000fe2000000001f */
[----:B------:R-:W-:Y:S01]  /*51da0*/  P2R R143, PR, RZ, 0x40 ;  /* 0x00000040ff8f7803 */ /* 0x000fe20000000000 */
[----:B------:R5:W5:Y:S01]  /*51db0*/  @!P6 LDS.U16 R0, [R139+0x4cb4] ;  /* 0x004cb4008b00e984 */ /* 0x000b620000000400 */
[----:B------:R-:W-:Y:S01]  /*51dc0*/  ISETP.GE.AND P6, PT, R142, R3, PT ;  /* 0x000000038e00720c */ /* 0x000fe20003fc6270 */
[----:B--2---:R-:W-:Y:S01]  /*51dd0*/  @!P2 FFMA R31, R212, R141, R31 ;  /* 0x0000008dd41fa223 */ /* 0x004fe2000000001f */
[----:B------:R-:W-:Y:S01]  /*51de0*/  ISETP.NE.AND P0, PT, R151, RZ, PT ;  /* 0x000000ff9700720c */ /* 0x000fe20003f05270 */
[----:B0-----:R-:W-:Y:S01]  /*51df0*/  @!P3 HADD2.F32 R212, -RZ, R33.H0_H0 ;  /* 0x20000021ffd4b230 */ /* 0x001fe20000004100 */
[----:B---3--:R-:W-:-:S02]  /*51e00*/  @!P1 LEA R218, R218, R111, 0x18 ;  /* 0x0000006fdada9211 */ /* 0x008fc400078ec0ff */
[----:B------:R-:W-:Y:S02]  /*51e10*/  ISETP.NE.AND P2, PT, R119, RZ, PT ;  /* 0x000000ff7700720c */ /* 0x000fe40003f45270 */
[----:B------:R-:W-:Y:S01]  /*51e20*/  @!P3 FFMA R31, R212, R145, R31 ;  /* 0x00000091d41fb223 */ /* 0x000fe2000000001f */
[----:B------:R-:W0:Y:S01]  /*51e30*/  @!P1 LDS.U16 R35, [R218+0x4136] ;  /* 0x00413600da239984 */ /* 0x000e220000000400 */
[----:B------:R-:W-:Y:S02]  /*51e40*/  P2R R149, PR, RZ, 0x1 ;  /* 0x00000001ff957803 */ /* 0x000fe40000000000 */
[----:B------:R-:W-:Y:S01]  /*51e50*/  @!P5 MOV R33, 0x400 ;  /* 0x000004000021d802 */ /* 0x000fe20000000f00 */
[----:B------:R-:W2:Y:S01]  /*51e60*/  @!P6 S2R R226, SR_CgaCtaId ;  /* 0x0000000000e2e919 */ /* 0x000ea20000008800 */
[----:B------:R-:W-:Y:S02]  /*51e70*/  ISETP.GE.AND P6, PT, R154, R3, PT ;  /* 0x000000039a00720c */ /* 0x000fe40003fc6270 */
[----:B------:R-:W-:Y:S01]  /*51e80*/  @!P0 MOV R111, 0x400 ;  /* 0x00000400006f8802 */ /* 0x000fe20000000f00 */
[----:B------:R-:W3:Y:S01]  /*51e90*/  @!P1 LDS R119, [R81+0x88] ;  /* 0x0000880051779984 */ /* 0x000ee20000000800 */
[----:B------:R-:W-:-:S02]  /*51ea0*/  ISETP.NE.AND P1, PT, R117, RZ, PT ;  /* 0x000000ff7500720c */ /* 0x000fc40003f25270 */
[----:B-1----:R-:W-:Y:S01]  /*51eb0*/  @!P0 LEA R111, R220, R111, 0x18 ;  /* 0x0000006fdc6f8211 */ /* 0x002fe200078ec0ff */
[----:B------:R-:W-:Y:S01]  /*51ec0*/  @!P0 LDS R117, [R81+0x8c] ;  /* 0x00008c0051758984 */ /* 0x000fe20000000800 */
[----:B----4-:R-:W-:Y:S02]  /*51ed0*/  @!P5 LEA R33, R222, R33, 0x18 ;  /* 0x00000021de21d211 */ /* 0x010fe400078ec0ff */
[-C--:B------:R-:W-:Y:S02]  /*51ee0*/  ISETP.GE.AND P3, PT, R140, R3.reuse, PT ;  /* 0x000000038c00720c */ /* 0x080fe40003f66270 */
[----:B------:R-:W1:Y:S01]  /*51ef0*/  @!P0 LDS.U16 R111, [R111+0x41b6] ;  /* 0x0041b6006f6f8984 */ /* 0x000e620000000400 */
[----:B------:R-:W-:Y:S01]  /*51f00*/  @!P6 HADD2.F32 R212, -RZ, R107.H0_H0 ;  /* 0x2000006bffd4e230 */ /* 0x000fe20000004100 */
[-C--:B------:R-:W-:Y:S02]  /*51f10*/  ISETP.GE.AND P0, PT, R142, R3.reuse, PT ;  /* 0x000000038e00720c */ /* 0x080fe40003f06270 */
[----:B------:R-:W-:Y:S01]  /*51f20*/  P2R R145, PR, RZ, 0x2 ;  /* 0x00000002ff917803 */ /* 0x000fe20000000000 */
[----:B------:R-:W4:Y:S01]  /*51f30*/  @!P1 S2R R141, SR_CgaCtaId ;  /* 0x00000000008d9919 */ /* 0x000f220000008800 */
[----:B------:R-:W-:Y:S01]  /*51f40*/  @!P6 FFMA R31, R216, R212, R31 ;  /* 0x000000d4d81fe223 */ /* 0x000fe2000000001f */
[-C--:B------:R-:W-:Y:S01]  /*51f50*/  ISETP.GE.AND P6, PT, R144, R3.reuse, PT ;  /* 0x000000039000720c */ /* 0x080fe20003fc6270 */
[----:B------:R-:W-:Y:S01]  /*51f60*/  @!P4 HADD2.F32 R212, -RZ, R109.H0_H0 ;  /* 0x2000006dffd4c230 */ /* 0x000fe20000004100 */
[----:B------:R-:W-:Y:S01]  /*51f70*/  ISETP.GE.AND P1, PT, R150, R3, PT ;  /* 0x000000039600720c */ /* 0x000fe20003f26270 */
[----:B------:R0:W1:Y:S03]  /*51f80*/  @!P5 LDS.U16 R107, [R33+0x4236] ;  /* 0x00423600216bd984 */ /* 0x0000660000000400 */
[----:B------:R-:W-:Y:S01]  /*51f90*/  @!P4 FFMA R31, R212, R147, R31 ;  /* 0x00000093d41fc223 */ /* 0x000fe2000000001f */
[----:B------:R-:W4:Y:S01]  /*51fa0*/  @!P3 S2R R216, SR_CgaCtaId ;  /* 0x0000000000d8b919 */ /* 0x000f220000008800 */
[----:B-----5:R-:W-:-:S02]  /*51fb0*/  @!P0 MOV R139, 0x400 ;  /* 0x00000400008b8802 */ /* 0x020fc40000000f00 */
[----:B------:R-:W-:Y:S01]  /*51fc0*/  ISETP.GE.AND P4, PT, R138, R3, PT ;  /* 0x000000038a00720c */ /* 0x000fe20003f86270 */
[----:B------:R-:W5:Y:S01]  /*51fd0*/  @!P2 S2R R212, SR_CgaCtaId ;  /* 0x0000000000d4a919 */ /* 0x000f620000008800 */
[----:B--2---:R-:W-:Y:S02]  /*51fe0*/  @!P0 LEA R226, R226, R139, 0x18 ;  /* 0x0000008be2e28211 */ /* 0x004fe400078ec0ff */
[----:B------:R-:W-:Y:S01]  /*51ff0*/  @!P6 MOV R109, 0x400 ;  /* 0x00000400006de802 */ /* 0x000fe20000000f00 */
[----:B------:R-:W-:Y:S03]  /*52000*/  @!P6 LDS R139, [R81+0x94] ;  /* 0x00009400518be984 */ /* 0x000fe60000000800 */
[----:B------:R-:W-:-:S06]  /*52010*/  @!P6 LEA R109, R224, R109, 0x18 ;  /* 0x0000006de06de211 */ /* 0x000fcc00078ec0ff */
[----:B------:R-:W2:Y:S01]  /*52020*/  @!P6 LDS.U16 R109, [R109+0x42b6] ;  /* 0x0042b6006d6de984 */ /* 0x000ea20000000400 */
[----:B------:R-:W-:Y:S02]  /*52030*/  ISETP.NE.AND P6, PT, R143, RZ, PT ;  /* 0x000000ff8f00720c */ /* 0x000fe40003fc5270 */
[----:B------:R-:W5:Y:S11]  /*52040*/  @!P4 S2R R143, SR_CgaCtaId ;  /* 0x00000000008fc919 */ /* 0x000f760000008800 */
[----:B0-----:R-:W-:-:S02]  /*52050*/  @!P6 HADD2.F32 R33, -RZ, R0.H0_H0 ;  /* 0x20000000ff21e230 */ /* 0x001fc40000004100 */
[----:B------:R-:W-:Y:S02]  /*52060*/  @!P1 HADD2.F32 R0, -RZ, R35.H0_H0 ;  /* 0x20000023ff009230 */ /* 0x000fe40000004100 */
[----:B------:R-:W0:Y:S01]  /*52070*/  @!P0 LDS.U16 R35, [R226+0x4336] ;  /* 0x00433600e2238984 */ /* 0x000e220000000400 */
[----:B------:R-:W-:Y:S01]  /*52080*/  @!P6 FFMA R210, R33, R115, R210 ;  /* 0x0000007321d2e223 */ /* 0x000fe200000000d2 */
[----:B------:R-:W-:Y:S01]  /*52090*/  ISETP.GE.AND P6, PT, R104, R3, PT ;  /* 0x000000036800720c */ /* 0x000fe20003fc6270 */
[----:B---3--:R-:W-:Y:S01]  /*520a0*/  @!P1 FFMA R31, R0, R119, R31 ;  /* 0x00000077001f9223 */ /* 0x008fe2000000001f */
[----:B------:R-:W-:Y:S01]  /*520b0*/  ISETP.NE.AND P1, PT, R145, RZ, PT ;  /* 0x000000ff9100720c */ /* 0x000fe20003f25270 */
[----:B------:R-:W3:Y:S01]  /*520c0*/  @!P0 LDS R115, [R81+0x98] ;  /* 0x0000980051738984 */ /* 0x000ee20000000800 */
[----:B------:R-:W-:Y:S02]  /*520d0*/  ISETP.NE.AND P0, PT, R149, RZ, PT ;  /* 0x000000ff9500720c */ /* 0x000fe40003f05270 */
[----:B------:R-:W-:-:S02]  /*520e0*/  @!P3 MOV R119, 0x400 ;  /* 0x000004000077b802 */ /* 0x000fc40000000f00 */
[----:B------:R-:W-:Y:S02]  /*520f0*/  P2R R151, PR, RZ, 0x2 ;  /* 0x00000002ff977803 */ /* 0x000fe40000000000 */
[----:B----4-:R-:W-:-:S03]  /*52100*/  @!P3 LEA R119, R216, R119, 0x18 ;  /* 0x00000077d877b211 */ /* 0x010fc600078ec0ff */
[----:B------:R-:W4:Y:S01]  /*52110*/  @!P6 S2R R218, SR_CgaCtaId ;  /* 0x0000000000dae919 */ /* 0x000f220000008800 */
[----:B------:R-:W-:Y:S02]  /*52120*/  ISETP.GE.AND P6, PT, R14, R3, PT ;  /* 0x000000030e00720c */ /* 0x000fe40003fc6270 */
[----:B------:R-:W-:Y:S02]  /*52130*/  @!P1 MOV R0, 0x400 ;  /* 0x0000040000009802 */ /* 0x000fe40000000f00 */
[----:B------:R-:W-:Y:S02]  /*52140*/  P2R R149, PR, RZ, 0x40 ;  /* 0x00000040ff957803 */ /* 0x000fe40000000000 */
[----:B------:R-:W-:Y:S01]  /*52150*/  @!P1 LEA R33, R141, R0, 0x18 ;  /* 0x000000008d219211 */ /* 0x000fe200078ec0ff */
[----:B-1----:R-:W-:Y:S01]  /*52160*/  @!P0 HADD2.F32 R0, -RZ, R111.H0_H0 ;  /* 0x2000006fff008230 */ /* 0x002fe20000004100 */
[----:B------:R-:W-:Y:S01]  /*52170*/  @!P2 MOV R111, 0x400 ;  /* 0x00000400006fa802 */ /* 0x000fe20000000f00 */
[----:B------:R-:W-:Y:S03]  /*52180*/  @!P2 LDS R141, [R81+0xa4] ;  /* 0x0000a400518da984 */ /* 0x000fe60000000800 */
[----:B------:R-:W-:Y:S01]  /*52190*/  @!P0 FFMA R31, R0, R117, R31 ;  /* 0x00000075001f8223 */ /* 0x000fe2000000001f */
[----:B------:R-:W-:Y:S01]  /*521a0*/  @!P5 HADD2.F32 R0, -RZ, R107.H0_H0 ;  /* 0x2000006bff00d230 */ /* 0x000fe20000004100 */
[----:B------:R-:W1:Y:S01]  /*521b0*/  @!P6 S2R R147, SR_CgaCtaId ;  /* 0x000000000093e919 */ /* 0x000e620000008800 */
[----:B------:R-:W-:-:S02]  /*521c0*/  ISETP.GE.AND P6, PT, R142, R3, PT ;  /* 0x000000038e00720c */ /* 0x000fc40003fc6270 */
[----:B------:R-:W-:Y:S01]  /*521d0*/  ISETP.GE.AND P0, PT, R22, R3, PT ;  /* 0x000000031600720c */ /* 0x000fe20003f06270 */
[----:B------:R2:W-:Y:S01]  /*521e0*/  @!P3 LDS.U16 R107, [R119+0x4436] ;  /* 0x00443600776bb984 */ /* 0x0005e20000000400 */
[----:B------:R-:W-:Y:S01]  /*521f0*/  @!P5 FFMA R31, R214, R0, R31 ;  /* 0x00000000d61fd223 */ /* 0x000fe2000000001f */
[----:B------:R-:W-:Y:S02]  /*52200*/  @!P4 MOV R0, 0x400 ;  /* 0x000004000000c802 */ /* 0x000fe40000000f00 */
[----:B------:R-:W-:Y:S01]  /*52210*/  @!P3 LDS R214, [R81+0xa0] ;  /* 0x0000a00051d6b984 */ /* 0x000fe20000000800 */
[----:B-----5:R-:W-:Y:S02]  /*52220*/  @!P2 LEA R111, R212, R111, 0x18 ;  /* 0x0000006fd46fa211 */ /* 0x020fe400078ec0ff */
[----:B------:R-:W-:Y:S01]  /*52230*/  @!P4 LEA R143, R143, R0, 0x18 ;  /* 0x000000008f8fc211 */ /* 0x000fe200078ec0ff */
[----:B------:R-:W5:Y:S01]  /*52240*/  @!P1 LDS.U16 R33, [R33+0x43b6] ;  /* 0x0043b60021219984 */ /* 0x000f620000000400 */
[----:B--2---:R-:W-:-:S02]  /*52250*/  P2R R119, PR, RZ, 0x8 ;  /* 0x00000008ff777803 */ /* 0x004fc40000000000 */
[-C--:B------:R-:W-:Y:S01]  /*52260*/  ISETP.GE.AND P3, PT, R144, R3.reuse, PT ;  /* 0x000000039000720c */ /* 0x080fe20003f66270 */
[----:B------:R-:W2:Y:S01]  /*52270*/  @!P1 LDS R117, [R81+0x9c] ;  /* 0x00009c0051759984 */ /* 0x000ea20000000800 */
[-C--:B------:R-:W-:Y:S02]  /*52280*/  ISETP.GE.AND P1, PT, R104, R3.reuse, PT ;  /* 0x000000036800720c */ /* 0x080fe40003f26270 */
[----:B------:R-:W-:Y:S01]  /*52290*/  ISETP.GE.AND P5, PT, R16, R3, PT ;  /* 0x000000031000720c */ /* 0x000fe20003fa6270 */
[----:B------:R-:W2:Y:S01]  /*522a0*/  @!P0 S2R R216, SR_CgaCtaId ;  /* 0x0000000000d88919 */ /* 0x000ea20000008800 */
[----:B------:R-:W2:Y:S07]  /*522b0*/  @!P2 LDS.U16 R111, [R111+0x44b6] ;  /* 0x0044b6006f6fa984 */ /* 0x000eae0000000400 */
[----:B------:R-:W-:-:S02]  /*522c0*/  @!P3 HADD2.F32 R0, -RZ, R109.H0_H0 ;  /* 0x2000006dff00b230 */ /* 0x000fc40000004100 */
[----:B------:R-:W-:Y:S01]  /*522d0*/  @!P1 MOV R145, 0x400 ;  /* 0x0000040000919802 */ /* 0x000fe20000000f00 */
[----:B------:R-:W2:Y:S02]  /*522e0*/  @!P4 LDS.U16 R109, [R143+0x4536] ;  /* 0x004536008f6dc984 */ /* 0x000ea40000000400 */
[----:B------:R-:W-:Y:S01]  /*522f0*/  @!P3 FFMA R31, R0, R139, R31 ;  /* 0x0000008b001fb223 */ /* 0x000fe2000000001f */
[----:B0-----:R-:W-:Y:S01]  /*52300*/  @!P6 HADD2.F32 R0, -RZ, R35.H0_H0 ;  /* 0x20000023ff00e230 */ /* 0x001fe20000004100 */
[----:B----4-:R-:W-:Y:S01]  /*52310*/  @!P1 LEA R145, R218, R145, 0x18 ;  /* 0x00000091da919211 */ /* 0x010fe200078ec0ff */
[----:B------:R-:W0:Y:S01]  /*52320*/  @!P4 LDS R139, [R81+0xa8] ;  /* 0x0000a800518bc984 */ /* 0x000e220000000800 */
[----:B------:R-:W-:Y:S02]  /*52330*/  ISETP.NE.AND P3, PT, R119, RZ, PT ;  /* 0x000000ff7700720c */ /* 0x000fe40003f65270 */
[----:B---3--:R-:W-:Y:S01]  /*52340*/  @!P6 FFMA R31, R0, R115, R31 ;  /* 0x00000073001fe223 */ /* 0x008fe2000000001f */
[----:B------:R-:W-:Y:S01]  /*52350*/  ISETP.NE.AND P6, PT, R149, RZ, PT ;  /* 0x000000ff9500720c */ /* 0x000fe20003fc5270 */
[----:B------:R3:W4:Y:S01]  /*52360*/  @!P1 LDS.U16 R35, [R145+0x3038] ;  /* 0x0030380091239984 */ /* 0x0007220000000400 */
[----:B------:R-:W4:Y:S01]  /*52370*/  @!P5 S2R R218, SR_CgaCtaId ;  /* 0x0000000000dad919 */ /* 0x000f220000008800 */
[----:B------:R-:W-:-:S10]  /*52380*/  ISETP.GE.AND P5, PT, R10, R3, PT ;  /* 0x000000030a00720c */ /* 0x000fd40003fa6270 */
[----:B------:R-:W-:Y:S01]  /*52390*/  @!P6 MOV R0, 0x400 ;  /* 0x000004000000e802 */ /* 0x000fe20000000f00 */
[----:B------:R-:W-:Y:S03]  /*523a0*/  @!P6 LDS R143, [R81+0x4] ;  /* 0x00000400518fe984 */ /* 0x000fe60000000800 */
[----:B-1----:R-:W-:Y:S02]  /*523b0*/  @!P6 LEA R115, R147, R0, 0x18 ;  /* 0x000000009373e211 */ /* 0x002fe400078ec0ff */
[----:B------:R-:W1:Y:S01]  /*523c0*/  @!P1 LDS R0, [R81] ;  /* 0x0000000051009984 */ /* 0x000e620000000800 */
[----:B------:R-:W-:Y:S02]  /*523d0*/  ISETP.NE.AND P1, PT, R151, RZ, PT ;  /* 0x000000ff9700720c */ /* 0x000fe40003f25270 */
[----:B------:R-:W-:Y:S01]  /*523e0*/  P2R R147, PR, RZ, 0x20 ;  /* 0x00000020ff937803 */ /* 0x000fe20000000000 */
[----:B------:R-:W0:Y:S01]  /*523f0*/  @!P5 S2R R220, SR_CgaCtaId ;  /* 0x0000000000dcd919 */ /* 0x000e220000008800 */
[----:B------:R-:W1:Y:S01]  /*52400*/  @!P6 LDS.U16 R115, [R115+0x30b8] ;  /* 0x0030b8007373e984 */ /* 0x000e620000000400 */
[----:B------:R-:W-:-:S08]  /*52410*/  ISETP.GE.AND P6, PT, R6, R3, PT ;  /* 0x000000030600720c */ /* 0x000fd00003fc6270 */
[----:B-----5:R-:W-:Y:S01]  /*52420*/  @!P1 HADD2.F32 R212, -RZ, R33.H0_H0 ;  /* 0x20000021ffd49230 */ /* 0x020fe20000004100 */
[----:B------:R-:W-:-:S04]  /*52430*/  @!P0 MOV R33, 0x400 ;  /* 0x0000040000218802 */ /* 0x000fc80000000f00 */
[----:B--2---:R-:W-:Y:S01]  /*52440*/  @!P1 FFMA R31, R212, R117, R31 ;  /* 0x00000075d41f9223 */ /* 0x004fe2000000001f */
[----:B------:R-:W-:Y:S01]  /*52450*/  P2R R117, PR, RZ, 0x2 ;  /* 0x00000002ff757803 */ /* 0x000fe20000000000 */
[----:B------:R-:W-:Y:S01]  /*52460*/  @!P3 HADD2.F32 R212, -RZ, R107.H0_H0 ;  /* 0x2000006bffd4b230 */ /* 0x000fe20000004100 */
[----:B------:R-:W-:Y:S02]  /*52470*/  ISETP.GE.AND P1, PT, R12, R3, PT ;  /* 0x000000030c00720c */ /* 0x000fe40003f26270 */
[----:B------:R-:W-:Y:S02]  /*52480*/  @!P0 LEA R33, R216, R33, 0x18 ;  /* 0x00000021d8218211 */ /* 0x000fe400078ec0ff */
[----:B---3--:R-:W-:Y:S01]  /*52490*/  P2R R145, PR, RZ, 0x2 ;  /* 0x00000002ff917803 */ /* 0x008fe20000000000 */
[----:B------:R-:W-:Y:S01]  /*524a0*/  @!P3 FFMA R31, R214, R212, R31 ;  /* 0x000000d4d61fb223 */ /* 0x000fe2000000001f */
[----:B------:R-:W-:Y:S01]  /*524b0*/  @!P2 HADD2.F32 R212, -RZ, R111.H0_H0 ;  /* 0x2000006fffd4a230 */ /* 0x000fe20000004100 */
[----:B------:R2:W3:Y:S01]  /*524c0*/  @!P0 LDS.U16 R107, [R33+0x3138] ;  /* 0x00313800216b8984 */ /* 0x0004e20000000400 */
[----:B------:R-:W-:-:S02]  /*524d0*/  ISETP.NE.AND P3, PT, R137, RZ, PT ;  /* 0x000000ff8900720c */ /* 0x000fc40003f65270 */
[----:B------:R-:W-:Y:S01]  /*524e0*/  @!P5 MOV R111, 0x400 ;  /* 0x00000400006fd802 */ /* 0x000fe20000000f00 */
[----:B------:R-:W-:Y:S01]  /*524f0*/  @!P2 FFMA R31, R212, R141, R31 ;  /* 0x0000008dd41fa223 */ /* 0x000fe2000000001f */
[----:B------:R-:W-:Y:S01]  /*52500*/  @!P4 HADD2.F32 R212, -RZ, R109.H0_H0 ;  /* 0x2000006dffd4c230 */ /* 0x000fe20000004100 */
[----:B------:R-:W5:Y:S01]  /*52510*/  @!P1 S2R R216, SR_CgaCtaId ;  /* 0x0000000000d89919 */ /* 0x000f620000008800 */
[----:B------:R-:W-:Y:S01]  /*52520*/  ISETP.GE.AND P1, PT, R16, R3, PT ;  /* 0x000000031000720c */ /* 0x000fe20003f26270 */
[----:B--2---:R-:W-:Y:S01]  /*52530*/  IMAD.MOV.U32 R33, RZ, RZ, RZ ;  /* 0x000000ffff217224 */ /* 0x004fe200078e00ff */
[----:B0-----:R-:W-:Y:S01]  /*52540*/  @!P5 LEA R111, R220, R111, 0x18 ;  /* 0x0000006fdc6fd211 */ /* 0x001fe200078ec0ff */
[----:B------:R-:W-:Y:S01]  /*52550*/  @!P4 FFMA R31, R212, R139, R31 ;  /* 0x0000008bd41fc223 */ /* 0x000fe2000000001f */
[----:B------:R-:W0:Y:S01]  /*52560*/  @!P0 LDS R137, [R81+0x8] ;  /* 0x0000080051898984 */ /* 0x000e220000000800 */
[----:B------:R-:W-:Y:S01]  /*52570*/  ISETP.GE.AND P4, PT, R18, R3, PT ;  /* 0x000000031200720c */ /* 0x000fe20003f86270 */
[----:B------:R-:W2:Y:S01]  /*52580*/  @!P6 S2R R214, SR_CgaCtaId ;  /* 0x0000000000d6e919 */ /* 0x000ea20000008800 */
[----:B------:R-:W3:Y:S06]  /*52590*/  @!P3 S2R R222, SR_CgaCtaId ;  /* 0x0000000000deb919 */ /* 0x000eec0000008800 */
[----:B------:R-:W-:Y:S01]  /*525a0*/  @!P1 MOV R119, 0x400 ;  /* 0x0000040000779802 */ /* 0x000fe20000000f00 */
[----:B------:R-:W-:Y:S03]  /*525b0*/  @!P1 LDS R139, [R81+0xc] ;  /* 0x00000c00518b9984 */ /* 0x000fe60000000800 */
[----:B----4-:R-:W-:-:S02]  /*525c0*/  @!P1 LEA R218, R218, R119, 0x18 ;  /* 0x00000077dada9211 */ /* 0x010fc400078ec0ff */
[----:B------:R-:W-:Y:S01]  /*525d0*/  P2R R119, PR, RZ, 0x4 ;  /* 0x00000004ff777803 */ /* 0x000fe20000000000 */
[----:B------:R-:W4:Y:S01]  /*525e0*/  @!P4 S2R R141, SR_CgaCtaId ;  /* 0x00000000008dc919 */ /* 0x000f220000008800 */
[-C--:B------:R-:W-:Y:S02]  /*525f0*/  ISETP.GE.AND P2, PT, R104, R3.reuse, PT ;  /* 0x000000036800720c */ /* 0x080fe40003f46270 */
[----:B------:R-:W-:Y:S01]  /*52600*/  ISETP.NE.AND P4, PT, R135, RZ, PT ;  /* 0x000000ff8700720c */ /* 0x000fe20003f85270 */
[----:B------:R1:W4:Y:S01]  /*52610*/  @!P1 LDS.U16 R109, [R218+0x31b8] ;  /* 0x0031b800da6d9984 */ /* 0x0003220000000400 */
[----:B------:R-:W-:Y:S02]  /*52620*/  ISETP.NE.AND P1, PT, R145, RZ, PT ;  /* 0x000000ff9100720c */ /* 0x000fe40003f25270 */
[----:B------:R-:W-:Y:S01]  /*52630*/  P2R R149, PR, RZ, 0x10 ;  /* 0x00000010ff957803 */ /* 0x000fe20000000000 */
[----:B------:R-:W4:Y:S04]  /*52640*/  @!P5 LDS.U16 R111, [R111+0x3238] ;  /* 0x003238006f6fd984 */ /* 0x000f280000000400 */
[----:B------:R-:W4:Y:S01]  /*52650*/  @!P5 LDS R212, [R81+0x10] ;  /* 0x0000100051d4d984 */ /* 0x000f220000000800 */
[----:B------:R-:W-:Y:S01]  /*52660*/  ISETP.GE.AND P5, PT, R16, R3, PT ;  /* 0x000000031000720c */ /* 0x000fe20003fa6270 */
[----:B------:R-:W-:-:S02]  /*52670*/  @!P2 HADD2.F32 R35, -RZ, R35.H0_H0 ;  /* 0x20000023ff23a230 */ /* 0x000fc40000004100 */
[----:B-1----:R-:W1:Y:S01]  /*52680*/  @!P4 S2R R218, SR_CgaCtaId ;  /* 0x0000000000dac919 */ /* 0x002e620000008800 */
[----:B------:R-:W-:Y:S02]  /*52690*/  ISETP.GE.AND P4, PT, R18, R3, PT ;  /* 0x000000031200720c */ /* 0x000fe40003f86270 */
[----:B------:R-:W-:Y:S01]  /*526a0*/  @!P2 FFMA R33, R0, R35, RZ ;  /* 0x000000230021a223 */ /* 0x000fe200000000ff */
[----:B------:R-:W-:Y:S02]  /*526b0*/  ISETP.GE.AND P2, PT, R14, R3, PT ;  /* 0x000000030e00720c */ /* 0x000fe40003f46270 */
[----:B------:R-:W-:-:S04]  /*526c0*/  @!P1 MOV R135, 0x400 ;  /* 0x0000040000879802 */ /* 0x000fc80000000f00 */
[----:B-----5:R-:W-:Y:S02]  /*526d0*/  @!P1 LEA R216, R216, R135, 0x18 ;  /* 0x00000087d8d89211 */ /* 0x020fe400078ec0ff */
[----:B------:R-:W-:-:S03]  /*526e0*/  @!P6 MOV R135, 0x400 ;  /* 0x000004000087e802 */ /* 0x000fc60000000f00 */
[----:B------:R-:W5:Y:S01]  /*526f0*/  @!P1 LDS.U16 R35, [R216+0x32b8] ;  /* 0x0032b800d8239984 */ /* 0x000f620000000400 */
[----:B--2---:R-:W-:Y:S01]  /*52700*/  @!P6 LEA R214, R214, R135, 0x18 ;  /* 0x00000087d6d6e211 */ /* 0x004fe200078ec0ff */
[----:B------:R-:W-:Y:S01]  /*52710*/  @!P2 HADD2.F32 R0, -RZ, R115.H0_H0 ;  /* 0x20000073ff00a230 */ /* 0x000fe20000004100 */
[----:B------:R-:W-:Y:S01]  /*52720*/  @!P3 MOV R115, 0x400 ;  /* 0x000004000073b802 */ /* 0x000fe20000000f00 */
[----:B------:R-:W2:Y:S03]  /*52730*/  @!P1 LDS R135, [R81+0x14] ;  /* 0x0000140051879984 */ /* 0x000ea60000000800 */
[----:B------:R-:W-:Y:S01]  /*52740*/  @!P2 FFMA R33, R0, R143, R33 ;  /* 0x0000008f0021a223 */ /* 0x000fe20000000021 */
[----:B---3--:R-:W-:Y:S01]  /*52750*/  @!P0 HADD2.F32 R0, -RZ, R107.H0_H0 ;  /* 0x2000006bff008230 */ /* 0x008fe20000004100 */
[----:B------:R-:W-:Y:S01]  /*52760*/  ISETP.GE.AND P2, PT, R26, R3, PT ;  /* 0x000000031a00720c */ /* 0x000fe20003f46270 */
[----:B------:R-:W3:Y:S01]  /*52770*/  @!P6 LDS.U16 R107, [R214+0x3338] ;  /* 0x00333800d66be984 */ /* 0x000ee20000000400 */
[----:B------:R-:W-:-:S02]  /*52780*/  @!P3 LEA R115, R222, R115, 0x18 ;  /* 0x00000073de73b211 */ /* 0x000fc400078ec0ff */
[----:B0-----:R-:W-:Y:S01]  /*52790*/  @!P0 FFMA R33, R0, R137, R33 ;  /* 0x0000008900218223 */ /* 0x001fe20000000021 */
[----:B------:R-:W-:Y:S01]  /*527a0*/  @!P4 MOV R0, 0x400 ;  /* 0x000004000000c802 */ /* 0x000fe20000000f00 */
[----:B------:R-:W-:Y:S01]  /*527b0*/  @!P4 LDS R214, [R81+0x20] ;  /* 0x0000200051d6c984 */ /* 0x000fe20000000800 */
[-C--:B------:R-:W-:Y:S02]  /*527c0*/  ISETP.GE.AND P0, PT, R32, R3.reuse, PT ;  /* 0x000000032000720c */ /* 0x080fe40003f06270 */
[----:B----4-:R-:W-:Y:S01]  /*527d0*/  @!P4 LEA R143, R141, R0, 0x18 ;  /* 0x000000008d8fc211 */ /* 0x010fe200078ec0ff */
[----:B------:R-:W-:Y:S01]  /*527e0*/  @!P5 HADD2.F32 R0, -RZ, R109.H0_H0 ;  /* 0x2000006dff00d230 */ /* 0x000fe20000004100 */
[----:B------:R-:W0:Y:S01]  /*527f0*/  @!P6 LDS R137, [R81+0x18] ;  /* 0x000018005189e984 */ /* 0x000e220000000800 */
[----:B------:R-:W-:Y:S01]  /*52800*/  ISETP.GE.AND P6, PT, R114, R3, PT ;  /* 0x000000037200720c */ /* 0x000fe20003fc6270 */
[----:B------:R-:W4:Y:S02]  /*52810*/  @!P2 S2R R145, SR_CgaCtaId ;  /* 0x000000000091a919 */ /* 0x000f240000008800 */
[----:B------:R-:W-:Y:S01]  /*52820*/  @!P5 FFMA R33, R0, R139, R33 ;  /* 0x0000008b0021d223 */ /* 0x000fe20000000021 */
[----:B------:R-:W-:Y:S01]  /*52830*/  ISETP.NE.AND P5, PT, R147, RZ, PT ;  /* 0x000000ff9300720c */ /* 0x000fe20003fa5270 */
[----:B------:R1:W-:Y:S01]  /*52840*/  @!P4 LDS.U16 R109, [R143+0x3438] ;  /* 0x003438008f6dc984 */ /* 0x0003e20000000400 */
[----:B------:R-:W-:-:S03]  /*52850*/  ISETP.NE.AND P4, PT, R149, RZ, PT ;  /* 0x000000ff9500720c */ /* 0x000fc60003f85270 */
[----:B------:R-:W0:Y:S04]  /*52860*/  @!P3 LDS.U16 R115, [R115+0x33b8] ;  /* 0x0033b8007373b984 */ /* 0x000e280000000400 */
[----:B------:R-:W0:Y:S01]  /*52870*/  @!P3 LDS R141, [R81+0x1c] ;  /* 0x00001c00518db984 */ /* 0x000e220000000800 */
[----:B-1----:R-:W-:-:S03]  /*52880*/  P2R R143, PR, RZ, 0x10 ;  /* 0x00000010ff8f7803 */ /* 0x002fc60000000000 */
[----:B------:R-:W-:Y:S01]  /*52890*/  @!P5 HADD2.F32 R0, -RZ, R111.H0_H0 ;  /* 0x2000006fff00d230 */ /* 0x000fe20000004100 */
[----:B------:R-:W1:Y:S01]  /*528a0*/  @!P0 S2R R216, SR_CgaCtaId ;  /* 0x0000000000d88919 */ /* 0x000e620000008800 */
[----:B------:R-:W-:-:S03]  /*528b0*/  @!P4 MOV R111, 0x400 ;  /* 0x00000400006fc802 */ /* 0x000fc60000000f00 */
[----:B------:R-:W-:Y:S01]  /*528c0*/  @!P5 FFMA R33, R212, R0, R33 ;  /* 0x00000000d421d223 */ /* 0x000fe20000000021 */
[----:B------:R-:W-:Y:S01]  /*528d0*/  ISETP.NE.AND P5, PT, R133, RZ, PT ;  /* 0x000000ff8500720c */ /* 0x000fe20003fa5270 */
[----:B------:R-:W1:Y:S01]  /*528e0*/  @!P6 S2R R220, SR_CgaCtaId ;  /* 0x0000000000dce919 */ /* 0x000e620000008800 */
[----:B------:R-:W-:Y:S02]  /*528f0*/  @!P4 LEA R111, R218, R111, 0x18 ;  /* 0x0000006fda6fc211 */ /* 0x000fe400078ec0ff */
[----:B------:R-:W-:Y:S01]  /*52900*/  @!P2 MOV R0, 0x400 ;  /* 0x000004000000a802 */ /* 0x000fe20000000f00 */
[----:B------:R-:W-:Y:S04]  /*52910*/  @!P4 LDS R133, [R81+0x24] ;  /* 0x000024005185c984 */ /* 0x000fe80000000800 */
[----:B------:R-:W1:Y:S01]  /*52920*/  @!P4 LDS.U16 R111, [R111+0x34b8] ;  /* 0x0034b8006f6fc984 */ /* 0x000e620000000400 */
[----:B------:R-:W-:-:S02]  /*52930*/  ISETP.GE.AND P4, PT, R6, R3, PT ;  /* 0x000000030600720c */ /* 0x000fc40003f86270 */
[----:B----4-:R-:W-:Y:S01]  /*52940*/  @!P2 LEA R145, R145, R0, 0x18 ;  /* 0x000000009191a211 */ /* 0x010fe200078ec0ff */
[----:B-----5:R-:W-:Y:S01]  /*52950*/  @!P1 HADD2.F32 R0, -RZ, R35.H0_H0 ;  /* 0x20000023ff009230 */ /* 0x020fe20000004100 */
[----:B------:R-:W4:Y:S04]  /*52960*/  @!P5 S2R R139, SR_CgaCtaId ;  /* 0x00000000008bd919 */ /* 0x000f280000008800 */
[----:B--2---:R-:W-:Y:S01]  /*52970*/  @!P1 FFMA R33, R0, R135, R33 ;  /* 0x0000008700219223 */ /* 0x004fe20000000021 */
[----:B------:R-:W2:Y:S01]  /*52980*/  @!P2 LDS.U16 R35, [R145+0x3538] ;  /* 0x003538009123a984 */ /* 0x000ea20000000400 */
[----:B------:R-:W-:-:S03]  /*52990*/  ISETP.GE.AND P1, PT, R110, R3, PT ;  /* 0x000000036e00720c */ /* 0x000fc60003f26270 */
[----:B---3--:R-:W-:Y:S01]  /*529a0*/  @!P4 HADD2.F32 R0, -RZ, R107.H0_H0 ;  /* 0x2000006bff00c230 */ /* 0x008fe20000004100 */
[----:B------:R-:W-:Y:S01]  /*529b0*/  @!P0 MOV R107, 0x400 ;  /* 0x00000400006b8802 */ /* 0x000fe20000000f00 */
[----:B------:R-:W3:Y:S03]  /*529c0*/  @!P2 LDS R135, [R81+0x28] ;  /* 0x000028005187a984 */ /* 0x000ee60000000800 */
[----:B0-----:R-:W-:Y:S01]  /*529d0*/  @!P4 FFMA R33, R0, R137, R33 ;  /* 0x000000890021c223 */ /* 0x001fe20000000021 */
[----:B------:R-:W-:Y:S01]  /*529e0*/  ISETP.GE.AND P4, PT, R18, R3, PT ;  /* 0x000000031200720c */ /* 0x000fe20003f86270 */
[----:B------:R-:W-:Y:S01]  /*529f0*/  @!P3 HADD2.F32 R0, -RZ, R115.H0_H0 ;  /* 0x20000073ff00b230 */ /* 0x000fe20000004100 */
[----:B-1----:R-:W-:Y:S02]  /*52a00*/  @!P0 LEA R107, R216, R107, 0x18 ;  /* 0x0000006bd86b8211 */ /* 0x002fe400078ec0ff */
[----:B------:R-:W-:Y:S01]  /*52a10*/  @!P6 MOV R137, 0x400 ;  /* 0x000004000089e802 */ /* 0x000fe20000000f00 */
[----:B------:R-:W0:Y:S01]  /*52a20*/  @!P1 S2R R212, SR_CgaCtaId ;  /* 0x0000000000d49919 */ /* 0x000e220000008800 */
[----:B------:R-:W-:Y:S01]  /*52a30*/  @!P3 FFMA R33, R0, R141, R33 ;  /* 0x0000008d0021b223 */ /* 0x000fe20000000021 */
[----:B------:R-:W-:-:S02]  /*52a40*/  ISETP.NE.AND P3, PT, R121, RZ, PT ;  /* 0x000000ff7900720c */ /* 0x000fc40003f65270 */
[----:B------:R-:W-:Y:S01]  /*52a50*/  @!P6 LEA R220, R220, R137, 0x18 ;  /* 0x00000089dcdce211 */ /* 0x000fe200078ec0ff */
[----:B------:R-:W1:Y:S01]  /*52a60*/  @!P0 LDS.U16 R107, [R107+0x35b8] ;  /* 0x0035b8006b6b8984 */ /* 0x000e620000000400 */
[----:B------:R-:W-:Y:S02]  /*52a70*/  @!P1 MOV R115, 0x400 ;  /* 0x0000040000739802 */ /* 0x000fe40000000f00 */
[----:B------:R-:W-:Y:S01]  /*52a80*/  @!P4 HADD2.F32 R0, -RZ, R109.H0_H0 ;  /* 0x2000006dff00c230 */ /* 0x000fe20000004100 */
[----:B------:R-:W5:Y:S01]  /*52a90*/  @!P0 LDS R137, [R81+0x2c] ;  /* 0x00002c0051898984 */ /* 0x000f620000000800 */
[----:B------:R-:W-:-:S03]  /*52aa0*/  ISETP.GE.AND P0, PT, R112, R3, PT ;  /* 0x000000037000720c */ /* 0x000fc60003f06270 */
[----:B------:R-:W-:Y:S01]  /*52ab0*/  @!P4 FFMA R33, R214, R0, R33 ;  /* 0x00000000d621c223 */ /* 0x000fe20000000021 */
[----:B------:R-:W-:Y:S01]  /*52ac0*/  ISETP.NE.AND P4, PT, R143, RZ, PT ;  /* 0x000000ff8f00720c */ /* 0x000fe20003f85270 */
[----:B------:R-:W1:Y:S01]  /*52ad0*/  @!P3 S2R R121, SR_CgaCtaId ;  /* 0x000000000079b919 */ /* 0x000e620000008800 */
[----:B------:R-:W-:Y:S01]  /*52ae0*/  @!P5 MOV R0, 0x400 ;  /* 0x000004000000d802 */ /* 0x000fe20000000f00 */
[----:B------:R-:W5:Y:S03]  /*52af0*/  @!P6 LDS.U16 R109, [R220+0x3638] ;  /* 0x00363800dc6de984 */ /* 0x000f660000000400 */
[----:B----4-:R-:W-:-:S03]  /*52b00*/  @!P5 LEA R139, R139, R0, 0x18 ;  /* 0x000000008b8bd211 */ /* 0x010fc600078ec0ff */
[----:B------:R-:W4:Y:S04]  /*52b10*/  @!P0 S2R R218, SR_CgaCtaId ;  /* 0x0000000000da8919 */ /* 0x000f280000008800 */
[----:B------:R-:W-:Y:S01]  /*52b20*/  @!P4 HADD2.F32 R0, -RZ, R111.H0_H0 ;  /* 0x2000006fff00c230 */ /* 0x000fe20000004100 */
[----:B------:R-:W5:Y:S04]  /*52b30*/  @!P6 LDS R216, [R81+0x30] ;  /* 0x0000300051d8e984 */ /* 0x000f680000000800 */
[----:B------:R-:W-:Y:S01]  /*52b40*/  @!P4 FFMA R33, R0, R133, R33 ;  /* 0x000000850021c223 */ /* 0x000fe20000000021 */
[----:B------:R-:W-:Y:S01]  /*52b50*/  ISETP.NE.AND P4, PT, R123, RZ, PT ;  /* 0x000000ff7b00720c */ /* 0x000fe20003f85270 */
[----:B------:R3:W5:Y:S01]  /*52b60*/  @!P5 LDS.U16 R111, [R139+0x36b8] ;  /* 0x0036b8008b6fd984 */ /* 0x0007620000000400 */
[----:B------:R-:W-:Y:S01]  /*52b70*/  P2R R123, PR, RZ, 0x20 ;  /* 0x00000020ff7b7803 */ /* 0x000fe20000000000 */
[----:B--2---:R-:W-:Y:S01]  /*52b80*/  @!P2 HADD2.F32 R0, -RZ, R35.H0_H0 ;  /* 0x20000023ff00a230 */ /* 0x004fe20000004100 */
[----:B0-----:R-:W-:Y:S01]  /*52b90*/  @!P1 LEA R115, R212, R115, 0x18 ;  /* 0x00000073d4739211 */ /* 0x001fe200078ec0ff */
[----:B------:R-:W0:Y:S01]  /*52ba0*/  @!P5 LDS R133, [R81+0x34] ;  /* 0x000034005185d984 */ /* 0x000e220000000800 */
[----:B------:R-:W-:-:S02]  /*52bb0*/  ISETP.GE.AND P5, PT, R32, R3, PT ;  /* 0x000000032000720c */ /* 0x000fc40003fa6270 */
[----:B---3--:R-:W-:Y:S01]  /*52bc0*/  @!P2 FFMA R33, R0, R135, R33 ;  /* 0x000000870021a223 */ /* 0x008fe20000000021 */
[----:B------:R-:W-:Y:S01]  /*52bd0*/  P2R R139, PR, RZ, 0x10 ;  /* 0x00000010ff8b7803 */ /* 0x000fe20000000000 */
[----:B------:R-:W2:Y:S01]  /*52be0*/  @!P1 LDS.U16 R115, [R115+0x3738] ;  /* 0x0037380073739984 */ /* 0x000ea20000000400 */
[----:B------:R-:W-:Y:S02]  /*52bf0*/  @!P3 MOV R0, 0x400 ;  /* 0x000004000000b802 */ /* 0x000fe40000000f00 */
[-C--:B------:R-:W-:Y:S01]  /*52c00*/  ISETP.GE.AND P2, PT, R106, R3.reuse, PT ;  /* 0x000000036a00720c */ /* 0x080fe20003f46270 */
[----:B------:R-:W3:Y:S01]  /*52c10*/  @!P4 S2R R214, SR_CgaCtaId ;  /* 0x0000000000d6c919 */ /* 0x000ee20000008800 */
[----:B------:R-:W-:Y:S02]  /*52c20*/  ISETP.GE.AND P4, PT, R34, R3, PT ;  /* 0x000000032200720c */ /* 0x000fe40003f86270 */
[----:B-1----:R-:W-:Y:S01]  /*52c30*/  @!P3 LEA R35, R121, R0, 0x18 ;  /* 0x000000007923b211 */ /* 0x002fe200078ec0ff */
[----:B------:R-:W1:Y:S01]  /*52c40*/  @!P1 LDS R135, [R81+0x38] ;  /* 0x0000380051879984 */ /* 0x000e620000000800 */
[----:B------:R-:W-:Y:S01]  /*52c50*/  @!P0 MOV R121, 0x400 ;  /* 0x0000040000798802 */ /* 0x000fe20000000f00 */
[----:B------:R-:W-:-:S03]  /*52c60*/  @!P5 HADD2.F32 R0, -RZ, R107.H0_H0 ;  /* 0x2000006bff00d230 */ /* 0x000fc60000004100 */
[----:B----4-:R-:W-:Y:S02]  /*52c70*/  @!P0 LEA R107, R218, R121, 0x18 ;  /* 0x00000079da6b8211 */ /* 0x010fe400078ec0ff */
[----:B-----5:R-:W-:Y:S01]  /*52c80*/  @!P5 FFMA R33, R0, R137, R33 ;  /* 0x000000890021d223 */ /* 0x020fe20000000021 */
[----:B------:R-:W-:Y:S01]  /*52c90*/  @!P3 LDS R121, [R81+0xac] ;  /* 0x0000ac005179b984 */ /* 0x000fe20000000800 */
[----:B------:R-:W-:Y:S01]  /*52ca0*/  ISETP.NE.AND P5, PT, R123, RZ, PT ;  /* 0x000000ff7b00720c */ /* 0x000fe20003fa5270 */
[----:B------:R-:W-:Y:S01]  /*52cb0*/  @!P6 HADD2.F32 R212, -RZ, R109.H0_H0 ;  /* 0x2000006dffd4e230 */ /* 0x000fe20000004100 */
[----:B------:R-:W4:Y:S01]  /*52cc0*/  @!P4 S2R R220, SR_CgaCtaId ;  /* 0x0000000000dcc919 */ /* 0x000f220000008800 */
[----:B------:R-:W-:Y:S01]  /*52cd0*/  ISETP.GE.AND P4, PT, R28, R3, PT ;  /* 0x000000031c00720c */ /* 0x000fe20003f86270 */
[----:B------:R-:W-:Y:S02]  /*52ce0*/  @!P3 LDS.U16 R0, [R35+0x45b6] ;  /* 0x0045b6002300b984 */ /* 0x000fe40000000400 */
[----:B------:R-:W-:Y:S01]  /*52cf0*/  @!P6 FFMA R33, R216, R212, R33 ;  /* 0x000000d4d821e223 */ /* 0x000fe20000000021 */
[----:B------:R-:W-:Y:S01]  /*52d00*/  ISETP.NE.AND P6, PT, R129, RZ, PT ;  /* 0x000000ff8100720c */ /* 0x000fe20003fc5270 */
[----:B------:R-:W5:Y:S05]  /*52d10*/  @!P2 S2R R222, SR_CgaCtaId ;  /* 0x0000000000dea919 */ /* 0x000f6a0000008800 */
[----:B------:R-:W-:Y:S01]  /*52d20*/  @!P5 HADD2.F32 R212, -RZ, R111.H0_H0 ;  /* 0x2000006fffd4d230 */ /* 0x000fe20000004100 */
[----:B------:R-:W5:Y:S01]  /*52d30*/  @!P0 LDS.U16 R107, [R107+0x37b8] ;  /* 0x0037b8006b6b8984 */ /* 0x000f620000000400 */
[----:B------:R-:W-:Y:S01]  /*52d40*/  @!P2 MOV R111, 0x400 ;  /* 0x00000400006fa802 */ /* 0x000fe20000000f00 */
[----:B------:R-:W5:Y:S01]  /*52d50*/  @!P4 S2R R218, SR_CgaCtaId ;  /* 0x0000000000dac919 */ /* 0x000f620000008800 */
[----:B------:R-:W-:Y:S01]  /*52d60*/  ISETP.NE.AND P4, PT, R139, RZ, PT ;  /* 0x000000ff8b00720c */ /* 0x000fe20003f85270 */
[----:B0-----:R-:W-:Y:S01]  /*52d70*/  @!P5 FFMA R33, R212, R133, R33 ;  /* 0x00000085d421d223 */ /* 0x001fe20000000021 */
[----:B------:R-:W-:Y:S01]  /*52d80*/  P2R R139, PR, RZ, 0x8 ;  /* 0x00000008ff8b7803 */ /* 0x000fe20000000000 */
[----:B------:R-:W0:Y:S01]  /*52d90*/  @!P0 LDS R129, [R81+0x3c] ;  /* 0x00003c0051818984 */ /* 0x000e220000000800 */
[----:B------:R-:W-:Y:S01]  /*52da0*/  ISETP.GE.AND P3, PT, R34, R3, PT ;  /* 0x000000032200720c */ /* 0x000fe20003f66270 */
[----:B--2---:R-:W-:Y:S01]  /*52db0*/  @!P1 HADD2.F32 R212, -RZ, R115.H0_H0 ;  /* 0x20000073ffd49230 */ /* 0x004fe20000004100 */
[----:B------:R-:W-:-:S04]  /*52dc0*/  ISETP.NE.AND P5, PT, R125, RZ, PT ;  /* 0x000000ff7d00720c */ /* 0x000fc80003fa5270 */
[----:B-1----:R-:W-:Y:S01]  /*52dd0*/  @!P1 FFMA R33, R212, R135, R33 ;  /* 0x00000087d4219223 */ /* 0x002fe20000000021 */
[----:B------:R-:W-:Y:S02]  /*52de0*/  P2R R135, PR, RZ, 0x4 ;  /* 0x00000004ff877803 */ /* 0x000fe40000000000 */
[----:B------:R-:W-:Y:S02]  /*52df0*/  @!P4 MOV R109, 0x400 ;  /* 0x00000400006dc802 */ /* 0x000fe40000000f00 */
[----:B------:R-:W-:Y:S02]  /*52e00*/  ISETP.GE.AND P1, PT, R24, R3, PT ;  /* 0x000000031800720c */ /* 0x000fe40003f26270 */
[----:B------:R-:W-:Y:S01]  /*52e10*/  @!P3 LDS R216, [R81+0x40] ;  /* 0x0000400051d8b984 */ /* 0x000fe20000000800 */
[----:B------:R-:W-:Y:S02]  /*52e20*/  @!P3 MOV R137, 0x400 ;  /* 0x000004000089b802 */ /* 0x000fe40000000f00 */
[----:B---3--:R-:W-:Y:S01]  /*52e30*/  @!P4 LEA R123, R214, R109, 0x18 ;  /* 0x0000006dd67bc211 */ /* 0x008fe200078ec0ff */
[----:B------:R-:W1:Y:S01]  /*52e40*/  @!P5 S2R R125, SR_CgaCtaId ;  /* 0x00000000007dd919 */ /* 0x000e620000008800 */
[----:B----4-:R-:W-:-:S02]  /*52e50*/  @!P3 LEA R109, R220, R137, 0x18 ;  /* 0x00000089dc6db211 */ /* 0x010fc400078ec0ff */
[----:B-----5:R-:W-:Y:S01]  /*52e60*/  @!P2 LEA R111, R222, R111, 0x18 ;  /* 0x0000006fde6fa211 */ /* 0x020fe200078ec0ff */
[----:B------:R-:W2:Y:S01]  /*52e70*/  @!P4 LDS.U16 R35, [R123+0x4636] ;  /* 0x004636007b23c984 */ /* 0x000ea20000000400 */
[----:B------:R-:W-:-:S03]  /*52e80*/  P2R R137, PR, RZ, 0x2 ;  /* 0x00000002ff897803 */ /* 0x000fc60000000000 */
[----:B------:R-:W-:Y:S01]  /*52e90*/  @!P3 LDS.U16 R109, [R109+0x3838] ;  /* 0x003838006d6db984 */ /* 0x000fe20000000400 */
[----:B------:R-:W-:-:S03]  /*52ea0*/  ISETP.GE.AND P3, PT, R28, R3, PT ;  /* 0x000000031c00720c */ /* 0x000fc60003f66270 */
[----:B------:R-:W3:Y:S01]  /*52eb0*/  @!P4 LDS R214, [R81+0xb0] ;  /* 0x0000b00051d6c984 */ /* 0x000ee20000000800 */
[----:B------:R-:W-:-:S03]  /*52ec0*/  @!P0 HADD2.F32 R212, -RZ, R107.H0_H0 ;  /* 0x2000006bffd48230 */ /* 0x000fc60000004100 */
[----:B------:R-:W4:Y:S04]  /*52ed0*/  @!P2 LDS.U16 R111, [R111+0x38b8] ;  /* 0x0038b8006f6fa984 */ /* 0x000f280000000400 */
[----:B------:R-:W-:Y:S01]  /*52ee0*/  @!P2 LDS R123, [R81+0x44] ;  /* 0x00004400517ba984 */ /* 0x000fe20000000800 */
[----:B------:R-:W-:Y:S01]  /*52ef0*/  ISETP.GE.AND P2, PT, R28, R3, PT ;  /* 0x000000031c00720c */ /* 0x000fe20003f46270 */
[----:B0-----:R-:W-:Y:S01]  /*52f00*/  @!P0 FFMA R33, R212, R129, R33 ;  /* 0x00000081d4218223 */ /* 0x001fe20000000021 */
[----:B------:R-:W-:Y:S01]  /*52f10*/  @!P3 MOV R115, 0x400 ;  /* 0x000004000073b802 */ /* 0x000fe20000000f00 */
[----:B------:R-:W0:Y:S01]  /*52f20*/  @!P6 S2R R220, SR_CgaCtaId ;  /* 0x0000000000dce919 */ /* 0x000e220000008800 */
[----:B------:R-:W-:Y:S02]  /*52f30*/  ISETP.NE.AND P0, PT, R131, RZ, PT ;  /* 0x000000ff8300720c */ /* 0x000fe40003f05270 */
[----:B------:R-:W-:-:S02]  /*52f40*/  @!P3 LEA R115, R218, R115, 0x18 ;  /* 0x00000073da73b211 */ /* 0x000fc400078ec0ff */
[----:B------:R-:W-:Y:S01]  /*52f50*/  ISETP.NE.AND P3, PT, R139, RZ, PT ;  /* 0x000000ff8b00720c */ /* 0x000fe20003f65270 */
[----:B------:R-:W5:Y:S01]  /*52f60*/  @!P1 S2R R218, SR_CgaCtaId ;  /* 0x0000000000da9919 */ /* 0x000f620000008800 */
[----:B------:R-:W-:Y:S02]  /*52f70*/  P2R R131, PR, RZ, 0x10 ;  /* 0x00000010ff837803 */ /* 0x000fe40000000000 */
[----:B------:R-:W-:Y:S01]  /*52f80*/  P2R R133, PR, RZ, 0x8 ;  /* 0x00000008ff857803 */ /* 0x000fe20000000000 */
[----:B------:R-:W-:Y:S04]  /*52f90*/  @!P2 LDS.U16 R107, [R115+0x3938] ;  /* 0x00393800736ba984 */ /* 0x000fe80000000400 */
[----:B------:R-:W4:Y:S04]  /*52fa0*/  @!P0 S2R R224, SR_CgaCtaId ;  /* 0x0000000000e08919 */ /* 0x000f280000008800 */
[----:B------:R-:W-:Y:S01]  /*52fb0*/  @!P3 HADD2.F32 R0, -RZ, R0.H0_H0 ;  /* 0x20000000ff00b230 */ /* 0x000fe20000004100 */
[----:B------:R-:W-:Y:S04]  /*52fc0*/  @!P5 LDS R115, [R81+0xb4] ;  /* 0x0000b4005173d984 */ /* 0x000fe80000000800 */
[----:B------:R-:W-:Y:S01]  /*52fd0*/  @!P3 FFMA R31, R0, R121, R31 ;  /* 0x00000079001fb223 */ /* 0x000fe2000000001f */
[----:B------:R-:W-:Y:S01]  /*52fe0*/  @!P5 MOV R0, 0x400 ;  /* 0x000004000000d802 */ /* 0x000fe20000000f00 */
[----:B------:R-:W-:Y:S01]  /*52ff0*/  @!P2 LDS R121, [R81+0x48] ;  /* 0x000048005179a984 */ /* 0x000fe20000000800 */
[----:B------:R-:W-:-:S02]  /*53000*/  ISETP.GE.AND P2, PT, R34, R3, PT ;  /* 0x000000032200720c */ /* 0x000fc40003f46270 */
[----:B-1----:R-:W-:Y:S01]  /*53010*/  @!P5 LEA R125, R125, R0, 0x18 ;  /* 0x000000007d7dd211 */ /* 0x002fe200078ec0ff */
[----:B--2---:R-:W-:Y:S01]  /*53020*/  @!P4 HADD2.F32 R0, -RZ, R35.H0_H0 ;  /* 0x20000023ff00c230 */ /* 0x004fe20000004100 */
[----:B------:R-:W-:Y:S01]  /*53030*/  @!P6 MOV R35, 0x400 ;  /* 0x000004000023e802 */ /* 0x000fe20000000f00 */
[----:B------:R-:W-:Y:S01]  /*53040*/  @!P0 LDS R129, [R81+0x58] ;  /* 0x0000580051818984 */ /* 0x000fe20000000800 */
[-C--:B------:R-:W-:Y:S02]  /*53050*/  ISETP.GE.AND P3, PT, R30, R3.reuse, PT ;  /* 0x000000031e00720c */ /* 0x080fe40003f66270 */
[----:B---3--:R-:W-:Y:S01]  /*53060*/  @!P4 FFMA R31, R214, R0, R31 ;  /* 0x00000000d61fc223 */ /* 0x008fe2000000001f */
[----:B------:R-:W-:Y:S01]  /*53070*/  ISETP.GE.AND P4, PT, R116, R3, PT ;  /* 0x000000037400720c */ /* 0x000fe20003f86270 */
[----:B------:R-:W1:Y:S01]  /*53080*/  @!P5 LDS.U16 R0, [R125+0x46b6] ;  /* 0x0046b6007d00d984 */ /* 0x000e620000000400 */
[----:B0-----:R-:W-:Y:S02]  /*53090*/  @!P6 LEA R35, R220, R35, 0x18 ;  /* 0x00000023dc23e211 */ /* 0x001fe400078ec0ff */
[----:B------:R-:W-:Y:S01]  /*530a0*/  @!P2 HADD2.F32 R212, -RZ, R109.H0_H0 ;  /* 0x2000006dffd4a230 */ /* 0x000fe20000004100 */
[----:B------:R-:W-:-:S02]  /*530b0*/  ISETP.NE.AND P6, PT, R127, RZ, PT ;  /* 0x000000ff7f00720c */ /* 0x000fc40003fc5270 */
[----:B------:R-:W-:Y:S02]  /*530c0*/  @!P1 MOV R109, 0x400 ;  /* 0x00000400006d9802 */ /* 0x000fe40000000f00 */
[----:B------:R-:W-:Y:S01]  /*530d0*/  @!P2 FFMA R33, R216, R212, R33 ;  /* 0x000000d4d821a223 */ /* 0x000fe20000000021 */
[----:B------:R-:W-:Y:S01]  /*530e0*/  ISETP.GE.AND P2, PT, R172, R3, PT ;  /* 0x00000003ac00720c */ /* 0x000fe20003f46270 */
[----:B------:R-:W0:Y:S01]  /*530f0*/  @!P3 S2R R222, SR_CgaCtaId ;  /* 0x0000000000deb919 */ /* 0x000e220000008800 */
[----:B-----5:R-:W-:Y:S02]  /*53100*/  @!P1 LEA R109, R218, R109, 0x18 ;  /* 0x0000006dda6d9211 */ /* 0x020fe400078ec0ff */
[----:B------:R-:W-:Y:S01]  /*53110*/  P2R R143, PR, RZ, 0x40 ;  /* 0x00000040ff8f7803 */ /* 0x000fe20000000000 */
[----:B------:R-:W2:Y:S04]  /*53120*/  @!P4 LDS.U16 R35, [R35+0x39b8] ;  /* 0x0039b8002323c984 */ /* 0x000ea80000000400 */
[----:B------:R-:W3:Y:S01]  /*53130*/  @!P4 LDS R127, [R81+0x4c] ;  /* 0x00004c00517fc984 */ /* 0x000ee20000000800 */
[----:B------:R-:W-:-:S03]  /*53140*/  ISETP.GE.AND P4, PT, R28, R3, PT ;  /* 0x000000031c00720c */ /* 0x000fc60003f86270 */
[----:B------:R-:W5:Y:S01]  /*53150*/  @!P2 S2R R220, SR_CgaCtaId ;  /* 0x0000000000dca919 */ /* 0x000f620000008800 */
[----:B------:R-:W-:Y:S02]  /*53160*/  ISETP.NE.AND P2, PT, R135, RZ, PT ;  /* 0x000000ff8700720c */ /* 0x000fe40003f45270 */
[----:B------:R-:W-:Y:S01]  /*53170*/  P2R R135, PR, RZ, 0x20 ;  /* 0x00000020ff877803 */ /* 0x000fe20000000000 */
[----:B------:R-:W5:Y:S01]  /*53180*/  @!P6 S2R R214, SR_CgaCtaId ;  /* 0x0000000000d6e919 */ /* 0x000f620000008800 */
[----:B------:R-:W5:Y:S04]  /*53190*/  @!P1 LDS.U16 R109, [R109+0x3a38] ;  /* 0x003a38006d6d9984 */ /* 0x000f680000000400 */
[----:B------:R-:W5:Y:S01]  /*531a0*/  @!P1 LDS R218, [R81+0x50] ;  /* 0x0000500051da9984 */ /* 0x000f620000000800 */
[----:B------:R-:W-:-:S04]  /*531b0*/  ISETP.GE.AND P1, PT, R116, R3, PT ;  /* 0x000000037400720c */ /* 0x000fc80003f26270 */
[----:B----4-:R-:W-:Y:S01]  /*531c0*/  @!P2 HADD2.F32 R212, -RZ, R111.H0_H0 ;  /* 0x2000006fffd4a230 */ /* 0x010fe20000004100 */
[----:B------:R-:W-:Y:S01]  /*531d0*/  @!P3 MOV R111, 0x400 ;  /* 0x00000400006fb802 */ /* 0x000fe20000000f00 */
[----:B------:R-:W-:Y:S01]  /*531e0*/  @!P3 LDS R125, [R81+0x54] ;  /* 0x00005400517db984 */ /* 0x000fe20000000800 */
[----:B-1----:R-:W-:Y:S02]  /*531f0*/  @!P5 HADD2.F32 R0, -RZ, R0.H0_H0 ;  /* 0x20000000ff00d230 */ /* 0x002fe40000004100 */
[----:B------:R-:W-:Y:S01]  /*53200*/  @!P2 FFMA R33, R212, R123, R33 ;  /* 0x0000007bd421a223 */ /* 0x000fe20000000021 */
[----:B------:R-:W-:Y:S01]  /*53210*/  ISETP.GE.AND P2, PT, R136, R3, PT ;  /* 0x000000038800720c */ /* 0x000fe20003f46270 */
[----:B------:R-:W-:Y:S01]  /*53220*/  @!P4 HADD2.F32 R212, -RZ, R107.H0_H0 ;  /* 0x2000006bffd4c230 */ /* 0x000fe20000004100 */
[----:B0-----:R-:W-:Y:S01]  /*53230*/  @!P3 LEA R222, R222, R111, 0x18 ;  /* 0x0000006fdedeb211 */ /* 0x001fe200078ec0ff */
[----:B------:R-:W-:Y:S01]  /*53240*/  @!P5 FFMA R31, R0, R115, R31 ;  /* 0x00000073001fd223 */ /* 0x000fe2000000001f */
[----:B------:R-:W-:-:S02]  /*53250*/  @!P0 MOV R111, 0x400 ;  /* 0x00000400006f8802 */ /* 0x000fc40000000f00 */
[----:B------:R-:W-:Y:S01]  /*53260*/  P2R R139, PR, RZ, 0x4 ;  /* 0x00000004ff8b7803 */ /* 0x000fe20000000000 */
[----:B------:R-:W-:Y:S01]  /*53270*/  @!P4 FFMA R33, R212, R121, R33 ;  /* 0x00000079d421c223 */ /* 0x000fe20000000021 */
[----:B------:R-:W-:Y:S01]  /*53280*/  ISETP.GE.AND P4, PT, R170, R3, PT ;  /* 0x00000003aa00720c */ /* 0x000fe20003f86270 */
[----:B------:R-:W0:Y:S01]  /*53290*/  @!P3 LDS.U16 R107, [R222+0x3ab8] ;  /* 0x003ab800de6bb984 */ /* 0x000e220000000400 */
[----:B------:R-:W-:Y:S01]  /*532a0*/  @!P0 LEA R111, R224, R111, 0x18 ;  /* 0x0000006fe06f8211 */ /* 0x000fe200078ec0ff */
[----:B--2---:R-:W-:Y:S02]  /*532b0*/  @!P1 HADD2.F32 R212, -RZ, R35.H0_H0 ;  /* 0x20000023ffd49230 */ /* 0x004fe40000004100 */
[----:B------:R-:W1:Y:S01]  /*532c0*/  @!P2 S2R R216, SR_CgaCtaId ;  /* 0x0000000000d8a919 */ /* 0x000e620000008800 */
[----:B------:R-:W-:Y:S02]  /*532d0*/  ISETP.GE.AND P2, PT, R172, R3, PT ;  /* 0x00000003ac00720c */ /* 0x000fe40003f46270 */
[----:B------:R-:W-:Y:S01]  /*532e0*/  @!P6 MOV R121, 0x400 ;  /* 0x000004000079e802 */ /* 0x000fe20000000f00 */
[----:B---3--:R-:W-:Y:S01]  /*532f0*/  @!P1 FFMA R33, R212, R127, R33 ;  /* 0x0000007fd4219223 */ /* 0x008fe20000000021 */
[----:B------:R-:W-:Y:S01]  /*53300*/  ISETP.GE.AND P1, PT, R134, R3, PT ;  /* 0x000000038600720c */ /* 0x000fe20003f26270 */
[----:B------:R-:W2:Y:S01]  /*53310*/  @!P0 LDS.U16 R111, [R111+0x3b38] ;  /* 0x003b38006f6f8984 */ /* 0x000ea20000000400 */
[----:B-----5:R-:W-:-:S02]  /*53320*/  @!P6 LEA R121, R214, R121, 0x18 ;  /* 0x00000079d679e211 */ /* 0x020fc400078ec0ff */
[----:B------:R-:W-:Y:S01]  /*53330*/  ISETP.GE.AND P5, PT, R168, R3, PT ;  /* 0x00000003a800720c */ /* 0x000fe20003fa6270 */
[----:B------:R-:W3:Y:S04]  /*53340*/  @!P4 S2R R224, SR_CgaCtaId ;  /* 0x0000000000e0c919 */ /* 0x000ee80000008800 */
[----:B------:R-:W-:Y:S01]  /*53350*/  @!P2 MOV R123, 0x400 ;  /* 0x00000400007ba802 */ /* 0x000fe20000000f00 */
[----:B------:R4:W5:Y:S03]  /*53360*/  @!P6 LDS.U16 R0, [R121+0x4736] ;  /* 0x004736007900e984 */ /* 0x0009660000000400 */
[----:B------:R-:W-:Y:S01]  /*53370*/  @!P2 LEA R220, R220, R123, 0x18 ;  /* 0x0000007bdcdca211 */ /* 0x000fe200078ec0ff */
[----:B------:R-:W5:Y:S01]  /*53380*/  @!P1 S2R R214, SR_CgaCtaId ;  /* 0x0000000000d69919 */ /* 0x000f620000008800 */
[----:B------:R-:W-:Y:S01]  /*53390*/  ISETP.NE.AND P1, PT, R137, RZ, PT ;  /* 0x000000ff8900720c */ /* 0x000fe20003f25270 */
[----:B------:R-:W5:Y:S01]  /*533a0*/  @!P6 LDS R123, [R81+0xb8] ;  /* 0x0000b800517be984 */ /* 0x000f620000000800 */
[----:B----4-:R-:W-:-:S03]  /*533b0*/  P2R R121, PR, RZ, 0x1 ;  /* 0x00000001ff797803 */ /* 0x010fc60000000000 */
[----:B------:R-:W4:Y:S04]  /*533c0*/  @!P2 LDS.U16 R115, [R220+0x3bb8] ;  /* 0x003bb800dc73a984 */ /* 0x000f280000000400 */
[----:B------:R-:W4:Y:S01]  /*533d0*/  @!P2 LDS R137, [R81+0x5c] ;  /* 0x00005c005189a984 */ /* 0x000f220000000800 */
[----:B------:R-:W-:-:S03]  /*533e0*/  ISETP.NE.AND P2, PT, R139, RZ, PT ;  /* 0x000000ff8b00720c */ /* 0x000fc60003f45270 */
[----:B------:R-:W-:Y:S01]  /*533f0*/  @!P1 HADD2.F32 R212, -RZ, R109.H0_H0 ;  /* 0x2000006dffd49230 */ /* 0x000fe20000004100 */
[----:B------:R-:W-:Y:S01]  /*53400*/  @!P4 MOV R109, 0x400 ;  /* 0x00000400006dc802 */ /* 0x000fe20000000f00 */
[----:B------:R-:W4:Y:S01]  /*53410*/  @!P5 S2R R222, SR_CgaCtaId ;  /* 0x0000000000ded919 */ /* 0x000f220000008800 */
[----:B------:R-:W-:Y:S02]  /*53420*/  P2R R139, PR, RZ, 0x10 ;  /* 0x00000010ff8b7803 */ /* 0x000fe40000000000 */
[----:B------:R-:W-:Y:S01]  /*53430*/  @!P1 FFMA R33, R218, R212, R33 ;  /* 0x000000d4da219223 */ /* 0x000fe20000000021 */
[----:B------:R-:W-:Y:S01]  /*53440*/  ISETP.GE.AND P1, PT, R132, R3, PT ;  /* 0x000000038400720c */ /* 0x000fe20003f26270 */
[----:B0-----:R-:W-:Y:S01]  /*53450*/  @!P3 HADD2.F32 R212, -RZ, R107.H0_H0 ;  /* 0x2000006bffd4b230 */ /* 0x001fe20000004100 */
[----:B---3--:R-:W-:Y:S02]  /*53460*/  @!P4 LEA R109, R224, R109, 0x18 ;  /* 0x0000006de06dc211 */ /* 0x008fe400078ec0ff */
[----:B------:R-:W-:-:S02]  /*53470*/  P2R R151, PR, RZ, 0x2 ;  /* 0x00000002ff977803 */ /* 0x000fc40000000000 */
[----:B------:R-:W-:Y:S01]  /*53480*/  @!P3 FFMA R33, R212, R125, R33 ;  /* 0x0000007dd421b223 */ /* 0x000fe20000000021 */
[----:B------:R-:W-:Y:S01]  /*53490*/  @!P2 MOV R35, 0x400 ;  /* 0x000004000023a802 */ /* 0x000fe20000000f00 */
[----:B--2---:R-:W-:Y:S01]  /*534a0*/  @!P0 HADD2.F32 R212, -RZ, R111.H0_H0 ;  /* 0x2000006fffd48230 */ /* 0x004fe20000004100 */
[----:B------:R-:W-:Y:S01]  /*534b0*/  @!P4 LDS.U16 R109, [R109+0x3c38] ;  /* 0x003c38006d6dc984 */ /* 0x000fe20000000400 */
[----:B------:R-:W-:Y:S02]  /*534c0*/  ISETP.GE.AND P3, PT, R166, R3, PT ;  /* 0x00000003a600720c */ /* 0x000fe40003f66270 */
[----:B-1----:R-:W-:Y:S01]  /*534d0*/  @!P2 LEA R35, R216, R35, 0x18 ;  /* 0x00000023d823a211 */ /* 0x002fe200078ec0ff */
[----:B------:R-:W-:Y:S01]  /*534e0*/  @!P2 LDS R125, [R81+0xbc] ;  /* 0x0000bc00517da984 */ /* 0x000fe20000000800 */
[----:B------:R-:W-:Y:S01]  /*534f0*/  @!P0 FFMA R33, R212, R129, R33 ;  /* 0x00000081d4218223 */ /* 0x000fe20000000021 */
[-C--:B------:R-:W-:Y:S01]  /*53500*/  ISETP.GE.AND P0, PT, R172, R3.reuse, PT ;  /* 0x00000003ac00720c */ /* 0x080fe20003f06270 */
[----:B-----5:R-:W-:Y:S01]  /*53510*/  @!P6 HADD2.F32 R0, -RZ, R0.H0_H0 ;  /* 0x20000000ff00e230 */ /* 0x020fe20000004100 */
[----:B------:R-:W-:Y:S01]  /*53520*/  @!P4 LDS R216, [R81+0x60] ;  /* 0x0000600051d8c984 */ /* 0x000fe20000000800 */
[----:B------:R-:W-:-:S02]  /*53530*/  ISETP.GE.AND P4, PT, R134, R3, PT ;  /* 0x000000038600720c */ /* 0x000fc40003f86270 */
[----:B------:R-:W-:Y:S01]  /*53540*/  @!P5 MOV R111, 0x400 ;  /* 0x00000400006fd802 */ /* 0x000fe20000000f00 */
[----:B------:R-:W0:Y:S01]  /*53550*/  @!P2 LDS.U16 R35, [R35+0x47b6] ;  /* 0x0047b6002323a984 */ /* 0x000e220000000400 */
[----:B------:R-:W-:Y:S01]  /*53560*/  ISETP.GE.AND P2, PT, R164, R3, PT ;  /* 0x00000003a400720c */ /* 0x000fe20003f46270 */
[----:B------:R-:W-:Y:S01]  /*53570*/  @!P6 FFMA R31, R0, R123, R31 ;  /* 0x0000007b001fe223 */ /* 0x000fe2000000001f */
[----:B------:R-:W1:Y:S01]  /*53580*/  @!P1 S2R R127, SR_CgaCtaId ;  /* 0x00000000007f9919 */ /* 0x000e620000008800 */
[----:B------:R-:W-:-:S03]  /*53590*/  ISETP.GE.AND P6, PT, R172, R3, PT ;  /* 0x00000003ac00720c */ /* 0x000fc60003fc6270 */
[----:B----4-:R-:W-:Y:S01]  /*535a0*/  @!P0 HADD2.F32 R212, -RZ, R115.H0_H0 ;  /* 0x20000073ffd48230 */ /* 0x010fe20000004100 */
[----:B------:R-:W-:Y:S01]  /*535b0*/  ISETP.GE.AND P0, PT, R130, R3, PT ;  /* 0x000000038200720c */ /* 0x000fe20003f06270 */
[----:B------:R-:W2:Y:S01]  /*535c0*/  @!P3 S2R R218, SR_CgaCtaId ;  /* 0x0000000000dab919 */ /* 0x000ea20000008800 */
[----:B------:R-:W-:Y:S02]  /*535d0*/  @!P4 MOV R107, 0x400 ;  /* 0x00000400006bc802 */ /* 0x000fe40000000f00 */
[----:B------:R-:W-:Y:S01]  /*535e0*/  @!P5 LEA R111, R222, R111, 0x18 ;  /* 0x0000006fde6fd211 */ /* 0x000fe200078ec0ff */
[----:B------:R-:W-:Y:S01]  /*535f0*/  @!P1 LDS R123, [R81+0xc4] ;  /* 0x0000c400517b9984 */ /* 0x000fe20000000800 */
[----:B------:R-:W-:Y:S02]  /*53600*/  @!P4 LEA R107, R214, R107, 0x18 ;  /* 0x0000006bd66bc211 */ /* 0x000fe400078ec0ff */
[----:B------:R-:W-:Y:S01]  /*53610*/  @!P1 MOV R0, 0x400 ;  /* 0x0000040000009802 */ /* 0x000fe20000000f00 */
[----:B------:R-:W3:Y:S01]  /*53620*/  @!P2 S2R R141, SR_CgaCtaId ;  /* 0x00000000008da919 */ /* 0x000ee20000008800 */
[----:B------:R-:W-:Y:S01]  /*53630*/  @!P6 FFMA R33, R212, R137, R33 ;  /* 0x00000089d421e223 */ /* 0x000fe20000000021 */
[----:B------:R-:W-:Y:S01]  /*53640*/  ISETP.GE.AND P6, PT, R136, R3, PT ;  /* 0x000000038800720c */ /* 0x000fe20003fc6270 */
[----:B------:R-:W4:Y:S01]  /*53650*/  @!P4 LDS.U16 R107, [R107+0x4836] ;  /* 0x004836006b6bc984 */ /* 0x000f220000000400 */
[----:B------:R-:W-:-:S03]  /*53660*/  @!P3 MOV R115, 0x400 ;  /* 0x000004000073b802 */ /* 0x000fc60000000f00 */
[----:B------:R-:W-:Y:S01]  /*53670*/  @!P4 LDS R214, [R81+0xc0] ;  /* 0x0000c00051d6c984 */ /* 0x000fe20000000800 */
[----:B------:R-:W-:-:S03]  /*53680*/  ISETP.GE.AND P4, PT, R162, R3, PT ;  /* 0x00000003a200720c */ /* 0x000fc60003f86270 */
[----:B------:R-:W5:Y:S01]  /*53690*/  @!P5 LDS.U16 R111, [R111+0x3cb8] ;  /* 0x003cb8006f6fd984 */ /* 0x000f620000000400 */
[----:B------:R-:W4:Y:S01]  /*536a0*/  @!P0 S2R R129, SR_CgaCtaId ;  /* 0x0000000000818919 */ /* 0x000f220000008800 */
[----:B-1----:R-:W-:Y:S02]  /*536b0*/  @!P1 LEA R127, R127, R0, 0x18 ;  /* 0x000000007f7f9211 */ /* 0x002fe400078ec0ff */
[----:B------:R-:W1:Y:S01]  /*536c0*/  @!P5 LDS R137, [R81+0x64] ;  /* 0x000064005189d984 */ /* 0x000e620000000800 */
[----:B0-----:R-:W-:-:S05]  /*536d0*/  @!P6 HADD2.F32 R0, -RZ, R35.H0_H0 ;  /* 0x20000023ff00e230 */ /* 0x001fca0000004100 */
[----:B------:R-:W0:Y:S01]  /*536e0*/  @!P4 S2R R220, SR_CgaCtaId ;  /* 0x0000000000dcc919 */ /* 0x000e220000008800 */
[----:B------:R-:W-:Y:S02]  /*536f0*/  ISETP.NE.AND P4, PT, R139, RZ, PT ;  /* 0x000000ff8b00720c */ /* 0x000fe40003f85270 */
[----:B--2---:R-:W-:Y:S01]  /*53700*/  @!P3 LEA R218, R218, R115, 0x18 ;  /* 0x00000073dadab211 */ /* 0x004fe200078ec0ff */
[----:B------:R-:W-:Y:S01]  /*53710*/  @!P6 FFMA R31, R0, R125, R31 ;  /* 0x0000007d001fe223 */ /* 0x000fe2000000001f */
[-C--:B------:R-:W-:Y:S01]  /*53720*/  ISETP.GE.AND P6, PT, R160, R3.reuse, PT ;  /* 0x00000003a000720c */ /* 0x080fe20003fc6270 */
[----:B------:R-:W-:Y:S01]  /*53730*/  @!P1 LDS.U16 R35, [R127+0x48b6] ;  /* 0x0048b6007f239984 */ /* 0x000fe20000000400 */
[----:B------:R-:W-:Y:S02]  /*53740*/  ISETP.GE.AND P1, PT, R134, R3, PT ;  /* 0x000000038600720c */ /* 0x000fe40003f26270 */
[----:B------:R-:W-:Y:S01]  /*53750*/  @!P2 MOV R0, 0x400 ;  /* 0x000004000000a802 */ /* 0x000fe20000000f00 */
[----:B------:R-:W-:Y:S01]  /*53760*/  @!P3 LDS R139, [R81+0x68] ;  /* 0x00006800518bb984 */ /* 0x000fe20000000800 */
[----:B------:R-:W-:-:S02]  /*53770*/  P2R R149, PR, RZ, 0x40 ;  /* 0x00000040ff957803 */ /* 0x000fc40000000000 */
[----:B---3--:R-:W-:Y:S01]  /*53780*/  @!P2 LEA R115, R141, R0, 0x18 ;  /* 0x000000008d73a211 */ /* 0x008fe200078ec0ff */
[----:B------:R-:W-:Y:S01]  /*53790*/  @!P4 HADD2.F32 R212, -RZ, R109.H0_H0 ;  /* 0x2000006dffd4c230 */ /* 0x000fe20000004100 */
[----:B------:R-:W-:Y:S01]  /*537a0*/  @!P0 MOV R0, 0x400 ;  /* 0x0000040000008802 */ /* 0x000fe20000000f00 */
[----:B------:R-:W2:Y:S03]  /*537b0*/  @!P3 LDS.U16 R109, [R218+0x3d38] ;  /* 0x003d3800da6db984 */ /* 0x000ea60000000400 */
[----:B------:R-:W-:Y:S01]  /*537c0*/  @!P4 FFMA R33, R216, R212, R33 ;  /* 0x000000d4d821c223 */ /* 0x000fe20000000021 */
[----:B------:R-:W3:Y:S01]  /*537d0*/  @!P6 S2R R145, SR_CgaCtaId ;  /* 0x000000000091e919 */ /* 0x000ee20000008800 */
[-C--:B------:R-:W-:Y:S02]  /*537e0*/  ISETP.GE.AND P6, PT, R162, R3.reuse, PT ;  /* 0x00000003a200720c */ /* 0x080fe40003fc6270 */
[----:B------:R-:W-:Y:S01]  /*537f0*/  ISETP.GE.AND P4, PT, R158, R3, PT ;  /* 0x000000039e00720c */ /* 0x000fe20003f86270 */
[----:B------:R-:W3:Y:S01]  /*53800*/  @!P2 LDS.U16 R115, [R115+0x3db8] ;  /* 0x003db8007373a984 */ /* 0x000ee20000000400 */
[----:B----4-:R-:W-:Y:S01]  /*53810*/  @!P0 LEA R129, R129, R0, 0x18 ;  /* 0x0000000081818211 */ /* 0x010fe200078ec0ff */
[----:B------:R-:W-:-:S02]  /*53820*/  @!P1 HADD2.F32 R0, -RZ, R107.H0_H0 ;  /* 0x2000006bff009230 */ /* 0x000fc40000004100 */
[----:B-----5:R-:W-:Y:S01]  /*53830*/  @!P5 HADD2.F32 R212, -RZ, R111.H0_H0 ;  /* 0x2000006fffd4d230 */ /* 0x020fe20000004100 */
[----:B------:R-:W4:Y:S02]  /*53840*/  @!P2 LDS R141, [R81+0x6c] ;  /* 0x00006c00518da984 */ /* 0x000f240000000800 */
[----:B------:R-:W-:Y:S01]  /*53850*/  @!P1 FFMA R31, R214, R0, R31 ;  /* 0x00000000d61f9223 */ /* 0x000fe2000000001f */
[----:B------:R-:W-:Y:S01]  /*53860*/  ISETP.GE.AND P1, PT, R156, R3, PT ;  /* 0x000000039c00720c */ /* 0x000fe20003f26270 */
[----:B------:R-:W-:Y:S01]  /*53870*/  @!P0 LDS R125, [R81+0xc8] ;  /* 0x0000c800517d8984 */ /* 0x000fe20000000800 */
[----:B------:R-:W-:Y:S01]  /*53880*/  @!P6 MOV R107, 0x400 ;  /* 0x00000400006be802 */ /* 0x000fe20000000f00 */
[----:B-1----:R-:W-:Y:S02]  /*53890*/  @!P5 FFMA R33, R212, R137, R33 ;  /* 0x00000089d421d223 */ /* 0x002fe40000000021 */
[----:B------:R-:W-:Y:S01]  /*538a0*/  @!P6 LDS R214, [R81+0x70] ;  /* 0x0000700051d6e984 */ /* 0x000fe20000000800 */
[----:B0-----:R-:W-:-:S02]  /*538b0*/  @!P6 LEA R111, R220, R107, 0x18 ;  /* 0x0000006bdc6fe211 */ /* 0x001fc400078ec0ff */
[----:B------:R-:W-:Y:S01]  /*538c0*/  ISETP.GE.AND P5, PT, R128, R3, PT ;  /* 0x000000038000720c */ /* 0x000fe20003fa6270 */
[----:B------:R-:W0:Y:S03]  /*538d0*/  @!P4 S2R R147, SR_CgaCtaId ;  /* 0x000000000093c919 */ /* 0x000e260000008800 */
[----:B------:R-:W1:Y:S01]  /*538e0*/  @!P6 LDS.U16 R111, [R111+0x3e38] ;  /* 0x003e38006f6fe984 */ /* 0x000e620000000400 */
[----:B------:R-:W-:Y:S01]  /*538f0*/  ISETP.NE.AND P6, PT, R149, RZ, PT ;  /* 0x000000ff9500720c */ /* 0x000fe20003fc5270 */
[----:B------:R-:W5:Y:S01]  /*53900*/  @!P1 S2R R216, SR_CgaCtaId ;  /* 0x0000000000d89919 */ /* 0x000f620000008800 */
[----:B------:R-:W-:Y:S02]  /*53910*/  ISETP.NE.AND P1, PT, R151, RZ, PT ;  /* 0x000000ff9700720c */ /* 0x000fe40003f25270 */
[----:B------:R-:W-:Y:S01]  /*53920*/  P2R R149, PR, RZ, 0x40 ;  /* 0x00000040ff957803 */ /* 0x000fe20000000000 */
[----:B------:R-:W1:Y:S01]  /*53930*/  @!P0 LDS.U16 R107, [R129+0x4936] ;  /* 0x00493600816b8984 */ /* 0x000e620000000400 */
[----:B--2---:R-:W-:-:S02]  /*53940*/  @!P3 HADD2.F32 R212, -RZ, R109.H0_H0 ;  /* 0x2000006dffd4b230 */ /* 0x004fc40000004100 */
[----:B------:R-:W2:Y:S05]  /*53950*/  @!P5 S2R R127, SR_CgaCtaId ;  /* 0x00000000007fd919 */ /* 0x000eaa0000008800 */
[----:B------:R-:W-:Y:S01]  /*53960*/  @!P6 MOV R0, 0x400 ;  /* 0x000004000000e802 */ /* 0x000fe20000000f00 */
[----:B------:R-:W-:Y:S01]  /*53970*/  @!P3 FFMA R33, R212, R139, R33 ;  /* 0x0000008bd421b223 */ /* 0x000fe20000000021 */
[----:B------:R-:W-:Y:S01]  /*53980*/  ISETP.GE.AND P3, PT, R154, R3, PT ;  /* 0x000000039a00720c */ /* 0x000fe20003f66270 */
[----:B------:R-:W-:Y:S01]  /*53990*/  @!P6 LDS R137, [R81+0x74] ;  /* 0x000074005189e984 */ /* 0x000fe20000000800 */
[----:B---3--:R-:W-:Y:S01]  /*539a0*/  @!P6 LEA R145, R145, R0, 0x18 ;  /* 0x000000009191e211 */ /* 0x008fe200078ec0ff */
[----:B------:R-:W-:-:S02]  /*539b0*/  @!P1 HADD2.F32 R0, -RZ, R35.H0_H0 ;  /* 0x20000023ff009230 */ /* 0x000fc40000004100 */
[----:B------:R-:W-:Y:S03]  /*539c0*/  @!P4 LDS R139, [R81+0x78] ;  /* 0x00007800518bc984 */ /* 0x000fe60000000800 */
[----:B------:R-:W-:Y:S01]  /*539d0*/  @!P1 FFMA R31, R0, R123, R31 ;  /* 0x0000007b001f9223 */ /* 0x000fe2000000001f */
[-C--:B------:R-:W-:Y:S01]  /*539e0*/  ISETP.GE.AND P1, PT, R126, R3.reuse, PT ;  /* 0x000000037e00720c */ /* 0x080fe20003f26270 */
[----:B------:R3:W1:Y:S01]  /*539f0*/  @!P6 LDS.U16 R109, [R145+0x3eb8] ;  /* 0x003eb800916de984 */ /* 0x0006620000000400 */
[----:B------:R-:W-:Y:S02]  /*53a00*/  ISETP.GE.AND P6, PT, R156, R3, PT ;  /* 0x000000039c00720c */ /* 0x000fe40003fc6270 */
[----:B------:R-:W-:Y:S01]  /*53a10*/  @!P4 MOV R0, 0x400 ;  /* 0x000004000000c802 */ /* 0x000fe20000000f00 */
[----:B------:R-:W1:Y:S03]  /*53a20*/  @!P3 S2R R218, SR_CgaCtaId ;  /* 0x0000000000dab919 */ /* 0x000e660000008800 */
[----:B0-----:R-:W-:Y:S01]  /*53a30*/  @!P4 LEA R147, R147, R0, 0x18 ;  /* 0x000000009393c211 */ /* 0x001fe200078ec0ff */
[----:B------:R-:W-:Y:S01]  /*53a40*/  @!P2 HADD2.F32 R0, -RZ, R115.H0_H0 ;  /* 0x20000073ff00a230 */ /* 0x000fe20000004100 */
[----:B---3--:R-:W-:-:S03]  /*53a50*/  P2R R145, PR, RZ, 0x2 ;  /* 0x00000002ff917803 */ /* 0x008fc60000000000 */
[----:B------:R-:W0:Y:S01]  /*53a60*/  @!P1 S2R R129, SR_CgaCtaId ;  /* 0x0000000000819919 */ /* 0x000e220000008800 */
[----:B------:R-:W-:Y:S01]  /*53a70*/  ISETP.GE.AND P1, PT, R162, R3, PT ;  /* 0x00000003a200720c */ /* 0x000fe20003f26270 */
[----:B----4-:R-:W-:Y:S01]  /*53a80*/  @!P2 FFMA R33, R0, R141, R33 ;  /* 0x0000008d0021a223 */ /* 0x010fe20000000021 */
[----:B------:R-:W-:Y:S01]  /*53a90*/  @!P6 MOV R123, 0x400 ;  /* 0x00000400007be802 */ /* 0x000fe20000000f00 */
[----:B------:R-:W3:Y:S01]  /*53aa0*/  @!P4 LDS.U16 R115, [R147+0x3f38] ;  /* 0x003f38009373c984 */ /* 0x000ee20000000400 */
[----:B------:R-:W-:Y:S02]  /*53ab0*/  ISETP.GE.AND P2, PT, R152, R3, PT ;  /* 0x000000039800720c */ /* 0x000fe40003f46270 */
[----:B-----5:R-:W-:Y:S02]  /*53ac0*/  @!P6 LEA R216, R216, R123, 0x18 ;  /* 0x0000007bd8d8e211 */ /* 0x020fe400078ec0ff */
[----:B------:R-:W-:Y:S01]  /*53ad0*/  @!P5 MOV R0, 0x400 ;  /* 0x000004000000d802 */ /* 0x000fe20000000f00 */
[----:B------:R-:W-:Y:S03]  /*53ae0*/  @!P5 LDS R123, [R81+0xcc] ;  /* 0x0000cc00517bd984 */ /* 0x000fe60000000800 */
[----:B--2---:R-:W-:Y:S01]  /*53af0*/  @!P5 LEA R35, R127, R0, 0x18 ;  /* 0x000000007f23d211 */ /* 0x004fe200078ec0ff */
[----:B-1----:R-:W-:Y:S01]  /*53b00*/  @!P1 HADD2.F32 R212, -RZ, R111.H0_H0 ;  /* 0x2000006fffd49230 */ /* 0x002fe20000004100 */
[----:B------:R-:W-:Y:S01]  /*53b10*/  @!P3 MOV R127, 0x400 ;  /* 0x00000400007fb802 */ /* 0x000fe20000000f00 */
[----:B------:R-:W1:Y:S01]  /*53b20*/  @!P6 LDS.U16 R111, [R216+0x3fb8] ;  /* 0x003fb800d86fe984 */ /* 0x000e620000000400 */
[----:B------:R-:W-:-:S02]  /*53b30*/  @!P0 HADD2.F32 R0, -RZ, R107.H0_H0 ;  /* 0x2000006bff008230 */ /* 0x000fc40000004100 */
[----:B------:R-:W-:Y:S01]  /*53b40*/  @!P1 FFMA R33, R214, R212, R33 ;  /* 0x000000d4d6219223 */ /* 0x000fe20000000021 */
[----:B------:R-:W-:Y:S01]  /*53b50*/  ISETP.NE.AND P1, PT, R145, RZ, PT ;  /* 0x000000ff9100720c */ /* 0x000fe20003f25270 */
[----:B------:R-:W2:Y:S01]  /*53b60*/  @!P2 S2R R220, SR_CgaCtaId ;  /* 0x0000000000dca919 */ /* 0x000ea20000008800 */
[----:B------:R-:W-:Y:S01]  /*53b70*/  @!P0 FFMA R31, R0, R125, R31 ;  /* 0x0000007d001f8223 */ /* 0x000fe2000000001f */
[----:B------:R-:W-:Y:S01]  /*53b80*/  ISETP.GE.AND P0, PT, R150, R3, PT ;  /* 0x000000039600720c */ /* 0x000fe20003f06270 */
[----:B------:R-:W-:Y:S01]  /*53b90*/  @!P6 LDS R125, [R81+0x7c] ;  /* 0x00007c00517de984 */ /* 0x000fe20000000800 */
[----:B------:R-:W-:Y:S02]  /*53ba0*/  ISETP.NE.AND P6, PT, R149, RZ, PT ;  /* 0x000000ff9500720c */ /* 0x000fe40003fc5270 */
[----:B------:R-:W-:Y:S01]  /*53bb0*/  @!P3 LEA R127, R218, R127, 0x18 ;  /* 0x0000007fda7fb211 */ /* 0x000fe200078ec0ff */
[----:B------:R-:W4:Y:S05]  /*53bc0*/  @!P5 LDS.U16 R35, [R35+0x49b6] ;  /* 0x0049b6002323d984 */ /* 0x000f2a0000000400 */
[----:B------:R-:W-:Y:S01]  /*53bd0*/  @!P1 MOV R0, 0x400 ;  /* 0x0000040000009802 */ /* 0x000fe20000000f00 */
[----:B------:R-:W-:Y:S03]  /*53be0*/  @!P1 LDS R214, [R81+0xd0] ;  /* 0x0000d00051d69984 */ /* 0x000fe60000000800 */
[----:B0-----:R-:W-:Y:S01]  /*53bf0*/  @!P1 LEA R107, R129, R0, 0x18 ;  /* 0x00000000816b9211 */ /* 0x001fe200078ec0ff */
[----:B------:R-:W0:Y:S01]  /*53c00*/  @!P0 S2R R141, SR_CgaCtaId ;  /* 0x00000000008d8919 */ /* 0x000e220000008800 */
[----:B------:R-:W-:-:S02]  /*53c10*/  @!P6 HADD2.F32 R0, -RZ, R109.H0_H0 ;  /* 0x2000006dff00e230 */ /* 0x000fc40000004100 */
[----:B------:R5:W4:Y:S03]  /*53c20*/  @!P3 LDS.U16 R109, [R127+0x4038] ;  /* 0x004038007f6db984 */ /* 0x000b260000000400 */
[----:B------:R-:W-:Y:S01]  /*53c30*/  @!P6 FFMA R33, R0, R137, R33 ;  /* 0x000000890021e223 */ /* 0x000fe20000000021 */
[----:B---3--:R-:W-:Y:S01]  /*53c40*/  @!P4 HADD2.F32 R0, -RZ, R115.H0_H0 ;  /* 0x20000073ff00c230 */ /* 0x008fe20000004100 */
[----:B------:R-:W3:Y:S01]  /*53c50*/  @!P1 LDS.U16 R107, [R107+0x4a36] ;  /* 0x004a36006b6b9984 */ /* 0x000ee20000000400 */
[----:B------:R-:W-:Y:S02]  /*53c60*/  @!P2 MOV R115, 0x400 ;  /* 0x000004000073a802 */ /* 0x000fe40000000f00 */
[----:B------:R-:W-:Y:S01]  /*53c70*/  ISETP.GE.AND P6, PT, R148, R3, PT ;  /* 0x000000039400720c */ /* 0x000fe20003fc6270 */
[----:B------:R-:W3:Y:S01]  /*53c80*/  @!P3 LDS R216, [R81+0x80] ;  /* 0x0000800051d8b984 */ /* 0x000ee20000000800 */
[----:B-----5:R-:W-:Y:S01]  /*53c90*/  P2R R127, PR, RZ, 0x2 ;  /* 0x00000002ff7f7803 */ /* 0x020fe20000000000 */
[----:B------:R-:W-:Y:S01]  /*53ca0*/  @!P4 FFMA R33, R0, R139, R33 ;  /* 0x0000008b0021c223 */ /* 0x000fe20000000021 */
[----:B------:R-:W-:-:S02]  /*53cb0*/  ISETP.GE.AND P1, PT, R156, R3, PT ;  /* 0x000000039c00720c */ /* 0x000fc40003f26270 */
[----:B--2---:R-:W-:Y:S02]  /*53cc0*/  @!P2 LEA R115, R220, R115, 0x18 ;  /* 0x00000073dc73a211 */ /* 0x004fe400078ec0ff */
[----:B------:R-:W-:Y:S02]  /*53cd0*/  P2R R139, PR, RZ, 0x4 ;  /* 0x00000004ff8b7803 */ /* 0x000fe40000000000 */
[-C--:B------:R-:W-:Y:S02]  /*53ce0*/  ISETP.GE.AND P3, PT, R146, R3.reuse, PT ;  /* 0x000000039200720c */ /* 0x080fe40003f66270 */
[----:B------:R-:W2:Y:S01]  /*53cf0*/  @!P2 LDS.U16 R115, [R115+0x40b8] ;  /* 0x0040b8007373a984 */ /* 0x000ea20000000400 */
[----:B------:R-:W-:Y:S02]  /*53d00*/  ISETP.GE.AND P4, PT, R144, R3, PT ;  /* 0x000000039000720c */ /* 0x000fe40003f86270 */
[----:B------:R-:W-:Y:S01]  /*53d10*/  @!P0 MOV R0, 0x400 ;  /* 0x0000040000008802 */ /* 0x000fe20000000f00 */
[----:B------:R-:W5:Y:S01]  /*53d20*/  @!P6 S2R R129, SR_CgaCtaId ;  /* 0x000000000081e919 */ /* 0x000f620000008800 */
[----:B-1----:R-:W-:Y:S01]  /*53d30*/  @!P1 HADD2.F32 R212, -RZ, R111.H0_H0 ;  /* 0x2000006fffd49230 */ /* 0x002fe20000004100 */
[----:B------:R-:W-:-:S02]  /*53d40*/  ISETP.NE.AND P1, PT, R127, RZ, PT ;  /* 0x000000ff7f00720c */ /* 0x000fc40003f25270 */
[----:B------:R-:W1:Y:S01]  /*53d50*/  @!P2 LDS R127, [R81+0x84] ;  /* 0x00008400517fa984 */ /* 0x000e620000000800 */
[----:B------:R-:W-:Y:S02]  /*53d60*/  ISETP.GE.AND P2, PT, R156, R3, PT ;  /* 0x000000039c00720c */ /* 0x000fe40003f46270 */
[----:B0-----:R-:W-:Y:S01]  /*53d70*/  @!P0 LEA R141, R141, R0, 0x18 ;  /* 0x000000008d8d8211 */ /* 0x001fe200078ec0ff */
[----:B------:R-:W0:Y:S01]  /*53d80*/  @!P3 S2R R218, SR_CgaCtaId ;  /* 0x0000000000dab919 */ /* 0x000e220000008800 */
[----:B----4-:R-:W-:Y:S01]  /*53d90*/  @!P5 HADD2.F32 R0, -RZ, R35.H0_H0 ;  /* 0x20000023ff00d230 */ /* 0x010fe20000004100 */
[----:B------:R-:W-:Y:S01]  /*53da0*/  @!P3 MOV R111, 0x400 ;  /* 0x00000400006fb802 */ /* 0x000fe20000000f00 */
[----:B------:R-:W4:Y:S03]  /*53db0*/  @!P4 S2R R137, SR_CgaCtaId ;  /* 0x000000000089c919 */ /* 0x000f260000008800 */
[----:B------:R-:W-:Y:S01]  /*53dc0*/  @!P5 FFMA R31, R0, R123, R31 ;  /* 0x0000007b001fd223 */ /* 0x000fe2000000001f */
[----:B------:R-:W-:Y:S01]  /*53dd0*/  @!P6 MOV R0, 0x400 ;  /* 0x000004000000e802 */ /* 0x000fe20000000f00 */
[----:B------:R-:W1:Y:S01]  /*53de0*/  @!P0 LDS.U16 R35, [R141+0x4138] ;  /* 0x004138008d238984 */ /* 0x000e620000000400 */
[----:B------:R-:W-:Y:S01]  /*53df0*/  ISETP.GE.AND P5, PT, R142, R3, PT ;  /* 0x000000038e00720c */ /* 0x000fe20003fa6270 */
[----:B------:R-:W-:Y:S01]  /*53e00*/  @!P2 FFMA R33, R212, R125, R33 ;  /* 0x0000007dd421a223 */ /* 0x000fe20000000021 */
[-C--:B------:R-:W-:Y:S01]  /*53e10*/  ISETP.GE.AND P2, PT, R154, R3.reuse, PT ;  /* 0x000000039a00720c */ /* 0x080fe20003f46270 */
[----:B------:R-:W1:Y:S01]  /*53e20*/  @!P0 LDS R123, [R81+0x88] ;  /* 0x00008800517b8984 */ /* 0x000e620000000800 */
[----:B------:R-:W-:-:S03]  /*53e30*/  ISETP.GE.AND P0, PT, R124, R3, PT ;  /* 0x000000037c00720c */ /* 0x000fc60003f06270 */
[----:B------:R-:W-:Y:S06]  /*53e40*/  @!P6 LDS R125, [R81+0x8c] ;  /* 0x00008c00517de984 */ /* 0x000fec0000000800 */
[----:B------:R-:W1:Y:S02]  /*53e50*/  @!P5 S2R R220, SR_CgaCtaId ;  /* 0x0000000000dcd919 */ /* 0x000e640000008800 */
[----:B------:R-:W-:Y:S01]  /*53e60*/  @!P2 HADD2.F32 R212, -RZ, R109.H0_H0 ;  /* 0x2000006dffd4a230 */ /* 0x000fe20000004100 */
[----:B-----5:R-:W-:Y:S01]  /*53e70*/  @!P6 LEA R129, R129, R0, 0x18 ;  /* 0x000000008181e211 */ /* 0x020fe200078ec0ff */
[----:B---3--:R-:W-:-:S03]  /*53e80*/  @!P1 HADD2.F32 R0, -RZ, R107.H0_H0 ;  /* 0x2000006bff009230 */ /* 0x008fc60000004100 */
[----:B------:R-:W-:Y:S01]  /*53e90*/  @!P2 FFMA R33, R216, R212, R33 ;  /* 0x000000d4d821a223 */ /* 0x000fe20000000021 */
[----:B------:R-:W-:Y:S01]  /*53ea0*/  ISETP.GE.AND P2, PT, R140, R3, PT ;  /* 0x000000038c00720c */ /* 0x000fe20003f46270 */
[----:B------:R-:W-:Y:S01]  /*53eb0*/  @!P1 FFMA R31, R214, R0, R31 ;  /* 0x00000000d61f9223 */ /* 0x000fe2000000001f */
[----:B------:R-:W-:Y:S01]  /*53ec0*/  ISETP.NE.AND P1, PT, R117, RZ, PT ;  /* 0x000000ff7500720c */ /* 0x000fe20003f25270 */
[----:B------:R-:W3:Y:S01]  /*53ed0*/  @!P6 LDS.U16 R107, [R129+0x41b8] ;  /* 0x0041b800816be984 */ /* 0x000ee20000000400 */
[----:B0-----:R-:W-:Y:S02]  /*53ee0*/  @!P3 LEA R109, R218, R111, 0x18 ;  /* 0x0000006fda6db211 */ /* 0x001fe400078ec0ff */
[----:B------:R-:W-:Y:S01]  /*53ef0*/  @!P4 MOV R0, 0x400 ;  /* 0x000004000000c802 */ /* 0x000fe20000000f00 */
[----:B------:R-:W0:Y:S03]  /*53f00*/  @!P0 S2R R117, SR_CgaCtaId ;  /* 0x0000000000758919 */ /* 0x000e260000008800 */
[----:B----4-:R-:W-:Y:S01]  /*53f10*/  @!P4 LEA R111, R137, R0, 0x18 ;  /* 0x00000000896fc211 */ /* 0x010fe200078ec0ff */
[----:B------:R-:W4:Y:S01]  /*53f20*/  @!P3 LDS.U16 R109, [R109+0x4238] ;  /* 0x004238006d6db984 */ /* 0x000f220000000400 */
[----:B------:R-:W-:Y:S01]  /*53f30*/  P2R R137, PR, RZ, 0x8 ;  /* 0x00000008ff897803 */ /* 0x000fe20000000000 */
[----:B------:R-:W5:Y:S01]  /*53f40*/  @!P2 S2R R214, SR_CgaCtaId ;  /* 0x0000000000d6a919 */ /* 0x000f620000008800 */
[----:B------:R-:W-:Y:S01]  /*53f50*/  ISETP.NE.AND P2, PT, R139, RZ, PT ;  /* 0x000000ff8b00720c */ /* 0x000fe20003f45270 */
[----:B------:R-:W4:Y:S01]  /*53f60*/  @!P3 LDS R216, [R81+0x90] ;  /* 0x0000900051d8b984 */ /* 0x000f220000000800 */
[----:B------:R-:W-:Y:S01]  /*53f70*/  ISETP.GE.AND P3, PT, R150, R3, PT ;  /* 0x000000039600720c */ /* 0x000fe20003f66270 */
[----:B------:R-:W3:Y:S02]  /*53f80*/  @!P1 S2R R212, SR_CgaCtaId ;  /* 0x0000000000d49919 */ /* 0x000ee40000008800 */
[----:B------:R-:W4:Y:S08]  /*53f90*/  @!P4 LDS.U16 R111, [R111+0x42b8] ;  /* 0x0042b8006f6fc984 */ /* 0x000f300000000400 */
[----:B--2---:R-:W-:Y:S01]  /*53fa0*/  @!P2 HADD2.F32 R0, -RZ, R115.H0_H0 ;  /* 0x20000073ff00a230 */ /* 0x004fe20000004100 */
[----:B------:R-:W-:-:S04]  /*53fb0*/  @!P5 MOV R115, 0x400 ;  /* 0x000004000073d802 */ /* 0x000fc80000000f00 */
[----:B-1----:R-:W-:Y:S01]  /*53fc0*/  @!P2 FFMA R33, R0, R127, R33 ;  /* 0x0000007f0021a223 */ /* 0x002fe20000000021 */
[----:B------:R-:W-:Y:S01]  /*53fd0*/  ISETP.NE.AND P2, PT, R119, RZ, PT ;  /* 0x000000ff7700720c */ /* 0x000fe20003f45270 */
[----:B------:R-:W-:Y:S01]  /*53fe0*/  @!P3 HADD2.F32 R0, -RZ, R35.H0_H0 ;  /* 0x20000023ff00b230 */ /* 0x000fe20000004100 */
[----:B------:R-:W-:Y:S01]  /*53ff0*/  @!P5 LEA R220, R220, R115, 0x18 ;  /* 0x00000073dcdcd211 */ /* 0x000fe200078ec0ff */
[----:B------:R-:W-:Y:S03]  /*54000*/  @!P5 LDS R119, [R81+0x98] ;  /* 0x000098005177d984 */ /* 0x000fe60000000800 */
[----:B------:R-:W-:Y:S01]  /*54010*/  @!P3 FFMA R33, R0, R123, R33 ;  /* 0x0000007b0021b223 */ /* 0x000fe20000000021 */
[----:B------:R-:W-:Y:S01]  /*54020*/  ISETP.GE.AND P3, PT, R140, R3, PT ;  /* 0x000000038c00720c */ /* 0x000fe20003f66270 */
[----:B------:R-:W1:Y:S01]  /*54030*/  @!P4 LDS R115, [R81+0x94] ;  /* 0x000094005173c984 */ /* 0x000e620000000800 */
[----:B------:R-:W-:-:S02]  /*54040*/  @!P0 MOV R0, 0x400 ;  /* 0x0000040000008802 */ /* 0x000fc40000000f00 */
[----:B------:R-:W-:Y:S01]  /*54050*/  @!P1 MOV R123, 0x400 ;  /* 0x00000400007b9802 */ /* 0x000fe20000000f00 */
[----:B------:R-:W2:Y:S01]  /*54060*/  @!P5 LDS.U16 R35, [R220+0x4338] ;  /* 0x00433800dc23d984 */ /* 0x000ea20000000400 */
[----:B0-----:R-:W-:Y:S02]  /*54070*/  @!P0 LEA R0, R117, R0, 0x18 ;  /* 0x0000000075008211 */ /* 0x001fe400078ec0ff */
[----:B------:R-:W-:Y:S01]  /*54080*/  ISETP.GE.AND P5, PT, R122, R3, PT ;  /* 0x000000037a00720c */ /* 0x000fe20003fa6270 */
[----:B------:R-:W0:Y:S04]  /*54090*/  @!P2 S2R R218, SR_CgaCtaId ;  /* 0x0000000000daa919 */ /* 0x000e280000008800 */
[----:B------:R-:W-:Y:S01]  /*540a0*/  @!P3 MOV R117, 0x400 ;  /* 0x000004000075b802 */ /* 0x000fe20000000f00 */
[----:B------:R-:W-:Y:S01]  /*540b0*/  @!P0 LDS.U16 R0, [R0+0x4ab6] ;  /* 0x004ab60000008984 */ /* 0x000fe20000000400 */
[----:B---3--:R-:W-:Y:S01]  /*540c0*/  @!P1 LEA R127, R212, R123, 0x18 ;  /* 0x0000007bd47f9211 */ /* 0x008fe200078ec0ff */
[----:B------:R-:W-:Y:S01]  /*540d0*/  @!P6 HADD2.F32 R212, -RZ, R107.H0_H0 ;  /* 0x2000006bffd4e230 */ /* 0x000fe20000004100 */
[----:B-----5:R-:W-:Y:S01]  /*540e0*/  @!P3 LEA R129, R214, R117, 0x18 ;  /* 0x00000075d681b211 */ /* 0x020fe200078ec0ff */
[----:B------:R-:W-:Y:S01]  /*540f0*/  @!P1 LDS R123, [R81+0x9c] ;  /* 0x00009c00517b9984 */ /* 0x000fe20000000800 */
[----:B------:R-:W-:-:S02]  /*54100*/  ISETP.NE.AND P3, PT, R137, RZ, PT ;  /* 0x000000ff8900720c */ /* 0x000fc40003f65270 */
[----:B------:R-:W-:Y:S01]  /*54110*/  @!P6 FFMA R33, R212, R125, R33 ;  /* 0x0000007dd421e223 */ /* 0x000fe20000000021 */
[----:B------:R3:W5:Y:S01]  /*54120*/  @!P1 LDS.U16 R107, [R127+0x43b8] ;  /* 0x0043b8007f6b9984 */ /* 0x0007620000000400 */
[----:B------:R-:W-:Y:S02]  /*54130*/  @!P2 MOV R125, 0x400 ;  /* 0x00000400007da802 */ /* 0x000fe40000000f00 */
[-C--:B------:R-:W-:Y:S01]  /*54140*/  ISETP.GE.AND P6, PT, R138, R3.reuse, PT ;  /* 0x000000038a00720c */ /* 0x080fe20003fc6270 */
[----:B------:R-:W5:Y:S01]  /*54150*/  @!P0 LDS R117, [R81+0xd4] ;  /* 0x0000d40051758984 */ /* 0x000f620000000800 */
[----:B---3--:R-:W-:Y:S01]  /*54160*/  P2R R127, PR, RZ, 0x1 ;  /* 0x00000001ff7f7803 */ /* 0x008fe20000000000 */
[----:B------:R-:W3:Y:S01]  /*54170*/  @!P5 S2R R214, SR_CgaCtaId ;  /* 0x0000000000d6d919 */ /* 0x000ee20000008800 */
[----:B------:R-:W-:-:S03]  /*54180*/  ISETP.GE.AND P0, PT, R140, R3, PT ;  /* 0x000000038c00720c */ /* 0x000fc60003f06270 */
[----:B----4-:R-:W-:-:S05]  /*54190*/  @!P3 HADD2.F32 R212, -RZ, R109.H0_H0 ;  /* 0x2000006dffd4b230 */ /* 0x010fca0000004100 */
[----:B------:R-:W-:Y:S01]  /*541a0*/  @!P3 FFMA R33, R216, R212, R33 ;  /* 0x000000d4d821b223 */ /* 0x000fe20000000021 */
[----:B------:R-:W-:Y:S01]  /*541b0*/  @!P4 HADD2.F32 R212, -RZ, R111.H0_H0 ;  /* 0x2000006fffd4c230 */ /* 0x000fe20000004100 */
[----:B------:R-:W4:Y:S01]  /*541c0*/  @!P6 S2R R220, SR_CgaCtaId ;  /* 0x0000000000dce919 */ /* 0x000f220000008800 */
[----:B0-----:R-:W-:Y:S02]  /*541d0*/  @!P2 LEA R111, R218, R125, 0x18 ;  /* 0x0000007dda6fa211 */ /* 0x001fe400078ec0ff */
[----:B------:R-:W-:Y:S01]  /*541e0*/  ISETP.NE.AND P3, PT, R133, RZ, PT ;  /* 0x000000ff8500720c */ /* 0x000fe20003f65270 */
[----:B-1----:R-:W-:Y:S01]  /*541f0*/  @!P4 FFMA R33, R212, R115, R33 ;  /* 0x00000073d421c223 */ /* 0x002fe20000000021 */
[----:B------:R-:W0:Y:S01]  /*54200*/  @!P0 LDS.U16 R109, [R129+0x4438] ;  /* 0x00443800816d8984 */ /* 0x000e220000000400 */
[-C--:B------:R-:W-:Y:S02]  /*54210*/  ISETP.GE.AND P4, PT, R120, R3.reuse, PT ;  /* 0x000000037800720c */ /* 0x080fe40003f86270 */
[----:B------:R-:W-:Y:S01]  /*54220*/  @!P6 MOV R115, 0x400 ;  /* 0x000004000073e802 */ /* 0x000fe20000000f00 */
[----:B------:R-:W1:Y:S01]  /*54230*/  @!P0 LDS R218, [R81+0xa0] ;  /* 0x0000a00051da8984 */ /* 0x000e620000000800 */
[----:B------:R-:W-:-:S03]  /*54240*/  ISETP.GE.AND P0, PT, R142, R3, PT ;  /* 0x000000038e00720c */ /* 0x000fc60003f06270 */
[----:B------:R-:W1:Y:S04]  /*54250*/  @!P2 LDS.U16 R111, [R111+0x44b8] ;  /* 0x0044b8006f6fa984 */ /* 0x000e680000000400 */
[----:B------:R-:W1:Y:S02]  /*54260*/  @!P2 LDS R125, [R81+0xa4] ;  /* 0x0000a400517da984 */ /* 0x000e640000000800 */
[----:B------:R-:W1:Y:S01]  /*54270*/  @!P4 S2R R216, SR_CgaCtaId ;  /* 0x0000000000d8c919 */ /* 0x000e620000008800 */
[----:B------:R-:W-:-:S03]  /*54280*/  ISETP.NE.AND P4, PT, R131, RZ, PT ;  /* 0x000000ff8300720c */ /* 0x000fc60003f85270 */
[----:B--2---:R-:W-:Y:S01]  /*54290*/  @!P0 HADD2.F32 R212, -RZ, R35.H0_H0 ;  /* 0x20000023ffd48230 */ /* 0x004fe20000004100 */
[----:B------:R-:W-:Y:S01]  /*542a0*/  @!P5 MOV R35, 0x400 ;  /* 0x000004000023d802 */ /* 0x000fe20000000f00 */
[----:B------:R-:W2:Y:S01]  /*542b0*/  @!P3 S2R R222, SR_CgaCtaId ;  /* 0x0000000000deb919 */ /* 0x000ea20000008800 */
[----:B------:R-:W-:Y:S02]  /*542c0*/  P2R R145, PR, RZ, 0x10 ;  /* 0x00000010ff917803 */ /* 0x000fe40000000000 */
[----:B------:R-:W-:Y:S01]  /*542d0*/  @!P0 FFMA R33, R212, R119, R33 ;  /* 0x00000077d4218223 */ /* 0x000fe20000000021 */
[----:B------:R-:W-:Y:S01]  /*542e0*/  ISETP.NE.AND P0, PT, R127, RZ, PT ;  /* 0x000000ff7f00720c */ /* 0x000fe20003f05270 */
[----:B-----5:R-:W-:Y:S01]  /*542f0*/  @!P1 HADD2.F32 R212, -RZ, R107.H0_H0 ;  /* 0x2000006bffd49230 */ /* 0x020fe20000004100 */
[----:B------:R-:W-:Y:S01]  /*54300*/  P2R R119, PR, RZ, 0x2 ;  /* 0x00000002ff777803 */ /* 0x000fe20000000000 */
[----:B------:R-:W-:Y:S01]  /*54310*/  @!P3 LDS R131, [R81+0xac] ;  /* 0x0000ac005183b984 */ /* 0x000fe20000000800 */
[----:B---3--:R-:W-:-:S02]  /*54320*/  @!P5 LEA R35, R214, R35, 0x18 ;  /* 0x00000023d623d211 */ /* 0x008fc400078ec0ff */
[----:B------:R-:W-:Y:S01]  /*54330*/  @!P1 FFMA R33, R212, R123, R33 ;  /* 0x0000007bd4219223 */ /* 0x000fe20000000021 */
[----:B------:R-:W-:Y:S01]  /*54340*/  ISETP.GE.AND P1, PT, R122, R3, PT ;  /* 0x000000037a00720c */ /* 0x000fe20003f26270 */
[----:B------:R-:W3:Y:S01]  /*54350*/  @!P4 S2R R214, SR_CgaCtaId ;  /* 0x0000000000d6c919 */ /* 0x000ee20000008800 */
[----:B------:R-:W-:Y:S02]  /*54360*/  P2R R149, PR, RZ, 0x1 ;  /* 0x00000001ff957803 */ /* 0x000fe40000000000 */
[----:B----4-:R-:W-:Y:S01]  /*54370*/  @!P6 LEA R115, R220, R115, 0x18 ;  /* 0x00000073dc73e211 */ /* 0x010fe200078ec0ff */
[----:B------:R-:W-:Y:S01]  /*54380*/  @!P5 LDS.U16 R35, [R35+0x4b36] ;  /* 0x004b36002323d984 */ /* 0x000fe20000000400 */
[----:B------:R-:W-:Y:S01]  /*54390*/  @!P0 HADD2.F32 R0, -RZ, R0.H0_H0 ;  /* 0x20000000ff008230 */ /* 0x000fe20000004100 */
[----:B------:R-:W-:Y:S02]  /*543a0*/  ISETP.NE.AND P5, PT, R135, RZ, PT ;  /* 0x000000ff8700720c */ /* 0x000fe40003fa5270 */
[----:B------:R-:W-:Y:S01]  /*543b0*/  @!P4 MOV R123, 0x400 ;  /* 0x00000400007bc802 */ /* 0x000fe20000000f00 */
[----:B------:R-:W4:Y:S01]  /*543c0*/  @!P6 LDS.U16 R115, [R115+0x4538] ;  /* 0x004538007373e984 */ /* 0x000f220000000400 */
[----:B------:R-:W-:Y:S01]  /*543d0*/  @!P0 FFMA R31, R0, R117, R31 ;  /* 0x00000075001f8223 */ /* 0x000fe2000000001f */
[----:B------:R-:W-:-:S02]  /*543e0*/  ISETP.GE.AND P0, PT, R138, R3, PT ;  /* 0x000000038a00720c */ /* 0x000fc40003f06270 */
[----:B------:R-:W-:Y:S01]  /*543f0*/  @!P1 LDS R117, [R81+0xd8] ;  /* 0x0000d80051759984 */ /* 0x000fe20000000800 */
[-C--:B------:R-:W-:Y:S02]  /*54400*/  ISETP.GE.AND P1, PT, R140, R3.reuse, PT ;  /* 0x000000038c00720c */ /* 0x080fe40003f26270 */
[----:B------:R-:W-:Y:S02]  /*54410*/  ISETP.NE.AND P6, PT, R143, RZ, PT ;  /* 0x000000ff8f00720c */ /* 0x000fe40003fc5270 */
[----:B------:R-:W-:Y:S01]  /*54420*/  @!P3 MOV R107, 0x400 ;  /* 0x00000400006bb802 */ /* 0x000fe20000000f00 */
[----:B------:R-:W5:Y:S05]  /*54430*/  @!P5 S2R R127, SR_CgaCtaId ;  /* 0x00000000007fd919 */ /* 0x000f6a0000008800 */
[----:B------:R-:W4:Y:S01]  /*54440*/  @!P0 LDS R129, [R81+0xa8] ;  /* 0x0000a80051818984 */ /* 0x000f220000000800 */
[----:B------:R-:W-:-:S02]  /*54450*/  ISETP.GE.AND P0, PT, R120, R3, PT ;  /* 0x000000037800720c */ /* 0x000fc40003f06270 */
[----:B0-----:R-:W-:Y:S01]  /*54460*/  @!P1 HADD2.F32 R0, -RZ, R109.H0_H0 ;  /* 0x2000006dff009230 */ /* 0x001fe20000004100 */
[----:B--2---:R-:W-:Y:S01]  /*54470*/  @!P3 LEA R109, R222, R107, 0x18 ;  /* 0x0000006bde6db211 */ /* 0x004fe200078ec0ff */
[----:B------:R-:W0:Y:S03]  /*54480*/  @!P6 S2R R133, SR_CgaCtaId ;  /* 0x000000000085e919 */ /* 0x000e260000008800 */
[----:B-1----:R-:W-:Y:S01]  /*54490*/  @!P1 FFMA R33, R218, R0, R33 ;  /* 0x00000000da219223 */ /* 0x002fe20000000021 */
[----:B------:R-:W-:Y:S01]  /*544a0*/  ISETP.GE.AND P1, PT, R136, R3, PT ;  /* 0x000000038800720c */ /* 0x000fe20003f26270 */
[----:B------:R-:W-:Y:S01]  /*544b0*/  @!P2 HADD2.F32 R0, -RZ, R111.H0_H0 ;  /* 0x2000006fff00a230 */ /* 0x000fe20000004100 */
[----:B---3--:R-:W-:Y:S01]  /*544c0*/  @!P4 LEA R111, R214, R123, 0x18 ;  /* 0x0000007bd66fc211 */ /* 0x008fe200078ec0ff */
[----:B------:R-:W1:Y:S01]  /*544d0*/  @!P3 LDS.U16 R109, [R109+0x45b8] ;  /* 0x0045b8006d6db984 */ /* 0x000e620000000400 */
[----:B------:R-:W-:-:S02]  /*544e0*/  P2R R123, PR, RZ, 0x4 ;  /* 0x00000004ff7b7803 */ /* 0x000fc40000000000 */
[----:B------:R-:W-:Y:S01]  /*544f0*/  @!P0 MOV R107, 0x400 ;  /* 0x00000400006b8802 */ /* 0x000fe20000000f00 */
[----:B------:R-:W-:Y:S01]  /*54500*/  @!P4 LDS R214, [R81+0xb0] ;  /* 0x0000b00051d6c984 */ /* 0x000fe20000000800 */
[----:B------:R-:W-:Y:S01]  /*54510*/  @!P2 FFMA R33, R0, R125, R33 ;  /* 0x0000007d0021a223 */ /* 0x000fe20000000021 */
[----:B------:R-:W-:Y:S02]  /*54520*/  @!P5 MOV R0, 0x400 ;  /* 0x000004000000d802 */ /* 0x000fe40000000f00 */
[----:B------:R-:W-:Y:S01]  /*54530*/  @!P4 LDS.U16 R111, [R111+0x4638] ;  /* 0x004638006f6fc984 */ /* 0x000fe20000000400 */
[----:B------:R-:W-:Y:S02]  /*54540*/  ISETP.GE.AND P4, PT, R138, R3, PT ;  /* 0x000000038a00720c */ /* 0x000fe40003f86270 */
[----:B------:R-:W-:Y:S01]  /*54550*/  @!P0 LEA R107, R216, R107, 0x18 ;  /* 0x0000006bd86b8211 */ /* 0x000fe200078ec0ff */
[----:B------:R-:W2:Y:S01]  /*54560*/  @!P1 S2R R137, SR_CgaCtaId ;  /* 0x0000000000899919 */ /* 0x000ea20000008800 */
[----:B------:R-:W-:-:S02]  /*54570*/  ISETP.GE.AND P1, PT, R134, R3, PT ;  /* 0x000000038600720c */ /* 0x000fc40003f26270 */
[----:B-----5:R-:W-:Y:S01]  /*54580*/  @!P5 LEA R125, R127, R0, 0x18 ;  /* 0x000000007f7dd211 */ /* 0x020fe200078ec0ff */
[----:B------:R-:W-:Y:S01]  /*54590*/  @!P6 LDS R135, [R81+0xb8] ;  /* 0x0000b8005187e984 */ /* 0x000fe20000000800 */
[-C--:B------:R-:W-:Y:S02]  /*545a0*/  ISETP.GE.AND P2, PT, R122, R3.reuse, PT ;  /* 0x000000037a00720c */ /* 0x080fe40003f46270 */
[----:B------:R-:W-:Y:S01]  /*545b0*/  @!P6 MOV R0, 0x400 ;  /* 0x000004000000e802 */ /* 0x000fe20000000f00 */
[----:B------:R-:W3:Y:S01]  /*545c0*/  @!P0 LDS.U16 R107, [R107+0x4bb6] ;  /* 0x004bb6006b6b8984 */ /* 0x000ee20000000400 */
[----:B------:R-:W-:Y:S01]  /*545d0*/  P2R R147, PR, RZ, 0x4 ;  /* 0x00000004ff937803 */ /* 0x000fe20000000000 */
[----:B----4-:R-:W-:Y:S02]  /*545e0*/  @!P4 HADD2.F32 R212, -RZ, R115.H0_H0 ;  /* 0x20000073ffd4c230 */ /* 0x010fe40000004100 */
[----:B------:R-:W4:Y:S01]  /*545f0*/  @!P0 LDS R127, [R81+0xdc] ;  /* 0x0000dc00517f8984 */ /* 0x000f220000000800 */
[----:B------:R-:W-:-:S02]  /*54600*/  ISETP.GE.AND P0, PT, R132, R3, PT ;  /* 0x000000038400720c */ /* 0x000fc40003f06270 */
[----:B0-----:R-:W-:Y:S01]  /*54610*/  @!P6 LEA R133, R133, R0, 0x18 ;  /* 0x000000008585e211 */ /* 0x001fe200078ec0ff */
[----:B------:R-:W0:Y:S01]  /*54620*/  @!P1 S2R R216, SR_CgaCtaId ;  /* 0x0000000000d89919 */ /* 0x000e220000008800 */
[----:B------:R-:W-:Y:S01]  /*54630*/  @!P4 FFMA R33, R212, R129, R33 ;  /* 0x00000081d421c223 */ /* 0x000fe20000000021 */
[----:B------:R-:W-:Y:S01]  /*54640*/  ISETP.GE.AND P4, PT, R130, R3, PT ;  /* 0x000000038200720c */ /* 0x000fe20003f86270 */
[----:B------:R-:W-:Y:S01]  /*54650*/  @!P2 HADD2.F32 R0, -RZ, R35.H0_H0 ;  /* 0x20000023ff00a230 */ /* 0x000fe20000004100 */
[----:B------:R-:W-:Y:S01]  /*54660*/  P2R R143, PR, RZ, 0x1 ;  /* 0x00000001ff8f7803 */ /* 0x000fe20000000000 */
[----:B------:R5:W4:Y:S03]  /*54670*/  @!P5 LDS.U16 R35, [R125+0x46b8] ;  /* 0x0046b8007d23d984 */ /* 0x000b260000000400 */
[----:B------:R-:W-:Y:S01]  /*54680*/  @!P2 FFMA R31, R0, R117, R31 ;  /* 0x00000075001fa223 */ /* 0x000fe2000000001f */
[----:B------:R-:W-:Y:S01]  /*54690*/  @!P5 LDS R129, [R81+0xb4] ;  /* 0x0000b4005181d984 */ /* 0x000fe20000000800 */
[----:B------:R-:W-:-:S02]  /*546a0*/  ISETP.GE.AND P2, PT, R120, R3, PT ;  /* 0x000000037800720c */ /* 0x000fc40003f46270 */
[----:B------:R-:W-:Y:S01]  /*546b0*/  @!P1 MOV R117, 0x400 ;  /* 0x0000040000759802 */ /* 0x000fe20000000f00 */
[----:B------:R-:W4:Y:S01]  /*546c0*/  @!P0 S2R R141, SR_CgaCtaId ;  /* 0x00000000008d8919 */ /* 0x000f220000008800 */
[-C--:B------:R-:W-:Y:S02]  /*546d0*/  ISETP.GE.AND P0, PT, R136, R3.reuse, PT ;  /* 0x000000038800720c */ /* 0x080fe40003f06270 */
[----:B-----5:R-:W-:Y:S01]  /*546e0*/  P2R R125, PR, RZ, 0x8 ;  /* 0x00000008ff7d7803 */ /* 0x020fe20000000000 */
[----:B------:R-:W5:Y:S01]  /*546f0*/  @!P4 S2R R220, SR_CgaCtaId ;  /* 0x0000000000dcc919 */ /* 0x000f620000008800 */
[----:B------:R-:W-:Y:S01]  /*54700*/  ISETP.GE.AND P4, PT, R128, R3, PT ;  /* 0x000000038000720c */ /* 0x000fe20003f86270 */
[----:B------:R4:W5:Y:S04]  /*54710*/  @!P6 LDS.U16 R115, [R133+0x4738] ;  /* 0x004738008573e984 */ /* 0x0009680000000400 */
[----:B------:R-:W-:Y:S04]  /*54720*/  @!P1 LDS R218, [R81+0xc0] ;  /* 0x0000c00051da9984 */ /* 0x000fe80000000800 */
[----:B------:R-:W-:-:S04]  /*54730*/  @!P0 MOV R0, 0x400 ;  /* 0x0000040000008802 */ /* 0x000fc80000000f00 */
[----:B--2---:R-:W-:Y:S01]  /*54740*/  @!P0 LEA R139, R137, R0, 0x18 ;  /* 0x00000000898b8211 */ /* 0x004fe200078ec0ff */
[----:B-1----:R-:W-:Y:S01]  /*54750*/  @!P3 HADD2.F32 R0, -RZ, R109.H0_H0 ;  /* 0x2000006dff00b230 */ /* 0x002fe20000004100 */
[----:B0-----:R-:W-:Y:S01]  /*54760*/  @!P1 LEA R117, R216, R117, 0x18 ;  /* 0x00000075d8759211 */ /* 0x001fe200078ec0ff */
[----:B------:R-:W-:Y:S03]  /*54770*/  @!P0 LDS R137, [R81+0xbc] ;  /* 0x0000bc0051898984 */ /* 0x000fe60000000800 */
[----:B------:R-:W-:Y:S01]  /*54780*/  @!P3 FFMA R33, R0, R131, R33 ;  /* 0x000000830021b223 */ /* 0x000fe20000000021 */
[----:B------:R-:W0:Y:S01]  /*54790*/  @!P0 LDS.U16 R109, [R139+0x47b8] ;  /* 0x0047b8008b6d8984 */ /* 0x000e220000000400 */
[----:B------:R-:W-:Y:S01]  /*547a0*/  ISETP.NE.AND P0, PT, R143, RZ, PT ;  /* 0x000000ff8f00720c */ /* 0x000fe20003f05270 */
[----:B---3--:R-:W-:Y:S01]  /*547b0*/  @!P2 HADD2.F32 R0, -RZ, R107.H0_H0 ;  /* 0x2000006bff00a230 */ /* 0x008fe20000004100 */
[----:B------:R-:W-:Y:S01]  /*547c0*/  ISETP.GE.AND P3, PT, R118, R3, PT ;  /* 0x000000037600720c */ /* 0x000fe20003f66270 */
[----:B------:R-:W1:Y:S01]  /*547d0*/  @!P4 S2R R216, SR_CgaCtaId ;  /* 0x0000000000d8c919 */ /* 0x000e620000008800 */
[----:B------:R-:W-:-:S02]  /*547e0*/  ISETP.NE.AND P4, PT, R145, RZ, PT ;  /* 0x000000ff9100720c */ /* 0x000fc40003f85270 */
[----:B----4-:R-:W-:Y:S01]  /*547f0*/  @!P2 FFMA R31, R0, R127, R31 ;  /* 0x0000007f001fa223 */ /* 0x010fe2000000001f */
[----:B------:R-:W2:Y:S01]  /*54800*/  @!P1 LDS.U16 R117, [R117+0x4838] ;  /* 0x0048380075759984 */ /* 0x000ea20000000400 */
[----:B------:R-:W-:Y:S02]  /*54810*/  P2R R127, PR, RZ, 0x10 ;  /* 0x00000010ff7f7803 */ /* 0x000fe40000000000 */
[----:B------:R-:W-:Y:S02]  /*54820*/  ISETP.GE.AND P1, PT, R126, R3, PT ;  /* 0x000000037e00720c */ /* 0x000fe40003f26270 */
[----:B------:R-:W-:Y:S02]  /*54830*/  P2R R131, PR, RZ, 0x40 ;  /* 0x00000040ff837803 */ /* 0x000fe40000000000 */
[----:B------:R-:W-:Y:S01]  /*54840*/  @!P0 MOV R0, 0x400 ;  /* 0x0000040000008802 */ /* 0x000fe20000000f00 */
[----:B------:R-:W3:Y:S01]  /*54850*/  @!P3 S2R R133, SR_CgaCtaId ;  /* 0x000000000085b919 */ /* 0x000ee20000008800 */
[----:B------:R-:W-:Y:S01]  /*54860*/  ISETP.NE.AND P2, PT, R147, RZ, PT ;  /* 0x000000ff9300720c */ /* 0x000fe20003f45270 */
[----:B------:R-:W-:Y:S01]  /*54870*/  @!P4 HADD2.F32 R212, -RZ, R111.H0_H0 ;  /* 0x2000006fffd4c230 */ /* 0x000fe20000004100 */
[----:B------:R-:W-:Y:S01]  /*54880*/  @!P0 LEA R141, R141, R0, 0x18 ;  /* 0x000000008d8d8211 */ /* 0x000fe200078ec0ff */
[----:B------:R-:W-:-:S03]  /*54890*/  @!P5 HADD2.F32 R0, -RZ, R35.H0_H0 ;  /* 0x20000023ff00d230 */ /* 0x000fc60000004100 */
[----:B------:R-:W-:Y:S01]  /*548a0*/  @!P4 FFMA R33, R214, R212, R33 ;  /* 0x000000d4d621c223 */ /* 0x000fe20000000021 */
[----:B------:R-:W-:Y:S01]  /*548b0*/  ISETP.GE.AND P4, PT, R130, R3, PT ;  /* 0x000000038200720c */ /* 0x000fe20003f86270 */
[----:B-----5:R-:W-:Y:S01]  /*548c0*/  @!P6 HADD2.F32 R212, -RZ, R115.H0_H0 ;  /* 0x20000073ffd4e230 */ /* 0x020fe20000004100 */
[----:B------:R4:W5:Y:S01]  /*548d0*/  @!P0 LDS.U16 R35, [R141+0x48b8] ;  /* 0x0048b8008d238984 */ /* 0x0009620000000400 */
[----:B------:R-:W-:Y:S01]  /*548e0*/  @!P5 FFMA R33, R0, R129, R33 ;  /* 0x000000810021d223 */ /* 0x000fe20000000021 */
[----:B------:R-:W-:Y:S02]  /*548f0*/  P2R R129, PR, RZ, 0x20 ;  /* 0x00000020ff817803 */ /* 0x000fe40000000000 */
[----:B------:R-:W-:Y:S01]  /*54900*/  ISETP.GE.AND P5, PT, R132, R3, PT ;  /* 0x000000038400720c */ /* 0x000fe20003fa6270 */
[----:B------:R-:W-:Y:S01]  /*54910*/  @!P6 FFMA R33, R212, R135, R33 ;  /* 0x00000087d421e223 */ /* 0x000fe20000000021 */
[----:B------:R-:W5:Y:S01]  /*54920*/  @!P1 S2R R222, SR_CgaCtaId ;  /* 0x0000000000de9919 */ /* 0x000f620000008800 */
[----:B------:R-:W-:-:S02]  /*54930*/  ISETP.GE.AND P6, PT, R128, R3, PT ;  /* 0x000000038000720c */ /* 0x000fc40003fc6270 */
[----:B------:R-:W-:Y:S01]  /*54940*/  ISETP.NE.AND P0, PT, R149, RZ, PT ;  /* 0x000000ff9500720c */ /* 0x000fe20003f05270 */
[----:B------:R-:W-:Y:S01]  /*54950*/  @!P3 LDS R214, [R81+0xe0] ;  /* 0x0000e00051d6b984 */ /* 0x000fe20000000800 */
[----:B------:R-:W-:Y:S02]  /*54960*/  @!P4 MOV R107, 0x400 ;  /* 0x00000400006bc802 */ /* 0x000fe40000000f00 */
[----:B------:R-:W-:Y:S01]  /*54970*/  @!P3 MOV R0, 0x400 ;  /* 0x000004000000b802 */ /* 0x000fe20000000f00 */
[----:B------:R-:W-:Y:S01]  /*54980*/  @!P4 LDS R135, [R81+0xc8] ;  /* 0x0000c8005187c984 */ /* 0x000fe20000000800 */
[----:B------:R-:W-:Y:S02]  /*54990*/  @!P4 LEA R107, R220, R107, 0x18 ;  /* 0x0000006bdc6bc211 */ /* 0x000fe400078ec0ff */
[----:B----4-:R-:W-:Y:S01]  /*549a0*/  P2R R141, PR, RZ, 0x8 ;  /* 0x00000008ff8d7803 */ /* 0x010fe20000000000 */
[----:B------:R-:W4:Y:S01]  /*549b0*/  @!P5 LDS R115, [R81+0xc4] ;  /* 0x0000c4005173d984 */ /* 0x000f220000000800 */
[----:B------:R-:W-:-:S02]  /*549c0*/  ISETP.GE.AND P5, PT, R136, R3, PT ;  /* 0x000000038800720c */ /* 0x000fc40003fa6270 */
[----:B------:R-:W-:Y:S01]  /*549d0*/  @!P6 MOV R111, 0x400 ;  /* 0x00000400006fe802 */ /* 0x000fe20000000f00 */
[----:B------:R-:W4:Y:S01]  /*549e0*/  @!P4 LDS.U16 R107, [R107+0x4938] ;  /* 0x004938006b6bc984 */ /* 0x000f220000000400 */
[----:B------:R-:W-:Y:S02]  /*549f0*/  ISETP.GE.AND P4, PT, R182, R3, PT ;  /* 0x00000003b600720c */ /* 0x000fe40003f86270 */
[----:B---3--:R-:W-:Y:S01]  /*54a00*/  @!P3 LEA R0, R133, R0, 0x18 ;  /* 0x000000008500b211 */ /* 0x008fe200078ec0ff */
[----:B------:R-:W3:Y:S01]  /*54a10*/  @!P0 S2R R220, SR_CgaCtaId ;  /* 0x0000000000dc8919 */ /* 0x000ee20000008800 */
[----:B-1----:R-:W-:Y:S02]  /*54a20*/  @!P6 LEA R111, R216, R111, 0x18 ;  /* 0x0000006fd86fe211 */ /* 0x002fe400078ec0ff */
[----:B------:R-:W-:Y:S01]  /*54a30*/  P2R R143, PR, RZ, 0x10 ;  /* 0x00000010ff8f7803 */ /* 0x000fe20000000000 */
[----:B------:R-:W-:Y:S02]  /*54a40*/  @!P6 LDS R133, [R81+0xcc] ;  /* 0x0000cc005185e984 */ /* 0x000fe40000000800 */
[----:B0-----:R-:W-:-:S02]  /*54a50*/  @!P5 HADD2.F32 R212, -RZ, R109.H0_H0 ;  /* 0x2000006dffd4d230 */ /* 0x001fc40000004100 */
[----:B------:R-:W-:Y:S01]  /*54a60*/  @!P3 LDS.U16 R0, [R0+0x4c36] ;  /* 0x004c36000000b984 */ /* 0x000fe20000000400 */
[----:B------:R-:W-:Y:S02]  /*54a70*/  ISETP.GE.AND P3, PT, R132, R3, PT ;  /* 0x000000038400720c */ /* 0x000fe40003f66270 */
[----:B------:R-:W-:Y:S01]  /*54a80*/  @!P5 FFMA R33, R212, R137, R33 ;  /* 0x00000089d421d223 */ /* 0x000fe20000000021 */
[-C--:B------:R-:W-:Y:S01]  /*54a90*/  ISETP.GE.AND P5, PT, R134, R3.reuse, PT ;  /* 0x000000038600720c */ /* 0x080fe20003fa6270 */
[----:B------:R-:W0:Y:S01]  /*54aa0*/  @!P6 LDS.U16 R109, [R111+0x49b8] ;  /* 0x0049b8006f6de984 */ /* 0x000e220000000400 */
[----:B------:R-:W-:Y:S01]  /*54ab0*/  @!P0 MOV R137, 0x400 ;  /* 0x0000040000898802 */ /* 0x000fe20000000f00 */
[----:B------:R-:W1:Y:S01]  /*54ac0*/  @!P4 S2R R216, SR_CgaCtaId ;  /* 0x0000000000d8c919 */ /* 0x000e620000008800 */
[----:B------:R-:W-:Y:S01]  /*54ad0*/  ISETP.GE.AND P4, PT, R130, R3, PT ;  /* 0x000000038200720c */ /* 0x000fe20003f86270 */
[----:B------:R-:W1:Y:S08]  /*54ae0*/  @!P2 S2R R224, SR_CgaCtaId ;  /* 0x0000000000e0a919 */ /* 0x000e700000008800 */
[----:B--2---:R-:W-:Y:S01]  /*54af0*/  @!P5 HADD2.F32 R212, -RZ, R117.H0_H0 ;  /* 0x20000075ffd4d230 */ /* 0x004fe20000004100 */
[----:B------:R-:W-:-:S04]  /*54b00*/  @!P1 MOV R117, 0x400 ;  /* 0x0000040000759802 */ /* 0x000fc80000000f00 */
[----:B------:R-:W-:Y:S01]  /*54b10*/  @!P5 FFMA R33, R218, R212, R33 ;  /* 0x000000d4da21d223 */ /* 0x000fe20000000021 */
[----:B------:R-:W-:Y:S01]  /*54b20*/  ISETP.GE.AND P5, PT, R120, R3, PT ;  /* 0x000000037800720c */ /* 0x000fe20003fa6270 */
[----:B-----5:R-:W-:Y:S01]  /*54b30*/  @!P3 HADD2.F32 R212, -RZ, R35.H0_H0 ;  /* 0x20000023ffd4b230 */ /* 0x020fe20000004100 */
[----:B------:R-:W-:Y:S01]  /*54b40*/  @!P1 LEA R117, R222, R117, 0x18 ;  /* 0x00000075de759211 */ /* 0x000fe200078ec0ff */
[----:B------:R-:W-:Y:S01]  /*54b50*/  @!P1 LDS R218, [R81+0xd0] ;  /* 0x0000d00051da9984 */ /* 0x000fe20000000800 */
[----:B---3--:R-:W-:Y:S02]  /*54b60*/  @!P0 LEA R137, R220, R137, 0x18 ;  /* 0x00000089dc898211 */ /* 0x008fe400078ec0ff */
[----:B----4-:R-:W-:Y:S01]  /*54b70*/  @!P3 FFMA R33, R212, R115, R33 ;  /* 0x00000073d421b223 */ /* 0x010fe20000000021 */
[----:B------:R-:W2:Y:S01]  /*54b80*/  @!P1 LDS.U16 R111, [R117+0x4a38] ;  /* 0x004a3800756f9984 */ /* 0x000ea20000000400 */
[----:B------:R-:W-:Y:S01]  /*54b90*/  @!P4 HADD2.F32 R212, -RZ, R107.H0_H0 ;  /* 0x2000006bffd4c230 */ /* 0x000fe20000004100 */
[----:B------:R-:W-:-:S02]  /*54ba0*/  ISETP.NE.AND P3, PT, R141, RZ, PT ;  /* 0x000000ff8d00720c */ /* 0x000fc40003f65270 */
[----:B------:R3:W4:Y:S01]  /*54bb0*/  @!P0 LDS.U16 R107, [R137+0x4ab8] ;  /* 0x004ab800896b8984 */ /* 0x0007220000000400 */
[----:B------:R-:W-:Y:S01]  /*54bc0*/  @!P2 MOV R115, 0x400 ;  /* 0x000004000073a802 */ /* 0x000fe20000000f00 */
[----:B------:R-:W-:Y:S01]  /*54bd0*/  @!P4 FFMA R33, R212, R135, R33 ;  /* 0x00000087d421c223 */ /* 0x000fe20000000021 */
[----:B------:R-:W-:Y:S01]  /*54be0*/  ISETP.NE.AND P4, PT, R143, RZ, PT ;  /* 0x000000ff8f00720c */ /* 0x000fe20003f85270 */
[----:B------:R-:W5:Y:S01]  /*54bf0*/  @!P5 S2R R139, SR_CgaCtaId ;  /* 0x00000000008bd919 */ /* 0x000f620000008800 */
[----:B------:R-:W4:Y:S01]  /*54c00*/  @!P0 LDS R135, [R81+0xd4] ;  /* 0x0000d40051878984 */ /* 0x000f220000000800 */
[----:B0-----:R-:W-:-:S05]  /*54c10*/  @!P6 HADD2.F32 R212, -RZ, R109.H0_H0 ;  /* 0x2000006dffd4e230 */ /* 0x001fca0000004100 */
[----:B------:R-:W0:Y:S01]  /*54c20*/  @!P3 S2R R220, SR_CgaCtaId ;  /* 0x0000000000dcb919 */ /* 0x000e220000008800 */
[----:B-1----:R-:W-:Y:S01]  /*54c30*/  @!P2 LEA R115, R224, R115, 0x18 ;  /* 0x00000073e073a211 */ /* 0x002fe200078ec0ff */
[----:B------:R-:W-:Y:S01]  /*54c40*/  @!P3 HADD2.F32 R0, -RZ, R0.H0_H0 ;  /* 0x20000000ff00b230 */ /* 0x000fe20000004100 */
[----:B---3--:R-:W-:Y:S01]  /*54c50*/  @!P3 MOV R137, 0x400 ;  /* 0x000004000089b802 */ /* 0x008fe20000000f00 */
[----:B------:R-:W-:Y:S01]  /*54c60*/  @!P6 FFMA R33, R212, R133, R33 ;  /* 0x00000085d421e223 */ /* 0x000fe20000000021 */
[----:B------:R-:W-:Y:S01]  /*54c70*/  @!P4 MOV R35, 0x400 ;  /* 0x000004000023c802 */ /* 0x000fe20000000f00 */
[----:B------:R-:W1:Y:S01]  /*54c80*/  @!P2 LDS.U16 R109, [R115+0x4b38] ;  /* 0x004b3800736da984 */ /* 0x000e620000000400 */
[----:B------:R-:W-:Y:S01]  /*54c90*/  ISETP.GE.AND P6, PT, R104, R3, PT ;  /* 0x000000036800720c */ /* 0x000fe20003fc6270 */
[----:B------:R-:W-:Y:S01]  /*54ca0*/  @!P3 FFMA R31, R214, R0, R31 ;  /* 0x00000000d61fb223 */ /* 0x000fe2000000001f */
[----:B------:R-:W-:Y:S01]  /*54cb0*/  @!P4 LEA R35, R216, R35, 0x18 ;  /* 0x00000023d823c211 */ /* 0x000fe200078ec0ff */
[----:B------:R-:W-:Y:S01]  /*54cc0*/  @!P2 LDS R133, [R81+0xd8] ;  /* 0x0000d8005185a984 */ /* 0x000fe20000000800 */
[----:B------:R-:W-:-:S02]  /*54cd0*/  @!P5 MOV R0, 0x400 ;  /* 0x000004000000d802 */ /* 0x000fc40000000f00 */
[-C--:B------:R-:W-:Y:S01]  /*54ce0*/  ISETP.GE.AND P2, PT, R14, R3.reuse, PT ;  /* 0x000000030e00720c */ /* 0x080fe20003f46270 */
[----:B------:R-:W3:Y:S01]  /*54cf0*/  @!P4 S2R R216, SR_CgaCtaId ;  /* 0x0000000000d8c919 */ /* 0x000ee20000008800 */
[----:B------:R-:W1:Y:S04]  /*54d00*/  @!P4 LDS.U16 R35, [R35+0x4cb6] ;  /* 0x004cb6002323c984 */ /* 0x000e680000000400 */
[----:B------:R-:W1:Y:S01]  /*54d10*/  @!P4 LDS R117, [R81+0xe4] ;  /* 0x0000e4005175c984 */ /* 0x000e620000000800 */
[----:B-----5:R-:W-:Y:S01]  /*54d20*/  @!P5 LEA R139, R139, R0, 0x18 ;  /* 0x000000008b8bd211 */ /* 0x020fe200078ec0ff */
[----:B--2---:R-:W-:Y:S01]  /*54d30*/  @!P1 HADD2.F32 R0, -RZ, R111.H0_H0 ;  /* 0x2000006fff009230 */ /* 0x004fe20000004100 */
[----:B------:R-:W2:Y:S04]  /*54d40*/  @!P6 S2R R141, SR_CgaCtaId ;  /* 0x00000000008de919 */ /* 0x000ea80000008800 */
[----:B------:R-:W-:Y:S01]  /*54d50*/  @!P1 FFMA R33, R218, R0, R33 ;  /* 0x00000000da219223 */ /* 0x000fe20000000021 */
[----:B------:R-:W-:Y:S01]  /*54d60*/  ISETP.GE.AND P1, PT, R22, R3, PT ;  /* 0x000000031600720c */ /* 0x000fe20003f26270 */
[----:B------:R5:W2:Y:S01]  /*54d70*/  @!P5 LDS.U16 R111, [R139+0x4bb8] ;  /* 0x004bb8008b6fd984 */ /* 0x000aa20000000400 */
[----:B0-----:R-:W-:Y:S01]  /*54d80*/  @!P3 LEA R220, R220, R137, 0x18 ;  /* 0x00000089dcdcb211 */ /* 0x001fe200078ec0ff */
[----:B----4-:R-:W-:Y:S01]  /*54d90*/  @!P0 HADD2.F32 R0, -RZ, R107.H0_H0 ;  /* 0x2000006bff008230 */ /* 0x010fe20000004100 */
[----:B------:R-:W-:Y:S01]  /*54da0*/  @!P4 MOV R107, 0x400 ;  /* 0x00000400006bc802 */ /* 0x000fe20000000f00 */
[----:B------:R-:W0:Y:S03]  /*54db0*/  @!P2 S2R R218, SR_CgaCtaId ;  /* 0x0000000000daa919 */ /* 0x000e260000008800 */
[----:B------:R-:W-:Y:S01]  /*54dc0*/  @!P0 FFMA R33, R0, R135, R33 ;  /* 0x0000008700218223 */ /* 0x000fe20000000021 */
[----:B------:R-:W4:Y:S01]  /*54dd0*/  @!P5 LDS R137, [R81+0xdc] ;  /* 0x0000dc005189d984 */ /* 0x000f220000000800 */
[----:B-----5:R-:W-:-:S02]  /*54de0*/  P2R R139, PR, RZ, 0x20 ;  /* 0x00000020ff8b7803 */ /* 0x020fc40000000000 */
[----:B------:R-:W-:Y:S01]  /*54df0*/  ISETP.GE.AND P5, PT, R122, R3, PT ;  /* 0x000000037a00720c */ /* 0x000fe20003fa6270 */
[----:B------:R-:W5:Y:S01]  /*54e00*/  @!P1 S2R R222, SR_CgaCtaId ;  /* 0x0000000000de9919 */ /* 0x000f620000008800 */
[----:B------:R-:W-:Y:S02]  /*54e10*/  @!P6 MOV R0, 0x400 ;  /* 0x000004000000e802 */ /* 0x000fe40000000f00 */
[----:B---3--:R-:W-:Y:S01]  /*54e20*/  @!P4 LEA R107, R216, R107, 0x18 ;  /* 0x0000006bd86bc211 */ /* 0x008fe200078ec0ff */
[----:B------:R3:W3:Y:S01]  /*54e30*/  @!P3 LDS.U16 R115, [R220+0x4c38] ;  /* 0x004c3800dc73b984 */ /* 0x0006e20000000400 */
[----:B------:R-:W-:-:S03]  /*54e40*/  ISETP.GE.AND P0, PT, R16, R3, PT ;  /* 0x000000031000720c */ /* 0x000fc60003f06270 */
[----:B------:R-:W3:Y:S04]  /*54e50*/  @!P3 LDS R214, [R81+0xe0] ;  /* 0x0000e00051d6b984 */ /* 0x000ee80000000800 */
[----:B------:R-:W3:Y:S01]  /*54e60*/  @!P4 LDS.U16 R107, [R107+0x4cb8] ;  /* 0x004cb8006b6bc984 */ /* 0x000ee20000000400 */
[----:B-1----:R-:W-:Y:S01]  /*54e70*/  @!P5 HADD2.F32 R212, -RZ, R109.H0_H0 ;  /* 0x2000006dffd4d230 */ /* 0x002fe20000004100 */
[----:B--2---:R-:W-:Y:S01]  /*54e80*/  @!P6 LEA R141, R141, R0, 0x18 ;  /* 0x000000008d8de211 */ /* 0x004fe200078ec0ff */
[----:B------:R-:W-:Y:S01]  /*54e90*/  @!P4 HADD2.F32 R0, -RZ, R35.H0_H0 ;  /* 0x20000023ff00c230 */ /* 0x000fe20000004100 */
[----:B------:R-:W1:Y:S01]  /*54ea0*/  @!P4 LDS R135, [R81+0xe4] ;  /* 0x0000e4005187c984 */ /* 0x000e620000000800 */
[----:B------:R-:W-:Y:S01]  /*54eb0*/  @!P2 MOV R109, 0x400 ;  /* 0x00000400006da802 */ /* 0x000fe20000000f00 */
[----:B------:R-:W-:Y:S01]  /*54ec0*/  @!P5 FFMA R33, R212, R133, R33 ;  /* 0x00000085d421d223 */ /* 0x000fe20000000021 */
[----:B------:R-:W-:Y:S01]  /*54ed0*/  ISETP.NE.AND P5, PT, R139, RZ, PT ;  /* 0x000000ff8b00720c */ /* 0x000fe20003fa5270 */
[----:B------:R-:W-:Y:S01]  /*54ee0*/  @!P4 FFMA R31, R0, R117, R31 ;  /* 0x00000075001fc223 */ /* 0x000fe2000000001f */
[----:B------:R-:W-:Y:S01]  /*54ef0*/  ISETP.GE.AND P4, PT, R10, R3, PT ;  /* 0x000000030a00720c */ /* 0x000fe20003f86270 */
[----:B------:R-:W2:Y:S01]  /*54f00*/  @!P0 S2R R216, SR_CgaCtaId ;  /* 0x0000000000d88919 */ /* 0x000ea20000008800 */
[----:B------:R-:W-:-:S02]  /*54f10*/  @!P1 MOV R117, 0x400 ;  /* 0x0000040000759802 */ /* 0x000fc40000000f00 */
[----:B0-----:R-:W-:Y:S01]  /*54f20*/  @!P2 LEA R109, R218, R109, 0x18 ;  /* 0x0000006dda6da211 */ /* 0x001fe200078ec0ff */
[----:B------:R-:W0:Y:S01]  /*54f30*/  @!P6 LDS.U16 R35, [R141+0x303a] ;  /* 0x00303a008d23e984 */ /* 0x000e220000000400 */
[----:B------:R-:W-:-:S03]  /*54f40*/  P2R R139, PR, RZ, 0x4 ;  /* 0x00000004ff8b7803 */ /* 0x000fc60000000000 */
[----:B------:R-:W0:Y:S01]  /*54f50*/  @!P6 LDS R0, [R81] ;  /* 0x000000005100e984 */ /* 0x000e220000000800 */
[----:B------:R-:W-:Y:S01]  /*54f60*/  ISETP.GE.AND P6, PT, R12, R3, PT ;  /* 0x000000030c00720c */ /* 0x000fe20003fc6270 */
[----:B------:R-:W-:Y:S01]  /*54f70*/  @!P5 HADD2.F32 R212, -RZ, R111.H0_H0 ;  /* 0x2000006fffd4d230 */ /* 0x000fe20000004100 */
[----:B-----5:R-:W-:Y:S01]  /*54f80*/  @!P1 LEA R111, R222, R117, 0x18 ;  /* 0x00000075de6f9211 */ /* 0x020fe200078ec0ff */
[----:B------:R-:W5:Y:S01]  /*54f90*/  @!P2 LDS.U16 R109, [R109+0x30ba] ;  /* 0x0030ba006d6da984 */ /* 0x000f620000000400 */
[----:B------:R-:W-:Y:S02]  /*54fa0*/  P2R R143, PR, RZ, 0x40 ;  /* 0x00000040ff8f7803 */ /* 0x000fe40000000000 */
[----:B----4-:R-:W-:Y:S01]  /*54fb0*/  @!P5 FFMA R33, R212, R137, R33 ;  /* 0x00000089d421d223 */ /* 0x010fe20000000021 */
[----:B------:R-:W-:Y:S01]  /*54fc0*/  @!P2 LDS R117, [R81+0x4] ;  /* 0x000004005175a984 */ /* 0x000fe20000000800 */
[-C--:B------:R-:W-:Y:S02]  /*54fd0*/  ISETP.GE.AND P2, PT, R182, R3.reuse, PT ;  /* 0x00000003b600720c */ /* 0x080fe40003f46270 */
[-C--:B------:R-:W-:Y:S01]  /*54fe0*/  ISETP.GE.AND P5, PT, R6, R3.reuse, PT ;  /* 0x000000030600720c */ /* 0x080fe20003fa6270 */
[----:B---3--:R-:W3:Y:S01]  /*54ff0*/  @!P4 S2R R220, SR_CgaCtaId ;  /* 0x0000000000dcc919 */ /* 0x008ee20000008800 */
[----:B------:R-:W-:Y:S01]  /*55000*/  @!P3 HADD2.F32 R212, -RZ, R115.H0_H0 ;  /* 0x20000073ffd4b230 */ /* 0x000fe20000004100 */
[----:B------:R-:W-:Y:S01]  /*55010*/  @!P0 MOV R115, 0x400 ;  /* 0x0000040000738802 */ /* 0x000fe20000000f00 */
[----:B------:R-:W4:Y:S03]  /*55020*/  @!P6 S2R R137, SR_CgaCtaId ;  /* 0x000000000089e919 */ /* 0x000f260000008800 */
[----:B------:R-:W-:Y:S01]  /*55030*/  @!P3 FFMA R33, R214, R212, R33 ;  /* 0x000000d4d621b223 */ /* 0x000fe20000000021 */
[----:B------:R-:W5:Y:S01]  /*55040*/  @!P1 LDS.U16 R111, [R111+0x313a] ;  /* 0x00313a006f6f9984 */ /* 0x000f620000000400 */
[----:B------:R-:W-:-:S02]  /*55050*/  ISETP.GE.AND P3, PT, R8, R3, PT ;  /* 0x000000030800720c */ /* 0x000fc40003f66270 */
[----:B------:R-:W-:Y:S02]  /*55060*/  @!P2 HADD2.F32 R212, -RZ, R107.H0_H0 ;  /* 0x2000006bffd4a230 */ /* 0x000fe40000004100 */
[----:B------:R-:W5:Y:S01]  /*55070*/  @!P5 S2R R214, SR_CgaCtaId ;  /* 0x0000000000d6d919 */ /* 0x000f620000008800 */
[----:B--2---:R-:W-:Y:S02]  /*55080*/  @!P0 LEA R216, R216, R115, 0x18 ;  /* 0x00000073d8d88211 */ /* 0x004fe400078ec0ff */
[----:B-1----:R-:W-:Y:S01]  /*55090*/  @!P2 FFMA R33, R212, R135, R33 ;  /* 0x00000087d421a223 */ /* 0x002fe20000000021 */
[-C--:B------:R-:W-:Y:S01]  /*550a0*/  ISETP.GE.AND P2, PT, R104, R3.reuse, PT ;  /* 0x000000036800720c */ /* 0x080fe20003f46270 */
[----:B------:R-:W1:Y:S01]  /*550b0*/  @!P1 LDS R133, [R81+0x8] ;  /* 0x0000080051859984 */ /* 0x000e620000000800 */
[----:B------:R-:W-:Y:S01]  /*550c0*/  @!P4 MOV R115, 0x400 ;  /* 0x000004000073c802 */ /* 0x000fe20000000f00 */
[----:B------:R-:W-:Y:S02]  /*550d0*/  IMAD.MOV.U32 R212, RZ, RZ, RZ ;  /* 0x000000ffffd47224 */ /* 0x000fe400078e00ff */
[----:B------:R2:W2:Y:S04]  /*550e0*/  @!P0 LDS.U16 R107, [R216+0x31ba] ;  /* 0x0031ba00d86b8984 */ /* 0x0004a80000000400 */
[----:B------:R-:W2:Y:S01]  /*550f0*/  @!P0 LDS R135, [R81+0xc] ;  /* 0x00000c0051878984 */ /* 0x000ea20000000800 */
[----:B------:R-:W-:-:S03]  /*55100*/  ISETP.GE.AND P0, PT, R18, R3, PT ;  /* 0x000000031200720c */ /* 0x000fc60003f06270 */
[----:B0-----:R-:W-:Y:S01]  /*55110*/  @!P2 HADD2.F32 R35, -RZ, R35.H0_H0 ;  /* 0x20000023ff23a230 */ /* 0x001fe20000004100 */
[----:B------:R-:W0:Y:S01]  /*55120*/  @!P3 S2R R218, SR_CgaCtaId ;  /* 0x0000000000dab919 */ /* 0x000e220000008800 */
[----:B---3--:R-:W-:-:S03]  /*55130*/  @!P4 LEA R115, R220, R115, 0x18 ;  /* 0x00000073dc73c211 */ /* 0x008fc600078ec0ff */
[----:B------:R-:W-:Y:S01]  /*55140*/  @!P2 FFMA R212, R0, R35, RZ ;  /* 0x0000002300d4a223 */ /* 0x000fe200000000ff */
[----:B------:R-:W-:Y:S01]  /*55150*/  ISETP.NE.AND P2, PT, R139, RZ, PT ;  /* 0x000000ff8b00720c */ /* 0x000fe20003f45270 */
[----:B------:R-:W-:Y:S01]  /*55160*/  @!P4 LDS R35, [R81+0x10] ;  /* 0x000010005123c984 */ /* 0x000fe20000000800 */
[----:B------:R-:W-:Y:S02]  /*55170*/  @!P6 MOV R0, 0x400 ;  /* 0x000004000000e802 */ /* 0x000fe40000000f00 */
[----:B------:R-:W-:Y:S01]  /*55180*/  @!P0 MOV R139, 0x400 ;  /* 0x00000400008b8802 */ /* 0x000fe20000000f00 */
[----:B------:R-:W3:Y:S01]  /*55190*/  @!P4 LDS.U16 R115, [R115+0x323a] ;  /* 0x00323a007373c984 */ /* 0x000ee20000000400 */
[----:B------:R-:W-:Y:S02]  /*551a0*/  ISETP.GE.AND P4, PT, R20, R3, PT ;  /* 0x000000031400720c */ /* 0x000fe40003f86270 */
[----:B----4-:R-:W-:Y:S01]  /*551b0*/  @!P6 LEA R0, R137, R0, 0x18 ;  /* 0x000000008900e211 */ /* 0x010fe200078ec0ff */
[----:B------:R-:W4:Y:S01]  /*551c0*/  @!P0 S2R R220, SR_CgaCtaId ;  /* 0x0000000000dc8919 */ /* 0x000f220000008800 */
[----:B------:R-:W-:-:S02]  /*551d0*/  @!P5 MOV R137, 0x400 ;  /* 0x000004000089d802 */ /* 0x000fc40000000f00 */
[----:B------:R-:W-:Y:S01]  /*551e0*/  P2R R141, PR, RZ, 0x10 ;  /* 0x00000010ff8d7803 */ /* 0x000fe20000000000 */
[----:B-----5:R-:W-:Y:S01]  /*551f0*/  @!P2 HADD2.F32 R109, -RZ, R109.H0_H0 ;  /* 0x2000006dff6da230 */ /* 0x020fe20000004100 */
[----:B------:R-:W-:Y:S01]  /*55200*/  @!P5 LEA R137, R214, R137, 0x18 ;  /* 0x00000089d689d211 */ /* 0x000fe200078ec0ff */
[----:B------:R-:W-:Y:S01]  /*55210*/  @!P1 HADD2.F32 R111, -RZ, R111.H0_H0 ;  /* 0x2000006fff6f9230 */ /* 0x000fe20000004100 */
[----:B------:R-:W5:Y:S02]  /*55220*/  @!P6 LDS.U16 R0, [R0+0x32ba] ;  /* 0x0032ba000000e984 */ /* 0x000f640000000400 */
[----:B------:R-:W-:Y:S01]  /*55230*/  @!P2 FFMA R212, R109, R117, R212 ;  /* 0x000000756dd4a223 */ /* 0x000fe200000000d4 */
[-C--:B------:R-:W-:Y:S01]  /*55240*/  ISETP.GE.AND P2, PT, R26, R3.reuse, PT ;  /* 0x000000031a00720c */ /* 0x080fe20003f46270 */
[----:B------:R-:W5:Y:S01]  /*55250*/  @!P4 S2R R214, SR_CgaCtaId ;  /* 0x0000000000d6c919 */ /* 0x000f620000008800 */
[----:B------:R-:W-:Y:S01]  /*55260*/  ISETP.GE.AND P4, PT, R16, R3, PT ;  /* 0x000000031000720c */ /* 0x000fe20003f86270 */
[----:B-1----:R-:W-:Y:S01]  /*55270*/  @!P1 FFMA R212, R111, R133, R212 ;  /* 0x000000856fd49223 */ /* 0x002fe200000000d4 */
[----:B------:R-:W-:Y:S01]  /*55280*/  @!P3 MOV R111, 0x400 ;  /* 0x00000400006fb802 */ /* 0x000fe20000000f00 */
[----:B------:R-:W-:Y:S01]  /*55290*/  @!P6 LDS R117, [R81+0x14] ;  /* 0x000014005175e984 */ /* 0x000fe20000000800 */
[----:B------:R-:W-:-:S02]  /*552a0*/  ISETP.GE.AND P1, PT, R32, R3, PT ;  /* 0x000000032000720c */ /* 0x000fc40003f26270 */
[----:B0-----:R-:W-:Y:S01]  /*552b0*/  @!P3 LEA R111, R218, R111, 0x18 ;  /* 0x0000006fda6fb211 */ /* 0x001fe200078ec0ff */
[----:B------:R-:W0:Y:S01]  /*552c0*/  @!P5 LDS.U16 R109, [R137+0x333a] ;  /* 0x00333a00896dd984 */ /* 0x000e220000000400 */
[----:B------:R-:W-:-:S03]  /*552d0*/  ISETP.GE.AND P6, PT, R10, R3, PT ;  /* 0x000000030a00720c */ /* 0x000fc60003fc6270 */
[----:B--2---:R-:W1:Y:S02]  /*552e0*/  @!P2 S2R R216, SR_CgaCtaId ;  /* 0x0000000000d8a919 */ /* 0x004e640000008800 */
[----:B------:R-:W-:Y:S01]  /*552f0*/  @!P4 HADD2.F32 R107, -RZ, R107.H0_H0 ;  /* 0x2000006bff6bc230 */ /* 0x000fe20000004100 */
[----:B------:R-:W-:Y:S04]  /*55300*/  @!P3 LDS.U16 R111, [R111+0x33ba] ;  /* 0x0033ba006f6fb984 */ /* 0x000fe80000000400 */
[----:B------:R-:W-:Y:S01]  /*55310*/  @!P4 FFMA R212, R107, R135, R212 ;  /* 0x000000876bd4c223 */ /* 0x000fe200000000d4 */
[----:B------:R-:W2:Y:S01]  /*55320*/  @!P5 LDS R133, [R81+0x18] ;  /* 0x000018005185d984 */ /* 0x000ea20000000800 */
[----:B----4-:R-:W-:Y:S02]  /*55330*/  @!P0 LEA R139, R220, R139, 0x18 ;  /* 0x0000008bdc8b8211 */ /* 0x010fe400078ec0ff */
[----:B------:R-:W-:Y:S01]  /*55340*/  ISETP.NE.AND P4, PT, R141, RZ, PT ;  /* 0x000000ff8d00720c */ /* 0x000fe20003f85270 */
[----:B------:R-:W4:Y:S01]  /*55350*/  @!P3 LDS R135, [R81+0x1c] ;  /* 0x00001c005187b984 */ /* 0x000f220000000800 */
[----:B------:R-:W-:Y:S01]  /*55360*/  ISETP.GE.AND P3, PT, R114, R3, PT ;  /* 0x000000037200720c */ /* 0x000fe20003f66270 */
[----:B---3--:R-:W-:Y:S01]  /*55370*/  @!P6 HADD2.F32 R115, -RZ, R115.H0_H0 ;  /* 0x20000073ff73e230 */ /* 0x008fe20000004100 */
[----:B------:R-:W3:Y:S04]  /*55380*/  @!P1 S2R R218, SR_CgaCtaId ;  /* 0x0000000000da9919 */ /* 0x000ee80000008800 */
[----:B------:R-:W-:Y:S01]  /*55390*/  @!P6 FFMA R212, R35, R115, R212 ;  /* 0x0000007323d4e223 */ /* 0x000fe200000000d4 */
[----:B------:R0:W4:Y:S01]  /*553a0*/  @!P0 LDS.U16 R107, [R139+0x343a] ;  /* 0x00343a008b6b8984 */ /* 0x0001220000000400 */
[----:B------:R-:W-:-:S02]  /*553b0*/  ISETP.NE.AND P6, PT, R143, RZ, PT ;  /* 0x000000ff8f00720c */ /* 0x000fc40003fc5270 */
[----:B------:R-:W-:Y:S01]  /*553c0*/  @!P2 MOV R115, 0x400 ;  /* 0x000004000073a802 */ /* 0x000fe20000000f00 */
[----:B------:R-:W4:Y:S01]  /*553d0*/  @!P0 LDS R137, [R81+0x20] ;  /* 0x0000200051898984 */ /* 0x000f220000000800 */
[----:B------:R-:W-:Y:S02]  /*553e0*/  ISETP.GE.AND P0, PT, R108, R3, PT ;  /* 0x000000036c00720c */ /* 0x000fe40003f06270 */
[----:B------:R-:W-:Y:S01]  /*553f0*/  @!P4 MOV R35, 0x400 ;  /* 0x000004000023c802 */ /* 0x000fe20000000f00 */
[----:B------:R-:W4:Y:S01]  /*55400*/  @!P3 S2R R220, SR_CgaCtaId ;  /* 0x0000000000dcb919 */ /* 0x000f220000008800 */
[----:B------:R-:W-:Y:S02]  /*55410*/  P2R R141, PR, RZ, 0x1 ;  /* 0x00000001ff8d7803 */ /* 0x000fe40000000000 */
[----:B-----5:R-:W-:Y:S02]  /*55420*/  @!P4 LEA R214, R214, R35, 0x18 ;  /* 0x00000023d6d6c211 */ /* 0x020fe400078ec0ff */
[----:B-1----:R-:W-:Y:S01]  /*55430*/  @!P2 LEA R115, R216, R115, 0x18 ;  /* 0x00000073d873a211 */ /* 0x002fe200078ec0ff */
[----:B------:R-:W-:Y:S01]  /*55440*/  @!P6 HADD2.F32 R35, -RZ, R0.H0_H0 ;  /* 0x20000000ff23e230 */ /* 0x000fe20000004100 */
[----:B------:R-:W-:Y:S01]  /*55450*/  P2R R143, PR, RZ, 0x10 ;  /* 0x00000010ff8f7803 */ /* 0x000fe20000000000 */
[----:B------:R1:W5:Y:S01]  /*55460*/  @!P4 LDS.U16 R0, [R214+0x34ba] ;  /* 0x0034ba00d600c984 */ /* 0x0003620000000400 */
[----:B0-----:R-:W-:Y:S01]  /*55470*/  @!P5 HADD2.F32 R109, -RZ, R109.H0_H0 ;  /* 0x2000006dff6dd230 */ /* 0x001fe20000004100 */
[----:B------:R-:W-:Y:S01]  /*55480*/  @!P3 MOV R139, 0x400 ;  /* 0x00000400008bb802 */ /* 0x000fe20000000f00 */
[----:B------:R-:W-:Y:S01]  /*55490*/  @!P6 FFMA R212, R35, R117, R212 ;  /* 0x0000007523d4e223 */ /* 0x000fe200000000d4 */
[----:B------:R-:W0:Y:S01]  /*554a0*/  @!P0 S2R R216, SR_CgaCtaId ;  /* 0x0000000000d88919 */ /* 0x000e220000008800 */
[----:B------:R-:W-:-:S02]  /*554b0*/  ISETP.GE.AND P0, PT, R8, R3, PT ;  /* 0x000000030800720c */ /* 0x000fc40003f06270 */
[-C--:B------:R-:W-:Y:S01]  /*554c0*/  ISETP.GE.AND P6, PT, R110, R3.reuse, PT ;  /* 0x000000036e00720c */ /* 0x080fe20003fc6270 */
[----:B------:R-:W5:Y:S01]  /*554d0*/  @!P4 LDS R117, [R81+0x24] ;  /* 0x000024005175c984 */ /* 0x000f620000000800 */
[----:B------:R-:W-:Y:S02]  /*554e0*/  @!P1 MOV R35, 0x400 ;  /* 0x0000040000239802 */ /* 0x000fe40000000f00 */
[----:B------:R-:W-:Y:S01]  /*554f0*/  ISETP.GE.AND P4, PT, R18, R3, PT ;  /* 0x000000031200720c */ /* 0x000fe20003f86270 */
[----:B--2---:R-:W-:Y:S01]  /*55500*/  @!P5 FFMA R212, R109, R133, R212 ;  /* 0x000000856dd4d223 */ /* 0x004fe200000000d4 */
[----:B---3--:R-:W-:Y:S01]  /*55510*/  @!P1 LEA R35, R218, R35, 0x18 ;  /* 0x00000023da239211 */ /* 0x008fe200078ec0ff */
[----:B------:R-:W2:Y:S01]  /*55520*/  @!P2 LDS.U16 R115, [R115+0x353a] ;  /* 0x00353a007373a984 */ /* 0x000ea20000000400 */
[----:B------:R-:W-:-:S03]  /*55530*/  ISETP.GE.AND P5, PT, R112, R3, PT ;  /* 0x000000037000720c */ /* 0x000fc60003fa6270 */
[----:B------:R-:W-:Y:S01]  /*55540*/  @!P0 HADD2.F32 R111, -RZ, R111.H0_H0 ;  /* 0x2000006fff6f8230 */ /* 0x000fe20000004100 */
[----:B------:R5:W-:Y:S04]  /*55550*/  @!P1 LDS.U16 R109, [R35+0x35ba] ;  /* 0x0035ba00236d9984 */ /* 0x000be80000000400 */
[----:B------:R-:W3:Y:S01]  /*55560*/  @!P2 LDS R133, [R81+0x28] ;  /* 0x000028005185a984 */ /* 0x000ee20000000800 */
[----:B----4-:R-:W-:Y:S01]  /*55570*/  @!P3 LEA R139, R220, R139, 0x18 ;  /* 0x0000008bdc8bb211 */ /* 0x010fe200078ec0ff */
[----:B------:R-:W-:Y:S01]  /*55580*/  @!P0 FFMA R212, R111, R135, R212 ;  /* 0x000000876fd48223 */ /* 0x000fe200000000d4 */
[----:B------:R-:W-:Y:S01]  /*55590*/  ISETP.NE.AND P0, PT, R141, RZ, PT ;  /* 0x000000ff8d00720c */ /* 0x000fe20003f05270 */
[----:B------:R-:W4:Y:S01]  /*555a0*/  @!P6 S2R R222, SR_CgaCtaId ;  /* 0x0000000000dee919 */ /* 0x000f220000008800 */
[----:B------:R-:W-:Y:S01]  /*555b0*/  @!P4 HADD2.F32 R107, -RZ, R107.H0_H0 ;  /* 0x2000006bff6bc230 */ /* 0x000fe20000004100 */
[----:B------:R-:W-:Y:S01]  /*555c0*/  @!P1 LDS R135, [R81+0x2c] ;  /* 0x00002c0051879984 */ /* 0x000fe20000000800 */
[----:B------:R-:W-:-:S03]  /*555d0*/  ISETP.GE.AND P1, PT, R34, R3, PT ;  /* 0x000000032200720c */ /* 0x000fc60003f26270 */
[----:B------:R-:W-:Y:S01]  /*555e0*/  @!P4 FFMA R212, R137, R107, R212 ;  /* 0x0000006b89d4c223 */ /* 0x000fe200000000d4 */
[----:B------:R-:W-:Y:S01]  /*555f0*/  ISETP.NE.AND P4, PT, R143, RZ, PT ;  /* 0x000000ff8f00720c */ /* 0x000fe20003f85270 */
[----:B------:R3:W3:Y:S01]  /*55600*/  @!P3 LDS.U16 R111, [R139+0x363a] ;  /* 0x00363a008b6fb984 */ /* 0x0006e20000000400 */
[----:B------:R-:W-:Y:S01]  /*55610*/  P2R R143, PR, RZ, 0x1 ;  /* 0x00000001ff8f7803 */ /* 0x000fe20000000000 */
[----:B-1----:R-:W1:Y:S02]  /*55620*/  @!P5 S2R R214, SR_CgaCtaId ;  /* 0x0000000000d6d919 */ /* 0x002e640000008800 */
[----:B------:R-:W-:Y:S01]  /*55630*/  @!P0 MOV R107, 0x400 ;  /* 0x00000400006b8802 */ /* 0x000fe20000000f00 */
[----:B------:R-:W1:Y:S01]  /*55640*/  @!P3 LDS R137, [R81+0x30] ;  /* 0x000030005189b984 */ /* 0x000e620000000800 */
[----:B------:R-:W-:Y:S02]  /*55650*/  ISETP.GE.AND P3, PT, R106, R3, PT ;  /* 0x000000036a00720c */ /* 0x000fe40003f66270 */
[----:B0-----:R-:W-:Y:S01]  /*55660*/  @!P0 LEA R216, R216, R107, 0x18 ;  /* 0x0000006bd8d88211 */ /* 0x001fe200078ec0ff */
[----:B------:R-:W0:Y:S03]  /*55670*/  @!P1 S2R R218, SR_CgaCtaId ;  /* 0x0000000000da9919 */ /* 0x000e260000008800 */
[----:B-----5:R-:W-:Y:S01]  /*55680*/  @!P4 HADD2.F32 R35, -RZ, R0.H0_H0 ;  /* 0x20000000ff23c230 */ /* 0x020fe20000004100 */
[----:B------:R-:W-:Y:S01]  /*55690*/  P2R R141, PR, RZ, 0x8 ;  /* 0x00000008ff8d7803 */ /* 0x000fe20000000000 */
[----:B------:R5:W5:Y:S01]  /*556a0*/  @!P0 LDS.U16 R0, [R216+0x36ba] ;  /* 0x0036ba00d8008984 */ /* 0x000b620000000400 */
[----:B------:R-:W-:-:S02]  /*556b0*/  @!P6 MOV R107, 0x400 ;  /* 0x00000400006be802 */ /* 0x000fc40000000f00 */
[----:B------:R-:W-:Y:S01]  /*556c0*/  @!P4 FFMA R212, R35, R117, R212 ;  /* 0x0000007523d4c223 */ /* 0x000fe200000000d4 */
[-C--:B------:R-:W-:Y:S01]  /*556d0*/  ISETP.GE.AND P4, PT, R28, R3.reuse, PT ;  /* 0x000000031c00720c */ /* 0x080fe20003f86270 */
[----:B------:R-:W5:Y:S01]  /*556e0*/  @!P0 LDS R117, [R81+0x34] ;  /* 0x0000340051758984 */ /* 0x000f620000000800 */
[-C--:B------:R-:W-:Y:S01]  /*556f0*/  ISETP.GE.AND P0, PT, R114, R3.reuse, PT ;  /* 0x000000037200720c */ /* 0x080fe20003f06270 */
[----:B--2---:R-:W-:Y:S01]  /*55700*/  @!P2 HADD2.F32 R115, -RZ, R115.H0_H0 ;  /* 0x20000073ff73a230 */ /* 0x004fe20000004100 */
[----:B------:R-:W-:Y:S01]  /*55710*/  @!P5 MOV R35, 0x400 ;  /* 0x000004000023d802 */ /* 0x000fe20000000f00 */
[----:B------:R-:W2:Y:S01]  /*55720*/  @!P3 S2R R220, SR_CgaCtaId ;  /* 0x0000000000dcb919 */ /* 0x000ea20000008800 */
[----:B------:R-:W-:Y:S02]  /*55730*/  ISETP.GE.AND P3, PT, R32, R3, PT ;  /* 0x000000032000720c */ /* 0x000fe40003f66270 */
[----:B----4-:R-:W-:Y:S01]  /*55740*/  @!P6 LEA R107, R222, R107, 0x18 ;  /* 0x0000006bde6be211 */ /* 0x010fe200078ec0ff */
[----:B---3--:R-:W-:Y:S01]  /*55750*/  @!P2 FFMA R212, R115, R133, R212 ;  /* 0x0000008573d4a223 */ /* 0x008fe200000000d4 */
[----:B------:R-:W-:Y:S01]  /*55760*/  ISETP.GE.AND P2, PT, R116, R3, PT ;  /* 0x000000037400720c */ /* 0x000fe20003f46270 */
[----:B------:R-:W-:Y:S01]  /*55770*/  @!P6 LDS R133, [R81+0x38] ;  /* 0x000038005185e984 */ /* 0x000fe20000000800 */
[----:B------:R-:W-:-:S03]  /*55780*/  @!P1 MOV R139, 0x400 ;  /* 0x00000400008b9802 */ /* 0x000fc60000000f00 */
[----:B------:R-:W3:Y:S01]  /*55790*/  @!P6 LDS.U16 R107, [R107+0x373a] ;  /* 0x00373a006b6be984 */ /* 0x000ee20000000400 */
[----:B-1----:R-:W-:-:S03]  /*557a0*/  @!P5 LEA R35, R214, R35, 0x18 ;  /* 0x00000023d623d211 */ /* 0x002fc600078ec0ff */
[----:B------:R-:W-:Y:S01]  /*557b0*/  @!P3 HADD2.F32 R109, -RZ, R109.H0_H0 ;  /* 0x2000006dff6db230 */ /* 0x000fe20000004100 */
[----:B------:R-:W1:Y:S01]  /*557c0*/  @!P4 S2R R222, SR_CgaCtaId ;  /* 0x0000000000dec919 */ /* 0x000e620000008800 */
[----:B------:R-:W-:-:S03]  /*557d0*/  @!P0 HADD2.F32 R111, -RZ, R111.H0_H0 ;  /* 0x2000006fff6f8230 */ /* 0x000fc60000004100 */
[----:B------:R-:W-:Y:S01]  /*557e0*/  @!P3 FFMA R212, R109, R135, R212 ;  /* 0x000000876dd4b223 */ /* 0x000fe200000000d4 */
[----:B------:R4:W1:Y:S01]  /*557f0*/  @!P5 LDS.U16 R115, [R35+0x37ba] ;  /* 0x0037ba002373d984 */ /* 0x0008620000000400 */
[----:B0-----:R-:W-:Y:S02]  /*55800*/  @!P1 LEA R139, R218, R139, 0x18 ;  /* 0x0000008bda8b9211 */ /* 0x001fe400078ec0ff */
[----:B------:R-:W-:Y:S01]  /*55810*/  ISETP.NE.AND P3, PT, R141, RZ, PT ;  /* 0x000000ff8d00720c */ /* 0x000fe20003f65270 */
[----:B------:R-:W0:Y:S01]  /*55820*/  @!P5 LDS R135, [R81+0x3c] ;  /* 0x00003c005187d984 */ /* 0x000e220000000800 */
[----:B------:R-:W-:Y:S01]  /*55830*/  ISETP.GE.AND P5, PT, R24, R3, PT ;  /* 0x000000031800720c */ /* 0x000fe20003fa6270 */
[----:B------:R-:W-:Y:S01]  /*55840*/  @!P0 FFMA R212, R137, R111, R212 ;  /* 0x0000006f89d48223 */ /* 0x000fe200000000d4 */
[----:B------:R-:W-:Y:S01]  /*55850*/  ISETP.NE.AND P0, PT, R143, RZ, PT ;  /* 0x000000ff8f00720c */ /* 0x000fe20003f05270 */
[----:B------:R-:W0:Y:S01]  /*55860*/  @!P2 S2R R214, SR_CgaCtaId ;  /* 0x0000000000d6a919 */ /* 0x000e220000008800 */
[----:B------:R-:W-:Y:S01]  /*55870*/  P2R R141, PR, RZ, 0x8 ;  /* 0x00000008ff8d7803 */ /* 0x000fe20000000000 */
[----:B------:R2:W0:Y:S04]  /*55880*/  @!P1 LDS.U16 R109, [R139+0x383a] ;  /* 0x00383a008b6d9984 */ /* 0x0004280000000400 */
[----:B------:R-:W0:Y:S01]  /*55890*/  @!P1 LDS R137, [R81+0x40] ;  /* 0x0000400051899984 */ /* 0x000e220000000800 */
[----:B------:R-:W-:-:S02]  /*558a0*/  ISETP.GE.AND P1, PT, R30, R3, PT ;  /* 0x000000031e00720c */ /* 0x000fc40003f26270 */
[----:B------:R-:W-:Y:S01]  /*558b0*/  @!P3 MOV R111, 0x400 ;  /* 0x00000400006fb802 */ /* 0x000fe20000000f00 */
[----:B-----5:R-:W5:Y:S02]  /*558c0*/  @!P5 S2R R216, SR_CgaCtaId ;  /* 0x0000000000d8d919 */ /* 0x020f640000008800 */
[----:B----4-:R-:W-:Y:S01]  /*558d0*/  @!P0 HADD2.F32 R35, -RZ, R0.H0_H0 ;  /* 0x20000000ff238230 */ /* 0x010fe20000004100 */
[----:B--2---:R-:W-:Y:S02]  /*558e0*/  P2R R139, PR, RZ, 0x2 ;  /* 0x00000002ff8b7803 */ /* 0x004fe40000000000 */
[----:B------:R-:W-:Y:S02]  /*558f0*/  @!P3 LEA R220, R220, R111, 0x18 ;  /* 0x0000006fdcdcb211 */ /* 0x000fe400078ec0ff */
[----:B------:R-:W-:Y:S01]  /*55900*/  @!P0 FFMA R212, R35, R117, R212 ;  /* 0x0000007523d48223 */ /* 0x000fe200000000d4 */
[----:B------:R-:W-:Y:S01]  /*55910*/  @!P4 MOV R111, 0x400 ;  /* 0x00000400006fc802 */ /* 0x000fe20000000f00 */
[----:B------:R-:W-:Y:S01]  /*55920*/  @!P3 LDS R117, [R81+0x44] ;  /* 0x000044005175b984 */ /* 0x000fe20000000800 */
[----:B------:R-:W-:Y:S01]  /*55930*/  ISETP.NE.AND P0, PT, R121, RZ, PT ;  /* 0x000000ff7900720c */ /* 0x000fe20003f05270 */
[----:B---3--:R-:W-:Y:S01]  /*55940*/  @!P6 HADD2.F32 R107, -RZ, R107.H0_H0 ;  /* 0x2000006bff6be230 */ /* 0x008fe20000004100 */
[----:B-1----:R-:W-:Y:S01]  /*55950*/  @!P4 LEA R111, R222, R111, 0x18 ;  /* 0x0000006fde6fc211 */ /* 0x002fe200078ec0ff */
[----:B------:R-:W1:Y:S01]  /*55960*/  @!P1 S2R R218, SR_CgaCtaId ;  /* 0x0000000000da9919 */ /* 0x000e620000008800 */
[----:B------:R-:W-:-:S02]  /*55970*/  ISETP.GE.AND P1, PT, R112, R3, PT ;  /* 0x000000037000720c */ /* 0x000fc40003f26270 */
[----:B------:R-:W-:Y:S01]  /*55980*/  @!P2 MOV R35, 0x400 ;  /* 0x000004000023a802 */ /* 0x000fe20000000f00 */
[----:B------:R2:W3:Y:S01]  /*55990*/  @!P3 LDS.U16 R0, [R220+0x38ba] ;  /* 0x0038ba00dc00b984 */ /* 0x0004e20000000400 */
[----:B------:R-:W-:Y:S01]  /*559a0*/  ISETP.GE.AND P3, PT, R34, R3, PT ;  /* 0x000000032200720c */ /* 0x000fe20003f66270 */
[----:B------:R-:W-:Y:S01]  /*559b0*/  @!P6 FFMA R212, R107, R133, R212 ;  /* 0x000000856bd4e223 */ /* 0x000fe200000000d4 */
[----:B------:R-:W-:Y:S01]  /*559c0*/  ISETP.GE.AND P6, PT, R172, R3, PT ;  /* 0x00000003ac00720c */ /* 0x000fe20003fc6270 */
[----:B------:R-:W4:Y:S01]  /*559d0*/  @!P4 LDS.U16 R111, [R111+0x393a] ;  /* 0x00393a006f6fc984 */ /* 0x000f220000000400 */
[----:B------:R-:W-:Y:S02]  /*559e0*/  @!P5 MOV R133, 0x400 ;  /* 0x000004000085d802 */ /* 0x000fe40000000f00 */
[----:B0-----:R-:W-:Y:S01]  /*559f0*/  @!P2 LEA R35, R214, R35, 0x18 ;  /* 0x00000023d623a211 */ /* 0x001fe200078ec0ff */
[----:B------:R-:W0:Y:S02]  /*55a00*/  @!P0 S2R R222, SR_CgaCtaId ;  /* 0x0000000000de8919 */ /* 0x000e240000008800 */
[----:B------:R-:W-:Y:S01]  /*55a10*/  @!P1 HADD2.F32 R115, -RZ, R115.H0_H0 ;  /* 0x20000073ff739230 */ /* 0x000fe20000004100 */
[----:B------:R-:W4:Y:S04]  /*55a20*/  @!P4 LDS R121, [R81+0x48] ;  /* 0x000048005179c984 */ /* 0x000f280000000800 */
[----:B------:R-:W-:Y:S01]  /*55a30*/  @!P1 FFMA R212, R115, R135, R212 ;  /* 0x0000008773d49223 */ /* 0x000fe200000000d4 */
[----:B-----5:R-:W-:Y:S01]  /*55a40*/  @!P5 LEA R216, R216, R133, 0x18 ;  /* 0x00000085d8d8d211 */ /* 0x020fe200078ec0ff */
[----:B------:R3:W5:Y:S01]  /*55a50*/  @!P2 LDS.U16 R107, [R35+0x39ba] ;  /* 0x0039ba00236ba984 */ /* 0x0007620000000400 */
[----:B------:R-:W-:Y:S01]  /*55a60*/  ISETP.NE.AND P1, PT, R139, RZ, PT ;  /* 0x000000ff8b00720c */ /* 0x000fe20003f25270 */
[----:B------:R-:W-:-:S02]  /*55a70*/  @!P3 HADD2.F32 R109, -RZ, R109.H0_H0 ;  /* 0x2000006dff6db230 */ /* 0x000fc40000004100 */
[----:B------:R-:W-:Y:S01]  /*55a80*/  @!P2 LDS R133, [R81+0x4c] ;  /* 0x00004c005185a984 */ /* 0x000fe20000000800 */
[----:B------:R-:W-:Y:S02]  /*55a90*/  ISETP.GE.AND P2, PT, R170, R3, PT ;  /* 0x00000003aa00720c */ /* 0x000fe40003f46270 */
[----:B------:R-:W-:Y:S01]  /*55aa0*/  @!P3 FFMA R212, R137, R109, R212 ;  /* 0x0000006d89d4b223 */ /* 0x000fe200000000d4 */
[----:B------:R4:W5:Y:S01]  /*55ab0*/  @!P5 LDS.U16 R115, [R216+0x3a3a] ;  /* 0x003a3a00d873d984 */ /* 0x0009620000000400 */
[----:B------:R-:W-:Y:S02]  /*55ac0*/  ISETP.NE.AND P3, PT, R141, RZ, PT ;  /* 0x000000ff8d00720c */ /* 0x000fe40003f65270 */
[----:B------:R-:W-:Y:S01]  /*55ad0*/  P2R R141, PR, RZ, 0x2 ;  /* 0x00000002ff8d7803 */ /* 0x000fe20000000000 */
[----:B------:R-:W5:Y:S02]  /*55ae0*/  @!P6 S2R R214, SR_CgaCtaId ;  /* 0x0000000000d6e919 */ /* 0x000f640000008800 */
[----:B------:R-:W-:Y:S01]  /*55af0*/  @!P1 MOV R109, 0x400 ;  /* 0x00000400006d9802 */ /* 0x000fe20000000f00 */
[----:B------:R-:W5:Y:S01]  /*55b00*/  @!P5 LDS R135, [R81+0x50] ;  /* 0x000050005187d984 */ /* 0x000f620000000800 */
[----:B------:R-:W-:-:S02]  /*55b10*/  ISETP.GE.AND P5, PT, R168, R3, PT ;  /* 0x00000003a800720c */ /* 0x000fc40003fa6270 */
[----:B-1----:R-:W-:Y:S01]  /*55b20*/  @!P1 LEA R218, R218, R109, 0x18 ;  /* 0x0000006ddada9211 */ /* 0x002fe200078ec0ff */
[----:B--2---:R-:W1:Y:S01]  /*55b30*/  @!P2 S2R R220, SR_CgaCtaId ;  /* 0x0000000000dca919 */ /* 0x004e620000008800 */
[----:B------:R-:W-:Y:S02]  /*55b40*/  @!P0 MOV R109, 0x400 ;  /* 0x00000400006d8802 */ /* 0x000fe40000000f00 */
[----:B---3--:R-:W-:Y:S01]  /*55b50*/  @!P3 HADD2.F32 R35, -RZ, R0.H0_H0 ;  /* 0x20000000ff23b230 */ /* 0x008fe20000004100 */
[----:B------:R-:W-:Y:S01]  /*55b60*/  P2R R139, PR, RZ, 0x20 ;  /* 0x00000020ff8b7803 */ /* 0x000fe20000000000 */
[----:B------:R2:W3:Y:S01]  /*55b70*/  @!P1 LDS.U16 R0, [R218+0x3aba] ;  /* 0x003aba00da009984 */ /* 0x0004e20000000400 */
[----:B0-----:R-:W-:Y:S01]  /*55b80*/  @!P0 LEA R109, R222, R109, 0x18 ;  /* 0x0000006dde6d8211 */ /* 0x001fe200078ec0ff */
[----:B----4-:R-:W-:Y:S02]  /*55b90*/  @!P4 HADD2.F32 R111, -RZ, R111.H0_H0 ;  /* 0x2000006fff6fc230 */ /* 0x010fe40000004100 */
[----:B------:R-:W-:Y:S01]  /*55ba0*/  @!P3 FFMA R212, R35, R117, R212 ;  /* 0x0000007523d4b223 */ /* 0x000fe200000000d4 */
[----:B------:R-:W-:Y:S01]  /*55bb0*/  @!P6 MOV R35, 0x400 ;  /* 0x000004000023e802 */ /* 0x000fe20000000f00 */
[----:B------:R-:W0:Y:S01]  /*55bc0*/  @!P5 S2R R216, SR_CgaCtaId ;  /* 0x0000000000d8d919 */ /* 0x000e220000008800 */
[----:B------:R-:W-:-:S02]  /*55bd0*/  ISETP.GE.AND P5, PT, R116, R3, PT ;  /* 0x000000037400720c */ /* 0x000fc40003fa6270 */
[-C--:B------:R-:W-:Y:S01]  /*55be0*/  ISETP.GE.AND P3, PT, R166, R3.reuse, PT ;  /* 0x00000003a600720c */ /* 0x080fe20003f66270 */
[----:B------:R-:W4:Y:S01]  /*55bf0*/  @!P1 LDS R117, [R81+0x54] ;  /* 0x0000540051759984 */ /* 0x000f220000000800 */
[----:B------:R-:W-:Y:S01]  /*55c00*/  ISETP.GE.AND P1, PT, R24, R3, PT ;  /* 0x000000031800720c */ /* 0x000fe20003f26270 */
[----:B------:R-:W-:Y:S01]  /*55c10*/  @!P4 FFMA R212, R111, R121, R212 ;  /* 0x000000796fd4c223 */ /* 0x000fe200000000d4 */
[----:B------:R-:W-:Y:S01]  /*55c20*/  @!P2 MOV R137, 0x400 ;  /* 0x000004000089a802 */ /* 0x000fe20000000f00 */
[----:B------:R-:W4:Y:S01]  /*55c30*/  @!P0 LDS.U16 R109, [R109+0x3b3a] ;  /* 0x003b3a006d6d8984 */ /* 0x000f220000000400 */
[----:B------:R-:W-:-:S03]  /*55c40*/  ISETP.GE.AND P4, PT, R164, R3, PT ;  /* 0x00000003a400720c */ /* 0x000fc60003f86270 */
[----:B------:R-:W4:Y:S01]  /*55c50*/  @!P0 LDS R121, [R81+0x58] ;  /* 0x0000580051798984 */ /* 0x000f220000000800 */
[----:B-----5:R-:W-:Y:S01]  /*55c60*/  @!P6 LEA R35, R214, R35, 0x18 ;  /* 0x00000023d623e211 */ /* 0x020fe200078ec0ff */
[----:B------:R-:W-:Y:S02]  /*55c70*/  @!P5 HADD2.F32 R107, -RZ, R107.H0_H0 ;  /* 0x2000006bff6bd230 */ /* 0x000fe40000004100 */
[----:B------:R-:W5:Y:S02]  /*55c80*/  @!P3 S2R R222, SR_CgaCtaId ;  /* 0x0000000000deb919 */ /* 0x000f640000008800 */
[----:B------:R-:W-:Y:S01]  /*55c90*/  @!P1 HADD2.F32 R115, -RZ, R115.H0_H0 ;  /* 0x20000073ff739230 */ /* 0x000fe20000004100 */
[----:B------:R3:W5:Y:S01]  /*55ca0*/  @!P6 LDS.U16 R111, [R35+0x3bba] ;  /* 0x003bba00236fe984 */ /* 0x0007620000000400 */
[----:B------:R-:W-:Y:S01]  /*55cb0*/  @!P5 FFMA R212, R107, R133, R212 ;  /* 0x000000856bd4d223 */ /* 0x000fe200000000d4 */
[----:B-1----:R-:W-:Y:S02]  /*55cc0*/  @!P2 LEA R137, R220, R137, 0x18 ;  /* 0x00000089dc89a211 */ /* 0x002fe400078ec0ff */
[----:B------:R-:W1:Y:S01]  /*55cd0*/  @!P6 LDS R133, [R81+0x5c] ;  /* 0x00005c005185e984 */ /* 0x000e620000000800 */
[----:B------:R-:W-:Y:S01]  /*55ce0*/  ISETP.NE.AND P5, PT, R139, RZ, PT ;  /* 0x000000ff8b00720c */ /* 0x000fe20003fa5270 */
[----:B------:R-:W-:Y:S01]  /*55cf0*/  @!P1 FFMA R212, R135, R115, R212 ;  /* 0x0000007387d49223 */ /* 0x000fe200000000d4 */
[----:B------:R-:W-:Y:S01]  /*55d00*/  ISETP.GE.AND P6, PT, R162, R3, PT ;  /* 0x00000003a200720c */ /* 0x000fe20003fc6270 */
[----:B------:R-:W1:Y:S01]  /*55d10*/  @!P2 LDS.U16 R107, [R137+0x3c3a] ;  /* 0x003c3a00896ba984 */ /* 0x000e620000000400 */
[----:B------:R-:W-:-:S02]  /*55d20*/  ISETP.NE.AND P1, PT, R141, RZ, PT ;  /* 0x000000ff8d00720c */ /* 0x000fc40003f25270 */
[----:B------:R-:W-:Y:S01]  /*55d30*/  P2R R143, PR, RZ, 0x20 ;  /* 0x00000020ff8f7803 */ /* 0x000fe20000000000 */
[----:B------:R-:W1:Y:S01]  /*55d40*/  @!P4 S2R R214, SR_CgaCtaId ;  /* 0x0000000000d6c919 */ /* 0x000e620000008800 */
[----:B------:R-:W1:Y:S01]  /*55d50*/  @!P2 LDS R135, [R81+0x60] ;  /* 0x000060005187a984 */ /* 0x000e620000000800 */
[----:B------:R-:W-:-:S04]  /*55d60*/  ISETP.GE.AND P2, PT, R156, R3, PT ;  /* 0x000000039c00720c */ /* 0x000fc80003f46270 */
[----:B------:R-:W-:Y:S02]  /*55d70*/  @!P5 MOV R115, 0x400 ;  /* 0x000004000073d802 */ /* 0x000fe40000000f00 */
[----:B--2---:R-:W2:Y:S01]  /*55d80*/  @!P6 S2R R218, SR_CgaCtaId ;  /* 0x0000000000dae919 */ /* 0x004ea20000008800 */
[----:B------:R-:W-:Y:S01]  /*55d90*/  ISETP.GE.AND P6, PT, R160, R3, PT ;  /* 0x00000003a000720c */ /* 0x000fe20003fc6270 */
[----:B---3--:R-:W-:Y:S01]  /*55da0*/  @!P1 HADD2.F32 R35, -RZ, R0.H0_H0 ;  /* 0x20000000ff239230 */ /* 0x008fe20000004100 */
[----:B0-----:R-:W-:Y:S01]  /*55db0*/  @!P5 LEA R216, R216, R115, 0x18 ;  /* 0x00000073d8d8d211 */ /* 0x001fe200078ec0ff */
[----:B------:R-:W-:Y:S01]  /*55dc0*/  @!P3 LDS R137, [R81+0x68] ;  /* 0x000068005189b984 */ /* 0x000fe20000000800 */
[----:B------:R-:W-:Y:S02]  /*55dd0*/  P2R R141, PR, RZ, 0x40 ;  /* 0x00000040ff8d7803 */ /* 0x000fe40000000000 */
[----:B----4-:R-:W-:Y:S01]  /*55de0*/  @!P1 FFMA R212, R35, R117, R212 ;  /* 0x0000007523d49223 */ /* 0x010fe200000000d4 */
[----:B------:R-:W-:Y:S01]  /*55df0*/  @!P0 HADD2.F32 R109, -RZ, R109.H0_H0 ;  /* 0x2000006dff6d8230 */ /* 0x000fe20000004100 */
[----:B------:R0:W3:Y:S01]  /*55e00*/  @!P5 LDS.U16 R0, [R216+0x3cba] ;  /* 0x003cba00d800d984 */ /* 0x0000e20000000400 */
[----:B------:R-:W-:-:S02]  /*55e10*/  @!P3 MOV R115, 0x400 ;  /* 0x000004000073b802 */ /* 0x000fc40000000f00 */
[-C--:B------:R-:W-:Y:S01]  /*55e20*/  ISETP.GE.AND P1, PT, R158, R3.reuse, PT ;  /* 0x000000039e00720c */ /* 0x080fe20003f26270 */
[----:B------:R-:W4:Y:S01]  /*55e30*/  @!P5 LDS R117, [R81+0x64] ;  /* 0x000064005175d984 */ /* 0x000f220000000800 */
[----:B------:R-:W-:Y:S01]  /*55e40*/  ISETP.GE.AND P5, PT, R172, R3, PT ;  /* 0x00000003ac00720c */ /* 0x000fe20003fa6270 */
[----:B------:R-:W-:Y:S01]  /*55e50*/  @!P0 FFMA R212, R109, R121, R212 ;  /* 0x000000796dd48223 */ /* 0x000fe200000000d4 */
[----:B------:R-:W-:Y:S01]  /*55e60*/  P2R R121, PR, RZ, 0x1 ;  /* 0x00000001ff797803 */ /* 0x000fe20000000000 */
[----:B------:R-:W3:Y:S01]  /*55e70*/  @!P6 S2R R220, SR_CgaCtaId ;  /* 0x0000000000dce919 */ /* 0x000ee20000008800 */
[-C--:B------:R-:W-:Y:S02]  /*55e80*/  ISETP.GE.AND P0, PT, R162, R3.reuse, PT ;  /* 0x00000003a200720c */ /* 0x080fe40003f06270 */
[----:B------:R-:W-:Y:S02]  /*55e90*/  ISETP.GE.AND P6, PT, R170, R3, PT ;  /* 0x00000003aa00720c */ /* 0x000fe40003fc6270 */
[----:B-----5:R-:W-:-:S02]  /*55ea0*/  @!P3 LEA R115, R222, R115, 0x18 ;  /* 0x00000073de73b211 */ /* 0x020fc400078ec0ff */
[----:B------:R-:W-:Y:S01]  /*55eb0*/  @!P4 MOV R35, 0x400 ;  /* 0x000004000023c802 */ /* 0x000fe20000000f00 */
[----:B------:R-:W5:Y:S02]  /*55ec0*/  @!P1 S2R R222, SR_CgaCtaId ;  /* 0x0000000000de9919 */ /* 0x000f640000008800 */
[----:B------:R-:W-:Y:S01]  /*55ed0*/  @!P5 HADD2.F32 R111, -RZ, R111.H0_H0 ;  /* 0x2000006fff6fd230 */ /* 0x000fe20000004100 */
[----:B-1----:R-:W-:Y:S01]  /*55ee0*/  @!P4 LEA R35, R214, R35, 0x18 ;  /* 0x00000023d623c211 */ /* 0x002fe200078ec0ff */
[----:B------:R-:W1:Y:S02]  /*55ef0*/  @!P3 LDS.U16 R115, [R115+0x3d3a] ;  /* 0x003d3a007373b984 */ /* 0x000e640000000400 */
[----:B------:R-:W-:Y:S01]  /*55f00*/  @!P0 MOV R139, 0x400 ;  /* 0x00000400008b8802 */ /* 0x000fe20000000f00 */
[----:B------:R-:W-:Y:S01]  /*55f10*/  @!P5 FFMA R212, R111, R133, R212 ;  /* 0x000000856fd4d223 */ /* 0x000fe200000000d4 */
[----:B------:R-:W-:Y:S01]  /*55f20*/  ISETP.GE.AND P5, PT, R154, R3, PT ;  /* 0x000000039a00720c */ /* 0x000fe20003fa6270 */
[----:B------:R-:W-:Y:S01]  /*55f30*/  @!P6 HADD2.F32 R107, -RZ, R107.H0_H0 ;  /* 0x2000006bff6be230 */ /* 0x000fe20000004100 */
[----:B--2---:R-:W-:Y:S01]  /*55f40*/  @!P0 LEA R139, R218, R139, 0x18 ;  /* 0x0000008bda8b8211 */ /* 0x004fe200078ec0ff */
[----:B------:R2:W1:Y:S03]  /*55f50*/  @!P4 LDS.U16 R109, [R35+0x3dba] ;  /* 0x003dba00236dc984 */ /* 0x0004660000000400 */
[----:B------:R-:W-:Y:S01]  /*55f60*/  @!P6 FFMA R212, R135, R107, R212 ;  /* 0x0000006b87d4e223 */ /* 0x000fe200000000d4 */
[----:B------:R1:W-:Y:S01]  /*55f70*/  @!P0 LDS.U16 R111, [R139+0x3e3a] ;  /* 0x003e3a008b6f8984 */ /* 0x0003e20000000400 */
[----:B------:R-:W-:-:S03]  /*55f80*/  ISETP.NE.AND P6, PT, R141, RZ, PT ;  /* 0x000000ff8d00720c */ /* 0x000fc60003fc5270 */
[----:B------:R-:W1:Y:S02]  /*55f90*/  @!P4 LDS R133, [R81+0x6c] ;  /* 0x00006c005185c984 */ /* 0x000e640000000800 */
[----:B0-----:R-:W0:Y:S01]  /*55fa0*/  @!P5 S2R R216, SR_CgaCtaId ;  /* 0x0000000000d8d919 */ /* 0x001e220000008800 */
[----:B------:R-:W-:Y:S02]  /*55fb0*/  ISETP.NE.AND P5, PT, R143, RZ, PT ;  /* 0x000000ff8f00720c */ /* 0x000fe40003fa5270 */
[----:B------:R-:W-:Y:S01]  /*55fc0*/  P2R R143, PR, RZ, 0x40 ;  /* 0x00000040ff8f7803 */ /* 0x000fe20000000000 */
[----:B------:R-:W0:Y:S01]  /*55fd0*/  @!P0 LDS R135, [R81+0x70] ;  /* 0x0000700051878984 */ /* 0x000e220000000800 */
[----:B------:R-:W-:-:S03]  /*55fe0*/  ISETP.GE.AND P0, PT, R152, R3, PT ;  /* 0x000000039800720c */ /* 0x000fc60003f06270 */
[----:B------:R-:W-:Y:S01]  /*55ff0*/  @!P6 MOV R107, 0x400 ;  /* 0x00000400006be802 */ /* 0x000fe20000000f00 */
[----:B------:R-:W0:Y:S01]  /*56000*/  @!P2 S2R R214, SR_CgaCtaId ;  /* 0x0000000000d6a919 */ /* 0x000e220000008800 */
[----:B------:R-:W-:Y:S02]  /*56010*/  P2R R141, PR, RZ, 0x1 ;  /* 0x00000001ff8d7803 */ /* 0x000fe40000000000 */
[----:B---3--:R-:W-:Y:S02]  /*56020*/  @!P6 LEA R220, R220, R107, 0x18 ;  /* 0x0000006bdcdce211 */ /* 0x008fe400078ec0ff */
[----:B------:R-:W-:Y:S01]  /*56030*/  @!P1 MOV R107, 0x400 ;  /* 0x00000400006b9802 */ /* 0x000fe20000000f00 */
[----:B--2---:R-:W-:Y:S02]  /*56040*/  @!P5 HADD2.F32 R35, -RZ, R0.H0_H0 ;  /* 0x20000000ff23d230 */ /* 0x004fe40000004100 */
[----:B------:R-:W2:Y:S01]  /*56050*/  @!P6 LDS.U16 R0, [R220+0x3eba] ;  /* 0x003eba00dc00e984 */ /* 0x000ea20000000400 */
[----:B-----5:R-:W-:-:S02]  /*56060*/  @!P1 LEA R107, R222, R107, 0x18 ;  /* 0x0000006bde6b9211 */ /* 0x020fc400078ec0ff */
[----:B----4-:R-:W-:Y:S01]  /*56070*/  @!P5 FFMA R212, R35, R117, R212 ;  /* 0x0000007523d4d223 */ /* 0x010fe200000000d4 */
[-C--:B------:R-:W-:Y:S01]  /*56080*/  ISETP.GE.AND P5, PT, R150, R3.reuse, PT ;  /* 0x000000039600720c */ /* 0x080fe20003fa6270 */
[----:B------:R-:W3:Y:S01]  /*56090*/  @!P6 LDS R117, [R81+0x74] ;  /* 0x000074005175e984 */ /* 0x000ee20000000800 */
[-C--:B------:R-:W-:Y:S01]  /*560a0*/  ISETP.GE.AND P6, PT, R154, R3.reuse, PT ;  /* 0x000000039a00720c */ /* 0x080fe20003fc6270 */
[----:B-1----:R-:W-:Y:S01]  /*560b0*/  @!P3 HADD2.F32 R115, -RZ, R115.H0_H0 ;  /* 0x20000073ff73b230 */ /* 0x002fe20000004100 */
[----:B------:R-:W-:Y:S01]  /*560c0*/  @!P2 MOV R35, 0x400 ;  /* 0x000004000023a802 */ /* 0x000fe20000000f00 */
[----:B------:R-:W1:Y:S01]  /*560d0*/  @!P0 S2R R218, SR_CgaCtaId ;  /* 0x0000000000da8919 */ /* 0x000e620000008800 */
[----:B------:R-:W-:Y:S01]  /*560e0*/  ISETP.GE.AND P0, PT, R162, R3, PT ;  /* 0x00000003a200720c */ /* 0x000fe20003f06270 */
[----:B------:R-:W-:Y:S01]  /*560f0*/  @!P4 HADD2.F32 R109, -RZ, R109.H0_H0 ;  /* 0x2000006dff6dc230 */ /* 0x000fe20000004100 */
[----:B------:R-:W4:Y:S01]  /*56100*/  @!P1 LDS.U16 R107, [R107+0x3f3a] ;  /* 0x003f3a006b6b9984 */ /* 0x000f220000000400 */
[----:B------:R-:W-:Y:S01]  /*56110*/  @!P3 FFMA R212, R115, R137, R212 ;  /* 0x0000008973d4b223 */ /* 0x000fe200000000d4 */
[----:B------:R-:W-:-:S03]  /*56120*/  ISETP.GE.AND P3, PT, R148, R3, PT ;  /* 0x000000039400720c */ /* 0x000fc60003f66270 */
[----:B------:R-:W5:Y:S02]  /*56130*/  @!P5 S2R R222, SR_CgaCtaId ;  /* 0x0000000000ded919 */ /* 0x000f640000008800 */
[----:B------:R-:W-:Y:S01]  /*56140*/  @!P6 MOV R139, 0x400 ;  /* 0x00000400008be802 */ /* 0x000fe20000000f00 */
[----:B------:R-:W-:Y:S01]  /*56150*/  @!P4 FFMA R212, R109, R133, R212 ;  /* 0x000000856dd4c223 */ /* 0x000fe200000000d4 */
[----:B------:R-:W4:Y:S01]  /*56160*/  @!P1 LDS R137, [R81+0x78] ;  /* 0x0000780051899984 */ /* 0x000f220000000800 */
[----:B------:R-:W-:Y:S01]  /*56170*/  ISETP.GE.AND P4, PT, R146, R3, PT ;  /* 0x000000039200720c */ /* 0x000fe20003f86270 */
[----:B------:R-:W-:Y:S01]  /*56180*/  @!P0 HADD2.F32 R111, -RZ, R111.H0_H0 ;  /* 0x2000006fff6f8230 */ /* 0x000fe20000004100 */
[----:B0-----:R-:W-:Y:S01]  /*56190*/  @!P6 LEA R139, R216, R139, 0x18 ;  /* 0x0000008bd88be211 */ /* 0x001fe200078ec0ff */
[----:B------:R-:W-:Y:S01]  /*561a0*/  @!P2 LDS R133, [R81+0x7c] ;  /* 0x00007c005185a984 */ /* 0x000fe20000000800 */
[----:B------:R-:W-:Y:S02]  /*561b0*/  @!P2 LEA R35, R214, R35, 0x18 ;  /* 0x00000023d623a211 */ /* 0x000fe400078ec0ff */
[----:B------:R-:W-:Y:S01]  /*561c0*/  @!P0 FFMA R212, R135, R111, R212 ;  /* 0x0000006f87d48223 */ /* 0x000fe200000000d4 */
[----:B------:R-:W-:Y:S01]  /*561d0*/  ISETP.NE.AND P0, PT, R141, RZ, PT ;  /* 0x000000ff8d00720c */ /* 0x000fe20003f05270 */
[----:B------:R0:W-:Y:S04]  /*561e0*/  @!P6 LDS.U16 R109, [R139+0x403a] ;  /* 0x00403a008b6de984 */ /* 0x0001e80000000400 */
[----:B------:R-:W-:Y:S01]  /*561f0*/  @!P6 LDS R135, [R81+0x80] ;  /* 0x000080005187e984 */ /* 0x000fe20000000800 */
[----:B------:R-:W-:-:S03]  /*56200*/  ISETP.NE.AND P6, PT, R143, RZ, PT ;  /* 0x000000ff8f00720c */ /* 0x000fc60003fc5270 */
[----:B------:R2:W4:Y:S01]  /*56210*/  @!P2 LDS.U16 R115, [R35+0x3fba] ;  /* 0x003fba002373a984 */ /* 0x0005220000000400 */
[----:B0-----:R-:W-:-:S03]  /*56220*/  P2R R139, PR, RZ, 0x1 ;  /* 0x00000001ff8b7803 */ /* 0x001fc60000000000 */
[----:B------:R-:W-:Y:S01]  /*56230*/  @!P0 MOV R111, 0x400 ;  /* 0x00000400006f8802 */ /* 0x000fe20000000f00 */
[----:B------:R-:W0:Y:S03]  /*56240*/  @!P3 S2R R214, SR_CgaCtaId ;  /* 0x0000000000d6b919 */ /* 0x000e260000008800 */
[----:B-1----:R-:W-:Y:S01]  /*56250*/  @!P0 LEA R218, R218, R111, 0x18 ;  /* 0x0000006fdada8211 */ /* 0x002fe200078ec0ff */
[----:B------:R-:W1:Y:S01]  /*56260*/  @!P4 S2R R216, SR_CgaCtaId ;  /* 0x0000000000d8c919 */ /* 0x000e620000008800 */
[----:B--2---:R-:W-:Y:S01]  /*56270*/  @!P6 HADD2.F32 R35, -RZ, R0.H0_H0 ;  /* 0x20000000ff23e230 */ /* 0x004fe20000004100 */
[----:B------:R-:W-:Y:S02]  /*56280*/  @!P5 MOV R111, 0x400 ;  /* 0x00000400006fd802 */ /* 0x000fe40000000f00 */
[----:B------:R-:W2:Y:S02]  /*56290*/  @!P0 LDS.U16 R0, [R218+0x40ba] ;  /* 0x0040ba00da008984 */ /* 0x000ea40000000400 */
[----:B---3--:R-:W-:Y:S01]  /*562a0*/  @!P6 FFMA R212, R35, R117, R212 ;  /* 0x0000007523d4e223 */ /* 0x008fe200000000d4 */
[----:B-----5:R-:W-:Y:S01]  /*562b0*/  @!P5 LEA R111, R222, R111, 0x18 ;  /* 0x0000006fde6fd211 */ /* 0x020fe200078ec0ff */
[----:B------:R-:W3:Y:S01]  /*562c0*/  @!P0 LDS R117, [R81+0x84] ;  /* 0x0000840051758984 */ /* 0x000ee20000000800 */
[-C--:B------:R-:W-:Y:S01]  /*562d0*/  ISETP.GE.AND P0, PT, R150, R3.reuse, PT ;  /* 0x000000039600720c */ /* 0x080fe20003f06270 */
[----:B----4-:R-:W-:Y:S01]  /*562e0*/  @!P1 HADD2.F32 R107, -RZ, R107.H0_H0 ;  /* 0x2000006bff6b9230 */ /* 0x010fe20000004100 */
[----:B------:R-:W-:-:S02]  /*562f0*/  ISETP.GE.AND P5, PT, R144, R3, PT ;  /* 0x000000039000720c */ /* 0x000fc40003fa6270 */
[----:B------:R-:W-:Y:S02]  /*56300*/  @!P3 MOV R35, 0x400 ;  /* 0x000004000023b802 */ /* 0x000fe40000000f00 */
[----:B------:R-:W-:Y:S01]  /*56310*/  @!P1 FFMA R212, R107, R137, R212 ;  /* 0x000000896bd49223 */ /* 0x000fe200000000d4 */
[----:B------:R-:W-:Y:S02]  /*56320*/  ISETP.NE.AND P1, PT, R119, RZ, PT ;  /* 0x000000ff7700720c */ /* 0x000fe40003f25270 */
[-C--:B------:R-:W-:Y:S02]  /*56330*/  ISETP.GE.AND P6, PT, R142, R3.reuse, PT ;  /* 0x000000038e00720c */ /* 0x080fe40003fc6270 */
[----:B------:R-:W-:Y:S02]  /*56340*/  @!P4 MOV R137, 0x400 ;  /* 0x000004000089c802 */ /* 0x000fe40000000f00 */
[----:B------:R-:W-:Y:S04]  /*56350*/  @!P0 LDS.U16 R111, [R111+0x413a] ;  /* 0x00413a006f6f8984 */ /* 0x000fe80000000400 */
[----:B------:R-:W-:Y:S01]  /*56360*/  @!P0 LDS R119, [R81+0x88] ;  /* 0x0000880051778984 */ /* 0x000fe20000000800 */
[----:B------:R-:W-:-:S02]  /*56370*/  ISETP.GE.AND P0, PT, R154, R3, PT ;  /* 0x000000039a00720c */ /* 0x000fc40003f06270 */
[----:B0-----:R-:W-:Y:S01]  /*56380*/  @!P3 LEA R35, R214, R35, 0x18 ;  /* 0x00000023d623b211 */ /* 0x001fe200078ec0ff */
[----:B------:R-:W0:Y:S01]  /*56390*/  @!P5 S2R R220, SR_CgaCtaId ;  /* 0x0000000000dcd919 */ /* 0x000e220000008800 */
[----:B------:R-:W-:Y:S01]  /*563a0*/  @!P2 HADD2.F32 R115, -RZ, R115.H0_H0 ;  /* 0x20000073ff73a230 */ /* 0x000fe20000004100 */
[----:B-1----:R-:W-:Y:S02]  /*563b0*/  @!P4 LEA R137, R216, R137, 0x18 ;  /* 0x00000089d889c211 */ /* 0x002fe400078ec0ff */
[----:B------:R-:W1:Y:S02]  /*563c0*/  @!P3 LDS.U16 R107, [R35+0x41ba] ;  /* 0x0041ba00236bb984 */ /* 0x000e640000000400 */
[----:B------:R-:W-:Y:S01]  /*563d0*/  @!P2 FFMA R212, R115, R133, R212 ;  /* 0x0000008573d4a223 */ /* 0x000fe200000000d4 */
[----:B------:R-:W-:Y:S01]  /*563e0*/  ISETP.GE.AND P2, PT, R140, R3, PT ;  /* 0x000000038c00720c */ /* 0x000fe20003f46270 */
[----:B------:R4:W5:Y:S02]  /*563f0*/  @!P4 LDS.U16 R115, [R137+0x423a] ;  /* 0x00423a008973c984 */ /* 0x0009640000000400 */
[----:B------:R-:W-:-:S02]  /*56400*/  @!P0 HADD2.F32 R109, -RZ, R109.H0_H0 ;  /* 0x2000006dff6d8230 */ /* 0x000fc40000004100 */
[----:B------:R-:W5:Y:S03]  /*56410*/  @!P3 LDS R133, [R81+0x8c] ;  /* 0x00008c005185b984 */ /* 0x000f660000000800 */
[----:B------:R-:W-:Y:S01]  /*56420*/  @!P0 FFMA R212, R135, R109, R212 ;  /* 0x0000006d87d48223 */ /* 0x000fe200000000d4 */
[----:B------:R-:W-:Y:S01]  /*56430*/  ISETP.NE.AND P0, PT, R139, RZ, PT ;  /* 0x000000ff8b00720c */ /* 0x000fe20003f05270 */
[----:B------:R-:W5:Y:S01]  /*56440*/  @!P6 S2R R222, SR_CgaCtaId ;  /* 0x0000000000dee919 */ /* 0x000f620000008800 */
[----:B------:R-:W-:Y:S02]  /*56450*/  @!P5 MOV R109, 0x400 ;  /* 0x00000400006dd802 */ /* 0x000fe40000000f00 */
[----:B----4-:R-:W-:Y:S01]  /*56460*/  P2R R137, PR, RZ, 0x20 ;  /* 0x00000020ff897803 */ /* 0x010fe20000000000 */
[----:B------:R-:W4:Y:S01]  /*56470*/  @!P2 S2R R216, SR_CgaCtaId ;  /* 0x0000000000d8a919 */ /* 0x000f220000008800 */
[----:B------:R-:W-:-:S02]  /*56480*/  ISETP.NE.AND P2, PT, R123, RZ, PT ;  /* 0x000000ff7b00720c */ /* 0x000fc40003f45270 */
[----:B------:R-:W4:Y:S05]  /*56490*/  @!P4 LDS R123, [R81+0x90] ;  /* 0x00009000517bc984 */ /* 0x000f2a0000000800 */
[----:B--2---:R-:W-:Y:S01]  /*564a0*/  @!P0 HADD2.F32 R35, -RZ, R0.H0_H0 ;  /* 0x20000000ff238230 */ /* 0x004fe20000004100 */
[----:B------:R-:W2:Y:S01]  /*564b0*/  @!P1 S2R R214, SR_CgaCtaId ;  /* 0x0000000000d69919 */ /* 0x000ea20000008800 */
[----:B0-----:R-:W-:-:S03]  /*564c0*/  @!P5 LEA R220, R220, R109, 0x18 ;  /* 0x0000006ddcdcd211 */ /* 0x001fc600078ec0ff */
[----:B---3--:R-:W-:Y:S01]  /*564d0*/  @!P0 FFMA R212, R35, R117, R212 ;  /* 0x0000007523d48223 */ /* 0x008fe200000000d4 */
[----:B------:R-:W-:Y:S01]  /*564e0*/  @!P6 MOV R109, 0x400 ;  /* 0x00000400006de802 */ /* 0x000fe20000000f00 */
[----:B------:R-:W-:Y:S01]  /*564f0*/  @!P5 LDS R117, [R81+0x94] ;  /* 0x000094005175d984 */ /* 0x000fe20000000800 */
[-C--:B------:R-:W-:Y:S02]  /*56500*/  ISETP.GE.AND P0, PT, R138, R3.reuse, PT ;  /* 0x000000038a00720c */ /* 0x080fe40003f06270 */
[----:B------:R-:W-:Y:S01]  /*56510*/  @!P1 MOV R35, 0x400 ;  /* 0x0000040000239802 */ /* 0x000fe20000000f00 */
[----:B------:R-:W-:Y:S01]  /*56520*/  @!P5 LDS.U16 R0, [R220+0x42ba] ;  /* 0x0042ba00dc00d984 */ /* 0x000fe20000000400 */
[----:B------:R-:W-:Y:S01]  /*56530*/  ISETP.GE.AND P5, PT, R150, R3, PT ;  /* 0x000000039600720c */ /* 0x000fe20003fa6270 */
[----:B------:R-:W0:Y:S01]  /*56540*/  @!P2 S2R R218, SR_CgaCtaId ;  /* 0x0000000000daa919 */ /* 0x000e220000008800 */
[----:B-1----:R-:W-:Y:S02]  /*56550*/  @!P3 HADD2.F32 R107, -RZ, R107.H0_H0 ;  /* 0x2000006bff6bb230 */ /* 0x002fe40000004100 */
[----:B-----5:R-:W-:Y:S01]  /*56560*/  @!P4 HADD2.F32 R115, -RZ, R115.H0_H0 ;  /* 0x20000073ff73c230 */ /* 0x020fe20000004100 */
[----:B------:R-:W-:-:S04]  /*56570*/  @!P6 LEA R109, R222, R109, 0x18 ;  /* 0x0000006dde6de211 */ /* 0x000fc800078ec0ff */
[----:B------:R-:W1:Y:S04]  /*56580*/  @!P0 S2R R222, SR_CgaCtaId ;  /* 0x0000000000de8919 */ /* 0x000e680000008800 */
[----:B------:R-:W-:Y:S01]  /*56590*/  @!P5 HADD2.F32 R111, -RZ, R111.H0_H0 ;  /* 0x2000006fff6fd230 */ /* 0x000fe20000004100 */
[----:B------:R-:W3:Y:S04]  /*565a0*/  @!P6 LDS.U16 R109, [R109+0x433a] ;  /* 0x00433a006d6de984 */ /* 0x000ee80000000400 */
[----:B------:R-:W-:Y:S01]  /*565b0*/  @!P5 FFMA R212, R111, R119, R212 ;  /* 0x000000776fd4d223 */ /* 0x000fe200000000d4 */
[----:B------:R-:W-:Y:S01]  /*565c0*/  ISETP.GE.AND P5, PT, R140, R3, PT ;  /* 0x000000038c00720c */ /* 0x000fe20003fa6270 */
[----:B------:R-:W5:Y:S01]  /*565d0*/  @!P6 LDS R119, [R81+0x98] ;  /* 0x000098005177e984 */ /* 0x000f620000000800 */
[----:B--2---:R-:W-:Y:S01]  /*565e0*/  @!P1 LEA R35, R214, R35, 0x18 ;  /* 0x00000023d6239211 */ /* 0x004fe200078ec0ff */
[----:B------:R-:W-:Y:S01]  /*565f0*/  @!P3 FFMA R212, R107, R133, R212 ;  /* 0x000000856bd4b223 */ /* 0x000fe200000000d4 */
[----:B------:R-:W-:-:S02]  /*56600*/  ISETP.NE.AND P3, PT, R125, RZ, PT ;  /* 0x000000ff7d00720c */ /* 0x000fc40003f65270 */
[----:B------:R-:W-:Y:S01]  /*56610*/  @!P1 LDS R125, [R81+0x9c] ;  /* 0x00009c00517d9984 */ /* 0x000fe20000000800 */
[----:B----4-:R-:W-:Y:S01]  /*56620*/  @!P4 FFMA R212, R123, R115, R212 ;  /* 0x000000737bd4c223 */ /* 0x010fe200000000d4 */
[----:B------:R-:W-:Y:S02]  /*56630*/  ISETP.NE.AND P4, PT, R127, RZ, PT ;  /* 0x000000ff7f00720c */ /* 0x000fe40003f85270 */
[----:B------:R-:W2:Y:S01]  /*56640*/  @!P1 LDS.U16 R111, [R35+0x43ba] ;  /* 0x0043ba00236f9984 */ /* 0x000ea20000000400 */
[----:B------:R-:W-:Y:S02]  /*56650*/  @!P2 MOV R115, 0x400 ;  /* 0x000004000073a802 */ /* 0x000fe40000000f00 */
[----:B------:R-:W-:Y:S01]  /*56660*/  @!P5 MOV R135, 0x400 ;  /* 0x000004000087d802 */ /* 0x000fe20000000f00 */
[----:B------:R-:W-:Y:S01]  /*56670*/  @!P5 LDS R123, [R81+0xa0] ;  /* 0x0000a000517bd984 */ /* 0x000fe20000000800 */
[----:B0-----:R-:W-:Y:S02]  /*56680*/  @!P2 LEA R218, R218, R115, 0x18 ;  /* 0x00000073dadaa211 */ /* 0x001fe400078ec0ff */
[----:B------:R-:W-:Y:S01]  /*56690*/  @!P5 LEA R135, R216, R135, 0x18 ;  /* 0x00000087d887d211 */ /* 0x000fe200078ec0ff */
[----:B------:R-:W0:Y:S01]  /*566a0*/  @!P3 S2R R214, SR_CgaCtaId ;  /* 0x0000000000d6b919 */ /* 0x000e220000008800 */
[----:B------:R-:W-:-:S03]  /*566b0*/  @!P0 MOV R115, 0x400 ;  /* 0x0000040000738802 */ /* 0x000fc60000000f00 */
[----:B------:R4:W0:Y:S01]  /*566c0*/  @!P5 LDS.U16 R107, [R135+0x443a] ;  /* 0x00443a00876bd984 */ /* 0x0008220000000400 */
[----:B------:R-:W-:Y:S02]  /*566d0*/  ISETP.NE.AND P5, PT, R137, RZ, PT ;  /* 0x000000ff8900720c */ /* 0x000fe40003fa5270 */
[----:B-1----:R-:W-:Y:S01]  /*566e0*/  @!P0 LEA R115, R222, R115, 0x18 ;  /* 0x00000073de738211 */ /* 0x002fe200078ec0ff */
[----:B------:R-:W1:Y:S01]  /*566f0*/  @!P4 S2R R216, SR_CgaCtaId ;  /* 0x0000000000d8c919 */ /* 0x000e620000008800 */
[----:B------:R-:W-:Y:S01]  /*56700*/  @!P0 LDS R127, [R81+0xa8] ;  /* 0x0000a800517f8984 */ /* 0x000fe20000000800 */
[----:B----4-:R-:W-:Y:S01]  /*56710*/  P2R R135, PR, RZ, 0x10 ;  /* 0x00000010ff877803 */ /* 0x010fe20000000000 */
[----:B---3--:R-:W-:Y:S02]  /*56720*/  @!P6 HADD2.F32 R109, -RZ, R109.H0_H0 ;  /* 0x2000006dff6de230 */ /* 0x008fe40000004100 */
[----:B------:R-:W-:Y:S05]  /*56730*/  @!P0 LDS.U16 R115, [R115+0x453a] ;  /* 0x00453a0073738984 */ /* 0x000fea0000000400 */
[----:B------:R-:W-:Y:S01]  /*56740*/  @!P5 HADD2.F32 R35, -RZ, R0.H0_H0 ;  /* 0x20000000ff23d230 */ /* 0x000fe20000004100 */
[----:B------:R-:W-:Y:S01]  /*56750*/  ISETP.GE.AND P0, PT, R136, R3, PT ;  /* 0x000000038800720c */ /* 0x000fe20003f06270 */
[----:B------:R3:W4:Y:S03]  /*56760*/  @!P2 LDS.U16 R0, [R218+0x44ba] ;  /* 0x0044ba00da00a984 */ /* 0x0007260000000400 */
[----:B------:R-:W-:Y:S01]  /*56770*/  @!P5 FFMA R212, R35, R117, R212 ;  /* 0x0000007523d4d223 */ /* 0x000fe200000000d4 */
[----:B------:R-:W-:Y:S01]  /*56780*/  ISETP.NE.AND P5, PT, R129, RZ, PT ;  /* 0x000000ff8100720c */ /* 0x000fe20003fa5270 */
[----:B------:R-:W4:Y:S01]  /*56790*/  @!P2 LDS R117, [R81+0xa4] ;  /* 0x0000a4005175a984 */ /* 0x000f220000000800 */
[----:B------:R-:W-:Y:S01]  /*567a0*/  @!P3 MOV R35, 0x400 ;  /* 0x000004000023b802 */ /* 0x000fe20000000f00 */
[----:B-----5:R-:W-:Y:S01]  /*567b0*/  @!P6 FFMA R212, R109, R119, R212 ;  /* 0x000000776dd4e223 */ /* 0x020fe200000000d4 */
[----:B------:R-:W-:Y:S01]  /*567c0*/  @!P4 MOV R119, 0x400 ;  /* 0x000004000077c802 */ /* 0x000fe20000000f00 */
[----:B------:R-:W-:Y:S01]  /*567d0*/  @!P4 LDS R129, [R81+0xb0] ;  /* 0x0000b0005181c984 */ /* 0x000fe20000000800 */
[----:B------:R-:W-:Y:S01]  /*567e0*/  ISETP.NE.AND P6, PT, R131, RZ, PT ;  /* 0x000000ff8300720c */ /* 0x000fe20003fc5270 */
[----:B--2---:R-:W-:Y:S01]  /*567f0*/  @!P1 HADD2.F32 R111, -RZ, R111.H0_H0 ;  /* 0x2000006fff6f9230 */ /* 0x004fe20000004100 */
[----:B0-----:R-:W-:-:S02]  /*56800*/  @!P3 LEA R35, R214, R35, 0x18 ;  /* 0x00000023d623b211 */ /* 0x001fc400078ec0ff */
[----:B------:R-:W0:Y:S01]  /*56810*/  @!P0 S2R R214, SR_CgaCtaId ;  /* 0x0000000000d68919 */ /* 0x000e220000008800 */
[----:B------:R-:W-:Y:S01]  /*56820*/  ISETP.GE.AND P0, PT, R134, R3, PT ;  /* 0x000000038600720c */ /* 0x000fe20003f06270 */
[----:B------:R-:W-:Y:S01]  /*56830*/  @!P1 FFMA R212, R111, R125, R212 ;  /* 0x0000007d6fd49223 */ /* 0x000fe200000000d4 */
[----:B------:R-:W2:Y:S01]  /*56840*/  @!P5 S2R R220, SR_CgaCtaId ;  /* 0x0000000000dcd919 */ /* 0x000ea20000008800 */
[----:B-1----:R-:W-:Y:S02]  /*56850*/  @!P4 LEA R216, R216, R119, 0x18 ;  /* 0x00000077d8d8c211 */ /* 0x002fe400078ec0ff */
[----:B------:R-:W-:Y:S01]  /*56860*/  P2R R119, PR, RZ, 0x2 ;  /* 0x00000002ff777803 */ /* 0x000fe20000000000 */
[----:B------:R4:W1:Y:S01]  /*56870*/  @!P3 LDS.U16 R109, [R35+0x45ba] ;  /* 0x0045ba00236db984 */ /* 0x0008620000000400 */
[----:B------:R-:W-:-:S03]  /*56880*/  ISETP.GE.AND P1, PT, R140, R3, PT ;  /* 0x000000038c00720c */ /* 0x000fc60003f26270 */
[----:B------:R5:W-:Y:S01]  /*56890*/  @!P4 LDS.U16 R111, [R216+0x463a] ;  /* 0x00463a00d86fc984 */ /* 0x000be20000000400 */
[-C--:B------:R-:W-:Y:S01]  /*568a0*/  ISETP.GE.AND P4, PT, R136, R3.reuse, PT ;  /* 0x000000038800720c */ /* 0x080fe20003f86270 */
[----:B------:R-:W5:Y:S02]  /*568b0*/  @!P6 S2R R222, SR_CgaCtaId ;  /* 0x0000000000dee919 */ /* 0x000f640000008800 */
[----:B------:R-:W1:Y:S06]  /*568c0*/  @!P3 LDS R125, [R81+0xac] ;  /* 0x0000ac00517db984 */ /* 0x000e6c0000000800 */
[----:B------:R-:W-:Y:S01]  /*568d0*/  @!P1 HADD2.F32 R107, -RZ, R107.H0_H0 ;  /* 0x2000006bff6b9230 */ /* 0x000fe20000004100 */
[----:B---3--:R-:W3:Y:S01]  /*568e0*/  @!P0 S2R R218, SR_CgaCtaId ;  /* 0x0000000000da8919 */ /* 0x008ee20000008800 */
[----:B------:R-:W-:Y:S01]  /*568f0*/  ISETP.GE.AND P0, PT, R132, R3, PT ;  /* 0x000000038400720c */ /* 0x000fe20003f06270 */
[----:B----4-:R-:W-:-:S02]  /*56900*/  @!P2 HADD2.F32 R35, -RZ, R0.H0_H0 ;  /* 0x20000000ff23a230 */ /* 0x010fc40000004100 */
[----:B------:R-:W-:Y:S01]  /*56910*/  @!P1 FFMA R212, R123, R107, R212 ;  /* 0x0000006b7bd49223 */ /* 0x000fe200000000d4 */
[----:B------:R-:W-:Y:S01]  /*56920*/  P2R R123, PR, RZ, 0x4 ;  /* 0x00000004ff7b7803 */ /* 0x000fe20000000000 */
[----:B------:R-:W-:Y:S01]  /*56930*/  @!P4 LDS R133, [R81+0xbc] ;  /* 0x0000bc005185c984 */ /* 0x000fe20000000800 */
[----:B------:R-:W-:Y:S01]  /*56940*/  @!P5 MOV R107, 0x400 ;  /* 0x00000400006bd802 */ /* 0x000fe20000000f00 */
[----:B------:R-:W-:Y:S01]  /*56950*/  @!P2 FFMA R212, R35, R117, R212 ;  /* 0x0000007523d4a223 */ /* 0x000fe200000000d4 */
[----:B------:R-:W-:Y:S01]  /*56960*/  ISETP.GE.AND P2, PT, R138, R3, PT ;  /* 0x000000038a00720c */ /* 0x000fe20003f46270 */
[----:B------:R-:W-:Y:S01]  /*56970*/  @!P5 LDS R117, [R81+0xb4] ;  /* 0x0000b4005175d984 */ /* 0x000fe20000000800 */
[----:B------:R-:W-:Y:S02]  /*56980*/  @!P4 MOV R35, 0x400 ;  /* 0x000004000023c802 */ /* 0x000fe40000000f00 */
[----:B--2---:R-:W-:Y:S01]  /*56990*/  @!P5 LEA R220, R220, R107, 0x18 ;  /* 0x0000006bdcdcd211 */ /* 0x004fe200078ec0ff */
[----:B------:R-:W-:Y:S01]  /*569a0*/  @!P6 LDS R131, [R81+0xb8] ;  /* 0x0000b8005183e984 */ /* 0x000fe20000000800 */
[----:B0-----:R-:W-:-:S02]  /*569b0*/  @!P4 LEA R35, R214, R35, 0x18 ;  /* 0x00000023d623c211 */ /* 0x001fc400078ec0ff */
[----:B------:R-:W-:Y:S01]  /*569c0*/  @!P6 MOV R107, 0x400 ;  /* 0x00000400006be802 */ /* 0x000fe20000000f00 */
[----:B------:R-:W0:Y:S01]  /*569d0*/  @!P5 LDS.U16 R0, [R220+0x46ba] ;  /* 0x0046ba00dc00d984 */ /* 0x000e220000000400 */
[----:B------:R-:W-:-:S03]  /*569e0*/  ISETP.GE.AND P1, PT, R130, R3, PT ;  /* 0x000000038200720c */ /* 0x000fc60003f26270 */
[----:B------:R-:W-:Y:S01]  /*569f0*/  @!P2 HADD2.F32 R115, -RZ, R115.H0_H0 ;  /* 0x20000073ff73a230 */ /* 0x000fe20000004100 */
[----:B-----5:R-:W2:Y:S01]  /*56a00*/  @!P0 S2R R216, SR_CgaCtaId ;  /* 0x0000000000d88919 */ /* 0x020ea20000008800 */
[----:B------:R-:W-:Y:S01]  /*56a10*/  @!P6 LEA R107, R222, R107, 0x18 ;  /* 0x0000006bde6be211 */ /* 0x000fe200078ec0ff */
[----:B-1----:R-:W-:Y:S02]  /*56a20*/  @!P3 HADD2.F32 R109, -RZ, R109.H0_H0 ;  /* 0x2000006dff6db230 */ /* 0x002fe40000004100 */
[----:B------:R-:W-:Y:S01]  /*56a30*/  @!P2 FFMA R212, R115, R127, R212 ;  /* 0x0000007f73d4a223 */ /* 0x000fe200000000d4 */
[----:B------:R-:W-:Y:S01]  /*56a40*/  ISETP.GE.AND P2, PT, R134, R3, PT ;  /* 0x000000038600720c */ /* 0x000fe20003f46270 */
[----:B------:R0:W-:Y:S01]  /*56a50*/  @!P4 LDS.U16 R115, [R35+0x47ba] ;  /* 0x0047ba002373c984 */ /* 0x0001e20000000400 */
[----:B------:R-:W-:-:S03]  /*56a60*/  ISETP.NE.AND P4, PT, R135, RZ, PT ;  /* 0x000000ff8700720c */ /* 0x000fc60003f85270 */
[----:B------:R-:W1:Y:S01]  /*56a70*/  @!P6 LDS.U16 R107, [R107+0x473a] ;  /* 0x00473a006b6be984 */ /* 0x000e620000000400 */
[----:B------:R-:W-:Y:S01]  /*56a80*/  @!P3 FFMA R212, R109, R125, R212 ;  /* 0x0000007d6dd4b223 */ /* 0x000fe200000000d4 */
[----:B------:R-:W-:Y:S01]  /*56a90*/  P2R R125, PR, RZ, 0x8 ;  /* 0x00000008ff7d7803 */ /* 0x000fe20000000000 */
[----:B------:R-:W4:Y:S01]  /*56aa0*/  @!P1 S2R R222, SR_CgaCtaId ;  /* 0x0000000000de9919 */ /* 0x000f220000008800 */
[----:B------:R-:W-:-:S04]  /*56ab0*/  ISETP.GE.AND P3, PT, R128, R3, PT ;  /* 0x000000038000720c */ /* 0x000fc80003f66270 */
[----:B------:R-:W-:Y:S02]  /*56ac0*/  @!P2 MOV R127, 0x400 ;  /* 0x00000400007fa802 */ /* 0x000fe40000000f00 */
[----:B------:R-:W-:Y:S01]  /*56ad0*/  @!P4 HADD2.F32 R111, -RZ, R111.H0_H0 ;  /* 0x2000006fff6fc230 */ /* 0x000fe20000004100 */
[----:B------:R-:W-:Y:S01]  /*56ae0*/  @!P2 LDS R135, [R81+0xc0] ;  /* 0x0000c0005187a984 */ /* 0x000fe20000000800 */
[----:B---3--:R-:W-:-:S03]  /*56af0*/  @!P2 LEA R127, R218, R127, 0x18 ;  /* 0x0000007fda7fa211 */ /* 0x008fc600078ec0ff */
[----:B------:R-:W-:Y:S01]  /*56b00*/  @!P4 FFMA R212, R129, R111, R212 ;  /* 0x0000006f81d4c223 */ /* 0x000fe200000000d4 */
[----:B------:R-:W-:Y:S01]  /*56b10*/  @!P0 MOV R111, 0x400 ;  /* 0x00000400006f8802 */ /* 0x000fe20000000f00 */
[----:B------:R-:W-:Y:S01]  /*56b20*/  @!P1 LDS R137, [R81+0xc8] ;  /* 0x0000c80051899984 */ /* 0x000fe20000000800 */
[----:B------:R-:W-:-:S03]  /*56b30*/  P2R R129, PR, RZ, 0x20 ;  /* 0x00000020ff817803 */ /* 0x000fc60000000000 */
[----:B------:R3:W5:Y:S01]  /*56b40*/  @!P2 LDS.U16 R109, [R127+0x483a] ;  /* 0x00483a007f6da984 */ /* 0x0007620000000400 */
[----:B--2---:R-:W-:Y:S02]  /*56b50*/  @!P0 LEA R216, R216, R111, 0x18 ;  /* 0x0000006fd8d88211 */ /* 0x004fe400078ec0ff */
[----:B------:R-:W-:Y:S01]  /*56b60*/  @!P1 MOV R111, 0x400 ;  /* 0x00000400006f9802 */ /* 0x000fe20000000f00 */
[----:B------:R-:W2:Y:S01]  /*56b70*/  @!P3 S2R R214, SR_CgaCtaId ;  /* 0x0000000000d6b919 */ /* 0x000ea20000008800 */
[----:B0-----:R-:W-:Y:S01]  /*56b80*/  @!P5 HADD2.F32 R35, -RZ, R0.H0_H0 ;  /* 0x20000000ff23d230 */ /* 0x001fe20000004100 */
[-C--:B------:R-:W-:Y:S02]  /*56b90*/  ISETP.GE.AND P2, PT, R122, R3.reuse, PT ;  /* 0x000000037a00720c */ /* 0x080fe40003f46270 */
[----:B---3--:R-:W-:Y:S01]  /*56ba0*/  P2R R127, PR, RZ, 0x10 ;  /* 0x00000010ff7f7803 */ /* 0x008fe20000000000 */
[----:B------:R-:W-:Y:S01]  /*56bb0*/  @!P0 LDS.U16 R0, [R216+0x48ba] ;  /* 0x0048ba00d8008984 */ /* 0x000fe20000000400 */
[C---:B------:R-:W-:Y:S01]  /*56bc0*/  ISETP.GE.AND P4, PT, R126.reuse, R3, PT ;  /* 0x000000037e00720c */ /* 0x040fe20003f86270 */
[----:B------:R-:W-:Y:S01]  /*56bd0*/  @!P5 FFMA R212, R35, R117, R212 ;  /* 0x0000007523d4d223 */ /* 0x000fe200000000d4 */
[----:B------:R-:W-:Y:S01]  /*56be0*/  ISETP.GE.AND P5, PT, R126, R3, PT ;  /* 0x000000037e00720c */ /* 0x000fe20003fa6270 */
[----:B------:R-:W-:Y:S01]  /*56bf0*/  @!P0 LDS R117, [R81+0xc4] ;  /* 0x0000c40051758984 */ /* 0x000fe20000000800 */
[----:B------:R-:W-:-:S02]  /*56c00*/  @!P3 MOV R35, 0x400 ;  /* 0x000004000023b802 */ /* 0x000fc40000000f00 */
[----:B------:R-:W-:Y:S02]  /*56c10*/  ISETP.GE.AND P0, PT, R120, R3, PT ;  /* 0x000000037800720c */ /* 0x000fe40003f06270 */
[----:B----4-:R-:W-:Y:S01]  /*56c20*/  @!P1 LEA R111, R222, R111, 0x18 ;  /* 0x0000006fde6f9211 */ /* 0x010fe200078ec0ff */
[----:B-1----:R-:W-:Y:S01]  /*56c30*/  @!P6 HADD2.F32 R107, -RZ, R107.H0_H0 ;  /* 0x2000006bff6be230 */ /* 0x002fe20000004100 */
[----:B------:R-:W0:Y:S03]  /*56c40*/  @!P2 S2R R222, SR_CgaCtaId ;  /* 0x0000000000dea919 */ /* 0x000e260000008800 */
[----:B------:R-:W1:Y:S01]  /*56c50*/  @!P4 S2R R218, SR_CgaCtaId ;  /* 0x0000000000dac919 */ /* 0x000e620000008800 */
[----:B------:R-:W-:Y:S01]  /*56c60*/  ISETP.GE.AND P4, PT, R124, R3, PT ;  /* 0x000000037c00720c */ /* 0x000fe20003f86270 */
[----:B------:R-:W-:Y:S01]  /*56c70*/  @!P6 FFMA R212, R107, R131, R212 ;  /* 0x000000836bd4e223 */ /* 0x000fe200000000d4 */
[----:B------:R-:W-:Y:S01]  /*56c80*/  P2R R131, PR, RZ, 0x40 ;  /* 0x00000040ff837803 */ /* 0x000fe20000000000 */
[----:B------:R-:W3:Y:S01]  /*56c90*/  @!P1 LDS.U16 R111, [R111+0x493a] ;  /* 0x00493a006f6f9984 */ /* 0x000ee20000000400 */
[----:B------:R-:W-:-:S02]  /*56ca0*/  P2R R141, PR, RZ, 0x10 ;  /* 0x00000010ff8d7803 */ /* 0x000fc40000000000 */
[----:B------:R-:W-:Y:S02]  /*56cb0*/  ISETP.GE.AND P6, PT, R134, R3, PT ;  /* 0x000000038600720c */ /* 0x000fe40003fc6270 */
[----:B------:R-:W-:Y:S02]  /*56cc0*/  @!P5 MOV R139, 0x400 ;  /* 0x00000400008bd802 */ /* 0x000fe40000000f00 */
[----:B--2---:R-:W-:-:S03]  /*56cd0*/  @!P3 LEA R35, R214, R35, 0x18 ;  /* 0x00000023d623b211 */ /* 0x004fc600078ec0ff */
[----:B------:R-:W2:Y:S01]  /*56ce0*/  @!P4 S2R R220, SR_CgaCtaId ;  /* 0x0000000000dcc919 */ /* 0x000ea20000008800 */
[----:B------:R-:W-:Y:S01]  /*56cf0*/  ISETP.GE.AND P4, PT, R136, R3, PT ;  /* 0x000000038800720c */ /* 0x000fe20003f86270 */
[----:B------:R4:W0:Y:S04]  /*56d00*/  @!P3 LDS.U16 R107, [R35+0x49ba] ;  /* 0x0049ba00236bb984 */ /* 0x0008280000000400 */
[----:B-----5:R-:W-:Y:S01]  /*56d10*/  @!P6 HADD2.F32 R109, -RZ, R109.H0_H0 ;  /* 0x2000006dff6de230 */ /* 0x020fe20000004100 */
[----:B------:R-:W5:Y:S07]  /*56d20*/  @!P0 S2R R214, SR_CgaCtaId ;  /* 0x0000000000d68919 */ /* 0x000f6e0000008800 */
[----:B------:R-:W-:Y:S01]  /*56d30*/  @!P4 HADD2.F32 R115, -RZ, R115.H0_H0 ;  /* 0x20000073ff73c230 */ /* 0x000fe20000004100 */
[----:B-1----:R-:W-:-:S04]  /*56d40*/  @!P5 LEA R139, R218, R139, 0x18 ;  /* 0x0000008bda8bd211 */ /* 0x002fc800078ec0ff */
[----:B------:R-:W-:Y:S01]  /*56d50*/  @!P4 FFMA R212, R115, R133, R212 ;  /* 0x0000008573d4c223 */ /* 0x000fe200000000d4 */
[----:B------:R-:W-:Y:S01]  /*56d60*/  ISETP.NE.AND P4, PT, R141, RZ, PT ;  /* 0x000000ff8d00720c */ /* 0x000fe20003f85270 */
[----:B------:R-:W1:Y:S01]  /*56d70*/  @!P3 LDS R133, [R81+0xcc] ;  /* 0x0000cc005185b984 */ /* 0x000e620000000800 */
[----:B------:R-:W-:Y:S01]  /*56d80*/  ISETP.GE.AND P3, PT, R118, R3, PT ;  /* 0x000000037600720c */ /* 0x000fe20003f66270 */
[----:B------:R-:W-:Y:S01]  /*56d90*/  @!P6 FFMA R212, R135, R109, R212 ;  /* 0x0000006d87d4e223 */ /* 0x000fe200000000d4 */
[----:B------:R-:W-:Y:S01]  /*56da0*/  ISETP.GE.AND P6, PT, R132, R3, PT ;  /* 0x000000038400720c */ /* 0x000fe20003fc6270 */
[----:B------:R5:W1:Y:S01]  /*56db0*/  @!P5 LDS.U16 R115, [R139+0x4a3a] ;  /* 0x004a3a008b73d984 */ /* 0x000a620000000400 */
[----:B------:R-:W-:-:S03]  /*56dc0*/  P2R R145, PR, RZ, 0x10 ;  /* 0x00000010ff917803 */ /* 0x000fc60000000000 */
[----:B------:R-:W1:Y:S01]  /*56dd0*/  @!P5 LDS R135, [R81+0xd0] ;  /* 0x0000d0005187d984 */ /* 0x000e620000000800 */
[----:B------:R-:W-:Y:S01]  /*56de0*/  ISETP.GE.AND P5, PT, R182, R3, PT ;  /* 0x00000003b600720c */ /* 0x000fe20003fa6270 */
[----:B---3--:R-:W-:Y:S02]  /*56df0*/  @!P1 HADD2.F32 R111, -RZ, R111.H0_H0 ;  /* 0x2000006fff6f9230 */ /* 0x008fe40000004100 */
[----:B------:R-:W-:Y:S02]  /*56e00*/  @!P4 MOV R109, 0x400 ;  /* 0x00000400006dc802 */ /* 0x000fe40000000f00 */
[----:B------:R-:W3:Y:S01]  /*56e10*/  @!P3 S2R R216, SR_CgaCtaId ;  /* 0x0000000000d8b919 */ /* 0x000ee20000008800 */
[----:B------:R-:W-:Y:S01]  /*56e20*/  P2R R143, PR, RZ, 0x20 ;  /* 0x00000020ff8f7803 */ /* 0x000fe20000000000 */
[----:B----4-:R-:W-:Y:S01]  /*56e30*/  @!P6 HADD2.F32 R35, -RZ, R0.H0_H0 ;  /* 0x20000000ff23e230 */ /* 0x010fe20000004100 */
[----:B--2---:R-:W-:Y:S02]  /*56e40*/  @!P4 LEA R220, R220, R109, 0x18 ;  /* 0x0000006ddcdcc211 */ /* 0x004fe400078ec0ff */
[----:B------:R-:W-:-:S02]  /*56e50*/  @!P2 MOV R109, 0x400 ;  /* 0x00000400006da802 */ /* 0x000fc40000000f00 */
[----:B------:R-:W-:Y:S01]  /*56e60*/  @!P6 FFMA R212, R35, R117, R212 ;  /* 0x0000007523d4e223 */ /* 0x000fe200000000d4 */
[----:B------:R-:W2:Y:S01]  /*56e70*/  @!P5 S2R R218, SR_CgaCtaId ;  /* 0x0000000000dad919 */ /* 0x000ea20000008800 */
[----:B------:R-:W-:Y:S02]  /*56e80*/  ISETP.GE.AND P5, PT, R128, R3, PT ;  /* 0x000000038000720c */ /* 0x000fe40003fa6270 */
[----:B0-----:R-:W-:Y:S01]  /*56e90*/  @!P2 LEA R109, R222, R109, 0x18 ;  /* 0x0000006dde6da211 */ /* 0x001fe200078ec0ff */
[----:B------:R-:W0:Y:S01]  /*56ea0*/  @!P4 LDS.U16 R0, [R220+0x4aba] ;  /* 0x004aba00dc00c984 */ /* 0x000e220000000400 */
[----:B------:R-:W-:Y:S01]  /*56eb0*/  ISETP.GE.AND P6, PT, R104, R3, PT ;  /* 0x000000036800720c */ /* 0x000fe20003fc6270 */
[----:B------:R-:W-:Y:S01]  /*56ec0*/  @!P1 FFMA R212, R111, R137, R212 ;  /* 0x000000896fd49223 */ /* 0x000fe200000000d4 */
[----:B------:R-:W-:Y:S01]  /*56ed0*/  @!P0 MOV R35, 0x400 ;  /* 0x0000040000238802 */ /* 0x000fe20000000f00 */
[----:B------:R-:W4:Y:S01]  /*56ee0*/  @!P4 LDS R117, [R81+0xd4] ;  /* 0x0000d4005175c984 */ /* 0x000f220000000800 */
[----:B------:R-:W-:-:S02]  /*56ef0*/  ISETP.GE.AND P4, PT, R126, R3, PT ;  /* 0x000000037e00720c */ /* 0x000fc40003f86270 */
[----:B------:R-:W-:Y:S01]  /*56f00*/  ISETP.GE.AND P1, PT, R14, R3, PT ;  /* 0x000000030e00720c */ /* 0x000fe20003f26270 */
[----:B------:R-:W4:Y:S01]  /*56f10*/  @!P2 LDS.U16 R109, [R109+0x4b3a] ;  /* 0x004b3a006d6da984 */ /* 0x000f220000000400 */
[----:B-----5:R-:W-:Y:S01]  /*56f20*/  @!P0 LEA R35, R214, R35, 0x18 ;  /* 0x00000023d6238211 */ /* 0x020fe200078ec0ff */
[----:B------:R-:W-:Y:S01]  /*56f30*/  @!P5 HADD2.F32 R107, -RZ, R107.H0_H0 ;  /* 0x2000006bff6bd230 */ /* 0x000fe20000004100 */
[----:B------:R-:W-:Y:S01]  /*56f40*/  @!P3 MOV R139, 0x400 ;  /* 0x00000400008bb802 */ /* 0x000fe20000000f00 */
[----:B------:R-:W5:Y:S03]  /*56f50*/  @!P2 LDS R137, [R81+0xd8] ;  /* 0x0000d8005189a984 */ /* 0x000f660000000800 */
[----:B-1----:R-:W-:Y:S01]  /*56f60*/  @!P5 FFMA R212, R107, R133, R212 ;  /* 0x000000856bd4d223 */ /* 0x002fe200000000d4 */
[----:B------:R-:W1:Y:S01]  /*56f70*/  @!P6 S2R R141, SR_CgaCtaId ;  /* 0x00000000008de919 */ /* 0x000e620000008800 */
[----:B------:R-:W-:Y:S01]  /*56f80*/  ISETP.NE.AND P5, PT, R143, RZ, PT ;  /* 0x000000ff8f00720c */ /* 0x000fe20003fa5270 */
[----:B------:R-:W-:Y:S01]  /*56f90*/  @!P4 HADD2.F32 R115, -RZ, R115.H0_H0 ;  /* 0x20000073ff73c230 */ /* 0x000fe20000004100 */
[----:B---3--:R-:W-:Y:S01]  /*56fa0*/  @!P3 LEA R139, R216, R139, 0x18 ;  /* 0x0000008bd88bb211 */ /* 0x008fe200078ec0ff */
[----:B------:R0:W-:Y:S01]  /*56fb0*/  @!P0 LDS.U16 R111, [R35+0x4bba] ;  /* 0x004bba00236f8984 */ /* 0x0001e20000000400 */
[----:B------:R-:W-:-:S02]  /*56fc0*/  P2R R143, PR, RZ, 0x20 ;  /* 0x00000020ff8f7803 */ /* 0x000fc40000000000 */
[----:B------:R-:W-:Y:S01]  /*56fd0*/  @!P4 FFMA R212, R135, R115, R212 ;  /* 0x0000007387d4c223 */ /* 0x000fe200000000d4 */
[----:B------:R-:W-:Y:S01]  /*56fe0*/  ISETP.NE.AND P4, PT, R145, RZ, PT ;  /* 0x000000ff9100720c */ /* 0x000fe20003f85270 */
[----:B------:R3:W5:Y:S04]  /*56ff0*/  @!P3 LDS.U16 R107, [R139+0x4c3a] ;  /* 0x004c3a008b6bb984 */ /* 0x0007680000000400 */
[----:B------:R-:W5:Y:S01]  /*57000*/  @!P0 LDS R133, [R81+0xdc] ;  /* 0x0000dc0051858984 */ /* 0x000f620000000800 */
[----:B------:R-:W-:Y:S02]  /*57010*/  ISETP.GE.AND P0, PT, R22, R3, PT ;  /* 0x000000031600720c */ /* 0x000fe40003f06270 */
[----:B------:R-:W-:Y:S01]  /*57020*/  @!P5 MOV R115, 0x400 ;  /* 0x000004000073d802 */ /* 0x000fe20000000f00 */
[----:B------:R-:W5:Y:S03]  /*57030*/  @!P1 S2R R214, SR_CgaCtaId ;  /* 0x0000000000d69919 */ /* 0x000f660000008800 */
[----:B--2---:R-:W-:Y:S01]  /*57040*/  @!P5 LEA R115, R218, R115, 0x18 ;  /* 0x00000073da73d211 */ /* 0x004fe200078ec0ff */
[----:B------:R-:W2:Y:S01]  /*57050*/  @!P3 LDS R135, [R81+0xe0] ;  /* 0x0000e0005187b984 */ /* 0x000ea20000000800 */
[----:B------:R-:W-:Y:S01]  /*57060*/  ISETP.GE.AND P3, PT, R16, R3, PT ;  /* 0x000000031000720c */ /* 0x000fe20003f66270 */
[----:B0-----:R-:W-:Y:S01]  /*57070*/  @!P4 HADD2.F32 R35, -RZ, R0.H0_H0 ;  /* 0x20000000ff23c230 */ /* 0x001fe20000004100 */
[----:B------:R-:W-:-:S02]  /*57080*/  @!P6 MOV R0, 0x400 ;  /* 0x000004000000e802 */ /* 0x000fc40000000f00 */
[----:B------:R-:W0:Y:S01]  /*57090*/  @!P5 LDS.U16 R115, [R115+0x4cba] ;  /* 0x004cba007373d984 */ /* 0x000e220000000400 */
[----:B---3--:R-:W-:Y:S01]  /*570a0*/  P2R R139, PR, RZ, 0x8 ;  /* 0x00000008ff8b7803 */ /* 0x008fe20000000000 */
[----:B----4-:R-:W-:Y:S01]  /*570b0*/  @!P4 FFMA R212, R35, R117, R212 ;  /* 0x0000007523d4c223 */ /* 0x010fe200000000d4 */
[----:B------:R-:W3:Y:S01]  /*570c0*/  @!P0 S2R R216, SR_CgaCtaId ;  /* 0x0000000000d88919 */ /* 0x000ee20000008800 */
[-C--:B------:R-:W-:Y:S01]  /*570d0*/  ISETP.GE.AND P4, PT, R10, R3.reuse, PT ;  /* 0x000000030a00720c */ /* 0x080fe20003f86270 */
[----:B------:R-:W-:Y:S01]  /*570e0*/  @!P2 HADD2.F32 R109, -RZ, R109.H0_H0 ;  /* 0x2000006dff6da230 */ /* 0x000fe20000004100 */
[----:B-1----:R-:W-:Y:S01]  /*570f0*/  @!P6 LEA R141, R141, R0, 0x18 ;  /* 0x000000008d8de211 */ /* 0x002fe200078ec0ff */
[----:B------:R-:W1:Y:S01]  /*57100*/  @!P5 LDS R35, [R81+0xe4] ;  /* 0x0000e4005123d984 */ /* 0x000e620000000800 */
[----:B------:R-:W-:Y:S02]  /*57110*/  ISETP.GE.AND P5, PT, R118, R3, PT ;  /* 0x000000037600720c */ /* 0x000fe40003fa6270 */
[----:B-----5:R-:W-:Y:S01]  /*57120*/  @!P2 FFMA R212, R109, R137, R212 ;  /* 0x000000896dd4a223 */ /* 0x020fe200000000d4 */
[----:B------:R-:W4:Y:S01]  /*57130*/  @!P3 S2R R218, SR_CgaCtaId ;  /* 0x0000000000dab919 */ /* 0x000f220000008800 */
[----:B------:R-:W-:-:S02]  /*57140*/  ISETP.GE.AND P3, PT, R120, R3, PT ;  /* 0x000000037800720c */ /* 0x000fc40003f66270 */
[----:B------:R-:W-:Y:S01]  /*57150*/  @!P1 MOV R109, 0x400 ;  /* 0x00000400006d9802 */ /* 0x000fe20000000f00 */
[----:B------:R5:W1:Y:S01]  /*57160*/  @!P6 LDS.U16 R117, [R141+0x303c] ;  /* 0x00303c008d75e984 */ /* 0x000a620000000400 */
[----:B------:R-:W-:Y:S02]  /*57170*/  ISETP.GE.AND P2, PT, R12, R3, PT ;  /* 0x000000030c00720c */ /* 0x000fe40003f46270 */
[----:B------:R-:W-:Y:S01]  /*57180*/  @!P0 MOV R137, 0x400 ;  /* 0x0000040000898802 */ /* 0x000fe20000000f00 */
[----:B------:R-:W1:Y:S01]  /*57190*/  @!P6 LDS R0, [R81] ;  /* 0x000000005100e984 */ /* 0x000e620000000800 */
[----:B------:R-:W-:Y:S01]  /*571a0*/  @!P1 LEA R109, R214, R109, 0x18 ;  /* 0x0000006dd66d9211 */ /* 0x000fe200078ec0ff */
[----:B------:R-:W-:Y:S01]  /*571b0*/  @!P5 HADD2.F32 R107, -RZ, R107.H0_H0 ;  /* 0x2000006bff6bd230 */ /* 0x000fe20000004100 */
[----:B------:R-:W1:Y:S03]  /*571c0*/  @!P4 S2R R220, SR_CgaCtaId ;  /* 0x0000000000dcc919 */ /* 0x000e660000008800 */
[----:B------:R-:W-:Y:S01]  /*571d0*/  @!P3 HADD2.F32 R111, -RZ, R111.H0_H0 ;  /* 0x2000006fff6fb230 */ /* 0x000fe20000004100 */
[----:B------:R-:W1:Y:S04]  /*571e0*/  @!P1 LDS.U16 R109, [R109+0x30bc] ;  /* 0x0030bc006d6d9984 */ /* 0x000e680000000400 */
[----:B------:R-:W-:Y:S01]  /*571f0*/  @!P3 FFMA R212, R111, R133, R212 ;  /* 0x000000856fd4b223 */ /* 0x000fe200000000d4 */
[----:B------:R-:W-:Y:S01]  /*57200*/  ISETP.NE.AND P3, PT, R139, RZ, PT ;  /* 0x000000ff8b00720c */ /* 0x000fe20003f65270 */
[----:B------:R-:W1:Y:S01]  /*57210*/  @!P1 LDS R133, [R81+0x4] ;  /* 0x0000040051859984 */ /* 0x000e620000000800 */
[----:B------:R-:W-:Y:S01]  /*57220*/  @!P4 MOV R139, 0x400 ;  /* 0x00000400008bc802 */ /* 0x000fe20000000f00 */
[----:B--2---:R-:W-:Y:S01]  /*57230*/  @!P5 FFMA R212, R135, R107, R212 ;  /* 0x0000006b87d4d223 */ /* 0x004fe200000000d4 */
[----:B------:R-:W-:Y:S01]  /*57240*/  ISETP.NE.AND P5, PT, R143, RZ, PT ;  /* 0x000000ff8f00720c */ /* 0x000fe20003fa5270 */
[----:B-----5:R-:W2:Y:S01]  /*57250*/  @!P2 S2R R141, SR_CgaCtaId ;  /* 0x00000000008da919 */ /* 0x020ea20000008800 */
[----:B---3--:R-:W-:-:S02]  /*57260*/  @!P0 LEA R137, R216, R137, 0x18 ;  /* 0x00000089d8898211 */ /* 0x008fc400078ec0ff */
[----:B------:R-:W-:Y:S01]  /*57270*/  P2R R147, PR, RZ, 0x8 ;  /* 0x00000008ff937803 */ /* 0x000fe20000000000 */
[----:B------:R-:W-:Y:S04]  /*57280*/  @!P0 LDS R135, [R81+0x8] ;  /* 0x0000080051878984 */ /* 0x000fe80000000800 */
[----:B------:R-:W3:Y:S01]  /*57290*/  @!P0 LDS.U16 R111, [R137+0x313c] ;  /* 0x00313c00896f8984 */ /* 0x000ee20000000400 */
[----:B------:R-:W-:Y:S02]  /*572a0*/  ISETP.GE.AND P0, PT, R6, R3, PT ;  /* 0x000000030600720c */ /* 0x000fe40003f06270 */
[----:B------:R-:W-:Y:S01]  /*572b0*/  @!P3 MOV R107, 0x400 ;  /* 0x00000400006bb802 */ /* 0x000fe20000000f00 */
[----:B0-----:R-:W-:Y:S01]  /*572c0*/  @!P5 HADD2.F32 R115, -RZ, R115.H0_H0 ;  /* 0x20000073ff73d230 */ /* 0x001fe20000004100 */
[----:B------:R-:W-:Y:S02]  /*572d0*/  @!P3 LDS R137, [R81+0xc] ;  /* 0x00000c005189b984 */ /* 0x000fe40000000800 */
[----:B----4-:R-:W-:-:S02]  /*572e0*/  @!P3 LEA R107, R218, R107, 0x18 ;  /* 0x0000006bda6bb211 */ /* 0x010fc400078ec0ff */
[----:B-1----:R-:W-:Y:S01]  /*572f0*/  @!P5 FFMA R212, R115, R35, R212 ;  /* 0x0000002373d4d223 */ /* 0x002fe200000000d4 */
[----:B------:R-:W-:Y:S01]  /*57300*/  ISETP.GE.AND P5, PT, R8, R3, PT ;  /* 0x000000030800720c */ /* 0x000fe20003fa6270 */
[----:B------:R-:W-:Y:S01]  /*57310*/  @!P6 HADD2.F32 R117, -RZ, R117.H0_H0 ;  /* 0x20000075ff75e230 */ /* 0x000fe20000004100 */
[----:B------:R-:W-:Y:S01]  /*57320*/  @!P4 LEA R139, R220, R139, 0x18 ;  /* 0x0000008bdc8bc211 */ /* 0x000fe200078ec0ff */
[----:B------:R-:W0:Y:S01]  /*57330*/  @!P3 LDS.U16 R107, [R107+0x31bc] ;  /* 0x0031bc006b6bb984 */ /* 0x000e220000000400 */
[----:B------:R-:W-:Y:S01]  /*57340*/  IMAD.MOV.U32 R35, RZ, RZ, RZ ;  /* 0x000000ffff237224 */ /* 0x000fe200078e00ff */
[----:B------:R-:W-:Y:S01]  /*57350*/  ISETP.GE.AND P3, PT, R22, R3, PT ;  /* 0x000000031600720c */ /* 0x000fe20003f66270 */
[----:B------:R-:W-:Y:S01]  /*57360*/  @!P6 FFMA R35, R0, R117, RZ ;  /* 0x000000750023e223 */ /* 0x000fe200000000ff */
[----:B------:R-:W1:Y:S01]  /*57370*/  @!P0 S2R R216, SR_CgaCtaId ;  /* 0x0000000000d88919 */ /* 0x000e620000008800 */
[----:B------:R-:W-:Y:S02]  /*57380*/  @!P2 MOV R0, 0x400 ;  /* 0x000004000000a802 */ /* 0x000fe40000000f00 */
[----:B------:R-:W-:Y:S01]  /*57390*/  ISETP.GE.AND P6, PT, R18, R3, PT ;  /* 0x000000031200720c */ /* 0x000fe20003fc6270 */
[----:B------:R4:W5:Y:S01]  /*573a0*/  @!P4 LDS.U16 R115, [R139+0x323c] ;  /* 0x00323c008b73c984 */ /* 0x0009620000000400 */
[----:B--2---:R-:W-:Y:S01]  /*573b0*/  @!P2 LEA R141, R141, R0, 0x18 ;  /* 0x000000008d8da211 */ /* 0x004fe200078ec0ff */
[----:B------:R-:W2:Y:S01]  /*573c0*/  @!P5 S2R R143, SR_CgaCtaId ;  /* 0x00000000008fd919 */ /* 0x000ea20000008800 */
[----:B------:R-:W-:Y:S01]  /*573d0*/  @!P1 HADD2.F32 R0, -RZ, R109.H0_H0 ;  /* 0x2000006dff009230 */ /* 0x000fe20000004100 */
[----:B------:R-:W5:Y:S04]  /*573e0*/  @!P4 LDS R214, [R81+0x10] ;  /* 0x0000100051d6c984 */ /* 0x000f680000000800 */
[----:B------:R-:W-:Y:S01]  /*573f0*/  @!P1 FFMA R35, R0, R133, R35 ;  /* 0x0000008500239223 */ /* 0x000fe20000000023 */
[----:B------:R-:W-:Y:S01]  /*57400*/  ISETP.GE.AND P1, PT, R20, R3, PT ;  /* 0x000000031400720c */ /* 0x000fe20003f26270 */
[----:B------:R-:W5:Y:S01]  /*57410*/  @!P2 LDS.U16 R109, [R141+0x32bc] ;  /* 0x0032bc008d6da984 */ /* 0x000f620000000400 */
[----:B------:R-:W-:Y:S01]  /*57420*/  @!P0 MOV R133, 0x400 ;  /* 0x0000040000858802 */ /* 0x000fe20000000f00 */
[----:B------:R-:W4:Y:S01]  /*57430*/  @!P6 S2R R145, SR_CgaCtaId ;  /* 0x000000000091e919 */ /* 0x000f220000008800 */
[----:B---3--:R-:W-:Y:S01]  /*57440*/  @!P3 HADD2.F32 R0, -RZ, R111.H0_H0 ;  /* 0x2000006fff00b230 */ /* 0x008fe20000004100 */
[----:B------:R-:W3:Y:S04]  /*57450*/  @!P2 LDS R117, [R81+0x14] ;  /* 0x000014005175a984 */ /* 0x000ee80000000800 */
[----:B------:R-:W-:Y:S01]  /*57460*/  @!P3 FFMA R35, R0, R135, R35 ;  /* 0x000000870023b223 */ /* 0x000fe20000000023 */
[----:B------:R-:W-:Y:S01]  /*57470*/  ISETP.NE.AND P3, PT, R147, RZ, PT ;  /* 0x000000ff9300720c */ /* 0x000fe20003f65270 */
[----:B------:R-:W-:Y:S01]  /*57480*/  @!P5 LDS R135, [R81+0x1c] ;  /* 0x00001c005187d984 */ /* 0x000fe20000000800 */
[----:B------:R-:W-:-:S02]  /*57490*/  @!P5 MOV R0, 0x400 ;  /* 0x000004000000d802 */ /* 0x000fc40000000f00 */
[----:B-1----:R-:W-:Y:S02]  /*574a0*/  @!P0 LEA R111, R216, R133, 0x18 ;  /* 0x00000085d86f8211 */ /* 0x002fe400078ec0ff */
[----:B------:R-:W1:Y:S01]  /*574b0*/  @!P1 S2R R216, SR_CgaCtaId ;  /* 0x0000000000d89919 */ /* 0x000e620000008800 */
[-C--:B------:R-:W-:Y:S02]  /*574c0*/  ISETP.GE.AND P1, PT, R26, R3.reuse, PT ;  /* 0x000000031a00720c */ /* 0x080fe40003f26270 */
[----:B------:R-:W-:Y:S01]  /*574d0*/  P2R R147, PR, RZ, 0x1 ;  /* 0x00000001ff937803 */ /* 0x000fe20000000000 */
[----:B------:R-:W1:Y:S01]  /*574e0*/  @!P0 LDS.U16 R111, [R111+0x333c] ;  /* 0x00333c006f6f8984 */ /* 0x000e620000000400 */
[----:B--2---:R-:W-:Y:S02]  /*574f0*/  @!P5 LEA R143, R143, R0, 0x18 ;  /* 0x000000008f8fd211 */ /* 0x004fe400078ec0ff */
[----:B0-----:R-:W-:Y:S01]  /*57500*/  @!P3 HADD2.F32 R0, -RZ, R107.H0_H0 ;  /* 0x2000006bff00b230 */ /* 0x001fe20000004100 */
[----:B------:R-:W0:Y:S01]  /*57510*/  @!P0 LDS R133, [R81+0x18] ;  /* 0x0000180051858984 */ /* 0x000e220000000800 */
[----:B------:R-:W-:-:S03]  /*57520*/  ISETP.GE.AND P0, PT, R20, R3, PT ;  /* 0x000000031400720c */ /* 0x000fc60003f06270 */
[----:B------:R-:W-:Y:S01]  /*57530*/  @!P3 FFMA R35, R0, R137, R35 ;  /* 0x000000890023b223 */ /* 0x000fe20000000023 */
[----:B------:R-:W-:Y:S01]  /*57540*/  ISETP.GE.AND P3, PT, R32, R3, PT ;  /* 0x000000032000720c */ /* 0x000fe20003f66270 */
[----:B----4-:R-:W2:Y:S01]  /*57550*/  @!P1 S2R R139, SR_CgaCtaId ;  /* 0x00000000008b9919 */ /* 0x010ea20000008800 */
[----:B------:R-:W-:Y:S01]  /*57560*/  @!P6 MOV R0, 0x400 ;  /* 0x000004000000e802 */ /* 0x000fe20000000f00 */
[----:B------:R4:W0:Y:S03]  /*57570*/  @!P5 LDS.U16 R107, [R143+0x33bc] ;  /* 0x0033bc008f6bd984 */ /* 0x0008260000000400 */
[----:B------:R-:W-:Y:S01]  /*57580*/  @!P6 LEA R145, R145, R0, 0x18 ;  /* 0x000000009191e211 */ /* 0x000fe200078ec0ff */
[----:B-----5:R-:W-:Y:S02]  /*57590*/  @!P4 HADD2.F32 R0, -RZ, R115.H0_H0 ;  /* 0x20000073ff00c230 */ /* 0x020fe40000004100 */
[----:B------:R-:W-:-:S02]  /*575a0*/  @!P0 MOV R137, 0x400 ;  /* 0x0000040000898802 */ /* 0x000fc40000000f00 */
[----:B------:R-:W5:Y:S01]  /*575b0*/  @!P6 LDS.U16 R115, [R145+0x343c] ;  /* 0x00343c009173e984 */ /* 0x000f620000000400 */
[----:B------:R-:W-:Y:S01]  /*575c0*/  @!P4 FFMA R35, R214, R0, R35 ;  /* 0x00000000d623c223 */ /* 0x000fe20000000023 */
[----:B------:R-:W-:Y:S01]  /*575d0*/  @!P2 HADD2.F32 R0, -RZ, R109.H0_H0 ;  /* 0x2000006dff00a230 */ /* 0x000fe20000004100 */
[----:B------:R-:W-:Y:S01]  /*575e0*/  ISETP.GE.AND P4, PT, R114, R3, PT ;  /* 0x000000037200720c */ /* 0x000fe20003f86270 */
[----:B------:R-:W5:Y:S03]  /*575f0*/  @!P3 S2R R141, SR_CgaCtaId ;  /* 0x00000000008db919 */ /* 0x000f660000008800 */
[----:B---3--:R-:W-:Y:S01]  /*57600*/  @!P2 FFMA R35, R0, R117, R35 ;  /* 0x000000750023a223 */ /* 0x008fe20000000023 */
[----:B-1----:R-:W-:Y:S01]  /*57610*/  @!P0 LEA R109, R216, R137, 0x18 ;  /* 0x00000089d86d8211 */ /* 0x002fe200078ec0ff */
[----:B------:R-:W1:Y:S01]  /*57620*/  @!P6 LDS R214, [R81+0x20] ;  /* 0x0000200051d6e984 */ /* 0x000e620000000800 */
[----:B------:R-:W-:-:S02]  /*57630*/  ISETP.GE.AND P2, PT, R108, R3, PT ;  /* 0x000000036c00720c */ /* 0x000fc40003f46270 */
[----:B------:R-:W-:Y:S01]  /*57640*/  @!P1 MOV R0, 0x400 ;  /* 0x0000040000009802 */ /* 0x000fe20000000f00 */
[----:B------:R-:W-:Y:S03]  /*57650*/  @!P0 LDS R117, [R81+0x24] ;  /* 0x0000240051758984 */ /* 0x000fe60000000800 */
[----:B------:R-:W-:Y:S01]  /*57660*/  @!P4 MOV R137, 0x400 ;  /* 0x000004000089c802 */ /* 0x000fe20000000f00 */
[----:B------:R-:W3:Y:S01]  /*57670*/  @!P0 LDS.U16 R109, [R109+0x34bc] ;  /* 0x0034bc006d6d8984 */ /* 0x000ee20000000400 */
[----:B------:R-:W-:Y:S02]  /*57680*/  ISETP.NE.AND P0, PT, R147, RZ, PT ;  /* 0x000000ff9300720c */ /* 0x000fe40003f05270 */
[----:B------:R-:W-:Y:S01]  /*57690*/  P2R R147, PR, RZ, 0x8 ;  /* 0x00000008ff937803 */ /* 0x000fe20000000000 */
[----:B------:R-:W1:Y:S01]  /*576a0*/  @!P4 S2R R216, SR_CgaCtaId ;  /* 0x0000000000d8c919 */ /* 0x000e620000008800 */
[----:B--2---:R-:W-:Y:S01]  /*576b0*/  @!P1 LEA R139, R139, R0, 0x18 ;  /* 0x000000008b8b9211 */ /* 0x004fe200078ec0ff */
[----:B----4-:R-:W2:Y:S08]  /*576c0*/  @!P2 S2R R143, SR_CgaCtaId ;  /* 0x00000000008fa919 */ /* 0x010eb00000008800 */
[----:B------:R-:W-:-:S02]  /*576d0*/  @!P0 HADD2.F32 R0, -RZ, R111.H0_H0 ;  /* 0x2000006fff008230 */ /* 0x000fc40000004100 */
[----:B------:R4:W4:Y:S03]  /*576e0*/  @!P1 LDS.U16 R111, [R139+0x353c] ;  /* 0x00353c008b6f9984 */ /* 0x0009260000000400 */
[----:B0-----:R-:W-:Y:S01]  /*576f0*/  @!P0 FFMA R35, R0, R133, R35 ;  /* 0x0000008500238223 */ /* 0x001fe20000000023 */
[----:B------:R-:W-:Y:S01]  /*57700*/  @!P3 MOV R0, 0x400 ;  /* 0x000004000000b802 */ /* 0x000fe20000000f00 */
[----:B------:R-:W0:Y:S01]  /*57710*/  @!P1 LDS R133, [R81+0x28] ;  /* 0x0000280051859984 */ /* 0x000e220000000800 */
[----:B------:R-:W-:Y:S02]  /*57720*/  ISETP.GE.AND P0, PT, R110, R3, PT ;  /* 0x000000036e00720c */ /* 0x000fe40003f06270 */
[----:B-----5:R-:W-:Y:S01]  /*57730*/  @!P3 LEA R141, R141, R0, 0x18 ;  /* 0x000000008d8db211 */ /* 0x020fe200078ec0ff */
[----:B------:R-:W-:-:S04]  /*57740*/  @!P5 HADD2.F32 R0, -RZ, R107.H0_H0 ;  /* 0x2000006bff00d230 */ /* 0x000fc80000004100 */
[----:B------:R5:W0:Y:S01]  /*57750*/  @!P3 LDS.U16 R107, [R141+0x35bc] ;  /* 0x0035bc008d6bb984 */ /* 0x000a220000000400 */
[----:B------:R-:W-:Y:S01]  /*57760*/  @!P5 FFMA R35, R0, R135, R35 ;  /* 0x000000870023d223 */ /* 0x000fe20000000023 */
[----:B------:R-:W-:Y:S01]  /*57770*/  @!P6 HADD2.F32 R0, -RZ, R115.H0_H0 ;  /* 0x20000073ff00e230 */ /* 0x000fe20000004100 */
[-C--:B------:R-:W-:Y:S01]  /*57780*/  ISETP.GE.AND P5, PT, R112, R3.reuse, PT ;  /* 0x000000037000720c */ /* 0x080fe20003fa6270 */
[----:B------:R-:W0:Y:S01]  /*57790*/  @!P3 LDS R135, [R81+0x2c] ;  /* 0x00002c005187b984 */ /* 0x000e220000000800 */
[----:B------:R-:W-:Y:S02]  /*577a0*/  ISETP.GE.AND P3, PT, R20, R3, PT ;  /* 0x000000031400720c */ /* 0x000fe40003f66270 */
[----:B-1----:R-:W-:Y:S01]  /*577b0*/  @!P6 FFMA R35, R214, R0, R35 ;  /* 0x00000000d623e223 */ /* 0x002fe20000000023 */
[----:B------:R-:W1:Y:S01]  /*577c0*/  @!P0 S2R R145, SR_CgaCtaId ;  /* 0x0000000000918919 */ /* 0x000e620000008800 */
[----:B------:R-:W-:Y:S02]  /*577d0*/  @!P2 MOV R0, 0x400 ;  /* 0x000004000000a802 */ /* 0x000fe40000000f00 */
[----:B------:R-:W-:Y:S01]  /*577e0*/  @!P4 LEA R115, R216, R137, 0x18 ;  /* 0x00000089d873c211 */ /* 0x000fe200078ec0ff */
[----:B------:R-:W-:Y:S01]  /*577f0*/  @!P4 LDS R214, [R81+0x30] ;  /* 0x0000300051d6c984 */ /* 0x000fe20000000800 */
[----:B------:R-:W-:-:S02]  /*57800*/  ISETP.GE.AND P6, PT, R34, R3, PT ;  /* 0x000000032200720c */ /* 0x000fc40003fc6270 */
[----:B--2---:R-:W-:Y:S01]  /*57810*/  @!P2 LEA R143, R143, R0, 0x18 ;  /* 0x000000008f8fa211 */ /* 0x004fe200078ec0ff */
[----:B------:R-:W2:Y:S01]  /*57820*/  @!P5 S2R R216, SR_CgaCtaId ;  /* 0x0000000000d8d919 */ /* 0x000ea20000008800 */
[----:B------:R-:W-:Y:S01]  /*57830*/  @!P5 MOV R137, 0x400 ;  /* 0x000004000089d802 */ /* 0x000fe20000000f00 */
[----:B---3--:R-:W-:Y:S01]  /*57840*/  @!P3 HADD2.F32 R0, -RZ, R109.H0_H0 ;  /* 0x2000006dff00b230 */ /* 0x008fe20000004100 */
[----:B------:R-:W3:Y:S04]  /*57850*/  @!P4 LDS.U16 R115, [R115+0x363c] ;  /* 0x00363c007373c984 */ /* 0x000ee80000000400 */
[----:B------:R-:W-:Y:S01]  /*57860*/  @!P3 FFMA R35, R0, R117, R35 ;  /* 0x000000750023b223 */ /* 0x000fe20000000023 */
[----:B------:R-:W-:Y:S01]  /*57870*/  ISETP.GE.AND P3, PT, R106, R3, PT ;  /* 0x000000036a00720c */ /* 0x000fe20003f66270 */
[----:B------:R3:W3:Y:S01]  /*57880*/  @!P2 LDS.U16 R109, [R143+0x36bc] ;  /* 0x0036bc008f6da984 */ /* 0x0006e20000000400 */
[----:B------:R-:W-:Y:S01]  /*57890*/  @!P0 MOV R0, 0x400 ;  /* 0x0000040000008802 */ /* 0x000fe20000000f00 */
[----:B----4-:R-:W4:Y:S02]  /*578a0*/  @!P6 S2R R139, SR_CgaCtaId ;  /* 0x00000000008be919 */ /* 0x010f240000008800 */
[----:B------:R-:W3:Y:S08]  /*578b0*/  @!P2 LDS R117, [R81+0x34] ;  /* 0x000034005175a984 */ /* 0x000ef00000000800 */
[----:B-----5:R-:W5:Y:S01]  /*578c0*/  @!P3 S2R R141, SR_CgaCtaId ;  /* 0x00000000008db919 */ /* 0x020f620000008800 */
[----:B------:R-:W-:-:S02]  /*578d0*/  ISETP.NE.AND P3, PT, R147, RZ, PT ;  /* 0x000000ff9300720c */ /* 0x000fc40003f65270 */
[----:B-1----:R-:W-:Y:S01]  /*578e0*/  @!P0 LEA R145, R145, R0, 0x18 ;  /* 0x0000000091918211 */ /* 0x002fe200078ec0ff */
[----:B------:R-:W-:Y:S01]  /*578f0*/  @!P1 HADD2.F32 R0, -RZ, R111.H0_H0 ;  /* 0x2000006fff009230 */ /* 0x000fe20000004100 */
[----:B------:R-:W-:-:S03]  /*57900*/  P2R R147, PR, RZ, 0x20 ;  /* 0x00000020ff937803 */ /* 0x000fc60000000000 */
[----:B------:R1:W1:Y:S01]  /*57910*/  @!P0 LDS.U16 R111, [R145+0x373c] ;  /* 0x00373c00916f8984 */ /* 0x0002620000000400 */
[----:B0-----:R-:W-:Y:S01]  /*57920*/  @!P1 FFMA R35, R0, R133, R35 ;  /* 0x0000008500239223 */ /* 0x001fe20000000023 */
[----:B------:R-:W-:Y:S02]  /*57930*/  ISETP.GE.AND P1, PT, R28, R3, PT ;  /* 0x000000031c00720c */ /* 0x000fe40003f26270 */
[----:B------:R-:W0:Y:S02]  /*57940*/  @!P0 LDS R133, [R81+0x38] ;  /* 0x0000380051858984 */ /* 0x000e240000000800 */
[----:B------:R-:W-:Y:S01]  /*57950*/  @!P3 HADD2.F32 R0, -RZ, R107.H0_H0 ;  /* 0x2000006bff00b230 */ /* 0x000fe20000004100 */
[----:B--2---:R-:W-:-:S04]  /*57960*/  @!P5 LEA R107, R216, R137, 0x18 ;  /* 0x00000089d86bd211 */ /* 0x004fc800078ec0ff */
[----:B------:R-:W-:Y:S01]  /*57970*/  @!P3 FFMA R35, R0, R135, R35 ;  /* 0x000000870023b223 */ /* 0x000fe20000000023 */
[----:B------:R-:W-:Y:S01]  /*57980*/  @!P6 MOV R0, 0x400 ;  /* 0x000004000000e802 */ /* 0x000fe20000000f00 */
[----:B------:R-:W2:Y:S01]  /*57990*/  @!P5 LDS.U16 R107, [R107+0x37bc] ;  /* 0x0037bc006b6bd984 */ /* 0x000ea20000000400 */
[-C--:B------:R-:W-:Y:S02]  /*579a0*/  ISETP.GE.AND P3, PT, R116, R3.reuse, PT ;  /* 0x000000037400720c */ /* 0x080fe40003f66270 */
[----:B----4-:R-:W-:Y:S01]  /*579b0*/  @!P6 LEA R139, R139, R0, 0x18 ;  /* 0x000000008b8be211 */ /* 0x010fe200078ec0ff */
[----:B------:R-:W4:Y:S01]  /*579c0*/  @!P5 LDS R135, [R81+0x3c] ;  /* 0x00003c005187d984 */ /* 0x000f220000000800 */
[----:B---3--:R-:W-:Y:S01]  /*579d0*/  @!P4 HADD2.F32 R0, -RZ, R115.H0_H0 ;  /* 0x20000073ff00c230 */ /* 0x008fe20000004100 */
[----:B------:R-:W-:Y:S01]  /*579e0*/  ISETP.GE.AND P5, PT, R106, R3, PT ;  /* 0x000000036a00720c */ /* 0x000fe20003fa6270 */
[----:B------:R-:W3:Y:S01]  /*579f0*/  @!P1 S2R R216, SR_CgaCtaId ;  /* 0x0000000000d89919 */ /* 0x000ee20000008800 */
[----:B------:R-:W-:-:S02]  /*57a00*/  @!P1 MOV R137, 0x400 ;  /* 0x0000040000899802 */ /* 0x000fc40000000f00 */
[----:B------:R-:W-:Y:S01]  /*57a10*/  @!P4 FFMA R35, R214, R0, R35 ;  /* 0x00000000d623c223 */ /* 0x000fe20000000023 */
[----:B------:R-:W-:Y:S01]  /*57a20*/  ISETP.GE.AND P4, PT, R24, R3, PT ;  /* 0x000000031800720c */ /* 0x000fe20003f86270 */
[----:B------:R-:W4:Y:S02]  /*57a30*/  @!P6 LDS.U16 R115, [R139+0x383c] ;  /* 0x00383c008b73e984 */ /* 0x000f240000000400 */
[----:B------:R-:W2:Y:S05]  /*57a40*/  @!P3 S2R R143, SR_CgaCtaId ;  /* 0x00000000008fb919 */ /* 0x000eaa0000008800 */
[----:B------:R-:W-:Y:S01]  /*57a50*/  @!P5 MOV R0, 0x400 ;  /* 0x000004000000d802 */ /* 0x000fe20000000f00 */
[----:B------:R-:W4:Y:S03]  /*57a60*/  @!P6 LDS R214, [R81+0x40] ;  /* 0x0000400051d6e984 */ /* 0x000f260000000800 */
[----:B-----5:R-:W-:Y:S01]  /*57a70*/  @!P5 LEA R141, R141, R0, 0x18 ;  /* 0x000000008d8dd211 */ /* 0x020fe200078ec0ff */
[----:B------:R-:W-:Y:S01]  /*57a80*/  @!P2 HADD2.F32 R0, -RZ, R109.H0_H0 ;  /* 0x2000006dff00a230 */ /* 0x000fe20000004100 */
[----:B-1----:R-:W1:Y:S04]  /*57a90*/  @!P4 S2R R145, SR_CgaCtaId ;  /* 0x000000000091c919 */ /* 0x002e680000008800 */
[----:B------:R-:W-:Y:S01]  /*57aa0*/  @!P2 FFMA R35, R0, R117, R35 ;  /* 0x000000750023a223 */ /* 0x000fe20000000023 */
[----:B------:R-:W-:Y:S01]  /*57ab0*/  ISETP.GE.AND P2, PT, R30, R3, PT ;  /* 0x000000031e00720c */ /* 0x000fe20003f46270 */
[----:B------:R5:W1:Y:S01]  /*57ac0*/  @!P5 LDS.U16 R109, [R141+0x38bc] ;  /* 0x0038bc008d6dd984 */ /* 0x000a620000000400 */
[----:B------:R-:W-:-:S03]  /*57ad0*/  @!P0 HADD2.F32 R0, -RZ, R111.H0_H0 ;  /* 0x2000006fff008230 */ /* 0x000fc60000004100 */
[----:B------:R-:W1:Y:S01]  /*57ae0*/  @!P5 LDS R117, [R81+0x44] ;  /* 0x000044005175d984 */ /* 0x000e620000000800 */
[----:B------:R-:W-:Y:S01]  /*57af0*/  ISETP.NE.AND P5, PT, R147, RZ, PT ;  /* 0x000000ff9300720c */ /* 0x000fe20003fa5270 */
[----:B0-----:R-:W-:Y:S01]  /*57b00*/  @!P0 FFMA R35, R0, R133, R35 ;  /* 0x0000008500238223 */ /* 0x001fe20000000023 */
[----:B------:R-:W-:Y:S01]  /*57b10*/  @!P3 MOV R0, 0x400 ;  /* 0x000004000000b802 */ /* 0x000fe20000000f00 */
[----:B------:R-:W-:Y:S01]  /*57b20*/  @!P3 LDS R133, [R81+0x4c] ;  /* 0x00004c005185b984 */ /* 0x000fe20000000800 */
[----:B---3--:R-:W-:Y:S02]  /*57b30*/  @!P1 LEA R111, R216, R137, 0x18 ;  /* 0x00000089d86f9211 */ /* 0x008fe400078ec0ff */
[----:B------:R-:W-:Y:S01]  /*57b40*/  ISETP.NE.AND P0, PT, R121, RZ, PT ;  /* 0x000000ff7900720c */ /* 0x000fe20003f05270 */
[----:B------:R-:W0:Y:S01]  /*57b50*/  @!P2 S2R R216, SR_CgaCtaId ;  /* 0x0000000000d8a919 */ /* 0x000e220000008800 */
[----:B-----5:R-:W-:Y:S02]  /*57b60*/  P2R R141, PR, RZ, 0x2 ;  /* 0x00000002ff8d7803 */ /* 0x020fe40000000000 */
[----:B------:R-:W3:Y:S01]  /*57b70*/  @!P1 LDS.U16 R111, [R111+0x393c] ;  /* 0x00393c006f6f9984 */ /* 0x000ee20000000400 */
[----:B--2---:R-:W-:-:S02]  /*57b80*/  @!P3 LEA R143, R143, R0, 0x18 ;  /* 0x000000008f8fb211 */ /* 0x004fc400078ec0ff */
[----:B------:R-:W-:Y:S01]  /*57b90*/  @!P5 HADD2.F32 R0, -RZ, R107.H0_H0 ;  /* 0x2000006bff00d230 */ /* 0x000fe20000004100 */
[----:B------:R-:W2:Y:S01]  /*57ba0*/  @!P1 LDS R121, [R81+0x48] ;  /* 0x0000480051799984 */ /* 0x000ea20000000800 */
[----:B------:R-:W-:-:S03]  /*57bb0*/  ISETP.GE.AND P1, PT, R106, R3, PT ;  /* 0x000000036a00720c */ /* 0x000fc60003f26270 */
[----:B----4-:R-:W-:Y:S01]  /*57bc0*/  @!P5 FFMA R35, R0, R135, R35 ;  /* 0x000000870023d223 */ /* 0x010fe20000000023 */
[----:B------:R-:W-:Y:S01]  /*57bd0*/  @!P4 MOV R0, 0x400 ;  /* 0x000004000000c802 */ /* 0x000fe20000000f00 */
[----:B------:R-:W4:Y:S01]  /*57be0*/  @!P0 S2R R137, SR_CgaCtaId ;  /* 0x0000000000898919 */ /* 0x000f220000008800 */
[----:B------:R-:W-:Y:S02]  /*57bf0*/  ISETP.GE.AND P5, PT, R172, R3, PT ;  /* 0x00000003ac00720c */ /* 0x000fe40003fa6270 */
[----:B-1----:R-:W-:Y:S01]  /*57c00*/  @!P4 LEA R145, R145, R0, 0x18 ;  /* 0x000000009191c211 */ /* 0x002fe200078ec0ff */
[----:B------:R-:W-:Y:S01]  /*57c10*/  @!P6 HADD2.F32 R0, -RZ, R115.H0_H0 ;  /* 0x20000073ff00e230 */ /* 0x000fe20000004100 */
[----:B------:R-:W1:Y:S01]  /*57c20*/  @!P3 LDS.U16 R107, [R143+0x39bc] ;  /* 0x0039bc008f6bb984 */ /* 0x000e620000000400 */
[----:B------:R-:W-:-:S03]  /*57c30*/  @!P2 MOV R135, 0x400 ;  /* 0x000004000087a802 */ /* 0x000fc60000000f00 */
[----:B------:R-:W-:Y:S01]  /*57c40*/  @!P6 FFMA R35, R214, R0, R35 ;  /* 0x00000000d623e223 */ /* 0x000fe20000000023 */
[----:B------:R-:W-:Y:S01]  /*57c50*/  ISETP.GE.AND P6, PT, R170, R3, PT ;  /* 0x00000003aa00720c */ /* 0x000fe20003fc6270 */
[----:B------:R5:W1:Y:S03]  /*57c60*/  @!P4 LDS.U16 R115, [R145+0x3a3c] ;  /* 0x003a3c009173c984 */ /* 0x000a660000000400 */
[----:B------:R-:W1:Y:S01]  /*57c70*/  @!P5 S2R R139, SR_CgaCtaId ;  /* 0x00000000008bd919 */ /* 0x000e620000008800 */
[----:B------:R-:W-:Y:S01]  /*57c80*/  @!P1 HADD2.F32 R0, -RZ, R109.H0_H0 ;  /* 0x2000006dff009230 */ /* 0x000fe20000004100 */
[----:B------:R-:W1:Y:S01]  /*57c90*/  @!P4 LDS R214, [R81+0x50] ;  /* 0x0000500051d6c984 */ /* 0x000e620000000800 */
[----:B0-----:R-:W-:-:S03]  /*57ca0*/  @!P2 LEA R109, R216, R135, 0x18 ;  /* 0x00000087d86da211 */ /* 0x001fc600078ec0ff */
[----:B------:R-:W-:Y:S01]  /*57cb0*/  @!P1 FFMA R35, R0, R117, R35 ;  /* 0x0000007500239223 */ /* 0x000fe20000000023 */
[----:B------:R-:W-:Y:S02]  /*57cc0*/  ISETP.NE.AND P1, PT, R141, RZ, PT ;  /* 0x000000ff8d00720c */ /* 0x000fe40003f25270 */
[----:B------:R-:W0:Y:S01]  /*57cd0*/  @!P6 S2R R216, SR_CgaCtaId ;  /* 0x0000000000d8e919 */ /* 0x000e220000008800 */
[----:B------:R-:W-:Y:S02]  /*57ce0*/  ISETP.GE.AND P6, PT, R168, R3, PT ;  /* 0x00000003a800720c */ /* 0x000fe40003fc6270 */
[----:B------:R-:W-:Y:S01]  /*57cf0*/  @!P0 MOV R0, 0x400 ;  /* 0x0000040000008802 */ /* 0x000fe20000000f00 */
[----:B------:R-:W0:Y:S01]  /*57d00*/  @!P2 LDS.U16 R109, [R109+0x3abc] ;  /* 0x003abc006d6da984 */ /* 0x000e220000000400 */
[----:B-----5:R-:W-:-:S03]  /*57d10*/  P2R R145, PR, RZ, 0x4 ;  /* 0x00000004ff917803 */ /* 0x020fc60000000000 */
[----:B------:R-:W5:Y:S01]  /*57d20*/  @!P2 LDS R117, [R81+0x54] ;  /* 0x000054005175a984 */ /* 0x000f620000000800 */
[----:B----4-:R-:W-:Y:S02]  /*57d30*/  @!P0 LEA R137, R137, R0, 0x18 ;  /* 0x0000000089898211 */ /* 0x010fe400078ec0ff */
[----:B------:R-:W-:Y:S01]  /*57d40*/  ISETP.GE.AND P2, PT, R170, R3, PT ;  /* 0x00000003aa00720c */ /* 0x000fe20003f46270 */
[----:B---3--:R-:W-:Y:S02]  /*57d50*/  @!P1 HADD2.F32 R0, -RZ, R111.H0_H0 ;  /* 0x2000006fff009230 */ /* 0x008fe40000004100 */
[----:B------:R-:W3:Y:S03]  /*57d60*/  @!P6 S2R R141, SR_CgaCtaId ;  /* 0x00000000008de919 */ /* 0x000ee60000008800 */
[----:B--2---:R-:W-:Y:S01]  /*57d70*/  @!P1 FFMA R35, R0, R121, R35 ;  /* 0x0000007900239223 */ /* 0x004fe20000000023 */
[----:B------:R-:W-:Y:S01]  /*57d80*/  @!P5 MOV R0, 0x400 ;  /* 0x000004000000d802 */ /* 0x000fe20000000f00 */
[----:B------:R2:W4:Y:S01]  /*57d90*/  @!P0 LDS.U16 R111, [R137+0x3b3c] ;  /* 0x003b3c00896f8984 */ /* 0x0005220000000400 */
[----:B------:R-:W-:-:S03]  /*57da0*/  ISETP.GE.AND P1, PT, R166, R3, PT ;  /* 0x00000003a600720c */ /* 0x000fc60003f26270 */
[----:B------:R-:W4:Y:S01]  /*57db0*/  @!P0 LDS R121, [R81+0x58] ;  /* 0x0000580051798984 */ /* 0x000f220000000800 */
[----:B-1----:R-:W-:Y:S01]  /*57dc0*/  @!P5 LEA R139, R139, R0, 0x18 ;  /* 0x000000008b8bd211 */ /* 0x002fe200078ec0ff */
[----:B------:R-:W-:Y:S01]  /*57dd0*/  @!P3 HADD2.F32 R0, -RZ, R107.H0_H0 ;  /* 0x2000006bff00b230 */ /* 0x000fe20000004100 */
[----:B------:R-:W-:-:S03]  /*57de0*/  @!P2 MOV R135, 0x400 ;  /* 0x000004000087a802 */ /* 0x000fc60000000f00 */
[----:B------:R-:W1:Y:S01]  /*57df0*/  @!P5 LDS.U16 R107, [R139+0x3bbc] ;  /* 0x003bbc008b6bd984 */ /* 0x000e620000000400 */
[----:B------:R-:W-:Y:S01]  /*57e00*/  @!P3 FFMA R35, R0, R133, R35 ;  /* 0x000000850023b223 */ /* 0x000fe20000000023 */
[----:B------:R-:W-:Y:S01]  /*57e10*/  @!P4 HADD2.F32 R0, -RZ, R115.H0_H0 ;  /* 0x20000073ff00c230 */ /* 0x000fe20000004100 */
[----:B0-----:R-:W-:Y:S01]  /*57e20*/  @!P2 LEA R115, R216, R135, 0x18 ;  /* 0x00000087d873a211 */ /* 0x001fe200078ec0ff */
[----:B------:R-:W0:Y:S01]  /*57e30*/  @!P1 S2R R143, SR_CgaCtaId ;  /* 0x00000000008f9919 */ /* 0x000e220000008800 */
[-C--:B------:R-:W-:Y:S02]  /*57e40*/  ISETP.GE.AND P3, PT, R164, R3.reuse, PT ;  /* 0x00000003a400720c */ /* 0x080fe40003f66270 */
[----:B------:R-:W-:Y:S01]  /*57e50*/  @!P4 FFMA R35, R214, R0, R35 ;  /* 0x00000000d623c223 */ /* 0x000fe20000000023 */
[----:B------:R-:W1:Y:S01]  /*57e60*/  @!P5 LDS R133, [R81+0x5c] ;  /* 0x00005c005185d984 */ /* 0x000e620000000800 */
[----:B------:R-:W-:Y:S02]  /*57e70*/  @!P6 MOV R0, 0x400 ;  /* 0x000004000000e802 */ /* 0x000fe40000000f00 */
[----:B------:R-:W-:Y:S01]  /*57e80*/  ISETP.GE.AND P4, PT, R162, R3, PT ;  /* 0x00000003a200720c */ /* 0x000fe20003f86270 */
[----:B------:R-:W1:Y:S04]  /*57e90*/  @!P2 LDS.U16 R115, [R115+0x3c3c] ;  /* 0x003c3c007373a984 */ /* 0x000e680000000400 */
[----:B------:R-:W1:Y:S01]  /*57ea0*/  @!P2 LDS R214, [R81+0x60] ;  /* 0x0000600051d6a984 */ /* 0x000e620000000800 */
[----:B------:R-:W-:-:S02]  /*57eb0*/  ISETP.NE.AND P2, PT, R145, RZ, PT ;  /* 0x000000ff9100720c */ /* 0x000fc40003f45270 */
[----:B---3--:R-:W-:Y:S01]  /*57ec0*/  @!P6 LEA R141, R141, R0, 0x18 ;  /* 0x000000008d8de211 */ /* 0x008fe200078ec0ff */
[----:B------:R-:W3:Y:S04]  /*57ed0*/  @!P3 S2R R216, SR_CgaCtaId ;  /* 0x0000000000d8b919 */ /* 0x000ee80000008800 */
[----:B--2---:R-:W2:Y:S01]  /*57ee0*/  @!P4 S2R R137, SR_CgaCtaId ;  /* 0x000000000089c919 */ /* 0x004ea20000008800 */
[----:B------:R-:W-:Y:S05]  /*57ef0*/  @!P6 LDS R135, [R81+0x64] ;  /* 0x000064005187e984 */ /* 0x000fea0000000800 */
[----:B------:R-:W-:-:S02]  /*57f00*/  @!P2 HADD2.F32 R0, -RZ, R109.H0_H0 ;  /* 0x2000006dff00a230 */ /* 0x000fc40000004100 */
[----:B------:R2:W2:Y:S03]  /*57f10*/  @!P6 LDS.U16 R109, [R141+0x3cbc] ;  /* 0x003cbc008d6de984 */ /* 0x0004a60000000400 */
[----:B-----5:R-:W-:Y:S01]  /*57f20*/  @!P2 FFMA R35, R0, R117, R35 ;  /* 0x000000750023a223 */ /* 0x020fe20000000023 */
[----:B------:R-:W-:Y:S02]  /*57f30*/  ISETP.GE.AND P2, PT, R160, R3, PT ;  /* 0x00000003a000720c */ /* 0x000fe40003f46270 */
[----:B------:R-:W-:Y:S02]  /*57f40*/  @!P1 MOV R0, 0x400 ;  /* 0x0000040000009802 */ /* 0x000fe40000000f00 */
[----:B------:R-:W-:Y:S02]  /*57f50*/  P2R R117, PR, RZ, 0x1 ;  /* 0x00000001ff757803 */ /* 0x000fe40000000000 */
[----:B0-----:R-:W-:Y:S01]  /*57f60*/  @!P1 LEA R143, R143, R0, 0x18 ;  /* 0x000000008f8f9211 */ /* 0x001fe200078ec0ff */
[----:B----4-:R-:W-:-:S04]  /*57f70*/  @!P0 HADD2.F32 R0, -RZ, R111.H0_H0 ;  /* 0x2000006fff008230 */ /* 0x010fc80000004100 */
[----:B------:R0:W4:Y:S01]  /*57f80*/  @!P1 LDS.U16 R111, [R143+0x3d3c] ;  /* 0x003d3c008f6f9984 */ /* 0x0001220000000400 */
[----:B------:R-:W-:Y:S01]  /*57f90*/  @!P0 FFMA R35, R0, R121, R35 ;  /* 0x0000007900238223 */ /* 0x000fe20000000023 */
[----:B-1----:R-:W-:Y:S01]  /*57fa0*/  @!P5 HADD2.F32 R0, -RZ, R107.H0_H0 ;  /* 0x2000006bff00d230 */ /* 0x002fe20000004100 */
[----:B------:R-:W-:Y:S01]  /*57fb0*/  ISETP.GE.AND P0, PT, R170, R3, PT ;  /* 0x00000003aa00720c */ /* 0x000fe20003f06270 */
[----:B------:R-:W1:Y:S01]  /*57fc0*/  @!P2 S2R R139, SR_CgaCtaId ;  /* 0x00000000008ba919 */ /* 0x000e620000008800 */
[----:B------:R-:W-:Y:S02]  /*57fd0*/  @!P3 MOV R107, 0x400 ;  /* 0x00000400006bb802 */ /* 0x000fe40000000f00 */
[----:B------:R-:W-:Y:S01]  /*57fe0*/  @!P5 FFMA R35, R0, R133, R35 ;  /* 0x000000850023d223 */ /* 0x000fe20000000023 */
[----:B------:R-:W5:Y:S01]  /*57ff0*/  @!P1 LDS R121, [R81+0x68] ;  /* 0x0000680051799984 */ /* 0x000f620000000800 */
[-C--:B------:R-:W-:Y:S02]  /*58000*/  ISETP.GE.AND P1, PT, R158, R3.reuse, PT ;  /* 0x000000039e00720c */ /* 0x080fe40003f26270 */
[----:B------:R-:W-:Y:S01]  /*58010*/  ISETP.GE.AND P5, PT, R156, R3, PT ;  /* 0x000000039c00720c */ /* 0x000fe20003fa6270 */
[----:B------:R-:W-:Y:S01]  /*58020*/  @!P3 LDS R133, [R81+0x6c] ;  /* 0x00006c005185b984 */ /* 0x000fe20000000800 */
[----:B---3--:R-:W-:-:S02]  /*58030*/  @!P3 LEA R107, R216, R107, 0x18 ;  /* 0x0000006bd86bb211 */ /* 0x008fc400078ec0ff */
[----:B------:R-:W-:Y:S02]  /*58040*/  @!P4 MOV R0, 0x400 ;  /* 0x000004000000c802 */ /* 0x000fe40000000f00 */
[----:B------:R-:W-:Y:S02]  /*58050*/  P2R R147, PR, RZ, 0x20 ;  /* 0x00000020ff937803 */ /* 0x000fe40000000000 */
[----:B--2---:R-:W-:Y:S01]  /*58060*/  @!P4 LEA R137, R137, R0, 0x18 ;  /* 0x000000008989c211 */ /* 0x004fe200078ec0ff */
[----:B------:R-:W-:Y:S01]  /*58070*/  @!P0 HADD2.F32 R0, -RZ, R115.H0_H0 ;  /* 0x20000073ff008230 */ /* 0x000fe20000004100 */
[----:B------:R-:W2:Y:S01]  /*58080*/  @!P3 LDS.U16 R107, [R107+0x3dbc] ;  /* 0x003dbc006b6bb984 */ /* 0x000ea20000000400 */
[----:B------:R-:W-:Y:S01]  /*58090*/  @!P1 MOV R141, 0x400 ;  /* 0x00000400008d9802 */ /* 0x000fe20000000f00 */
[----:B------:R-:W3:Y:S02]  /*580a0*/  @!P1 S2R R216, SR_CgaCtaId ;  /* 0x0000000000d89919 */ /* 0x000ee40000008800 */
[----:B------:R-:W-:Y:S01]  /*580b0*/  @!P0 FFMA R35, R214, R0, R35 ;  /* 0x00000000d6238223 */ /* 0x000fe20000000023 */
[----:B------:R-:W-:Y:S01]  /*580c0*/  @!P2 MOV R0, 0x400 ;  /* 0x000004000000a802 */ /* 0x000fe20000000f00 */
[----:B0-----:R-:W0:Y:S01]  /*580d0*/  @!P5 S2R R143, SR_CgaCtaId ;  /* 0x00000000008fd919 */ /* 0x001e220000008800 */
[----:B------:R-:W-:-:S02]  /*580e0*/  ISETP.GE.AND P5, PT, R166, R3, PT ;  /* 0x00000003a600720c */ /* 0x000fc40003fa6270 */
[----:B------:R-:W-:Y:S01]  /*580f0*/  ISETP.GE.AND P0, PT, R154, R3, PT ;  /* 0x000000039a00720c */ /* 0x000fe20003f06270 */
[----:B------:R2:W2:Y:S01]  /*58100*/  @!P4 LDS.U16 R115, [R137+0x3e3c] ;  /* 0x003e3c008973c984 */ /* 0x0004a20000000400 */
[----:B-1----:R-:W-:Y:S01]  /*58110*/  @!P2 LEA R139, R139, R0, 0x18 ;  /* 0x000000008b8ba211 */ /* 0x002fe200078ec0ff */
[----:B------:R-:W-:Y:S02]  /*58120*/  @!P6 HADD2.F32 R0, -RZ, R109.H0_H0 ;  /* 0x2000006dff00e230 */ /* 0x000fe40000004100 */
[----:B------:R-:W1:Y:S03]  /*58130*/  @!P4 LDS R214, [R81+0x70] ;  /* 0x0000700051d6c984 */ /* 0x000e660000000800 */
[----:B------:R-:W-:-:S03]  /*58140*/  @!P6 FFMA R35, R0, R135, R35 ;  /* 0x000000870023e223 */ /* 0x000fc60000000023 */
[----:B----4-:R-:W-:Y:S01]  /*58150*/  @!P5 HADD2.F32 R0, -RZ, R111.H0_H0 ;  /* 0x2000006fff00d230 */ /* 0x010fe20000004100 */
[----:B------:R-:W4:Y:S01]  /*58160*/  @!P2 LDS.U16 R109, [R139+0x3ebc] ;  /* 0x003ebc008b6da984 */ /* 0x000f220000000400 */
[----:B------:R-:W-:Y:S01]  /*58170*/  ISETP.GE.AND P6, PT, R152, R3, PT ;  /* 0x000000039800720c */ /* 0x000fe20003fc6270 */
[----:B------:R-:W1:Y:S02]  /*58180*/  @!P0 S2R R145, SR_CgaCtaId ;  /* 0x0000000000918919 */ /* 0x000e640000008800 */
[----:B-----5:R-:W-:Y:S01]  /*58190*/  @!P5 FFMA R35, R0, R121, R35 ;  /* 0x000000790023d223 */ /* 0x020fe20000000023 */
[----:B------:R-:W-:Y:S01]  /*581a0*/  ISETP.NE.AND P5, PT, R147, RZ, PT ;  /* 0x000000ff9300720c */ /* 0x000fe20003fa5270 */
[----:B------:R-:W5:Y:S04]  /*581b0*/  @!P2 LDS R135, [R81+0x74] ;  /* 0x000074005187a984 */ /* 0x000f680000000800 */
[----:B------:R-:W-:Y:S01]  /*581c0*/  @!P1 LDS R121, [R81+0x78] ;  /* 0x0000780051799984 */ /* 0x000fe20000000800 */
[----:B---3--:R-:W-:-:S02]  /*581d0*/  @!P1 LEA R111, R216, R141, 0x18 ;  /* 0x0000008dd86f9211 */ /* 0x008fc400078ec0ff */
[----:B------:R-:W-:Y:S01]  /*581e0*/  P2R R141, PR, RZ, 0x2 ;  /* 0x00000002ff8d7803 */ /* 0x000fe20000000000 */
[----:B------:R-:W3:Y:S01]  /*581f0*/  @!P6 S2R R216, SR_CgaCtaId ;  /* 0x0000000000d8e919 */ /* 0x000ee20000008800 */
[----:B------:R-:W-:-:S03]  /*58200*/  ISETP.GE.AND P6, PT, R150, R3, PT ;  /* 0x000000039600720c */ /* 0x000fc60003fc6270 */
[----:B------:R-:W-:Y:S01]  /*58210*/  @!P5 MOV R0, 0x400 ;  /* 0x000004000000d802 */ /* 0x000fe20000000f00 */
[----:B------:R-:W5:Y:S01]  /*58220*/  @!P1 LDS.U16 R111, [R111+0x3f3c] ;  /* 0x003f3c006f6f9984 */ /* 0x000f620000000400 */
[----:B------:R-:W-:Y:S02]  /*58230*/  ISETP.GE.AND P1, PT, R152, R3, PT ;  /* 0x000000039800720c */ /* 0x000fe40003f26270 */
[----:B0-----:R-:W-:Y:S01]  /*58240*/  @!P5 LEA R143, R143, R0, 0x18 ;  /* 0x000000008f8fd211 */ /* 0x001fe200078ec0ff */
[----:B--2---:R-:W-:-:S04]  /*58250*/  @!P3 HADD2.F32 R0, -RZ, R107.H0_H0 ;  /* 0x2000006bff00b230 */ /* 0x004fc80000004100 */
[----:B------:R-:W0:Y:S01]  /*58260*/  @!P5 LDS.U16 R107, [R143+0x3fbc] ;  /* 0x003fbc008f6bd984 */ /* 0x000e220000000400 */
[----:B------:R-:W-:Y:S01]  /*58270*/  @!P3 FFMA R35, R0, R133, R35 ;  /* 0x000000850023b223 */ /* 0x000fe20000000023 */
[----:B------:R-:W-:Y:S01]  /*58280*/  @!P0 MOV R0, 0x400 ;  /* 0x0000040000008802 */ /* 0x000fe20000000f00 */
[----:B------:R-:W2:Y:S01]  /*58290*/  @!P6 S2R R137, SR_CgaCtaId ;  /* 0x000000000089e919 */ /* 0x000ea20000008800 */
[-C--:B------:R-:W-:Y:S02]  /*582a0*/  ISETP.GE.AND P3, PT, R148, R3.reuse, PT ;  /* 0x000000039400720c */ /* 0x080fe40003f66270 */
[----:B-1----:R-:W-:Y:S01]  /*582b0*/  @!P0 LEA R145, R145, R0, 0x18 ;  /* 0x0000000091918211 */ /* 0x002fe200078ec0ff */
[----:B------:R-:W-:Y:S01]  /*582c0*/  @!P4 HADD2.F32 R0, -RZ, R115.H0_H0 ;  /* 0x20000073ff00c230 */ /* 0x000fe20000004100 */
[----:B------:R-:W1:Y:S04]  /*582d0*/  @!P5 LDS R133, [R81+0x7c] ;  /* 0x00007c005185d984 */ /* 0x000e680000000800 */
[----:B------:R-:W-:Y:S01]  /*582e0*/  @!P4 FFMA R35, R214, R0, R35 ;  /* 0x00000000d623c223 */ /* 0x000fe20000000023 */
[----:B----4-:R-:W-:Y:S01]  /*582f0*/  @!P2 HADD2.F32 R0, -RZ, R109.H0_H0 ;  /* 0x2000006dff00a230 */ /* 0x010fe20000004100 */
[----:B------:R-:W-:Y:S01]  /*58300*/  @!P1 MOV R109, 0x400 ;  /* 0x00000400006d9802 */ /* 0x000fe20000000f00 */
[----:B------:R4:W1:Y:S01]  /*58310*/  @!P0 LDS.U16 R115, [R145+0x403c] ;  /* 0x00403c0091738984 */ /* 0x0008620000000400 */
[----:B------:R-:W-:-:S02]  /*58320*/  ISETP.GE.AND P4, PT, R146, R3, PT ;  /* 0x000000039200720c */ /* 0x000fc40003f86270 */
[----:B---3--:R-:W-:Y:S01]  /*58330*/  @!P1 LEA R109, R216, R109, 0x18 ;  /* 0x0000006dd86d9211 */ /* 0x008fe200078ec0ff */
[----:B-----5:R-:W-:Y:S01]  /*58340*/  @!P2 FFMA R35, R0, R135, R35 ;  /* 0x000000870023a223 */ /* 0x020fe20000000023 */
[----:B------:R-:W3:Y:S01]  /*58350*/  @!P3 S2R R218, SR_CgaCtaId ;  /* 0x0000000000dab919 */ /* 0x000ee20000008800 */
[----:B------:R-:W-:Y:S02]  /*58360*/  ISETP.GE.AND P2, PT, R144, R3, PT ;  /* 0x000000039000720c */ /* 0x000fe40003f46270 */
[----:B------:R-:W-:Y:S01]  /*58370*/  @!P6 MOV R0, 0x400 ;  /* 0x000004000000e802 */ /* 0x000fe20000000f00 */
[----:B------:R-:W-:Y:S01]  /*58380*/  @!P1 LDS.U16 R109, [R109+0x40bc] ;  /* 0x0040bc006d6d9984 */ /* 0x000fe20000000400 */
[----:B----4-:R-:W-:-:S03]  /*58390*/  P2R R145, PR, RZ, 0x40 ;  /* 0x00000040ff917803 */ /* 0x010fc60000000000 */
[----:B------:R-:W-:Y:S01]  /*583a0*/  @!P1 LDS R135, [R81+0x84] ;  /* 0x0000840051879984 */ /* 0x000fe20000000800 */
[----:B------:R-:W-:-:S03]  /*583b0*/  ISETP.NE.AND P1, PT, R141, RZ, PT ;  /* 0x000000ff8d00720c */ /* 0x000fc60003f25270 */
[----:B------:R-:W4:Y:S01]  /*583c0*/  @!P0 LDS R214, [R81+0x80] ;  /* 0x0000800051d68984 */ /* 0x000f220000000800 */
[----:B--2---:R-:W-:Y:S01]  /*583d0*/  @!P6 LEA R137, R137, R0, 0x18 ;  /* 0x000000008989e211 */ /* 0x004fe200078ec0ff */
[----:B------:R-:W2:Y:S01]  /*583e0*/  @!P4 S2R R139, SR_CgaCtaId ;  /* 0x00000000008bc919 */ /* 0x000ea20000008800 */
[----:B------:R-:W5:Y:S07]  /*583f0*/  @!P2 S2R R141, SR_CgaCtaId ;  /* 0x00000000008da919 */ /* 0x000f6e0000008800 */
[----:B------:R-:W-:-:S02]  /*58400*/  @!P1 HADD2.F32 R0, -RZ, R111.H0_H0 ;  /* 0x2000006fff009230 */ /* 0x000fc40000004100 */
[----:B------:R2:W5:Y:S03]  /*58410*/  @!P6 LDS.U16 R111, [R137+0x413c] ;  /* 0x00413c00896fe984 */ /* 0x0005660000000400 */
[----:B------:R-:W-:Y:S01]  /*58420*/  @!P1 FFMA R35, R0, R121, R35 ;  /* 0x0000007900239223 */ /* 0x000fe20000000023 */
[----:B------:R-:W-:Y:S01]  /*58430*/  ISETP.NE.AND P1, PT, R119, RZ, PT ;  /* 0x000000ff7700720c */ /* 0x000fe20003f25270 */
[----:B0-----:R-:W-:Y:S01]  /*58440*/  @!P5 HADD2.F32 R0, -RZ, R107.H0_H0 ;  /* 0x2000006bff00d230 */ /* 0x001fe20000004100 */
[----:B------:R-:W0:Y:S01]  /*58450*/  @!P6 LDS R119, [R81+0x88] ;  /* 0x000088005177e984 */ /* 0x000e220000000800 */
[-C--:B------:R-:W-:Y:S02]  /*58460*/  ISETP.GE.AND P6, PT, R156, R3.reuse, PT ;  /* 0x000000039c00720c */ /* 0x080fe40003fc6270 */
[----:B------:R-:W-:Y:S02]  /*58470*/  @!P3 MOV R121, 0x400 ;  /* 0x000004000079b802 */ /* 0x000fe40000000f00 */
[----:B------:R-:W-:-:S02]  /*58480*/  ISETP.GE.AND P5, PT, R142, R3, PT ;  /* 0x000000038e00720c */ /* 0x000fc40003fa6270 */
[----:B---3--:R-:W-:Y:S02]  /*58490*/  @!P3 LEA R107, R218, R121, 0x18 ;  /* 0x00000079da6bb211 */ /* 0x008fe400078ec0ff */
[----:B------:R-:W-:Y:S04]  /*584a0*/  @!P3 LDS R121, [R81+0x8c] ;  /* 0x00008c005179b984 */ /* 0x000fe80000000800 */
[----:B------:R-:W3:Y:S01]  /*584b0*/  @!P3 LDS.U16 R107, [R107+0x41bc] ;  /* 0x0041bc006b6bb984 */ /* 0x000ee20000000400 */
[----:B-1----:R-:W-:Y:S01]  /*584c0*/  @!P6 FFMA R35, R0, R133, R35 ;  /* 0x000000850023e223 */ /* 0x002fe20000000023 */
[----:B------:R-:W-:Y:S02]  /*584d0*/  @!P4 MOV R0, 0x400 ;  /* 0x000004000000c802 */ /* 0x000fe40000000f00 */
[-C--:B------:R-:W-:Y:S01]  /*584e0*/  ISETP.GE.AND P6, PT, R152, R3.reuse, PT ;  /* 0x000000039800720c */ /* 0x080fe20003fc6270 */
[----:B------:R-:W1:Y:S01]  /*584f0*/  @!P5 S2R R216, SR_CgaCtaId ;  /* 0x0000000000d8d919 */ /* 0x000e620000008800 */
[----:B--2---:R-:W-:Y:S01]  /*58500*/  @!P4 LEA R139, R139, R0, 0x18 ;  /* 0x000000008b8bc211 */ /* 0x004fe200078ec0ff */
[----:B------:R-:W-:Y:S01]  /*58510*/  @!P0 HADD2.F32 R0, -RZ, R115.H0_H0 ;  /* 0x20000073ff008230 */ /* 0x000fe20000004100 */
[----:B------:R-:W2:Y:S04]  /*58520*/  @!P1 S2R R137, SR_CgaCtaId ;  /* 0x0000000000899919 */ /* 0x000ea80000008800 */
[----:B----4-:R-:W-:Y:S01]  /*58530*/  @!P0 FFMA R35, R214, R0, R35 ;  /* 0x00000000d6238223 */ /* 0x010fe20000000023 */
[----:B------:R-:W-:Y:S01]  /*58540*/  @!P2 MOV R0, 0x400 ;  /* 0x000004000000a802 */ /* 0x000fe20000000f00 */
[----:B------:R-:W4:Y:S01]  /*58550*/  @!P4 LDS.U16 R115, [R139+0x423c] ;  /* 0x00423c008b73c984 */ /* 0x000f220000000400 */
[----:B------:R-:W-:-:S02]  /*58560*/  ISETP.GE.AND P0, PT, R140, R3, PT ;  /* 0x000000038c00720c */ /* 0x000fc40003f06270 */
[----:B-----5:R-:W-:Y:S01]  /*58570*/  @!P2 LEA R141, R141, R0, 0x18 ;  /* 0x000000008d8da211 */ /* 0x020fe200078ec0ff */
[----:B------:R-:W-:Y:S01]  /*58580*/  @!P6 HADD2.F32 R0, -RZ, R109.H0_H0 ;  /* 0x2000006dff00e230 */ /* 0x000fe20000004100 */
[----:B------:R-:W5:Y:S04]  /*58590*/  @!P4 LDS R214, [R81+0x90] ;  /* 0x0000900051d6c984 */ /* 0x000f680000000800 */
[----:B------:R-:W-:Y:S01]  /*585a0*/  @!P6 FFMA R35, R0, R135, R35 ;  /* 0x000000870023e223 */ /* 0x000fe20000000023 */
[----:B------:R-:W-:Y:S01]  /*585b0*/  ISETP.NE.AND P6, PT, R145, RZ, PT ;  /* 0x000000ff9100720c */ /* 0x000fe20003fc5270 */
[----:B------:R-:W5:Y:S01]  /*585c0*/  @!P2 LDS.U16 R109, [R141+0x42bc] ;  /* 0x0042bc008d6da984 */ /* 0x000f620000000400 */
[----:B------:R-:W-:Y:S02]  /*585d0*/  P2R R135, PR, RZ, 0x2 ;  /* 0x00000002ff877803 */ /* 0x000fe40000000000 */
[----:B------:R-:W4:Y:S01]  /*585e0*/  @!P0 S2R R143, SR_CgaCtaId ;  /* 0x00000000008f8919 */ /* 0x000f220000008800 */
[----:B------:R-:W5:Y:S01]  /*585f0*/  @!P2 LDS R133, [R81+0x94] ;  /* 0x000094005185a984 */ /* 0x000f620000000800 */
[----:B------:R-:W-:-:S02]  /*58600*/  ISETP.NE.AND P2, PT, R123, RZ, PT ;  /* 0x000000ff7b00720c */ /* 0x000fc40003f45270 */
[----:B------:R-:W-:-:S05]  /*58610*/  @!P5 MOV R123, 0x400 ;  /* 0x00000400007bd802 */ /* 0x000fca0000000f00 */
[----:B------:R-:W-:Y:S01]  /*58620*/  @!P6 HADD2.F32 R0, -RZ, R111.H0_H0 ;  /* 0x2000006fff00e230 */ /* 0x000fe20000004100 */
[----:B-1----:R-:W-:-:S04]  /*58630*/  @!P5 LEA R111, R216, R123, 0x18 ;  /* 0x0000007bd86fd211 */ /* 0x002fc800078ec0ff */
[----:B0-----:R-:W-:Y:S01]  /*58640*/  @!P6 FFMA R35, R0, R119, R35 ;  /* 0x000000770023e223 */ /* 0x001fe20000000023 */
[----:B------:R-:W-:Y:S01]  /*58650*/  @!P1 MOV R0, 0x400 ;  /* 0x0000040000009802 */ /* 0x000fe20000000f00 */
[----:B------:R-:W-:Y:S01]  /*58660*/  @!P5 LDS R119, [R81+0x98] ;  /* 0x000098005177d984 */ /* 0x000fe20000000800 */
[----:B------:R-:W-:Y:S02]  /*58670*/  ISETP.GE.AND P6, PT, R138, R3, PT ;  /* 0x000000038a00720c */ /* 0x000fe40003fc6270 */
[----:B--2---:R-:W-:Y:S01]  /*58680*/  @!P1 LEA R137, R137, R0, 0x18 ;  /* 0x0000000089899211 */ /* 0x004fe200078ec0ff */
[----:B---3--:R-:W-:Y:S01]  /*58690*/  @!P3 HADD2.F32 R0, -RZ, R107.H0_H0 ;  /* 0x2000006bff00b230 */ /* 0x008fe20000004100 */
[----:B------:R-:W0:Y:S01]  /*586a0*/  @!P5 LDS.U16 R111, [R111+0x433c] ;  /* 0x00433c006f6fd984 */ /* 0x000e220000000400 */
[----:B------:R-:W-:Y:S02]  /*586b0*/  ISETP.NE.AND P5, PT, R129, RZ, PT ;  /* 0x000000ff8100720c */ /* 0x000fe40003fa5270 */
[----:B------:R-:W-:Y:S01]  /*586c0*/  @!P2 MOV R123, 0x400 ;  /* 0x00000400007ba802 */ /* 0x000fe20000000f00 */
[----:B------:R-:W1:Y:S01]  /*586d0*/  @!P2 S2R R216, SR_CgaCtaId ;  /* 0x0000000000d8a919 */ /* 0x000e620000008800 */
[----:B------:R-:W-:Y:S01]  /*586e0*/  @!P3 FFMA R35, R0, R121, R35 ;  /* 0x000000790023b223 */ /* 0x000fe20000000023 */
[----:B------:R-:W-:Y:S01]  /*586f0*/  ISETP.NE.AND P3, PT, R125, RZ, PT ;  /* 0x000000ff7d00720c */ /* 0x000fe20003f65270 */
[----:B------:R2:W3:Y:S01]  /*58700*/  @!P1 LDS.U16 R107, [R137+0x43bc] ;  /* 0x0043bc00896b9984 */ /* 0x0004e20000000400 */
[----:B------:R-:W-:Y:S01]  /*58710*/  @!P0 MOV R0, 0x400 ;  /* 0x0000040000008802 */ /* 0x000fe20000000f00 */
[----:B------:R-:W0:Y:S03]  /*58720*/  @!P6 S2R R129, SR_CgaCtaId ;  /* 0x000000000081e919 */ /* 0x000e260000008800 */
[----:B----4-:R-:W-:Y:S01]  /*58730*/  @!P0 LEA R143, R143, R0, 0x18 ;  /* 0x000000008f8f8211 */ /* 0x010fe200078ec0ff */
[----:B------:R-:W-:Y:S01]  /*58740*/  @!P4 HADD2.F32 R0, -RZ, R115.H0_H0 ;  /* 0x20000073ff00c230 */ /* 0x000fe20000004100 */
[----:B------:R-:W4:Y:S01]  /*58750*/  @!P1 LDS R121, [R81+0x9c] ;  /* 0x00009c0051799984 */ /* 0x000f220000000800 */
[----:B------:R-:W-:-:S03]  /*58760*/  ISETP.GE.AND P1, PT, R144, R3, PT ;  /* 0x000000039000720c */ /* 0x000fc60003f26270 */
[----:B-----5:R-:W-:Y:S01]  /*58770*/  @!P4 FFMA R35, R214, R0, R35 ;  /* 0x00000000d623c223 */ /* 0x020fe20000000023 */
[----:B------:R-:W5:Y:S01]  /*58780*/  @!P3 S2R R125, SR_CgaCtaId ;  /* 0x00000000007db919 */ /* 0x000f620000008800 */
[----:B------:R-:W-:Y:S02]  /*58790*/  ISETP.NE.AND P4, PT, R127, RZ, PT ;  /* 0x000000ff7f00720c */ /* 0x000fe40003f85270 */
[----:B--2---:R-:W-:Y:S01]  /*587a0*/  P2R R137, PR, RZ, 0x8 ;  /* 0x00000008ff897803 */ /* 0x004fe20000000000 */
[----:B------:R-:W2:Y:S04]  /*587b0*/  @!P0 LDS.U16 R115, [R143+0x443c] ;  /* 0x00443c008f738984 */ /* 0x000ea80000000400 */
[----:B------:R-:W2:Y:S01]  /*587c0*/  @!P0 LDS R214, [R81+0xa0] ;  /* 0x0000a00051d68984 */ /* 0x000ea20000000800 */
[----:B------:R-:W-:-:S03]  /*587d0*/  @!P1 HADD2.F32 R0, -RZ, R109.H0_H0 ;  /* 0x2000006dff009230 */ /* 0x000fc60000004100 */
[----:B------:R-:W-:Y:S02]  /*587e0*/  @!P3 LDS R127, [R81+0xac] ;  /* 0x0000ac00517fb984 */ /* 0x000fe40000000800 */
[----:B------:R-:W-:Y:S01]  /*587f0*/  @!P1 FFMA R35, R0, R133, R35 ;  /* 0x0000008500239223 */ /* 0x000fe20000000023 */
[----:B------:R-:W-:Y:S01]  /*58800*/  ISETP.GE.AND P1, PT, R142, R3, PT ;  /* 0x000000038e00720c */ /* 0x000fe20003f26270 */
[----:B------:R-:W2:Y:S01]  /*58810*/  @!P5 S2R R133, SR_CgaCtaId ;  /* 0x000000000085d919 */ /* 0x000ea20000008800 */
[----:B-1----:R-:W-:Y:S02]  /*58820*/  @!P2 LEA R109, R216, R123, 0x18 ;  /* 0x0000007bd86da211 */ /* 0x002fe400078ec0ff */
[----:B------:R-:W-:Y:S01]  /*58830*/  @!P6 MOV R0, 0x400 ;  /* 0x000004000000e802 */ /* 0x000fe20000000f00 */
[----:B------:R-:W1:Y:S03]  /*58840*/  @!P4 S2R R216, SR_CgaCtaId ;  /* 0x0000000000d8c919 */ /* 0x000e660000008800 */
[----:B0-----:R-:W-:Y:S01]  /*58850*/  @!P6 LEA R129, R129, R0, 0x18 ;  /* 0x000000008181e211 */ /* 0x001fe200078ec0ff */
[----:B------:R-:W0:Y:S04]  /*58860*/  @!P2 LDS.U16 R109, [R109+0x44bc] ;  /* 0x0044bc006d6da984 */ /* 0x000e280000000400 */
[----:B------:R-:W-:Y:S01]  /*58870*/  @!P1 HADD2.F32 R0, -RZ, R111.H0_H0 ;  /* 0x2000006fff009230 */ /* 0x000fe20000004100 */
[----:B------:R-:W0:Y:S04]  /*58880*/  @!P2 LDS R123, [R81+0xa4] ;  /* 0x0000a400517ba984 */ /* 0x000e280000000800 */
[----:B------:R-:W-:Y:S01]  /*58890*/  @!P1 FFMA R35, R0, R119, R35 ;  /* 0x0000007700239223 */ /* 0x000fe20000000023 */
[----:B------:R-:W-:Y:S01]  /*588a0*/  @!P3 MOV R0, 0x400 ;  /* 0x000004000000b802 */ /* 0x000fe20000000f00 */
[----:B------:R-:W0:Y:S01]  /*588b0*/  @!P6 LDS.U16 R111, [R129+0x453c] ;  /* 0x00453c00816fe984 */ /* 0x000e220000000400 */
[----:B------:R-:W-:-:S02]  /*588c0*/  ISETP.NE.AND P1, PT, R135, RZ, PT ;  /* 0x000000ff8700720c */ /* 0x000fc40003f25270 */
[----:B-----5:R-:W-:Y:S01]  /*588d0*/  @!P3 LEA R119, R125, R0, 0x18 ;  /* 0x000000007d77b211 */ /* 0x020fe200078ec0ff */
[----:B------:R-:W-:Y:S04]  /*588e0*/  @!P5 LDS R129, [R81+0xb4] ;  /* 0x0000b4005181d984 */ /* 0x000fe80000000800 */
[----:B------:R-:W5:Y:S01]  /*588f0*/  @!P6 LDS R125, [R81+0xa8] ;  /* 0x0000a800517de984 */ /* 0x000f620000000800 */
[----:B------:R-:W-:-:S05]  /*58900*/  ISETP.NE.AND P6, PT, R131, RZ, PT ;  /* 0x000000ff8300720c */ /* 0x000fca0003fc5270 */
[----:B---3--:R-:W-:Y:S02]  /*58910*/  @!P1 HADD2.F32 R0, -RZ, R107.H0_H0 ;  /* 0x2000006bff009230 */ /* 0x008fe40000004100 */
[----:B------:R3:W5:Y:S01]  /*58920*/  @!P3 LDS.U16 R107, [R119+0x45bc] ;  /* 0x0045bc00776bb984 */ /* 0x0007620000000400 */
[----:B------:R-:W-:Y:S02]  /*58930*/  ISETP.GE.AND P3, PT, R14, R3, PT ;  /* 0x000000030e00720c */ /* 0x000fe40003f66270 */
[----:B----4-:R-:W-:Y:S01]  /*58940*/  @!P1 FFMA R35, R0, R121, R35 ;  /* 0x0000007900239223 */ /* 0x010fe20000000023 */
[----:B--2---:R-:W-:Y:S01]  /*58950*/  @!P0 HADD2.F32 R0, -RZ, R115.H0_H0 ;  /* 0x20000073ff008230 */ /* 0x004fe20000004100 */
[----:B------:R-:W-:Y:S01]  /*58960*/  @!P4 MOV R121, 0x400 ;  /* 0x000004000079c802 */ /* 0x000fe20000000f00 */
[----:B------:R-:W2:Y:S01]  /*58970*/  @!P6 S2R R131, SR_CgaCtaId ;  /* 0x000000000083e919 */ /* 0x000ea20000008800 */
[----:B---3--:R-:W-:Y:S02]  /*58980*/  P2R R119, PR, RZ, 0x2 ;  /* 0x00000002ff777803 */ /* 0x008fe40000000000 */
[----:B------:R-:W-:Y:S01]  /*58990*/  @!P0 FFMA R35, R214, R0, R35 ;  /* 0x00000000d6238223 */ /* 0x000fe20000000023 */
[----:B-1----:R-:W-:Y:S01]  /*589a0*/  @!P4 LEA R115, R216, R121, 0x18 ;  /* 0x00000079d873c211 */ /* 0x002fe200078ec0ff */
[----:B------:R-:W-:Y:S01]  /*589b0*/  @!P4 LDS R214, [R81+0xb0] ;  /* 0x0000b00051d6c984 */ /* 0x000fe20000000800 */
[----:B------:R-:W-:-:S02]  /*589c0*/  @!P5 MOV R0, 0x400 ;  /* 0x000004000000d802 */ /* 0x000fc40000000f00 */
[-C--:B------:R-:W-:Y:S01]  /*589d0*/  ISETP.GE.AND P0, PT, R104, R3.reuse, PT ;  /* 0x000000036800720c */ /* 0x080fe20003f06270 */
[----:B------:R-:W1:Y:S01]  /*589e0*/  @!P3 S2R R218, SR_CgaCtaId ;  /* 0x0000000000dab919 */ /* 0x000e620000008800 */
[----:B------:R-:W-:Y:S01]  /*589f0*/  @!P5 LEA R133, R133, R0, 0x18 ;  /* 0x000000008585d211 */ /* 0x000fe200078ec0ff */
[----:B0-----:R-:W-:Y:S01]  /*58a00*/  @!P2 HADD2.F32 R0, -RZ, R109.H0_H0 ;  /* 0x2000006dff00a230 */ /* 0x001fe20000004100 */
[----:B------:R-:W-:Y:S01]  /*58a10*/  ISETP.GE.AND P1, PT, R136, R3, PT ;  /* 0x000000038800720c */ /* 0x000fe20003f26270 */
[----:B------:R-:W0:Y:S01]  /*58a20*/  @!P4 LDS.U16 R115, [R115+0x463c] ;  /* 0x00463c007373c984 */ /* 0x000e220000000400 */
[----:B------:R-:W-:Y:S02]  /*58a30*/  P2R R121, PR, RZ, 0x4 ;  /* 0x00000004ff797803 */ /* 0x000fe40000000000 */
[----:B------:R-:W-:Y:S01]  /*58a40*/  @!P2 FFMA R35, R0, R123, R35 ;  /* 0x0000007b0023a223 */ /* 0x000fe20000000023 */
[----:B------:R-:W-:Y:S01]  /*58a50*/  ISETP.GE.AND P2, PT, R138, R3, PT ;  /* 0x000000038a00720c */ /* 0x000fe20003f46270 */
[----:B------:R-:W3:Y:S01]  /*58a60*/  @!P5 LDS.U16 R109, [R133+0x46bc] ;  /* 0x0046bc00856dd984 */ /* 0x000ee20000000400 */
[----:B------:R-:W-:-:S02]  /*58a70*/  @!P6 MOV R0, 0x400 ;  /* 0x000004000000e802 */ /* 0x000fc40000000f00 */
[----:B------:R-:W-:Y:S01]  /*58a80*/  ISETP.NE.AND P3, PT, R137, RZ, PT ;  /* 0x000000ff8900720c */ /* 0x000fe20003f65270 */
[----:B------:R-:W4:Y:S03]  /*58a90*/  @!P0 S2R R135, SR_CgaCtaId ;  /* 0x0000000000878919 */ /* 0x000f260000008800 */
[----:B------:R-:W1:Y:S01]  /*58aa0*/  @!P1 S2R R216, SR_CgaCtaId ;  /* 0x0000000000d89919 */ /* 0x000e620000008800 */
[----:B------:R-:W-:Y:S01]  /*58ab0*/  @!P1 LDS R133, [R81+0xbc] ;  /* 0x0000bc0051859984 */ /* 0x000fe20000000800 */
[----:B--2---:R-:W-:-:S03]  /*58ac0*/  @!P6 LEA R123, R131, R0, 0x18 ;  /* 0x00000000837be211 */ /* 0x004fc600078ec0ff */
[----:B------:R-:W-:Y:S01]  /*58ad0*/  @!P2 HADD2.F32 R0, -RZ, R111.H0_H0 ;  /* 0x2000006fff00a230 */ /* 0x000fe20000004100 */
[----:B------:R-:W-:Y:S04]  /*58ae0*/  @!P6 LDS R131, [R81+0xb8] ;  /* 0x0000b8005183e984 */ /* 0x000fe80000000800 */
[----:B-----5:R-:W-:Y:S01]  /*58af0*/  @!P2 FFMA R35, R0, R125, R35 ;  /* 0x0000007d0023a223 */ /* 0x020fe20000000023 */
[----:B------:R-:W-:Y:S01]  /*58b00*/  ISETP.GE.AND P2, PT, R22, R3, PT ;  /* 0x000000031600720c */ /* 0x000fe20003f46270 */
[----:B------:R-:W-:Y:S01]  /*58b10*/  @!P3 HADD2.F32 R0, -RZ, R107.H0_H0 ;  /* 0x2000006bff00b230 */ /* 0x000fe20000004100 */
[----:B------:R2:W5:Y:S01]  /*58b20*/  @!P6 LDS.U16 R111, [R123+0x473c] ;  /* 0x00473c007b6fe984 */ /* 0x0005620000000400 */
[----:B------:R-:W-:-:S03]  /*58b30*/  @!P1 MOV R125, 0x400 ;  /* 0x00000400007d9802 */ /* 0x000fc60000000f00 */
[----:B------:R-:W-:Y:S01]  /*58b40*/  @!P3 FFMA R35, R0, R127, R35 ;  /* 0x0000007f0023b223 */ /* 0x000fe20000000023 */
[----:B------:R-:W-:Y:S02]  /*58b50*/  @!P0 MOV R0, 0x400 ;  /* 0x0000040000008802 */ /* 0x000fe40000000f00 */
[----:B--2---:R-:W-:Y:S02]  /*58b60*/  P2R R123, PR, RZ, 0x8 ;  /* 0x00000008ff7b7803 */ /* 0x004fe40000000000 */
[-C--:B------:R-:W-:Y:S02]  /*58b70*/  ISETP.GE.AND P3, PT, R14, R3.reuse, PT ;  /* 0x000000030e00720c */ /* 0x080fe40003f66270 */
[----:B------:R-:W2:Y:S01]  /*58b80*/  @!P2 S2R R220, SR_CgaCtaId ;  /* 0x0000000000dca919 */ /* 0x000ea20000008800 */
[----:B------:R-:W-:Y:S02]  /*58b90*/  ISETP.GE.AND P2, PT, R134, R3, PT ;  /* 0x000000038600720c */ /* 0x000fe40003f46270 */
[----:B----4-:R-:W-:Y:S01]  /*58ba0*/  @!P0 LEA R135, R135, R0, 0x18 ;  /* 0x0000000087878211 */ /* 0x010fe200078ec0ff */
[----:B0-----:R-:W-:Y:S01]  /*58bb0*/  @!P4 HADD2.F32 R0, -RZ, R115.H0_H0 ;  /* 0x20000073ff00c230 */ /* 0x001fe20000004100 */
[----:B-1----:R-:W-:-:S03]  /*58bc0*/  @!P1 LEA R107, R216, R125, 0x18 ;  /* 0x0000007dd86b9211 */ /* 0x002fc600078ec0ff */
[----:B------:R-:W-:Y:S01]  /*58bd0*/  @!P0 LDS.U16 R115, [R135+0x303e] ;  /* 0x00303e0087738984 */ /* 0x000fe20000000400 */
[----:B------:R-:W-:Y:S01]  /*58be0*/  @!P4 FFMA R35, R214, R0, R35 ;  /* 0x00000000d623c223 */ /* 0x000fe20000000023 */
[----:B---3--:R-:W-:Y:S01]  /*58bf0*/  @!P5 HADD2.F32 R214, -RZ, R109.H0_H0 ;  /* 0x2000006dffd6d230 */ /* 0x008fe20000004100 */
[----:B------:R-:W-:Y:S01]  /*58c00*/  P2R R125, PR, RZ, 0x10 ;  /* 0x00000010ff7d7803 */ /* 0x000fe20000000000 */
[----:B------:R-:W0:Y:S01]  /*58c10*/  @!P1 LDS.U16 R107, [R107+0x47bc] ;  /* 0x0047bc006b6b9984 */ /* 0x000e220000000400 */
[----:B------:R-:W-:Y:S02]  /*58c20*/  @!P3 MOV R127, 0x400 ;  /* 0x00000400007fb802 */ /* 0x000fe40000000f00 */
[----:B------:R-:W-:Y:S01]  /*58c30*/  @!P5 FFMA R35, R214, R129, R35 ;  /* 0x00000081d623d223 */ /* 0x000fe20000000023 */
[----:B------:R-:W-:Y:S01]  /*58c40*/  ISETP.GE.AND P1, PT, R16, R3, PT ;  /* 0x000000031000720c */ /* 0x000fe20003f26270 */
[----:B------:R-:W1:Y:S01]  /*58c50*/  @!P0 LDS R0, [R81] ;  /* 0x0000000051008984 */ /* 0x000e620000000800 */
[----:B------:R-:W-:-:S02]  /*58c60*/  @!P3 LEA R218, R218, R127, 0x18 ;  /* 0x0000007fdadab211 */ /* 0x000fc400078ec0ff */
[----:B------:R-:W-:Y:S01]  /*58c70*/  P2R R127, PR, RZ, 0x20 ;  /* 0x00000020ff7f7803 */ /* 0x000fe20000000000 */
[----:B------:R-:W3:Y:S01]  /*58c80*/  @!P2 S2R R216, SR_CgaCtaId ;  /* 0x0000000000d8a919 */ /* 0x000ee20000008800 */
[-C--:B------:R-:W-:Y:S02]  /*58c90*/  ISETP.GE.AND P5, PT, R22, R3.reuse, PT ;  /* 0x000000031600720c */ /* 0x080fe40003fa6270 */
[-C--:B------:R-:W-:Y:S01]  /*58ca0*/  ISETP.GE.AND P4, PT, R136, R3.reuse, PT ;  /* 0x000000038800720c */ /* 0x080fe20003f86270 */
[----:B------:R4:W1:Y:S01]  /*58cb0*/  @!P3 LDS.U16 R109, [R218+0x30be] ;  /* 0x0030be00da6db984 */ /* 0x0008620000000400 */
[----:B------:R-:W-:-:S03]  /*58cc0*/  ISETP.GE.AND P0, PT, R12, R3, PT ;  /* 0x000000030c00720c */ /* 0x000fc60003f06270 */
[----:B------:R-:W3:Y:S01]  /*58cd0*/  @!P1 S2R R222, SR_CgaCtaId ;  /* 0x0000000000de9919 */ /* 0x000ee20000008800 */
[----:B-----5:R-:W-:Y:S01]  /*58ce0*/  @!P6 HADD2.F32 R214, -RZ, R111.H0_H0 ;  /* 0x2000006fffd6e230 */ /* 0x020fe20000004100 */
[----:B------:R-:W5:Y:S04]  /*58cf0*/  @!P3 LDS R135, [R81+0x4] ;  /* 0x000004005187b984 */ /* 0x000f680000000800 */
[----:B------:R-:W-:Y:S01]  /*58d00*/  @!P5 MOV R129, 0x400 ;  /* 0x000004000081d802 */ /* 0x000fe20000000f00 */
[----:B------:R-:W-:Y:S01]  /*58d10*/  @!P6 FFMA R35, R214, R131, R35 ;  /* 0x00000083d623e223 */ /* 0x000fe20000000023 */
[----:B------:R-:W-:Y:S01]  /*58d20*/  @!P5 LDS R137, [R81+0x8] ;  /* 0x000008005189d984 */ /* 0x000fe20000000800 */
[----:B------:R-:W-:Y:S02]  /*58d30*/  @!P1 MOV R131, 0x400 ;  /* 0x0000040000839802 */ /* 0x000fe40000000f00 */
[----:B--2---:R-:W-:Y:S01]  /*58d40*/  @!P5 LEA R129, R220, R129, 0x18 ;  /* 0x00000081dc81d211 */ /* 0x004fe200078ec0ff */
[----:B----4-:R-:W2:Y:S04]  /*58d50*/  @!P0 S2R R218, SR_CgaCtaId ;  /* 0x0000000000da8919 */ /* 0x010ea80000008800 */
[----:B------:R4:W2:Y:S01]  /*58d60*/  @!P5 LDS.U16 R111, [R129+0x313e] ;  /* 0x00313e00816fd984 */ /* 0x0008a20000000400 */
[----:B------:R-:W-:Y:S01]  /*58d70*/  ISETP.GE.AND P5, PT, R104, R3, PT ;  /* 0x000000036800720c */ /* 0x000fe20003fa6270 */
[----:B0-----:R-:W-:Y:S01]  /*58d80*/  @!P4 HADD2.F32 R214, -RZ, R107.H0_H0 ;  /* 0x2000006bffd6c230 */ /* 0x001fe20000004100 */
[----:B----4-:R-:W-:-:S02]  /*58d90*/  P2R R129, PR, RZ, 0x40 ;  /* 0x00000040ff817803 */ /* 0x010fc40000000000 */
[----:B------:R-:W-:Y:S02]  /*58da0*/  ISETP.GE.AND P6, PT, R10, R3, PT ;  /* 0x000000030a00720c */ /* 0x000fe40003fc6270 */
[----:B------:R-:W-:Y:S01]  /*58db0*/  @!P2 MOV R107, 0x400 ;  /* 0x00000400006ba802 */ /* 0x000fe20000000f00 */
[----:B------:R-:W-:-:S06]  /*58dc0*/  @!P4 FFMA R35, R214, R133, R35 ;  /* 0x00000085d623c223 */ /* 0x000fcc0000000023 */
[----:B------:R-:W-:Y:S01]  /*58dd0*/  @!P5 HADD2.F32 R115, -RZ, R115.H0_H0 ;  /* 0x20000073ff73d230 */ /* 0x000fe20000004100 */
[----:B------:R-:W-:Y:S01]  /*58de0*/  ISETP.GE.AND P4, PT, R6, R3, PT ;  /* 0x000000030600720c */ /* 0x000fe20003f86270 */
[----:B------:R-:W-:Y:S01]  /*58df0*/  IMAD.MOV.U32 R214, RZ, RZ, RZ ;  /* 0x000000ffffd67224 */ /* 0x000fe200078e00ff */
[----:B---3--:R-:W-:Y:S01]  /*58e00*/  @!P2 LEA R107, R216, R107, 0x18 ;  /* 0x0000006bd86ba211 */ /* 0x008fe200078ec0ff */
[----:B------:R-:W-:Y:S01]  /*58e10*/  @!P1 LDS R133, [R81+0xc] ;  /* 0x00000c0051859984 */ /* 0x000fe20000000800 */
[----:B------:R-:W-:Y:S01]  /*58e20*/  @!P1 LEA R131, R222, R131, 0x18 ;  /* 0x00000083de839211 */ /* 0x000fe200078ec0ff */
[----:B-1----:R-:W-:Y:S01]  /*58e30*/  @!P5 FFMA R214, R0, R115, RZ ;  /* 0x0000007300d6d223 */ /* 0x002fe200000000ff */
[----:B------:R-:W-:Y:S01]  /*58e40*/  P2R R141, PR, RZ, 0x10 ;  /* 0x00000010ff8d7803 */ /* 0x000fe20000000000 */
[----:B------:R-:W-:Y:S01]  /*58e50*/  @!P2 LDS R216, [R81+0xc0] ;  /* 0x0000c00051d8a984 */ /* 0x000fe20000000800 */
[----:B------:R-:W-:Y:S01]  /*58e60*/  @!P3 HADD2.F32 R109, -RZ, R109.H0_H0 ;  /* 0x2000006dff6db230 */ /* 0x000fe20000004100 */
[----:B------:R-:W-:Y:S01]  /*58e70*/  @!P6 MOV R0, 0x400 ;  /* 0x000004000000e802 */ /* 0x000fe20000000f00 */
[----:B------:R-:W0:Y:S01]  /*58e80*/  @!P6 S2R R139, SR_CgaCtaId ;  /* 0x00000000008be919 */ /* 0x000e220000008800 */
[----:B------:R-:W-:-:S02]  /*58e90*/  ISETP.GE.AND P5, PT, R8, R3, PT ;  /* 0x000000030800720c */ /* 0x000fc40003fa6270 */
[----:B-----5:R-:W-:Y:S01]  /*58ea0*/  @!P3 FFMA R214, R109, R135, R214 ;  /* 0x000000876dd6b223 */ /* 0x020fe200000000d6 */
[----:B------:R-:W-:Y:S01]  /*58eb0*/  ISETP.GE.AND P3, PT, R132, R3, PT ;  /* 0x000000038400720c */ /* 0x000fe20003f66270 */
[----:B------:R-:W1:Y:S01]  /*58ec0*/  @!P2 LDS.U16 R107, [R107+0x483c] ;  /* 0x00483c006b6ba984 */ /* 0x000e620000000400 */
[----:B------:R-:W-:-:S03]  /*58ed0*/  @!P0 MOV R135, 0x400 ;  /* 0x0000040000878802 */ /* 0x000fc60000000f00 */
[----:B------:R3:W4:Y:S01]  /*58ee0*/  @!P1 LDS.U16 R115, [R131+0x31be] ;  /* 0x0031be0083739984 */ /* 0x0007220000000400 */
[----:B--2---:R-:W-:Y:S01]  /*58ef0*/  @!P0 LEA R218, R218, R135, 0x18 ;  /* 0x00000087dada8211 */ /* 0x004fe200078ec0ff */
[----:B------:R-:W2:Y:S01]  /*58f00*/  @!P4 S2R R220, SR_CgaCtaId ;  /* 0x0000000000dcc919 */ /* 0x000ea20000008800 */
[----:B------:R-:W-:-:S05]  /*58f10*/  ISETP.GE.AND P4, PT, R22, R3, PT ;  /* 0x000000031600720c */ /* 0x000fca0003f86270 */
[----:B---3--:R-:W3:Y:S01]  /*58f20*/  @!P3 S2R R131, SR_CgaCtaId ;  /* 0x000000000083b919 */ /* 0x008ee20000008800 */
[----:B------:R-:W-:Y:S01]  /*58f30*/  @!P6 LDS R135, [R81+0x10] ;  /* 0x000010005187e984 */ /* 0x000fe20000000800 */
[----:B------:R-:W5:Y:S06]  /*58f40*/  @!P5 S2R R222, SR_CgaCtaId ;  /* 0x0000000000ded919 */ /* 0x000f6c0000008800 */
[----:B------:R-:W-:-:S05]  /*58f50*/  @!P4 HADD2.F32 R111, -RZ, R111.H0_H0 ;  /* 0x2000006fff6fc230 */ /* 0x000fca0000004100 */
[----:B------:R-:W-:Y:S01]  /*58f60*/  @!P4 FFMA R214, R111, R137, R214 ;  /* 0x000000896fd6c223 */ /* 0x000fe200000000d6 */
[----:B0-----:R-:W-:Y:S01]  /*58f70*/  @!P6 LEA R0, R139, R0, 0x18 ;  /* 0x000000008b00e211 */ /* 0x001fe200078ec0ff */
[----:B------:R-:W-:Y:S01]  /*58f80*/  @!P0 LDS.U16 R111, [R218+0x32be] ;  /* 0x0032be00da6f8984 */ /* 0x000fe20000000400 */
[----:B------:R-:W-:Y:S02]  /*58f90*/  ISETP.NE.AND P4, PT, R141, RZ, PT ;  /* 0x000000ff8d00720c */ /* 0x000fe40003f85270 */
[----:B------:R-:W-:Y:S01]  /*58fa0*/  P2R R139, PR, RZ, 0x1 ;  /* 0x00000001ff8b7803 */ /* 0x000fe20000000000 */
[----:B------:R1:W0:Y:S01]  /*58fb0*/  @!P6 LDS.U16 R109, [R0+0x323e] ;  /* 0x00323e00006de984 */ /* 0x0002220000000400 */
[----:B------:R-:W-:Y:S01]  /*58fc0*/  ISETP.GE.AND P6, PT, R20, R3, PT ;  /* 0x000000031400720c */ /* 0x000fe20003fc6270 */
[----:B-1----:R-:W-:-:S08]  /*58fd0*/  @!P2 HADD2.F32 R0, -RZ, R107.H0_H0 ;  /* 0x2000006bff00a230 */ /* 0x002fd00000004100 */
[----:B------:R-:W-:Y:S01]  /*58fe0*/  @!P4 MOV R137, 0x400 ;  /* 0x000004000089c802 */ /* 0x000fe20000000f00 */
[----:B----4-:R-:W-:Y:S02]  /*58ff0*/  @!P1 HADD2.F32 R115, -RZ, R115.H0_H0 ;  /* 0x20000073ff739230 */ /* 0x010fe40000004100 */
[----:B------:R-:W-:Y:S01]  /*59000*/  @!P2 FFMA R35, R216, R0, R35 ;  /* 0x00000000d823a223 */ /* 0x000fe20000000023 */
[----:B------:R-:W-:Y:S02]  /*59010*/  ISETP.GE.AND P2, PT, R130, R3, PT ;  /* 0x000000038200720c */ /* 0x000fe40003f46270 */
[----:B--2---:R-:W-:Y:S01]  /*59020*/  @!P4 LEA R220, R220, R137, 0x18 ;  /* 0x00000089dcdcc211 */ /* 0x004fe200078ec0ff */
[----:B------:R-:W-:Y:S01]  /*59030*/  @!P1 FFMA R214, R115, R133, R214 ;  /* 0x0000008573d69223 */ /* 0x000fe200000000d6 */
[----:B------:R-:W1:Y:S01]  /*59040*/  @!P0 LDS R137, [R81+0x14] ;  /* 0x0000140051898984 */ /* 0x000e620000000800 */
[-C--:B------:R-:W-:Y:S02]  /*59050*/  ISETP.GE.AND P1, PT, R18, R3.reuse, PT ;  /* 0x000000031200720c */ /* 0x080fe40003f26270 */
[----:B------:R-:W-:Y:S01]  /*59060*/  ISETP.GE.AND P0, PT, R10, R3, PT ;  /* 0x000000030a00720c */ /* 0x000fe20003f06270 */
[----:B------:R2:W4:Y:S01]  /*59070*/  @!P4 LDS.U16 R107, [R220+0x333e] ;  /* 0x00333e00dc6bc984 */ /* 0x0005220000000400 */
[----:B------:R-:W-:-:S02]  /*59080*/  @!P3 MOV R0, 0x400 ;  /* 0x000004000000b802 */ /* 0x000fc40000000f00 */
[----:B------:R-:W-:Y:S01]  /*59090*/  @!P5 MOV R115, 0x400 ;  /* 0x000004000073d802 */ /* 0x000fe20000000f00 */
[----:B------:R-:W4:Y:S01]  /*590a0*/  @!P4 LDS R133, [R81+0x18] ;  /* 0x000018005185c984 */ /* 0x000f220000000800 */
[----:B---3--:R-:W-:Y:S02]  /*590b0*/  @!P3 LEA R0, R131, R0, 0x18 ;  /* 0x000000008300b211 */ /* 0x008fe400078ec0ff */
[----:B-----5:R-:W-:Y:S01]  /*590c0*/  @!P5 LEA R115, R222, R115, 0x18 ;  /* 0x00000073de73d211 */ /* 0x020fe200078ec0ff */
[----:B------:R-:W3:Y:S02]  /*590d0*/  @!P2 S2R R216, SR_CgaCtaId ;  /* 0x0000000000d8a919 */ /* 0x000ee40000008800 */
[----:B------:R-:W5:Y:S01]  /*590e0*/  @!P1 S2R R218, SR_CgaCtaId ;  /* 0x0000000000da9919 */ /* 0x000f620000008800 */
[----:B------:R-:W5:Y:S01]  /*590f0*/  @!P3 LDS.U16 R0, [R0+0x48bc] ;  /* 0x0048bc000000b984 */ /* 0x000f620000000400 */
[----:B0-----:R-:W-:-:S03]  /*59100*/  @!P0 HADD2.F32 R109, -RZ, R109.H0_H0 ;  /* 0x2000006dff6d8230 */ /* 0x001fc60000004100 */
[----:B------:R-:W0:Y:S01]  /*59110*/  @!P3 LDS R131, [R81+0xc4] ;  /* 0x0000c4005183b984 */ /* 0x000e220000000800 */
[----:B------:R-:W-:Y:S01]  /*59120*/  ISETP.GE.AND P3, PT, R26, R3, PT ;  /* 0x000000031a00720c */ /* 0x000fe20003f66270 */
[----:B------:R-:W-:Y:S01]  /*59130*/  @!P0 FFMA R214, R135, R109, R214 ;  /* 0x0000006d87d68223 */ /* 0x000fe200000000d6 */
[----:B------:R-:W-:Y:S01]  /*59140*/  ISETP.NE.AND P0, PT, R139, RZ, PT ;  /* 0x000000ff8b00720c */ /* 0x000fe20003f05270 */
[----:B------:R-:W0:Y:S01]  /*59150*/  @!P5 LDS.U16 R115, [R115+0x33be] ;  /* 0x0033be007373d984 */ /* 0x000e220000000400 */
[----:B------:R-:W-:Y:S02]  /*59160*/  @!P2 MOV R109, 0x400 ;  /* 0x00000400006da802 */ /* 0x000fe40000000f00 */
[----:B------:R-:W-:Y:S01]  /*59170*/  P2R R143, PR, RZ, 0x8 ;  /* 0x00000008ff8f7803 */ /* 0x000fe20000000000 */
[----:B--2---:R-:W2:Y:S01]  /*59180*/  @!P6 S2R R220, SR_CgaCtaId ;  /* 0x0000000000dce919 */ /* 0x004ea20000008800 */
[----:B------:R-:W0:Y:S07]  /*59190*/  @!P5 LDS R135, [R81+0x1c] ;  /* 0x00001c005187d984 */ /* 0x000e2e0000000800 */
[----:B------:R-:W-:Y:S01]  /*591a0*/  @!P0 HADD2.F32 R111, -RZ, R111.H0_H0 ;  /* 0x2000006fff6f8230 */ /* 0x000fe20000004100 */
[----:B------:R-:W0:Y:S01]  /*591b0*/  @!P3 S2R R139, SR_CgaCtaId ;  /* 0x00000000008bb919 */ /* 0x000e220000008800 */
[----:B------:R-:W-:-:S02]  /*591c0*/  ISETP.GE.AND P3, PT, R132, R3, PT ;  /* 0x000000038400720c */ /* 0x000fc40003f66270 */
[----:B---3--:R-:W-:Y:S01]  /*591d0*/  @!P2 LEA R216, R216, R109, 0x18 ;  /* 0x0000006dd8d8a211 */ /* 0x008fe200078ec0ff */
[----:B-1----:R-:W-:Y:S01]  /*591e0*/  @!P0 FFMA R214, R111, R137, R214 ;  /* 0x000000896fd68223 */ /* 0x002fe200000000d6 */
[----:B------:R-:W-:Y:S01]  /*591f0*/  @!P1 MOV R111, 0x400 ;  /* 0x00000400006f9802 */ /* 0x000fe20000000f00 */
[----:B----4-:R-:W-:Y:S01]  /*59200*/  @!P4 HADD2.F32 R109, -RZ, R107.H0_H0 ;  /* 0x2000006bff6dc230 */ /* 0x010fe20000004100 */
[----:B------:R-:W-:Y:S01]  /*59210*/  ISETP.GE.AND P0, PT, R32, R3, PT ;  /* 0x000000032000720c */ /* 0x000fe20003f06270 */
[----:B------:R-:W1:Y:S01]  /*59220*/  @!P2 LDS.U16 R107, [R216+0x493c] ;  /* 0x00493c00d86ba984 */ /* 0x000e620000000400 */
[----:B-----5:R-:W-:Y:S02]  /*59230*/  @!P1 LEA R218, R218, R111, 0x18 ;  /* 0x0000006fdada9211 */ /* 0x020fe400078ec0ff */
[----:B------:R-:W-:Y:S01]  /*59240*/  @!P4 FFMA R214, R109, R133, R214 ;  /* 0x000000856dd6c223 */ /* 0x000fe200000000d6 */
[----:B------:R-:W-:Y:S01]  /*59250*/  @!P1 LDS R137, [R81+0x20] ;  /* 0x0000200051899984 */ /* 0x000fe20000000800 */
[----:B------:R-:W-:-:S02]  /*59260*/  @!P6 MOV R111, 0x400 ;  /* 0x00000400006fe802 */ /* 0x000fc40000000f00 */
[----:B------:R-:W-:Y:S01]  /*59270*/  ISETP.GE.AND P4, PT, R128, R3, PT ;  /* 0x000000038000720c */ /* 0x000fe20003f86270 */
[----:B------:R-:W3:Y:S01]  /*59280*/  @!P1 LDS.U16 R109, [R218+0x343e] ;  /* 0x00343e00da6d9984 */ /* 0x000ee20000000400 */
[----:B------:R-:W-:-:S03]  /*59290*/  @!P3 HADD2.F32 R0, -RZ, R0.H0_H0 ;  /* 0x20000000ff00b230 */ /* 0x000fc60000004100 */
[----:B------:R-:W4:Y:S01]  /*592a0*/  @!P0 S2R R141, SR_CgaCtaId ;  /* 0x00000000008d8919 */ /* 0x000f220000008800 */
[----:B--2---:R-:W-:Y:S01]  /*592b0*/  @!P6 LEA R111, R220, R111, 0x18 ;  /* 0x0000006fdc6fe211 */ /* 0x004fe200078ec0ff */
[----:B------:R-:W2:Y:S01]  /*592c0*/  @!P2 LDS R133, [R81+0xc8] ;  /* 0x0000c8005185a984 */ /* 0x000ea20000000800 */
[----:B0-----:R-:W-:Y:S01]  /*592d0*/  @!P3 FFMA R35, R0, R131, R35 ;  /* 0x000000830023b223 */ /* 0x001fe20000000023 */
[----:B------:R-:W-:Y:S01]  /*592e0*/  ISETP.NE.AND P3, PT, R143, RZ, PT ;  /* 0x000000ff8f00720c */ /* 0x000fe20003f65270 */
[----:B------:R-:W-:-:S03]  /*592f0*/  @!P5 HADD2.F32 R115, -RZ, R115.H0_H0 ;  /* 0x20000073ff73d230 */ /* 0x000fc60000004100 */
[----:B------:R-:W0:Y:S01]  /*59300*/  @!P4 S2R R131, SR_CgaCtaId ;  /* 0x000000000083c919 */ /* 0x000e220000008800 */
[----:B------:R-:W-:Y:S01]  /*59310*/  P2R R143, PR, RZ, 0x8 ;  /* 0x00000008ff8f7803 */ /* 0x000fe20000000000 */
[----:B------:R-:W5:Y:S01]  /*59320*/  @!P6 LDS.U16 R111, [R111+0x34be] ;  /* 0x0034be006f6fe984 */ /* 0x000f620000000400 */
[----:B------:R-:W-:Y:S01]  /*59330*/  @!P5 FFMA R214, R115, R135, R214 ;  /* 0x0000008773d6d223 */ /* 0x000fe200000000d6 */
[-C--:B------:R-:W-:Y:S02]  /*59340*/  ISETP.GE.AND P5, PT, R114, R3.reuse, PT ;  /* 0x000000037200720c */ /* 0x080fe40003fa6270 */
[----:B------:R-:W5:Y:S01]  /*59350*/  @!P6 LDS R135, [R81+0x24] ;  /* 0x000024005187e984 */ /* 0x000f620000000800 */
[----:B------:R-:W-:Y:S02]  /*59360*/  ISETP.GE.AND P6, PT, R112, R3, PT ;  /* 0x000000037000720c */ /* 0x000fe40003fc6270 */
[----:B------:R-:W-:-:S04]  /*59370*/  @!P3 MOV R0, 0x400 ;  /* 0x000004000000b802 */ /* 0x000fc80000000f00 */
[----:B------:R-:W-:Y:S02]  /*59380*/  @!P3 LEA R115, R139, R0, 0x18 ;  /* 0x000000008b73b211 */ /* 0x000fe400078ec0ff */
[----:B------:R-:W-:Y:S01]  /*59390*/  @!P0 MOV R0, 0x400 ;  /* 0x0000040000008802 */ /* 0x000fe20000000f00 */
[----:B------:R-:W-:Y:S04]  /*593a0*/  @!P3 LDS R139, [R81+0x28] ;  /* 0x00002800518bb984 */ /* 0x000fe80000000800 */
[----:B------:R-:W5:Y:S01]  /*593b0*/  @!P3 LDS.U16 R115, [R115+0x353e] ;  /* 0x00353e007373b984 */ /* 0x000f620000000400 */
[----:B----4-:R-:W-:Y:S01]  /*593c0*/  @!P0 LEA R141, R141, R0, 0x18 ;  /* 0x000000008d8d8211 */ /* 0x010fe200078ec0ff */
[----:B-1----:R-:W-:Y:S01]  /*593d0*/  @!P2 HADD2.F32 R0, -RZ, R107.H0_H0 ;  /* 0x2000006bff00a230 */ /* 0x002fe20000004100 */
[----:B------:R-:W-:Y:S01]  /*593e0*/  ISETP.GE.AND P3, PT, R20, R3, PT ;  /* 0x000000031400720c */ /* 0x000fe20003f66270 */
[----:B------:R-:W1:Y:S01]  /*593f0*/  @!P5 S2R R216, SR_CgaCtaId ;  /* 0x0000000000d8d919 */ /* 0x000e620000008800 */
[----:B---3--:R-:W-:Y:S01]  /*59400*/  @!P1 HADD2.F32 R109, -RZ, R109.H0_H0 ;  /* 0x2000006dff6d9230 */ /* 0x008fe20000004100 */
[----:B------:R3:W4:Y:S04]  /*59410*/  @!P0 LDS.U16 R107, [R141+0x35be] ;  /* 0x0035be008d6b8984 */ /* 0x0007280000000400 */
[----:B------:R-:W-:Y:S01]  /*59420*/  @!P1 FFMA R214, R137, R109, R214 ;  /* 0x0000006d89d69223 */ /* 0x000fe200000000d6 */
[----:B------:R-:W-:Y:S01]  /*59430*/  ISETP.GE.AND P1, PT, R108, R3, PT ;  /* 0x000000036c00720c */ /* 0x000fe20003f26270 */
[----:B--2---:R-:W-:Y:S01]  /*59440*/  @!P2 FFMA R35, R0, R133, R35 ;  /* 0x000000850023a223 */ /* 0x004fe20000000023 */
[----:B------:R-:W-:Y:S01]  /*59450*/  ISETP.GE.AND P2, PT, R110, R3, PT ;  /* 0x000000036e00720c */ /* 0x000fe20003f46270 */
[----:B------:R-:W2:Y:S01]  /*59460*/  @!P0 LDS R133, [R81+0x2c] ;  /* 0x00002c0051858984 */ /* 0x000ea20000000800 */
[----:B------:R-:W-:-:S02]  /*59470*/  @!P4 MOV R0, 0x400 ;  /* 0x000004000000c802 */ /* 0x000fc40000000f00 */
[----:B------:R-:W-:Y:S02]  /*59480*/  @!P5 MOV R109, 0x400 ;  /* 0x00000400006dd802 */ /* 0x000fe40000000f00 */
[----:B0-----:R-:W-:Y:S01]  /*59490*/  @!P4 LEA R0, R131, R0, 0x18 ;  /* 0x000000008300c211 */ /* 0x001fe200078ec0ff */
[----:B-----5:R-:W-:Y:S01]  /*594a0*/  @!P3 HADD2.F32 R111, -RZ, R111.H0_H0 ;  /* 0x2000006fff6fb230 */ /* 0x020fe20000004100 */
[----:B------:R-:W-:Y:S01]  /*594b0*/  @!P4 LDS R131, [R81+0xcc] ;  /* 0x0000cc005183c984 */ /* 0x000fe20000000800 */
[----:B------:R-:W-:Y:S02]  /*594c0*/  @!P6 MOV R137, 0x400 ;  /* 0x000004000089e802 */ /* 0x000fe40000000f00 */
[----:B------:R-:W0:Y:S01]  /*594d0*/  @!P1 S2R R218, SR_CgaCtaId ;  /* 0x0000000000da9919 */ /* 0x000e220000008800 */
[----:B------:R-:W-:Y:S01]  /*594e0*/  @!P3 FFMA R214, R111, R135, R214 ;  /* 0x000000876fd6b223 */ /* 0x000fe200000000d6 */
[----:B------:R-:W-:Y:S01]  /*594f0*/  ISETP.NE.AND P3, PT, R143, RZ, PT ;  /* 0x000000ff8f00720c */ /* 0x000fe20003f65270 */
[----:B------:R-:W5:Y:S01]  /*59500*/  @!P4 LDS.U16 R0, [R0+0x49bc] ;  /* 0x0049bc000000c984 */ /* 0x000f620000000400 */
[----:B------:R-:W-:-:S02]  /*59510*/  ISETP.GE.AND P4, PT, R34, R3, PT ;  /* 0x000000032200720c */ /* 0x000fc40003f86270 */
[----:B------:R-:W-:Y:S01]  /*59520*/  @!P1 MOV R111, 0x400 ;  /* 0x00000400006f9802 */ /* 0x000fe20000000f00 */
[----:B------:R-:W5:Y:S01]  /*59530*/  @!P2 S2R R220, SR_CgaCtaId ;  /* 0x0000000000dca919 */ /* 0x000f620000008800 */
[----:B---3--:R-:W-:Y:S02]  /*59540*/  P2R R141, PR, RZ, 0x10 ;  /* 0x00000010ff8d7803 */ /* 0x008fe40000000000 */
[----:B-1----:R-:W-:Y:S01]  /*59550*/  @!P5 LEA R109, R216, R109, 0x18 ;  /* 0x0000006dd86dd211 */ /* 0x002fe200078ec0ff */
[----:B------:R-:W-:Y:S04]  /*59560*/  @!P5 LDS R135, [R81+0x30] ;  /* 0x000030005187d984 */ /* 0x000fe80000000800 */
[----:B------:R-:W-:Y:S01]  /*59570*/  @!P3 HADD2.F32 R115, -RZ, R115.H0_H0 ;  /* 0x20000073ff73b230 */ /* 0x000fe20000004100 */
[----:B------:R-:W1:Y:S01]  /*59580*/  @!P6 S2R R216, SR_CgaCtaId ;  /* 0x0000000000d8e919 */ /* 0x000e620000008800 */
[----:B------:R-:W3:Y:S03]  /*59590*/  @!P5 LDS.U16 R109, [R109+0x363e] ;  /* 0x00363e006d6dd984 */ /* 0x000ee60000000400 */
[----:B------:R-:W-:Y:S01]  /*595a0*/  @!P3 FFMA R214, R115, R139, R214 ;  /* 0x0000008b73d6b223 */ /* 0x000fe200000000d6 */
[----:B----4-:R-:W-:Y:S01]  /*595b0*/  @!P0 HADD2.F32 R107, -RZ, R107.H0_H0 ;  /* 0x2000006bff6b8230 */ /* 0x010fe20000004100 */
[----:B------:R-:W-:-:S02]  /*595c0*/  @!P2 MOV R115, 0x400 ;  /* 0x000004000073a802 */ /* 0x000fc40000000f00 */
[----:B------:R-:W-:Y:S02]  /*595d0*/  ISETP.GE.AND P3, PT, R126, R3, PT ;  /* 0x000000037e00720c */ /* 0x000fe40003f66270 */
[----:B--2---:R-:W-:Y:S01]  /*595e0*/  @!P0 FFMA R214, R107, R133, R214 ;  /* 0x000000856bd68223 */ /* 0x004fe200000000d6 */
[----:B------:R-:W-:Y:S01]  /*595f0*/  ISETP.GE.AND P0, PT, R106, R3, PT ;  /* 0x000000036a00720c */ /* 0x000fe20003f06270 */
[----:B------:R-:W-:Y:S01]  /*59600*/  @!P1 LDS R133, [R81+0x34] ;  /* 0x0000340051859984 */ /* 0x000fe20000000800 */
[----:B0-----:R-:W-:Y:S02]  /*59610*/  @!P1 LEA R111, R218, R111, 0x18 ;  /* 0x0000006fda6f9211 */ /* 0x001fe400078ec0ff */
[----:B------:R-:W0:Y:S01]  /*59620*/  @!P4 S2R R218, SR_CgaCtaId ;  /* 0x0000000000dac919 */ /* 0x000e220000008800 */
[----:B------:R-:W-:-:S03]  /*59630*/  ISETP.GE.AND P4, PT, R128, R3, PT ;  /* 0x000000038000720c */ /* 0x000fc60003f86270 */
[----:B------:R-:W2:Y:S01]  /*59640*/  @!P1 LDS.U16 R111, [R111+0x36be] ;  /* 0x0036be006f6f9984 */ /* 0x000ea20000000400 */
[----:B-----5:R-:W-:-:S04]  /*59650*/  @!P2 LEA R115, R220, R115, 0x18 ;  /* 0x00000073dc73a211 */ /* 0x020fc800078ec0ff */
[----:B------:R-:W4:Y:S01]  /*59660*/  @!P0 S2R R220, SR_CgaCtaId ;  /* 0x0000000000dc8919 */ /* 0x000f220000008800 */
[----:B------:R5:W2:Y:S01]  /*59670*/  @!P2 LDS.U16 R107, [R115+0x373e] ;  /* 0x00373e00736ba984 */ /* 0x000aa20000000400 */
[----:B-1----:R-:W-:-:S03]  /*59680*/  @!P6 LEA R139, R216, R137, 0x18 ;  /* 0x00000089d88be211 */ /* 0x002fc600078ec0ff */
[----:B------:R-:W-:Y:S01]  /*59690*/  @!P4 HADD2.F32 R0, -RZ, R0.H0_H0 ;  /* 0x20000000ff00c230 */ /* 0x000fe20000004100 */
[----:B------:R-:W1:Y:S04]  /*596a0*/  @!P2 LDS R137, [R81+0x38] ;  /* 0x000038005189a984 */ /* 0x000e680000000800 */
[----:B------:R-:W-:Y:S01]  /*596b0*/  @!P4 FFMA R35, R0, R131, R35 ;  /* 0x000000830023c223 */ /* 0x000fe20000000023 */
[----:B------:R-:W-:Y:S01]  /*596c0*/  ISETP.NE.AND P4, PT, R141, RZ, PT ;  /* 0x000000ff8d00720c */ /* 0x000fe20003f85270 */
[----:B------:R0:W1:Y:S01]  /*596d0*/  @!P6 LDS.U16 R0, [R139+0x37be] ;  /* 0x0037be008b00e984 */ /* 0x0000620000000400 */
[----:B-----5:R-:W-:Y:S01]  /*596e0*/  @!P0 MOV R115, 0x400 ;  /* 0x0000040000738802 */ /* 0x020fe20000000f00 */
[----:B---3--:R-:W-:Y:S02]  /*596f0*/  @!P5 HADD2.F32 R109, -RZ, R109.H0_H0 ;  /* 0x2000006dff6dd230 */ /* 0x008fe40000004100 */
[----:B------:R-:W3:Y:S01]  /*59700*/  @!P6 LDS R131, [R81+0x3c] ;  /* 0x00003c005183e984 */ /* 0x000ee20000000800 */
[----:B------:R-:W-:-:S02]  /*59710*/  ISETP.GE.AND P6, PT, R116, R3, PT ;  /* 0x000000037400720c */ /* 0x000fc40003fc6270 */
[----:B0-----:R-:W-:Y:S01]  /*59720*/  P2R R139, PR, RZ, 0x10 ;  /* 0x00000010ff8b7803 */ /* 0x001fe20000000000 */
[----:B------:R-:W0:Y:S01]  /*59730*/  @!P3 S2R R216, SR_CgaCtaId ;  /* 0x0000000000d8b919 */ /* 0x000e220000008800 */
[----:B------:R-:W-:Y:S01]  /*59740*/  @!P5 FFMA R214, R135, R109, R214 ;  /* 0x0000006d87d6d223 */ /* 0x000fe200000000d6 */
[----:B------:R-:W-:Y:S02]  /*59750*/  ISETP.GE.AND P5, PT, R28, R3, PT ;  /* 0x000000031c00720c */ /* 0x000fe40003fa6270 */
[----:B------:R-:W-:Y:S01]  /*59760*/  @!P4 MOV R109, 0x400 ;  /* 0x00000400006dc802 */ /* 0x000fe20000000f00 */
[----:B------:R-:W-:Y:S03]  /*59770*/  @!P4 LDS R135, [R81+0x40] ;  /* 0x000040005187c984 */ /* 0x000fe60000000800 */
[----:B------:R-:W-:Y:S02]  /*59780*/  @!P4 LEA R109, R218, R109, 0x18 ;  /* 0x0000006dda6dc211 */ /* 0x000fe400078ec0ff */
[----:B----4-:R-:W-:-:S02]  /*59790*/  @!P0 LEA R115, R220, R115, 0x18 ;  /* 0x00000073dc738211 */ /* 0x010fc400078ec0ff */
[----:B------:R-:W4:Y:S01]  /*597a0*/  @!P6 S2R R220, SR_CgaCtaId ;  /* 0x0000000000dce919 */ /* 0x000f220000008800 */
[----:B--2---:R-:W-:Y:S01]  /*597b0*/  @!P1 HADD2.F32 R111, -RZ, R111.H0_H0 ;  /* 0x2000006fff6f9230 */ /* 0x004fe20000004100 */
[----:B------:R-:W2:Y:S01]  /*597c0*/  @!P4 LDS.U16 R109, [R109+0x383e] ;  /* 0x00383e006d6dc984 */ /* 0x000ea20000000400 */
[----:B------:R-:W-:-:S03]  /*597d0*/  ISETP.GE.AND P4, PT, R112, R3, PT ;  /* 0x000000037000720c */ /* 0x000fc60003f86270 */
[----:B------:R-:W-:Y:S01]  /*597e0*/  @!P1 FFMA R214, R111, R133, R214 ;  /* 0x000000856fd69223 */ /* 0x000fe200000000d6 */
[----:B------:R-:W5:Y:S01]  /*597f0*/  @!P0 LDS.U16 R115, [R115+0x38be] ;  /* 0x0038be0073738984 */ /* 0x000f620000000400 */
[----:B------:R-:W-:Y:S01]  /*59800*/  ISETP.GE.AND P1, PT, R24, R3, PT ;  /* 0x000000031800720c */ /* 0x000fe20003f26270 */
[----:B------:R-:W-:Y:S01]  /*59810*/  @!P2 HADD2.F32 R107, -RZ, R107.H0_H0 ;  /* 0x2000006bff6ba230 */ /* 0x000fe20000004100 */
[----:B------:R-:W2:Y:S04]  /*59820*/  @!P5 S2R R218, SR_CgaCtaId ;  /* 0x0000000000dad919 */ /* 0x000ea80000008800 */
[----:B-1----:R-:W-:Y:S01]  /*59830*/  @!P2 FFMA R214, R107, R137, R214 ;  /* 0x000000896bd6a223 */ /* 0x002fe200000000d6 */
[----:B------:R-:W1:Y:S01]  /*59840*/  @!P0 LDS R133, [R81+0x44] ;  /* 0x0000440051858984 */ /* 0x000e620000000800 */
[----:B------:R-:W-:-:S02]  /*59850*/  @!P3 MOV R107, 0x400 ;  /* 0x00000400006bb802 */ /* 0x000fc40000000f00 */
[----:B------:R-:W-:Y:S02]  /*59860*/  ISETP.GE.AND P2, PT, R30, R3, PT ;  /* 0x000000031e00720c */ /* 0x000fe40003f46270 */
[----:B0-----:R-:W-:Y:S01]  /*59870*/  @!P3 LEA R111, R216, R107, 0x18 ;  /* 0x0000006bd86fb211 */ /* 0x001fe200078ec0ff */
[----:B------:R-:W-:Y:S01]  /*59880*/  @!P4 HADD2.F32 R107, -RZ, R0.H0_H0 ;  /* 0x20000000ff6bc230 */ /* 0x000fe20000004100 */
[----:B------:R-:W-:Y:S01]  /*59890*/  @!P5 MOV R137, 0x400 ;  /* 0x000004000089d802 */ /* 0x000fe20000000f00 */
[----:B------:R-:W0:Y:S03]  /*598a0*/  @!P1 S2R R222, SR_CgaCtaId ;  /* 0x0000000000de9919 */ /* 0x000e260000008800 */
[----:B---3--:R-:W-:Y:S01]  /*598b0*/  @!P4 FFMA R214, R107, R131, R214 ;  /* 0x000000836bd6c223 */ /* 0x008fe200000000d6 */
[----:B------:R-:W-:Y:S01]  /*598c0*/  ISETP.NE.AND P4, PT, R139, RZ, PT ;  /* 0x000000ff8b00720c */ /* 0x000fe20003f85270 */
[----:B------:R0:W3:Y:S01]  /*598d0*/  @!P3 LDS.U16 R0, [R111+0x4a3c] ;  /* 0x004a3c006f00b984 */ /* 0x0000e20000000400 */
[----:B------:R-:W-:-:S02]  /*598e0*/  @!P6 MOV R131, 0x400 ;  /* 0x000004000083e802 */ /* 0x000fc40000000f00 */
[----:B------:R-:W3:Y:S02]  /*598f0*/  @!P2 S2R R224, SR_CgaCtaId ;  /* 0x0000000000e0a919 */ /* 0x000ee40000008800 */
[----:B----4-:R-:W-:Y:S01]  /*59900*/  @!P6 LEA R220, R220, R131, 0x18 ;  /* 0x00000083dcdce211 */ /* 0x010fe200078ec0ff */
[----:B------:R-:W4:Y:S01]  /*59910*/  @!P3 LDS R216, [R81+0xd0] ;  /* 0x0000d00051d8b984 */ /* 0x000f220000000800 */
[----:B--2---:R-:W-:-:S05]  /*59920*/  @!P5 LEA R218, R218, R137, 0x18 ;  /* 0x00000089dadad211 */ /* 0x004fca00078ec0ff */
[----:B------:R-:W-:Y:S01]  /*59930*/  @!P4 HADD2.F32 R109, -RZ, R109.H0_H0 ;  /* 0x2000006dff6dc230 */ /* 0x000fe20000004100 */
[----:B------:R-:W-:Y:S01]  /*59940*/  @!P5 LDS R137, [R81+0x48] ;  /* 0x000048005189d984 */ /* 0x000fe20000000800 */
[----:B-----5:R-:W-:-:S03]  /*59950*/  @!P0 HADD2.F32 R115, -RZ, R115.H0_H0 ;  /* 0x20000073ff738230 */ /* 0x020fc60000004100 */
[----:B------:R2:W5:Y:S01]  /*59960*/  @!P5 LDS.U16 R107, [R218+0x393e] ;  /* 0x00393e00da6bd984 */ /* 0x0005620000000400 */
[----:B------:R-:W-:Y:S01]  /*59970*/  @!P4 FFMA R214, R135, R109, R214 ;  /* 0x0000006d87d6c223 */ /* 0x000fe200000000d6 */
[----:B------:R-:W-:Y:S02]  /*59980*/  ISETP.GE.AND P4, PT, R124, R3, PT ;  /* 0x000000037c00720c */ /* 0x000fe40003f86270 */
[----:B------:R-:W5:Y:S01]  /*59990*/  @!P6 LDS.U16 R109, [R220+0x39be] ;  /* 0x0039be00dc6de984 */ /* 0x000f620000000400 */
[----:B------:R-:W-:Y:S01]  /*599a0*/  @!P1 MOV R135, 0x400 ;  /* 0x0000040000879802 */ /* 0x000fe20000000f00 */
[----:B-1----:R-:W-:Y:S01]  /*599b0*/  @!P0 FFMA R214, R115, R133, R214 ;  /* 0x0000008573d68223 */ /* 0x002fe200000000d6 */
[----:B------:R-:W-:Y:S01]  /*599c0*/  ISETP.NE.AND P0, PT, R117, RZ, PT ;  /* 0x000000ff7500720c */ /* 0x000fe20003f05270 */
[----:B------:R-:W-:Y:S01]  /*599d0*/  @!P1 LDS R133, [R81+0x50] ;  /* 0x0000500051859984 */ /* 0x000fe20000000800 */
[----:B0-----:R-:W-:Y:S02]  /*599e0*/  @!P1 LEA R111, R222, R135, 0x18 ;  /* 0x00000087de6f9211 */ /* 0x001fe400078ec0ff */
[----:B------:R-:W-:Y:S01]  /*599f0*/  @!P2 MOV R115, 0x400 ;  /* 0x000004000073a802 */ /* 0x000fe20000000f00 */
[----:B------:R-:W0:Y:S03]  /*59a00*/  @!P6 LDS R117, [R81+0x4c] ;  /* 0x00004c005175e984 */ /* 0x000e260000000800 */
[----:B---3--:R-:W-:Y:S01]  /*59a10*/  @!P2 LEA R115, R224, R115, 0x18 ;  /* 0x00000073e073a211 */ /* 0x008fe200078ec0ff */
[----:B------:R-:W1:Y:S01]  /*59a20*/  @!P4 S2R R131, SR_CgaCtaId ;  /* 0x000000000083c919 */ /* 0x000e620000008800 */
[----:B------:R-:W-:-:S03]  /*59a30*/  @!P3 HADD2.F32 R0, -RZ, R0.H0_H0 ;  /* 0x20000000ff00b230 */ /* 0x000fc60000004100 */
[----:B--2---:R-:W2:Y:S01]  /*59a40*/  @!P0 S2R R218, SR_CgaCtaId ;  /* 0x0000000000da8919 */ /* 0x004ea20000008800 */
[----:B------:R-:W3:Y:S01]  /*59a50*/  @!P1 LDS.U16 R111, [R111+0x3a3e] ;  /* 0x003a3e006f6f9984 */ /* 0x000ee20000000400 */
[----:B----4-:R-:W-:-:S03]  /*59a60*/  @!P3 FFMA R35, R216, R0, R35 ;  /* 0x00000000d823b223 */ /* 0x010fc60000000023 */
[----:B------:R-:W4:Y:S01]  /*59a70*/  @!P2 LDS.U16 R115, [R115+0x3abe] ;  /* 0x003abe007373a984 */ /* 0x000f220000000400 */
[-C--:B------:R-:W-:Y:S02]  /*59a80*/  ISETP.GE.AND P3, PT, R172, R3.reuse, PT ;  /* 0x00000003ac00720c */ /* 0x080fe40003f66270 */
[----:B------:R-:W-:Y:S01]  /*59a90*/  @!P4 MOV R0, 0x400 ;  /* 0x000004000000c802 */ /* 0x000fe20000000f00 */
[----:B------:R-:W4:Y:S01]  /*59aa0*/  @!P2 LDS R135, [R81+0x54] ;  /* 0x000054005187a984 */ /* 0x000f220000000800 */
[----:B------:R-:W-:Y:S01]  /*59ab0*/  ISETP.GE.AND P2, PT, R168, R3, PT ;  /* 0x00000003a800720c */ /* 0x000fe20003f46270 */
[----:B-----5:R-:W-:-:S08]  /*59ac0*/  @!P5 HADD2.F32 R107, -RZ, R107.H0_H0 ;  /* 0x2000006bff6bd230 */ /* 0x020fd00000004100 */
[----:B------:R-:W5:Y:S01]  /*59ad0*/  @!P3 S2R R216, SR_CgaCtaId ;  /* 0x0000000000d8b919 */ /* 0x000f620000008800 */
[----:B------:R-:W-:Y:S02]  /*59ae0*/  @!P6 HADD2.F32 R109, -RZ, R109.H0_H0 ;  /* 0x2000006dff6de230 */ /* 0x000fe40000004100 */
[----:B------:R-:W-:Y:S01]  /*59af0*/  @!P5 FFMA R214, R107, R137, R214 ;  /* 0x000000896bd6d223 */ /* 0x000fe200000000d6 */
[----:B------:R-:W-:Y:S02]  /*59b00*/  @!P0 MOV R107, 0x400 ;  /* 0x00000400006b8802 */ /* 0x000fe40000000f00 */
[----:B------:R-:W-:Y:S02]  /*59b10*/  ISETP.GE.AND P5, PT, R170, R3, PT ;  /* 0x00000003aa00720c */ /* 0x000fe40003fa6270 */
[----:B-1----:R-:W-:Y:S02]  /*59b20*/  @!P4 LEA R0, R131, R0, 0x18 ;  /* 0x000000008300c211 */ /* 0x002fe400078ec0ff */
[----:B--2---:R-:W-:Y:S01]  /*59b30*/  @!P0 LEA R107, R218, R107, 0x18 ;  /* 0x0000006bda6b8211 */ /* 0x004fe200078ec0ff */
[----:B------:R-:W-:Y:S01]  /*59b40*/  @!P0 LDS R131, [R81+0x58] ;  /* 0x0000580051838984 */ /* 0x000fe20000000800 */
[----:B0-----:R-:W-:Y:S01]  /*59b50*/  @!P6 FFMA R214, R109, R117, R214 ;  /* 0x000000756dd6e223 */ /* 0x001fe200000000d6 */
[----:B------:R-:W-:-:S02]  /*59b60*/  P2R R137, PR, RZ, 0x10 ;  /* 0x00000010ff897803 */ /* 0x000fc40000000000 */
[----:B------:R-:W0:Y:S01]  /*59b70*/  @!P4 LDS.U16 R0, [R0+0x4abc] ;  /* 0x004abc000000c984 */ /* 0x000e220000000400 */
[-C--:B------:R-:W-:Y:S02]  /*59b80*/  ISETP.GE.AND P6, PT, R166, R3.reuse, PT ;  /* 0x00000003a600720c */ /* 0x080fe40003fc6270 */
[----:B------:R-:W-:Y:S01]  /*59b90*/  @!P3 MOV R109, 0x400 ;  /* 0x00000400006db802 */ /* 0x000fe20000000f00 */
[----:B------:R-:W1:Y:S01]  /*59ba0*/  @!P0 LDS.U16 R107, [R107+0x3b3e] ;  /* 0x003b3e006b6b8984 */ /* 0x000e620000000400 */
[----:B------:R-:W-:Y:S01]  /*59bb0*/  P2R R139, PR, RZ, 0x40 ;  /* 0x00000040ff8b7803 */ /* 0x000fe20000000000 */
[----:B---3--:R-:W-:Y:S02]  /*59bc0*/  @!P1 HADD2.F32 R111, -RZ, R111.H0_H0 ;  /* 0x2000006fff6f9230 */ /* 0x008fe40000004100 */
[----:B------:R-:W2:Y:S01]  /*59bd0*/  @!P4 LDS R117, [R81+0xd4] ;  /* 0x0000d4005175c984 */ /* 0x000ea20000000800 */
[----:B------:R-:W-:Y:S01]  /*59be0*/  ISETP.GE.AND P4, PT, R30, R3, PT ;  /* 0x000000031e00720c */ /* 0x000fe20003f86270 */
[----:B------:R-:W3:Y:S01]  /*59bf0*/  @!P5 S2R R220, SR_CgaCtaId ;  /* 0x0000000000dcd919 */ /* 0x000ee20000008800 */
[----:B------:R-:W-:Y:S01]  /*59c00*/  @!P1 FFMA R214, R133, R111, R214 ;  /* 0x0000006f85d69223 */ /* 0x000fe200000000d6 */
[----:B------:R-:W-:Y:S01]  /*59c10*/  @!P5 MOV R111, 0x400 ;  /* 0x00000400006fd802 */ /* 0x000fe20000000f00 */
[----:B------:R-:W2:Y:S01]  /*59c20*/  @!P2 S2R R218, SR_CgaCtaId ;  /* 0x0000000000daa919 */ /* 0x000ea20000008800 */
[----:B-----5:R-:W-:-:S02]  /*59c30*/  @!P3 LEA R109, R216, R109, 0x18 ;  /* 0x0000006dd86db211 */ /* 0x020fc400078ec0ff */
[----:B------:R-:W-:Y:S01]  /*59c40*/  ISETP.GE.AND P1, PT, R164, R3, PT ;  /* 0x00000003a400720c */ /* 0x000fe20003f26270 */
[----:B------:R-:W5:Y:S05]  /*59c50*/  @!P6 S2R R222, SR_CgaCtaId ;  /* 0x0000000000dee919 */ /* 0x000f6a0000008800 */
[----:B----4-:R-:W-:Y:S01]  /*59c60*/  @!P4 HADD2.F32 R115, -RZ, R115.H0_H0 ;  /* 0x20000073ff73c230 */ /* 0x010fe20000004100 */
[----:B------:R-:W4:Y:S04]  /*59c70*/  @!P3 LDS.U16 R109, [R109+0x3bbe] ;  /* 0x003bbe006d6db984 */ /* 0x000f280000000400 */
[----:B------:R-:W-:Y:S01]  /*59c80*/  @!P4 FFMA R214, R115, R135, R214 ;  /* 0x0000008773d6c223 */ /* 0x000fe200000000d6 */
[----:B------:R-:W-:Y:S01]  /*59c90*/  ISETP.NE.AND P4, PT, R137, RZ, PT ;  /* 0x000000ff8900720c */ /* 0x000fe20003f85270 */
[----:B------:R-:W4:Y:S01]  /*59ca0*/  @!P3 LDS R133, [R81+0x5c] ;  /* 0x00005c005185b984 */ /* 0x000f220000000800 */
[----:B------:R-:W-:-:S03]  /*59cb0*/  @!P2 MOV R115, 0x400 ;  /* 0x000004000073a802 */ /* 0x000fc60000000f00 */
[----:B------:R-:W-:Y:S04]  /*59cc0*/  @!P5 LDS R135, [R81+0x60] ;  /* 0x000060005187d984 */ /* 0x000fe80000000800 */
[----:B------:R-:W-:Y:S04]  /*59cd0*/  @!P6 LDS R137, [R81+0x68] ;  /* 0x000068005189e984 */ /* 0x000fe80000000800 */
[----:B0-----:R-:W-:Y:S02]  /*59ce0*/  @!P4 HADD2.F32 R0, -RZ, R0.H0_H0 ;  /* 0x20000000ff00c230 */ /* 0x001fe40000004100 */
[----:B-1----:R-:W-:Y:S01]  /*59cf0*/  @!P0 HADD2.F32 R107, -RZ, R107.H0_H0 ;  /* 0x2000006bff6b8230 */ /* 0x002fe20000004100 */
[----:B---3--:R-:W-:-:S02]  /*59d00*/  @!P5 LEA R111, R220, R111, 0x18 ;  /* 0x0000006fdc6fd211 */ /* 0x008fc400078ec0ff */
[----:B------:R-:W0:Y:S01]  /*59d10*/  @!P1 S2R R220, SR_CgaCtaId ;  /* 0x0000000000dc9919 */ /* 0x000e220000008800 */
[----:B--2---:R-:W-:Y:S01]  /*59d20*/  @!P4 FFMA R35, R0, R117, R35 ;  /* 0x000000750023c223 */ /* 0x004fe20000000023 */
[----:B------:R-:W-:Y:S01]  /*59d30*/  @!P0 FFMA R214, R107, R131, R214 ;  /* 0x000000836bd68223 */ /* 0x000fe200000000d6 */
[----:B------:R-:W-:Y:S01]  /*59d40*/  P2R R131, PR, RZ, 0x1 ;  /* 0x00000001ff837803 */ /* 0x000fe20000000000 */
[----:B------:R-:W1:Y:S01]  /*59d50*/  @!P5 LDS.U16 R111, [R111+0x3c3e] ;  /* 0x003c3e006f6fd984 */ /* 0x000e620000000400 */
[-C--:B------:R-:W-:Y:S02]  /*59d60*/  ISETP.GE.AND P0, PT, R168, R3.reuse, PT ;  /* 0x00000003a800720c */ /* 0x080fe40003f06270 */
[----:B------:R-:W-:Y:S02]  /*59d70*/  ISETP.GE.AND P4, PT, R122, R3, PT ;  /* 0x000000037a00720c */ /* 0x000fe40003f86270 */
[----:B------:R-:W-:Y:S02]  /*59d80*/  @!P2 LEA R218, R218, R115, 0x18 ;  /* 0x00000073dadaa211 */ /* 0x000fe400078ec0ff */
[----:B------:R-:W-:-:S03]  /*59d90*/  @!P6 MOV R107, 0x400 ;  /* 0x00000400006be802 */ /* 0x000fc60000000f00 */
[----:B------:R2:W3:Y:S01]  /*59da0*/  @!P2 LDS.U16 R0, [R218+0x3cbe] ;  /* 0x003cbe00da00a984 */ /* 0x0004e20000000400 */
[----:B------:R-:W-:Y:S02]  /*59db0*/  ISETP.GE.AND P2, PT, R162, R3, PT ;  /* 0x00000003a200720c */ /* 0x000fe40003f46270 */
[----:B-----5:R-:W-:Y:S01]  /*59dc0*/  @!P6 LEA R115, R222, R107, 0x18 ;  /* 0x0000006bde73e211 */ /* 0x020fe200078ec0ff */
[----:B------:R-:W5:Y:S01]  /*59dd0*/  @!P0 LDS R117, [R81+0x64] ;  /* 0x0000640051758984 */ /* 0x000f620000000800 */
[----:B------:R-:W-:Y:S01]  /*59de0*/  ISETP.GE.AND P0, PT, R160, R3, PT ;  /* 0x00000003a000720c */ /* 0x000fe20003f06270 */
[----:B----4-:R-:W-:Y:S01]  /*59df0*/  @!P3 HADD2.F32 R109, -RZ, R109.H0_H0 ;  /* 0x2000006dff6db230 */ /* 0x010fe20000004100 */
[----:B------:R-:W-:Y:S01]  /*59e00*/  @!P1 MOV R107, 0x400 ;  /* 0x00000400006b9802 */ /* 0x000fe20000000f00 */
[----:B------:R-:W4:Y:S03]  /*59e10*/  @!P4 S2R R216, SR_CgaCtaId ;  /* 0x0000000000d8c919 */ /* 0x000f260000008800 */
[----:B------:R-:W-:Y:S01]  /*59e20*/  @!P3 FFMA R214, R109, R133, R214 ;  /* 0x000000856dd6b223 */ /* 0x000fe200000000d6 */
[----:B------:R-:W5:Y:S01]  /*59e30*/  @!P6 LDS.U16 R115, [R115+0x3d3e] ;  /* 0x003d3e007373e984 */ /* 0x000f620000000400 */
[----:B------:R-:W-:-:S02]  /*59e40*/  ISETP.GE.AND P6, PT, R168, R3, PT ;  /* 0x00000003a800720c */ /* 0x000fc40003fc6270 */
[----:B------:R-:W-:Y:S01]  /*59e50*/  ISETP.GE.AND P3, PT, R158, R3, PT ;  /* 0x000000039e00720c */ /* 0x000fe20003f66270 */
[----:B------:R-:W5:Y:S01]  /*59e60*/  @!P2 S2R R222, SR_CgaCtaId ;  /* 0x0000000000dea919 */ /* 0x000f620000008800 */
[----:B0-----:R-:W-:Y:S01]  /*59e70*/  @!P1 LEA R220, R220, R107, 0x18 ;  /* 0x0000006bdcdc9211 */ /* 0x001fe200078ec0ff */
[----:B--2---:R-:W0:Y:S01]  /*59e80*/  @!P0 S2R R218, SR_CgaCtaId ;  /* 0x0000000000da8919 */ /* 0x004e220000008800 */
[----:B------:R-:W-:-:S03]  /*59e90*/  @!P4 MOV R107, 0x400 ;  /* 0x00000400006bc802 */ /* 0x000fc60000000f00 */
[----:B------:R2:W0:Y:S04]  /*59ea0*/  @!P1 LDS.U16 R109, [R220+0x3dbe] ;  /* 0x003dbe00dc6d9984 */ /* 0x0004280000000400 */
[----:B------:R-:W0:Y:S01]  /*59eb0*/  @!P1 LDS R133, [R81+0x6c] ;  /* 0x00006c0051859984 */ /* 0x000e220000000800 */
[----:B-1----:R-:W-:Y:S01]  /*59ec0*/  @!P5 HADD2.F32 R111, -RZ, R111.H0_H0 ;  /* 0x2000006fff6fd230 */ /* 0x002fe20000004100 */
[----:B------:R-:W1:Y:S04]  /*59ed0*/  @!P3 S2R R224, SR_CgaCtaId ;  /* 0x0000000000e0b919 */ /* 0x000e680000008800 */
[----:B------:R-:W-:Y:S01]  /*59ee0*/  @!P5 FFMA R214, R135, R111, R214 ;  /* 0x0000006f87d6d223 */ /* 0x000fe200000000d6 */
[----:B------:R-:W-:Y:S01]  /*59ef0*/  ISETP.GE.AND P5, PT, R156, R3, PT ;  /* 0x000000039c00720c */ /* 0x000fe20003fa6270 */
[----:B------:R-:W-:Y:S01]  /*59f00*/  @!P2 LDS R135, [R81+0x70] ;  /* 0x000070005187a984 */ /* 0x000fe20000000800 */
[----:B------:R-:W-:-:S02]  /*59f10*/  @!P2 MOV R111, 0x400 ;  /* 0x00000400006fa802 */ /* 0x000fc40000000f00 */
[----:B----4-:R-:W-:Y:S01]  /*59f20*/  @!P4 LEA R216, R216, R107, 0x18 ;  /* 0x0000006bd8d8c211 */ /* 0x010fe200078ec0ff */
[----:B---3--:R-:W-:-:S04]  /*59f30*/  @!P6 HADD2.F32 R107, -RZ, R0.H0_H0 ;  /* 0x20000000ff6be230 */ /* 0x008fc80000004100 */
[----:B------:R-:W3:Y:S01]  /*59f40*/  @!P4 LDS.U16 R0, [R216+0x4b3c] ;  /* 0x004b3c00d800c984 */ /* 0x000ee20000000400 */
[----:B-----5:R-:W-:Y:S01]  /*59f50*/  @!P6 FFMA R214, R107, R117, R214 ;  /* 0x000000756bd6e223 */ /* 0x020fe200000000d6 */
[----:B------:R-:W-:Y:S02]  /*59f60*/  ISETP.NE.AND P6, PT, R139, RZ, PT ;  /* 0x000000ff8b00720c */ /* 0x000fe40003fc5270 */
[----:B------:R-:W-:Y:S01]  /*59f70*/  @!P2 LEA R222, R222, R111, 0x18 ;  /* 0x0000006fdedea211 */ /* 0x000fe200078ec0ff */
[----:B------:R-:W4:Y:S01]  /*59f80*/  @!P4 LDS R117, [R81+0xd8] ;  /* 0x0000d8005175c984 */ /* 0x000f220000000800 */
[----:B------:R-:W-:Y:S02]  /*59f90*/  @!P0 MOV R111, 0x400 ;  /* 0x00000400006f8802 */ /* 0x000fe40000000f00 */
[----:B------:R-:W-:Y:S01]  /*59fa0*/  P2R R139, PR, RZ, 0x8 ;  /* 0x00000008ff8b7803 */ /* 0x000fe20000000000 */
[----:B--2---:R-:W2:Y:S01]  /*59fb0*/  @!P5 S2R R220, SR_CgaCtaId ;  /* 0x0000000000dcd919 */ /* 0x004ea20000008800 */
[----:B0-----:R-:W-:Y:S01]  /*59fc0*/  @!P0 LEA R111, R218, R111, 0x18 ;  /* 0x0000006fda6f8211 */ /* 0x001fe200078ec0ff */
[----:B------:R0:W5:Y:S04]  /*59fd0*/  @!P2 LDS.U16 R107, [R222+0x3e3e] ;  /* 0x003e3e00de6ba984 */ /* 0x0001680000000400 */
[----:B------:R-:W-:Y:S01]  /*59fe0*/  @!P6 HADD2.F32 R115, -RZ, R115.H0_H0 ;  /* 0x20000073ff73e230 */ /* 0x000fe20000004100 */
[----:B------:R-:W5:Y:S01]  /*59ff0*/  @!P0 LDS.U16 R111, [R111+0x3ebe] ;  /* 0x003ebe006f6f8984 */ /* 0x000f620000000400 */
[----:B------:R-:W-:-:S03]  /*5a000*/  @!P1 HADD2.F32 R109, -RZ, R109.H0_H0 ;  /* 0x2000006dff6d9230 */ /* 0x000fc60000004100 */
[----:B------:R-:W-:Y:S01]  /*5a010*/  @!P6 FFMA R214, R115, R137, R214 ;  /* 0x0000008973d6e223 */ /* 0x000fe200000000d6 */
[----:B------:R-:W-:Y:S01]  /*5a020*/  ISETP.GE.AND P6, PT, R154, R3, PT ;  /* 0x000000039a00720c */ /* 0x000fe20003fc6270 */
[----:B------:R-:W5:Y:S01]  /*5a030*/  @!P0 LDS R137, [R81+0x74] ;  /* 0x0000740051898984 */ /* 0x000f620000000800 */
[----:B------:R-:W-:Y:S01]  /*5a040*/  @!P3 MOV R115, 0x400 ;  /* 0x000004000073b802 */ /* 0x000fe20000000f00 */
[----:B------:R-:W-:Y:S01]  /*5a050*/  @!P1 FFMA R214, R109, R133, R214 ;  /* 0x000000856dd69223 */ /* 0x000fe200000000d6 */
[----:B------:R-:W-:Y:S02]  /*5a060*/  @!P5 MOV R133, 0x400 ;  /* 0x000004000085d802 */ /* 0x000fe40000000f00 */
[----:B-1----:R-:W-:Y:S02]  /*5a070*/  @!P3 LEA R115, R224, R115, 0x18 ;  /* 0x00000073e073b211 */ /* 0x002fe400078ec0ff */
[-C--:B------:R-:W-:Y:S02]  /*5a080*/  ISETP.GE.AND P1, PT, R152, R3.reuse, PT ;  /* 0x000000039800720c */ /* 0x080fe40003f26270 */
[----:B------:R-:W-:Y:S01]  /*5a090*/  ISETP.GE.AND P0, PT, R150, R3, PT ;  /* 0x000000039600720c */ /* 0x000fe20003f06270 */
[----:B------:R1:W1:Y:S02]  /*5a0a0*/  @!P3 LDS.U16 R109, [R115+0x3f3e] ;  /* 0x003f3e00736db984 */ /* 0x0002640000000400 */
[----:B------:R-:W1:Y:S01]  /*5a0b0*/  @!P6 S2R R218, SR_CgaCtaId ;  /* 0x0000000000dae919 */ /* 0x000e620000008800 */
[----:B---3--:R-:W-:Y:S01]  /*5a0c0*/  @!P4 HADD2.F32 R0, -RZ, R0.H0_H0 ;  /* 0x20000000ff00c230 */ /* 0x008fe20000004100 */
[----:B--2---:R-:W-:-:S06]  /*5a0d0*/  @!P5 LEA R220, R220, R133, 0x18 ;  /* 0x00000085dcdcd211 */ /* 0x004fcc00078ec0ff */
[----:B0-----:R-:W0:Y:S01]  /*5a0e0*/  @!P1 S2R R222, SR_CgaCtaId ;  /* 0x0000000000de9919 */ /* 0x001e220000008800 */
[----:B----4-:R-:W-:Y:S01]  /*5a0f0*/  @!P4 FFMA R35, R0, R117, R35 ;  /* 0x000000750023c223 */ /* 0x010fe20000000023 */
[----:B------:R-:W2:Y:S01]  /*5a100*/  @!P3 LDS R133, [R81+0x78] ;  /* 0x000078005185b984 */ /* 0x000ea20000000800 */
[-C--:B------:R-:W-:Y:S02]  /*5a110*/  ISETP.GE.AND P3, PT, R160, R3.reuse, PT ;  /* 0x00000003a000720c */ /* 0x080fe40003f66270 */
[----:B------:R-:W-:Y:S01]  /*5a120*/  ISETP.GE.AND P4, PT, R120, R3, PT ;  /* 0x000000037800720c */ /* 0x000fe20003f86270 */
[----:B------:R-:W3:Y:S01]  /*5a130*/  @!P5 LDS.U16 R0, [R220+0x3fbe] ;  /* 0x003fbe00dc00d984 */ /* 0x000ee20000000400 */
[----:B-----5:R-:W-:-:S03]  /*5a140*/  @!P2 HADD2.F32 R107, -RZ, R107.H0_H0 ;  /* 0x2000006bff6ba230 */ /* 0x020fc60000004100 */
[----:B------:R-:W4:Y:S02]  /*5a150*/  @!P5 LDS R117, [R81+0x7c] ;  /* 0x00007c005175d984 */ /* 0x000f240000000800 */
[----:B------:R-:W-:Y:S01]  /*5a160*/  @!P2 FFMA R214, R135, R107, R214 ;  /* 0x0000006b87d6a223 */ /* 0x000fe200000000d6 */
[----:B------:R-:W-:-:S03]  /*5a170*/  @!P6 MOV R107, 0x400 ;  /* 0x00000400006be802 */ /* 0x000fc60000000f00 */
[----:B------:R-:W-:Y:S01]  /*5a180*/  @!P3 HADD2.F32 R111, -RZ, R111.H0_H0 ;  /* 0x2000006fff6fb230 */ /* 0x000fe20000004100 */
[----:B------:R-:W-:Y:S01]  /*5a190*/  ISETP.GE.AND P2, PT, R148, R3, PT ;  /* 0x000000039400720c */ /* 0x000fe20003f46270 */
[----:B------:R-:W5:Y:S03]  /*5a1a0*/  @!P4 S2R R216, SR_CgaCtaId ;  /* 0x0000000000d8c919 */ /* 0x000f660000008800 */
[----:B------:R-:W-:Y:S01]  /*5a1b0*/  @!P3 FFMA R214, R111, R137, R214 ;  /* 0x000000896fd6b223 */ /* 0x000fe200000000d6 */
[----:B------:R-:W-:Y:S01]  /*5a1c0*/  ISETP.NE.AND P3, PT, R139, RZ, PT ;  /* 0x000000ff8b00720c */ /* 0x000fe20003f65270 */
[----:B------:R-:W4:Y:S01]  /*5a1d0*/  @!P0 S2R R224, SR_CgaCtaId ;  /* 0x0000000000e08919 */ /* 0x000f220000008800 */
[----:B-1----:R-:W-:Y:S02]  /*5a1e0*/  @!P6 LEA R115, R218, R107, 0x18 ;  /* 0x0000006bda73e211 */ /* 0x002fe400078ec0ff */
[----:B------:R-:W-:Y:S01]  /*5a1f0*/  @!P1 MOV R107, 0x400 ;  /* 0x00000400006b9802 */ /* 0x000fe20000000f00 */
[----:B------:R-:W-:Y:S01]  /*5a200*/  @!P6 LDS R135, [R81+0x80] ;  /* 0x000080005187e984 */ /* 0x000fe20000000800 */
[----:B------:R-:W-:-:S02]  /*5a210*/  P2R R139, PR, RZ, 0x2 ;  /* 0x00000002ff8b7803 */ /* 0x000fc40000000000 */
[----:B0-----:R-:W-:Y:S01]  /*5a220*/  @!P1 LEA R111, R222, R107, 0x18 ;  /* 0x0000006bde6f9211 */ /* 0x001fe200078ec0ff */
[----:B------:R-:W0:Y:S01]  /*5a230*/  @!P6 LDS.U16 R115, [R115+0x403e] ;  /* 0x00403e007373e984 */ /* 0x000e220000000400 */
[----:B------:R-:W-:Y:S02]  /*5a240*/  @!P4 MOV R107, 0x400 ;  /* 0x00000400006bc802 */ /* 0x000fe40000000f00 */
[----:B------:R-:W-:Y:S01]  /*5a250*/  ISETP.GE.AND P6, PT, R144, R3, PT ;  /* 0x000000039000720c */ /* 0x000fe20003fc6270 */
[----:B------:R-:W1:Y:S01]  /*5a260*/  @!P2 S2R R218, SR_CgaCtaId ;  /* 0x0000000000daa919 */ /* 0x000e620000008800 */
[----:B------:R-:W-:Y:S01]  /*5a270*/  @!P3 HADD2.F32 R109, -RZ, R109.H0_H0 ;  /* 0x2000006dff6db230 */ /* 0x000fe20000004100 */
[----:B------:R-:W0:Y:S04]  /*5a280*/  @!P1 LDS.U16 R111, [R111+0x40be] ;  /* 0x0040be006f6f9984 */ /* 0x000e280000000400 */
[----:B--2---:R-:W-:Y:S01]  /*5a290*/  @!P3 FFMA R214, R109, R133, R214 ;  /* 0x000000856dd6b223 */ /* 0x004fe200000000d6 */
[-C--:B------:R-:W-:Y:S01]  /*5a2a0*/  ISETP.GE.AND P3, PT, R146, R3.reuse, PT ;  /* 0x000000039200720c */ /* 0x080fe20003f66270 */
[----:B------:R-:W2:Y:S01]  /*5a2b0*/  @!P1 LDS R133, [R81+0x84] ;  /* 0x0000840051859984 */ /* 0x000ea20000000800 */
[----:B------:R-:W-:-:S02]  /*5a2c0*/  ISETP.GE.AND P1, PT, R154, R3, PT ;  /* 0x000000039a00720c */ /* 0x000fc40003f26270 */
[----:B------:R-:W-:Y:S01]  /*5a2d0*/  @!P0 MOV R109, 0x400 ;  /* 0x00000400006d8802 */ /* 0x000fe20000000f00 */
[----:B------:R-:W-:Y:S01]  /*5a2e0*/  @!P0 LDS R137, [R81+0x88] ;  /* 0x0000880051898984 */ /* 0x000fe20000000800 */
[----:B-----5:R-:W-:Y:S01]  /*5a2f0*/  @!P4 LEA R216, R216, R107, 0x18 ;  /* 0x0000006bd8d8c211 */ /* 0x020fe200078ec0ff */
[----:B---3--:R-:W-:Y:S01]  /*5a300*/  @!P5 HADD2.F32 R107, -RZ, R0.H0_H0 ;  /* 0x20000000ff6bd230 */ /* 0x008fe20000004100 */
[----:B------:R-:W3:Y:S01]  /*5a310*/  @!P6 S2R R222, SR_CgaCtaId ;  /* 0x0000000000dee919 */ /* 0x000ee20000008800 */
[----:B----4-:R-:W-:-:S04]  /*5a320*/  @!P0 LEA R109, R224, R109, 0x18 ;  /* 0x0000006de06d8211 */ /* 0x010fc800078ec0ff */
[----:B------:R-:W4:Y:S01]  /*5a330*/  @!P3 S2R R220, SR_CgaCtaId ;  /* 0x0000000000dcb919 */ /* 0x000f220000008800 */
[----:B------:R-:W-:Y:S01]  /*5a340*/  @!P5 FFMA R214, R107, R117, R214 ;  /* 0x000000756bd6d223 */ /* 0x000fe200000000d6 */
[----:B------:R-:W-:Y:S01]  /*5a350*/  @!P2 MOV R107, 0x400 ;  /* 0x00000400006ba802 */ /* 0x000fe20000000f00 */
[----:B------:R-:W5:Y:S01]  /*5a360*/  @!P4 LDS.U16 R0, [R216+0x4bbc] ;  /* 0x004bbc00d800c984 */ /* 0x000f620000000400 */
[----:B------:R-:W-:-:S03]  /*5a370*/  ISETP.GE.AND P5, PT, R142, R3, PT ;  /* 0x000000038e00720c */ /* 0x000fc60003fa6270 */
[----:B------:R-:W3:Y:S01]  /*5a380*/  @!P4 LDS R117, [R81+0xdc] ;  /* 0x0000dc005175c984 */ /* 0x000ee20000000800 */
[----:B-1----:R-:W-:-:S03]  /*5a390*/  @!P2 LEA R107, R218, R107, 0x18 ;  /* 0x0000006bda6ba211 */ /* 0x002fc600078ec0ff */
[----:B------:R-:W1:Y:S01]  /*5a3a0*/  @!P0 LDS.U16 R109, [R109+0x413e] ;  /* 0x00413e006d6d8984 */ /* 0x000e620000000400 */
[----:B0-----:R-:W-:-:S03]  /*5a3b0*/  @!P1 HADD2.F32 R115, -RZ, R115.H0_H0 ;  /* 0x20000073ff739230 */ /* 0x001fc60000004100 */
[----:B------:R-:W0:Y:S02]  /*5a3c0*/  @!P2 LDS.U16 R107, [R107+0x41be] ;  /* 0x0041be006b6ba984 */ /* 0x000e240000000400 */
[----:B------:R-:W-:Y:S01]  /*5a3d0*/  @!P1 FFMA R214, R135, R115, R214 ;  /* 0x0000007387d69223 */ /* 0x000fe200000000d6 */
[----:B------:R-:W-:Y:S01]  /*5a3e0*/  ISETP.NE.AND P1, PT, R139, RZ, PT ;  /* 0x000000ff8b00720c */ /* 0x000fe20003f25270 */
[----:B------:R-:W0:Y:S01]  /*5a3f0*/  @!P2 LDS R135, [R81+0x8c] ;  /* 0x00008c005187a984 */ /* 0x000e220000000800 */
[----:B------:R-:W-:Y:S02]  /*5a400*/  @!P3 MOV R115, 0x400 ;  /* 0x000004000073b802 */ /* 0x000fe40000000f00 */
[----:B------:R-:W-:Y:S02]  /*5a410*/  ISETP.NE.AND P2, PT, R121, RZ, PT ;  /* 0x000000ff7900720c */ /* 0x000fe40003f45270 */
[----:B------:R-:W0:Y:S01]  /*5a420*/  @!P5 S2R R121, SR_CgaCtaId ;  /* 0x000000000079d919 */ /* 0x000e220000008800 */
[----:B----4-:R-:W-:-:S06]  /*5a430*/  @!P3 LEA R115, R220, R115, 0x18 ;  /* 0x00000073dc73b211 */ /* 0x010fcc00078ec0ff */
[----:B------:R-:W-:Y:S01]  /*5a440*/  @!P1 HADD2.F32 R111, -RZ, R111.H0_H0 ;  /* 0x2000006fff6f9230 */ /* 0x000fe20000004100 */
[----:B------:R-:W4:Y:S04]  /*5a450*/  @!P3 LDS.U16 R115, [R115+0x423e] ;  /* 0x00423e007373b984 */ /* 0x000f280000000400 */
[----:B--2---:R-:W-:Y:S01]  /*5a460*/  @!P1 FFMA R214, R111, R133, R214 ;  /* 0x000000856fd69223 */ /* 0x004fe200000000d6 */
[----:B------:R-:W-:Y:S02]  /*5a470*/  ISETP.NE.AND P1, PT, R119, RZ, PT ;  /* 0x000000ff7700720c */ /* 0x000fe40003f25270 */
[----:B------:R-:W2:Y:S01]  /*5a480*/  @!P3 LDS R119, [R81+0x90] ;  /* 0x000090005177b984 */ /* 0x000ea20000000800 */
[----:B------:R-:W-:Y:S01]  /*5a490*/  P2R R133, PR, RZ, 0x8 ;  /* 0x00000008ff857803 */ /* 0x000fe20000000000 */
[----:B-----5:R-:W-:Y:S01]  /*5a4a0*/  @!P4 HADD2.F32 R0, -RZ, R0.H0_H0 ;  /* 0x20000000ff00c230 */ /* 0x020fe20000004100 */
[----:B------:R-:W-:Y:S01]  /*5a4b0*/  ISETP.GE.AND P3, PT, R148, R3, PT ;  /* 0x000000039400720c */ /* 0x000fe20003f66270 */
[----:B------:R-:W5:Y:S01]  /*5a4c0*/  @!P2 S2R R220, SR_CgaCtaId ;  /* 0x0000000000dca919 */ /* 0x000f620000008800 */
[----:B------:R-:W-:-:S02]  /*5a4d0*/  @!P6 MOV R111, 0x400 ;  /* 0x00000400006fe802 */ /* 0x000fc40000000f00 */
[----:B---3--:R-:W-:Y:S01]  /*5a4e0*/  @!P4 FFMA R35, R0, R117, R35 ;  /* 0x000000750023c223 */ /* 0x008fe20000000023 */
[----:B------:R-:W-:Y:S01]  /*5a4f0*/  ISETP.GE.AND P4, PT, R140, R3, PT ;  /* 0x000000038c00720c */ /* 0x000fe20003f86270 */
[----:B------:R-:W-:Y:S01]  /*5a500*/  @!P6 LDS R117, [R81+0x94] ;  /* 0x000094005175e984 */ /* 0x000fe20000000800 */
[----:B-1----:R-:W-:Y:S01]  /*5a510*/  @!P0 HADD2.F32 R109, -RZ, R109.H0_H0 ;  /* 0x2000006dff6d8230 */ /* 0x002fe20000004100 */
[----:B------:R-:W-:Y:S01]  /*5a520*/  @!P6 LEA R111, R222, R111, 0x18 ;  /* 0x0000006fde6fe211 */ /* 0x000fe200078ec0ff */
[----:B------:R-:W1:Y:S01]  /*5a530*/  @!P1 S2R R216, SR_CgaCtaId ;  /* 0x0000000000d89919 */ /* 0x000e620000008800 */
[----:B------:R-:W-:Y:S02]  /*5a540*/  @!P5 MOV R0, 0x400 ;  /* 0x000004000000d802 */ /* 0x000fe40000000f00 */
[----:B------:R-:W-:Y:S01]  /*5a550*/  @!P0 FFMA R214, R109, R137, R214 ;  /* 0x000000896dd68223 */ /* 0x000fe200000000d6 */
[----:B0-----:R-:W-:Y:S01]  /*5a560*/  @!P3 HADD2.F32 R107, -RZ, R107.H0_H0 ;  /* 0x2000006bff6bb230 */ /* 0x001fe20000004100 */
[----:B------:R-:W0:Y:S01]  /*5a570*/  @!P6 LDS.U16 R111, [R111+0x42be] ;  /* 0x0042be006f6fe984 */ /* 0x000e220000000400 */
[----:B------:R-:W-:-:S02]  /*5a580*/  @!P5 LEA R0, R121, R0, 0x18 ;  /* 0x000000007900d211 */ /* 0x000fc400078ec0ff */
[----:B------:R-:W-:Y:S01]  /*5a590*/  ISETP.GE.AND P0, PT, R138, R3, PT ;  /* 0x000000038a00720c */ /* 0x000fe20003f06270 */
[----:B------:R-:W3:Y:S01]  /*5a5a0*/  @!P4 S2R R218, SR_CgaCtaId ;  /* 0x0000000000dac919 */ /* 0x000ee20000008800 */
[----:B------:R-:W-:Y:S01]  /*5a5b0*/  @!P3 FFMA R214, R107, R135, R214 ;  /* 0x000000876bd6b223 */ /* 0x000fe200000000d6 */
[----:B------:R-:W-:Y:S01]  /*5a5c0*/  ISETP.NE.AND P3, PT, R133, RZ, PT ;  /* 0x000000ff8500720c */ /* 0x000fe20003f65270 */
[----:B------:R-:W0:Y:S01]  /*5a5d0*/  @!P5 LDS.U16 R0, [R0+0x433e] ;  /* 0x00433e000000d984 */ /* 0x000e220000000400 */
[----:B------:R-:W-:Y:S02]  /*5a5e0*/  @!P1 MOV R107, 0x400 ;  /* 0x00000400006b9802 */ /* 0x000fe40000000f00 */
[----:B------:R-:W-:Y:S01]  /*5a5f0*/  P2R R133, PR, RZ, 0x4 ;  /* 0x00000004ff857803 */ /* 0x000fe20000000000 */
[----:B------:R-:W0:Y:S05]  /*5a600*/  @!P5 LDS R121, [R81+0x98] ;  /* 0x000098005179d984 */ /* 0x000e2a0000000800 */
[----:B------:R-:W0:Y:S03]  /*5a610*/  @!P0 S2R R222, SR_CgaCtaId ;  /* 0x0000000000de8919 */ /* 0x000e260000008800 */
[----:B----4-:R-:W-:-:S05]  /*5a620*/  @!P3 HADD2.F32 R115, -RZ, R115.H0_H0 ;  /* 0x20000073ff73b230 */ /* 0x010fca0000004100 */
[----:B--2---:R-:W-:Y:S01]  /*5a630*/  @!P3 FFMA R214, R119, R115, R214 ;  /* 0x0000007377d6b223 */ /* 0x004fe200000000d6 */
[----:B------:R-:W-:Y:S01]  /*5a640*/  ISETP.NE.AND P3, PT, R123, RZ, PT ;  /* 0x000000ff7b00720c */ /* 0x000fe20003f65270 */
[----:B------:R-:W-:Y:S01]  /*5a650*/  @!P1 LDS R119, [R81+0x9c] ;  /* 0x00009c0051779984 */ /* 0x000fe20000000800 */
[----:B------:R-:W-:Y:S02]  /*5a660*/  @!P4 MOV R115, 0x400 ;  /* 0x000004000073c802 */ /* 0x000fe40000000f00 */
[----:B-1----:R-:W-:Y:S02]  /*5a670*/  @!P1 LEA R107, R216, R107, 0x18 ;  /* 0x0000006bd86b9211 */ /* 0x002fe400078ec0ff */
[----:B------:R-:W-:-:S03]  /*5a680*/  @!P2 MOV R123, 0x400 ;  /* 0x00000400007ba802 */ /* 0x000fc60000000f00 */
[----:B------:R1:W2:Y:S01]  /*5a690*/  @!P1 LDS.U16 R109, [R107+0x43be] ;  /* 0x0043be006b6d9984 */ /* 0x0002a20000000400 */
[----:B-----5:R-:W-:Y:S02]  /*5a6a0*/  @!P2 LEA R220, R220, R123, 0x18 ;  /* 0x0000007bdcdca211 */ /* 0x020fe400078ec0ff */
[----:B---3--:R-:W-:Y:S01]  /*5a6b0*/  @!P4 LEA R115, R218, R115, 0x18 ;  /* 0x00000073da73c211 */ /* 0x008fe200078ec0ff */
[----:B------:R-:W3:Y:S01]  /*5a6c0*/  @!P3 S2R R216, SR_CgaCtaId ;  /* 0x0000000000d8b919 */ /* 0x000ee20000008800 */
[----:B0-----:R-:W-:Y:S01]  /*5a6d0*/  @!P6 HADD2.F32 R111, -RZ, R111.H0_H0 ;  /* 0x2000006fff6fe230 */ /* 0x001fe20000004100 */
[----:B------:R-:W-:Y:S01]  /*5a6e0*/  @!P4 LDS R123, [R81+0xa0] ;  /* 0x0000a000517bc984 */ /* 0x000fe20000000800 */
[----:B-1----:R-:W-:-:S03]  /*5a6f0*/  @!P0 MOV R107, 0x400 ;  /* 0x00000400006b8802 */ /* 0x002fc60000000f00 */
[----:B------:R-:W-:Y:S01]  /*5a700*/  @!P6 FFMA R214, R111, R117, R214 ;  /* 0x000000756fd6e223 */ /* 0x000fe200000000d6 */
[----:B------:R-:W0:Y:S01]  /*5a710*/  @!P4 LDS.U16 R115, [R115+0x443e] ;  /* 0x00443e007373c984 */ /* 0x000e220000000400 */
[----:B------:R-:W-:Y:S02]  /*5a720*/  ISETP.NE.AND P4, PT, R125, RZ, PT ;  /* 0x000000ff7d00720c */ /* 0x000fe40003f85270 */
[----:B------:R-:W-:Y:S01]  /*5a730*/  @!P0 LEA R222, R222, R107, 0x18 ;  /* 0x0000006bdede8211 */ /* 0x000fe200078ec0ff */
[----:B------:R1:W4:Y:S01]  /*5a740*/  @!P2 LDS.U16 R111, [R220+0x44be] ;  /* 0x0044be00dc6fa984 */ /* 0x0003220000000400 */
[----:B------:R-:W-:Y:S01]  /*5a750*/  @!P5 HADD2.F32 R107, -RZ, R0.H0_H0 ;  /* 0x20000000ff6bd230 */ /* 0x000fe20000004100 */
[----:B------:R-:W-:Y:S02]  /*5a760*/  ISETP.NE.AND P5, PT, R127, RZ, PT ;  /* 0x000000ff7f00720c */ /* 0x000fe40003fa5270 */
[----:B------:R-:W-:Y:S01]  /*5a770*/  @!P2 LDS R125, [R81+0xa4] ;  /* 0x0000a400517da984 */ /* 0x000fe20000000800 */
[----:B------:R-:W-:-:S02]  /*5a780*/  ISETP.GE.AND P2, PT, R142, R3, PT ;  /* 0x000000038e00720c */ /* 0x000fc40003f46270 */
[----:B------:R-:W-:Y:S01]  /*5a790*/  ISETP.NE.AND P6, PT, R129, RZ, PT ;  /* 0x000000ff8100720c */ /* 0x000fe20003fc5270 */
[----:B------:R-:W5:Y:S02]  /*5a7a0*/  @!P0 LDS.U16 R0, [R222+0x453e] ;  /* 0x00453e00de008984 */ /* 0x000f640000000400 */
[----:B------:R-:W4:Y:S02]  /*5a7b0*/  @!P4 S2R R218, SR_CgaCtaId ;  /* 0x0000000000dac919 */ /* 0x000f240000008800 */
[----:B------:R-:W5:Y:S06]  /*5a7c0*/  @!P0 LDS R127, [R81+0xa8] ;  /* 0x0000a800517f8984 */ /* 0x000f6c0000000800 */
[----:B------:R-:W-:Y:S01]  /*5a7d0*/  @!P2 FFMA R214, R107, R121, R214 ;  /* 0x000000796bd6a223 */ /* 0x000fe200000000d6 */
[----:B------:R-:W-:Y:S01]  /*5a7e0*/  @!P3 MOV R107, 0x400 ;  /* 0x00000400006bb802 */ /* 0x000fe20000000f00 */
[----:B------:R-:W-:Y:S01]  /*5a7f0*/  @!P3 LDS R129, [R81+0xac] ;  /* 0x0000ac005181b984 */ /* 0x000fe20000000800 */
[----:B------:R-:W-:-:S02]  /*5a800*/  ISETP.GE.AND P2, PT, R140, R3, PT ;  /* 0x000000038c00720c */ /* 0x000fc40003f46270 */
[----:B---3--:R-:W-:Y:S01]  /*5a810*/  @!P3 LEA R107, R216, R107, 0x18 ;  /* 0x0000006bd86bb211 */ /* 0x008fe200078ec0ff */
[----:B--2---:R-:W-:Y:S01]  /*5a820*/  @!P1 HADD2.F32 R109, -RZ, R109.H0_H0 ;  /* 0x2000006dff6d9230 */ /* 0x004fe20000004100 */
[----:B------:R-:W2:Y:S03]  /*5a830*/  @!P5 S2R R216, SR_CgaCtaId ;  /* 0x0000000000d8d919 */ /* 0x000ea60000008800 */
[----:B------:R3:W5:Y:S01]  /*5a840*/  @!P3 LDS.U16 R117, [R107+0x45be] ;  /* 0x0045be006b75b984 */ /* 0x0007620000000400 */
[----:B------:R-:W-:Y:S01]  /*5a850*/  @!P1 FFMA R214, R109, R119, R214 ;  /* 0x000000776dd69223 */ /* 0x000fe200000000d6 */
[----:B------:R-:W-:Y:S02]  /*5a860*/  @!P4 MOV R109, 0x400 ;  /* 0x00000400006dc802 */ /* 0x000fe40000000f00 */
[----:B------:R-:W-:Y:S01]  /*5a870*/  P2R R119, PR, RZ, 0x2 ;  /* 0x00000002ff777803 */ /* 0x000fe20000000000 */
[----:B-1----:R-:W1:Y:S01]  /*5a880*/  @!P6 S2R R220, SR_CgaCtaId ;  /* 0x0000000000dce919 */ /* 0x002e620000008800 */
[----:B------:R-:W-:Y:S01]  /*5a890*/  ISETP.GE.AND P1, PT, R136, R3, PT ;  /* 0x000000038800720c */ /* 0x000fe20003f26270 */
[----:B0-----:R-:W-:Y:S01]  /*5a8a0*/  @!P2 HADD2.F32 R115, -RZ, R115.H0_H0 ;  /* 0x20000073ff73a230 */ /* 0x001fe20000004100 */
[----:B---3--:R-:W-:-:S04]  /*5a8b0*/  @!P5 MOV R107, 0x400 ;  /* 0x00000400006bd802 */ /* 0x008fc80000000f00 */
[----:B------:R-:W-:Y:S01]  /*5a8c0*/  @!P2 FFMA R214, R123, R115, R214 ;  /* 0x000000737bd6a223 */ /* 0x000fe200000000d6 */
[----:B------:R-:W-:Y:S02]  /*5a8d0*/  ISETP.NE.AND P2, PT, R133, RZ, PT ;  /* 0x000000ff8500720c */ /* 0x000fe40003f45270 */
[----:B----4-:R-:W-:Y:S01]  /*5a8e0*/  @!P4 LEA R109, R218, R109, 0x18 ;  /* 0x0000006dda6dc211 */ /* 0x010fe200078ec0ff */
[----:B------:R-:W-:Y:S01]  /*5a8f0*/  @!P4 LDS R133, [R81+0xb0] ;  /* 0x0000b0005185c984 */ /* 0x000fe20000000800 */
[----:B------:R-:W-:Y:S02]  /*5a900*/  P2R R121, PR, RZ, 0x4 ;  /* 0x00000004ff797803 */ /* 0x000fe40000000000 */
[----:B------:R-:W-:Y:S01]  /*5a910*/  P2R R123, PR, RZ, 0x8 ;  /* 0x00000008ff7b7803 */ /* 0x000fe20000000000 */
[----:B------:R-:W0:Y:S01]  /*5a920*/  @!P1 S2R R218, SR_CgaCtaId ;  /* 0x0000000000da9919 */ /* 0x000e220000008800 */
[----:B------:R-:W-:Y:S01]  /*5a930*/  ISETP.GE.AND P1, PT, R134, R3, PT ;  /* 0x000000038600720c */ /* 0x000fe20003f26270 */
[----:B------:R-:W3:Y:S04]  /*5a940*/  @!P4 LDS.U16 R109, [R109+0x463e] ;  /* 0x00463e006d6dc984 */ /* 0x000ee80000000400 */
[----:B------:R-:W-:Y:S01]  /*5a950*/  @!P2 HADD2.F32 R111, -RZ, R111.H0_H0 ;  /* 0x2000006fff6fa230 */ /* 0x000fe20000004100 */
[----:B--2---:R-:W-:Y:S01]  /*5a960*/  @!P5 LEA R216, R216, R107, 0x18 ;  /* 0x0000006bd8d8d211 */ /* 0x004fe200078ec0ff */
[----:B-----5:R-:W-:-:S03]  /*5a970*/  @!P0 HADD2.F32 R107, -RZ, R0.H0_H0 ;  /* 0x20000000ff6b8230 */ /* 0x020fc60000004100 */
[----:B------:R-:W-:Y:S01]  /*5a980*/  @!P2 FFMA R214, R111, R125, R214 ;  /* 0x0000007d6fd6a223 */ /* 0x000fe200000000d6 */
[----:B------:R-:W-:Y:S01]  /*5a990*/  ISETP.GE.AND P2, PT, R132, R3, PT ;  /* 0x000000038400720c */ /* 0x000fe20003f46270 */
[----:B------:R2:W4:Y:S01]  /*5a9a0*/  @!P5 LDS.U16 R0, [R216+0x46be] ;  /* 0x0046be00d800d984 */ /* 0x0005220000000400 */
[----:B------:R-:W-:Y:S01]  /*5a9b0*/  @!P6 MOV R111, 0x400 ;  /* 0x00000400006fe802 */ /* 0x000fe20000000f00 */
[----:B------:R-:W-:Y:S01]  /*5a9c0*/  @!P0 FFMA R214, R107, R127, R214 ;  /* 0x0000007f6bd68223 */ /* 0x000fe200000000d6 */
[----:B------:R-:W-:Y:S01]  /*5a9d0*/  P2R R125, PR, RZ, 0x10 ;  /* 0x00000010ff7d7803 */ /* 0x000fe20000000000 */
[----:B------:R-:W5:Y:S01]  /*5a9e0*/  @!P1 S2R R222, SR_CgaCtaId ;  /* 0x0000000000de9919 */ /* 0x000f620000008800 */
[----:B-1----:R-:W-:Y:S01]  /*5a9f0*/  @!P6 LEA R111, R220, R111, 0x18 ;  /* 0x0000006fdc6fe211 */ /* 0x002fe200078ec0ff */
[----:B------:R-:W-:Y:S01]  /*5aa00*/  @!P3 HADD2.F32 R117, -RZ, R117.H0_H0 ;  /* 0x20000075ff75b230 */ /* 0x000fe20000004100 */
[----:B------:R-:W1:Y:S01]  /*5aa10*/  @!P5 LDS R127, [R81+0xb4] ;  /* 0x0000b400517fd984 */ /* 0x000e620000000800 */
[----:B------:R-:W-:-:S03]  /*5aa20*/  ISETP.GE.AND P0, PT, R130, R3, PT ;  /* 0x000000038200720c */ /* 0x000fc60003f06270 */
[----:B------:R-:W-:Y:S01]  /*5aa30*/  @!P3 FFMA R214, R117, R129, R214 ;  /* 0x0000008175d6b223 */ /* 0x000fe200000000d6 */
[----:B------:R-:W-:Y:S01]  /*5aa40*/  ISETP.GE.AND P3, PT, R136, R3, PT ;  /* 0x000000038800720c */ /* 0x000fe20003f66270 */
[----:B------:R-:W4:Y:S01]  /*5aa50*/  @!P2 S2R R220, SR_CgaCtaId ;  /* 0x0000000000dca919 */ /* 0x000f220000008800 */
[----:B------:R-:W1:Y:S04]  /*5aa60*/  @!P6 LDS.U16 R111, [R111+0x473e] ;  /* 0x00473e006f6fe984 */ /* 0x000e680000000400 */
[----:B------:R-:W1:Y:S07]  /*5aa70*/  @!P6 LDS R129, [R81+0xb8] ;  /* 0x0000b8005181e984 */ /* 0x000e6e0000000800 */
[----:B------:R-:W-:Y:S01]  /*5aa80*/  @!P3 MOV R107, 0x400 ;  /* 0x00000400006bb802 */ /* 0x000fe20000000f00 */
[----:B------:R-:W-:Y:S03]  /*5aa90*/  @!P3 LDS R135, [R81+0xbc] ;  /* 0x0000bc005187b984 */ /* 0x000fe60000000800 */
[----:B0-----:R-:W-:Y:S01]  /*5aaa0*/  @!P3 LEA R115, R218, R107, 0x18 ;  /* 0x0000006bda73b211 */ /* 0x001fe200078ec0ff */
[----:B---3--:R-:W-:Y:S01]  /*5aab0*/  @!P4 HADD2.F32 R109, -RZ, R109.H0_H0 ;  /* 0x2000006dff6dc230 */ /* 0x008fe20000004100 */
[----:B------:R-:W-:Y:S01]  /*5aac0*/  @!P1 MOV R107, 0x400 ;  /* 0x00000400006b9802 */ /* 0x000fe20000000f00 */
[----:B------:R-:W-:Y:S03]  /*5aad0*/  @!P1 LDS R137, [R81+0xc0] ;  /* 0x0000c00051899984 */ /* 0x000fe60000000800 */
[----:B------:R-:W-:Y:S01]  /*5aae0*/  @!P4 FFMA R214, R133, R109, R214 ;  /* 0x0000006d85d6c223 */ /* 0x000fe200000000d6 */
[----:B------:R-:W-:Y:S01]  /*5aaf0*/  ISETP.GE.AND P4, PT, R118, R3, PT ;  /* 0x000000037600720c */ /* 0x000fe20003f86270 */
[----:B------:R-:W0:Y:S01]  /*5ab00*/  @!P3 LDS.U16 R115, [R115+0x47be] ;  /* 0x0047be007373b984 */ /* 0x000e220000000400 */
[----:B-----5:R-:W-:-:S02]  /*5ab10*/  @!P1 LEA R222, R222, R107, 0x18 ;  /* 0x0000006bdede9211 */ /* 0x020fc400078ec0ff */
[----:B------:R-:W-:Y:S01]  /*5ab20*/  @!P2 MOV R107, 0x400 ;  /* 0x00000400006ba802 */ /* 0x000fe20000000f00 */
[----:B--2---:R-:W2:Y:S02]  /*5ab30*/  @!P0 S2R R216, SR_CgaCtaId ;  /* 0x0000000000d88919 */ /* 0x004ea40000008800 */
[----:B------:R3:W5:Y:S01]  /*5ab40*/  @!P1 LDS.U16 R109, [R222+0x483e] ;  /* 0x00483e00de6d9984 */ /* 0x0007620000000400 */
[----:B----4-:R-:W-:Y:S01]  /*5ab50*/  @!P2 LEA R117, R220, R107, 0x18 ;  /* 0x0000006bdc75a211 */ /* 0x010fe200078ec0ff */
[----:B------:R-:W-:-:S04]  /*5ab60*/  @!P5 HADD2.F32 R107, -RZ, R0.H0_H0 ;  /* 0x20000000ff6bd230 */ /* 0x000fc80000004100 */
[----:B------:R-:W4:Y:S01]  /*5ab70*/  @!P4 S2R R133, SR_CgaCtaId ;  /* 0x000000000085c919 */ /* 0x000f220000008800 */
[----:B------:R-:W-:Y:S01]  /*5ab80*/  ISETP.GE.AND P4, PT, R182, R3, PT ;  /* 0x00000003b600720c */ /* 0x000fe20003f86270 */
[----:B-1----:R-:W-:Y:S01]  /*5ab90*/  @!P5 FFMA R214, R107, R127, R214 ;  /* 0x0000007f6bd6d223 */ /* 0x002fe200000000d6 */
[----:B------:R-:W-:Y:S01]  /*5aba0*/  P2R R127, PR, RZ, 0x20 ;  /* 0x00000020ff7f7803 */ /* 0x000fe20000000000 */
[----:B------:R-:W1:Y:S01]  /*5abb0*/  @!P2 LDS.U16 R117, [R117+0x48be] ;  /* 0x0048be007575a984 */ /* 0x000e620000000400 */
[-C--:B------:R-:W-:Y:S01]  /*5abc0*/  ISETP.GE.AND P5, PT, R118, R3.reuse, PT ;  /* 0x000000037600720c */ /* 0x080fe20003fa6270 */
[----:B------:R-:W-:Y:S02]  /*5abd0*/  @!P6 HADD2.F32 R111, -RZ, R111.H0_H0 ;  /* 0x2000006fff6fe230 */ /* 0x000fe40000004100 */
[----:B------:R-:W1:Y:S01]  /*5abe0*/  @!P2 LDS R139, [R81+0xc4] ;  /* 0x0000c400518ba984 */ /* 0x000e620000000800 */
[----:B------:R-:W-:Y:S02]  /*5abf0*/  @!P0 MOV R107, 0x400 ;  /* 0x00000400006b8802 */ /* 0x000fe40000000f00 */
[----:B------:R-:W-:Y:S01]  /*5ac00*/  ISETP.GE.AND P2, PT, R126, R3, PT ;  /* 0x000000037e00720c */ /* 0x000fe20003f46270 */
[----:B------:R-:W-:-:S02]  /*5ac10*/  @!P6 FFMA R214, R111, R129, R214 ;  /* 0x000000816fd6e223 */ /* 0x000fc400000000d6 */
[----:B------:R-:W1:Y:S01]  /*5ac20*/  @!P4 S2R R218, SR_CgaCtaId ;  /* 0x0000000000dac919 */ /* 0x000e620000008800 */
[-C--:B------:R-:W-:Y:S02]  /*5ac30*/  ISETP.GE.AND P4, PT, R128, R3.reuse, PT ;  /* 0x000000038000720c */ /* 0x080fe40003f86270 */
[----:B------:R-:W-:Y:S02]  /*5ac40*/  P2R R129, PR, RZ, 0x40 ;  /* 0x00000040ff817803 */ /* 0x000fe40000000000 */
[----:B------:R-:W-:Y:S02]  /*5ac50*/  @!P5 MOV R0, 0x400 ;  /* 0x000004000000d802 */ /* 0x000fe40000000f00 */
[----:B------:R-:W-:Y:S02]  /*5ac60*/  ISETP.GE.AND P6, PT, R182, R3, PT ;  /* 0x00000003b600720c */ /* 0x000fe40003fc6270 */
[----:B--2---:R-:W-:Y:S01]  /*5ac70*/  @!P0 LEA R111, R216, R107, 0x18 ;  /* 0x0000006bd86f8211 */ /* 0x004fe200078ec0ff */
[----:B---3--:R-:W2:Y:S01]  /*5ac80*/  @!P2 S2R R222, SR_CgaCtaId ;  /* 0x0000000000dea919 */ /* 0x008ea20000008800 */
[----:B0-----:R-:W-:-:S03]  /*5ac90*/  @!P3 HADD2.F32 R115, -RZ, R115.H0_H0 ;  /* 0x20000073ff73b230 */ /* 0x001fc60000004100 */
[----:B------:R-:W0:Y:S01]  /*5aca0*/  @!P4 S2R R220, SR_CgaCtaId ;  /* 0x0000000000dcc919 */ /* 0x000e220000008800 */
[----:B----4-:R-:W-:Y:S01]  /*5acb0*/  @!P5 LEA R0, R133, R0, 0x18 ;  /* 0x000000008500d211 */ /* 0x010fe200078ec0ff */
[----:B------:R-:W-:Y:S01]  /*5acc0*/  @!P3 FFMA R214, R115, R135, R214 ;  /* 0x0000008773d6b223 */ /* 0x000fe200000000d6 */
[----:B------:R-:W3:Y:S01]  /*5acd0*/  @!P0 LDS.U16 R111, [R111+0x493e] ;  /* 0x00493e006f6f8984 */ /* 0x000ee20000000400 */
[----:B------:R-:W-:Y:S01]  /*5ace0*/  P2R R115, PR, RZ, 0x20 ;  /* 0x00000020ff737803 */ /* 0x000fe20000000000 */
[----:B-----5:R-:W-:Y:S01]  /*5acf0*/  @!P1 HADD2.F32 R109, -RZ, R109.H0_H0 ;  /* 0x2000006dff6d9230 */ /* 0x020fe20000004100 */
[----:B------:R-:W-:Y:S01]  /*5ad00*/  @!P6 MOV R107, 0x400 ;  /* 0x00000400006be802 */ /* 0x000fe20000000f00 */
[----:B------:R-:W4:Y:S01]  /*5ad10*/  @!P5 LDS.U16 R0, [R0+0x4c3c] ;  /* 0x004c3c000000d984 */ /* 0x000f220000000400 */
[----:B------:R-:W-:Y:S02]  /*5ad20*/  ISETP.GE.AND P3, PT, R122, R3, PT ;  /* 0x000000037a00720c */ /* 0x000fe40003f66270 */
[----:B------:R-:W-:Y:S01]  /*5ad30*/  @!P1 FFMA R214, R137, R109, R214 ;  /* 0x0000006d89d69223 */ /* 0x000fe200000000d6 */
[----:B------:R-:W5:Y:S01]  /*5ad40*/  @!P5 LDS R216, [R81+0xe0] ;  /* 0x0000e00051d8d984 */ /* 0x000f620000000800 */
[----:B------:R-:W-:-:S02]  /*5ad50*/  ISETP.GE.AND P5, PT, R132, R3, PT ;  /* 0x000000038400720c */ /* 0x000fc40003fa6270 */
[----:B------:R-:W-:Y:S01]  /*5ad60*/  ISETP.GE.AND P1, PT, R124, R3, PT ;  /* 0x000000037c00720c */ /* 0x000fe20003f26270 */
[----:B------:R-:W5:Y:S01]  /*5ad70*/  @!P0 LDS R135, [R81+0xc8] ;  /* 0x0000c80051878984 */ /* 0x000f620000000800 */
[----:B-1----:R-:W-:Y:S02]  /*5ad80*/  @!P6 LEA R107, R218, R107, 0x18 ;  /* 0x0000006bda6be211 */ /* 0x002fe400078ec0ff */
[----:B------:R-:W-:Y:S01]  /*5ad90*/  @!P4 MOV R109, 0x400 ;  /* 0x00000400006dc802 */ /* 0x000fe20000000f00 */
[----:B------:R-:W-:Y:S04]  /*5ada0*/  @!P6 LDS R133, [R81+0xe4] ;  /* 0x0000e4005185e984 */ /* 0x000fe80000000800 */
[----:B------:R-:W1:Y:S01]  /*5adb0*/  @!P6 LDS.U16 R107, [R107+0x4cbc] ;  /* 0x004cbc006b6be984 */ /* 0x000e620000000400 */
[----:B------:R-:W-:Y:S01]  /*5adc0*/  ISETP.GE.AND P6, PT, R120, R3, PT ;  /* 0x000000037800720c */ /* 0x000fe20003fc6270 */
[----:B------:R-:W-:-:S02]  /*5add0*/  @!P5 HADD2.F32 R117, -RZ, R117.H0_H0 ;  /* 0x20000075ff75d230 */ /* 0x000fc40000004100 */
[----:B------:R-:W1:Y:S01]  /*5ade0*/  @!P1 S2R R141, SR_CgaCtaId ;  /* 0x00000000008d9919 */ /* 0x000e620000008800 */
[----:B------:R-:W-:Y:S02]  /*5adf0*/  P2R R147, PR, RZ, 0x40 ;  /* 0x00000040ff937803 */ /* 0x000fe40000000000 */
[----:B------:R-:W-:Y:S01]  /*5ae00*/  @!P5 FFMA R214, R117, R139, R214 ;  /* 0x0000008b75d6d223 */ /* 0x000fe200000000d6 */
[----:B------:R-:W-:Y:S01]  /*5ae10*/  ISETP.NE.AND P5, PT, R115, RZ, PT ;  /* 0x000000ff7300720c */ /* 0x000fe20003fa5270 */
[----:B------:R-:W1:Y:S01]  /*5ae20*/  @!P3 S2R R117, SR_CgaCtaId ;  /* 0x000000000075b919 */ /* 0x000e620000008800 */
[----:B0-----:R-:W-:Y:S02]  /*5ae30*/  @!P4 LEA R109, R220, R109, 0x18 ;  /* 0x0000006ddc6dc211 */ /* 0x001fe400078ec0ff */
[----:B------:R-:W-:Y:S01]  /*5ae40*/  @!P2 MOV R115, 0x400 ;  /* 0x000004000073a802 */ /* 0x000fe20000000f00 */
[----:B------:R-:W-:Y:S03]  /*5ae50*/  @!P4 LDS R137, [R81+0xcc] ;  /* 0x0000cc005189c984 */ /* 0x000fe60000000800 */
[----:B--2---:R-:W-:Y:S01]  /*5ae60*/  @!P2 LEA R115, R222, R115, 0x18 ;  /* 0x00000073de73a211 */ /* 0x004fe200078ec0ff */
[----:B------:R-:W0:Y:S01]  /*5ae70*/  @!P4 LDS.U16 R109, [R109+0x49be] ;  /* 0x0049be006d6dc984 */ /* 0x000e220000000400 */
[----:B---3--:R-:W-:Y:S01]  /*5ae80*/  @!P0 HADD2.F32 R111, -RZ, R111.H0_H0 ;  /* 0x2000006fff6f8230 */ /* 0x008fe20000004100 */
[----:B------:R-:W2:Y:S01]  /*5ae90*/  @!P6 S2R R143, SR_CgaCtaId ;  /* 0x00000000008fe919 */ /* 0x000ea20000008800 */
[-C--:B------:R-:W-:Y:S01]  /*5aea0*/  ISETP.GE.AND P6, PT, R182, R3.reuse, PT ;  /* 0x00000003b600720c */ /* 0x080fe20003fc6270 */
[----:B----4-:R-:W-:Y:S01]  /*5aeb0*/  @!P5 HADD2.F32 R0, -RZ, R0.H0_H0 ;  /* 0x20000000ff00d230 */ /* 0x010fe20000004100 */
[----:B------:R-:W3:Y:S04]  /*5aec0*/  @!P2 LDS.U16 R115, [R115+0x4a3e] ;  /* 0x004a3e007373a984 */ /* 0x000ee80000000400 */
[----:B-----5:R-:W-:Y:S01]  /*5aed0*/  @!P5 FFMA R35, R216, R0, R35 ;  /* 0x00000000d823d223 */ /* 0x020fe20000000023 */
[----:B------:R-:W-:Y:S01]  /*5aee0*/  ISETP.GE.AND P5, PT, R104, R3, PT ;  /* 0x000000036800720c */ /* 0x000fe20003fa6270 */
[----:B------:R-:W-:Y:S01]  /*5aef0*/  @!P1 LDS R139, [R81+0xd4] ;  /* 0x0000d400518b9984 */ /* 0x000fe20000000800 */
[----:B------:R-:W-:Y:S01]  /*5af00*/  @!P1 MOV R0, 0x400 ;  /* 0x0000040000009802 */ /* 0x000fe20000000f00 */
[----:B------:R-:W-:Y:S01]  /*5af10*/  @!P0 FFMA R214, R111, R135, R214 ;  /* 0x000000876fd68223 */ /* 0x000fe200000000d6 */
[----:B------:R-:W-:Y:S01]  /*5af20*/  ISETP.GE.AND P0, PT, R14, R3, PT ;  /* 0x000000030e00720c */ /* 0x000fe20003f06270 */
[----:B------:R-:W4:Y:S01]  /*5af30*/  @!P2 LDS R135, [R81+0xd0] ;  /* 0x0000d0005187a984 */ /* 0x000f220000000800 */
[----:B-1----:R-:W-:-:S02]  /*5af40*/  @!P1 LEA R111, R141, R0, 0x18 ;  /* 0x000000008d6f9211 */ /* 0x002fc400078ec0ff */
[----:B------:R-:W-:-:S04]  /*5af50*/  @!P3 MOV R0, 0x400 ;  /* 0x000004000000b802 */ /* 0x000fc80000000f00 */
[----:B------:R-:W-:Y:S01]  /*5af60*/  @!P3 LEA R117, R117, R0, 0x18 ;  /* 0x000000007575b211 */ /* 0x000fe200078ec0ff */
[----:B------:R-:W-:Y:S01]  /*5af70*/  @!P6 HADD2.F32 R0, -RZ, R107.H0_H0 ;  /* 0x2000006bff00e230 */ /* 0x000fe20000004100 */
[----:B------:R-:W1:Y:S01]  /*5af80*/  @!P5 S2R R141, SR_CgaCtaId ;  /* 0x00000000008dd919 */ /* 0x000e620000008800 */
[----:B------:R-:W5:Y:S03]  /*5af90*/  @!P1 LDS.U16 R111, [R111+0x4abe] ;  /* 0x004abe006f6f9984 */ /* 0x000f660000000400 */
[----:B------:R-:W-:Y:S01]  /*5afa0*/  @!P6 FFMA R35, R0, R133, R35 ;  /* 0x000000850023e223 */ /* 0x000fe20000000023 */
[----:B------:R-:W-:Y:S01]  /*5afb0*/  ISETP.NE.AND P6, PT, R147, RZ, PT ;  /* 0x000000ff9300720c */ /* 0x000fe20003fc5270 */
[----:B------:R-:W5:Y:S04]  /*5afc0*/  @!P3 LDS.U16 R117, [R117+0x4b3e] ;  /* 0x004b3e007575b984 */ /* 0x000f680000000400 */
[----:B------:R-:W5:Y:S01]  /*5afd0*/  @!P3 LDS R133, [R81+0xd8] ;  /* 0x0000d8005185b984 */ /* 0x000f620000000800 */
[----:B------:R-:W-:Y:S01]  /*5afe0*/  ISETP.GE.AND P3, PT, R22, R3, PT ;  /* 0x000000031600720c */ /* 0x000fe20003f66270 */
[----:B0-----:R-:W-:Y:S01]  /*5aff0*/  @!P4 HADD2.F32 R109, -RZ, R109.H0_H0 ;  /* 0x2000006dff6dc230 */ /* 0x001fe20000004100 */
[----:B------:R-:W0:Y:S05]  /*5b000*/  @!P0 S2R R145, SR_CgaCtaId ;  /* 0x0000000000918919 */ /* 0x000e2a0000008800 */
[----:B------:R-:W-:Y:S01]  /*5b010*/  @!P6 MOV R0, 0x400 ;  /* 0x000004000000e802 */ /* 0x000fe20000000f00 */
[----:B------:R-:W-:Y:S01]  /*5b020*/  @!P4 FFMA R214, R109, R137, R214 ;  /* 0x000000896dd6c223 */ /* 0x000fe200000000d6 */
[----:B---3--:R-:W-:Y:S01]  /*5b030*/  @!P2 HADD2.F32 R115, -RZ, R115.H0_H0 ;  /* 0x20000073ff73a230 */ /* 0x008fe20000004100 */
[----:B------:R-:W-:Y:S01]  /*5b040*/  ISETP.GE.AND P4, PT, R16, R3, PT ;  /* 0x000000031000720c */ /* 0x000fe20003f86270 */
[----:B------:R-:W-:Y:S01]  /*5b050*/  @!P0 LDS R137, [R81+0x4] ;  /* 0x0000040051898984 */ /* 0x000fe20000000800 */
[----:B--2---:R-:W-:-:S02]  /*5b060*/  @!P6 LEA R107, R143, R0, 0x18 ;  /* 0x000000008f6be211 */ /* 0x004fc400078ec0ff */
[----:B------:R-:W-:Y:S01]  /*5b070*/  @!P5 MOV R0, 0x400 ;  /* 0x000004000000d802 */ /* 0x000fe20000000f00 */
[----:B------:R-:W2:Y:S03]  /*5b080*/  @!P3 S2R R216, SR_CgaCtaId ;  /* 0x0000000000d8b919 */ /* 0x000ea60000008800 */
[----:B------:R-:W3:Y:S01]  /*5b090*/  @!P6 LDS.U16 R107, [R107+0x4bbe] ;  /* 0x004bbe006b6be984 */ /* 0x000ee20000000400 */
[----:B----4-:R-:W-:Y:S01]  /*5b0a0*/  @!P2 FFMA R214, R135, R115, R214 ;  /* 0x0000007387d6a223 */ /* 0x010fe200000000d6 */
[----:B-1----:R-:W-:Y:S02]  /*5b0b0*/  @!P5 LEA R109, R141, R0, 0x18 ;  /* 0x000000008d6dd211 */ /* 0x002fe400078ec0ff */
[----:B------:R-:W1:Y:S01]  /*5b0c0*/  @!P6 LDS R135, [R81+0xdc] ;  /* 0x0000dc005187e984 */ /* 0x000e620000000800 */
[----:B------:R-:W-:Y:S02]  /*5b0d0*/  P2R R141, PR, RZ, 0x40 ;  /* 0x00000040ff8d7803 */ /* 0x000fe40000000000 */
[----:B------:R-:W-:Y:S01]  /*5b0e0*/  ISETP.GE.AND P6, PT, R122, R3, PT ;  /* 0x000000037a00720c */ /* 0x000fe20003fc6270 */
[----:B------:R-:W4:Y:S01]  /*5b0f0*/  @!P5 LDS.U16 R109, [R109+0x3040] ;  /* 0x003040006d6dd984 */ /* 0x000f220000000400 */
[----:B------:R-:W-:-:S02]  /*5b100*/  @!P0 MOV R0, 0x400 ;  /* 0x0000040000008802 */ /* 0x000fc40000000f00 */
[----:B------:R-:W-:Y:S01]  /*5b110*/  ISETP.GE.AND P2, PT, R12, R3, PT ;  /* 0x000000030c00720c */ /* 0x000fe20003f46270 */
[----:B------:R-:W1:Y:S01]  /*5b120*/  @!P4 S2R R218, SR_CgaCtaId ;  /* 0x0000000000dac919 */ /* 0x000e620000008800 */
[----:B-----5:R-:W-:Y:S01]  /*5b130*/  @!P1 HADD2.F32 R111, -RZ, R111.H0_H0 ;  /* 0x2000006fff6f9230 */ /* 0x020fe20000004100 */
[----:B0-----:R-:W-:-:S04]  /*5b140*/  @!P0 LEA R115, R145, R0, 0x18 ;  /* 0x0000000091738211 */ /* 0x001fc800078ec0ff */
[----:B------:R-:W-:Y:S01]  /*5b150*/  @!P1 FFMA R214, R111, R139, R214 ;  /* 0x0000008b6fd69223 */ /* 0x000fe200000000d6 */
[----:B------:R-:W0:Y:S01]  /*5b160*/  @!P5 LDS R0, [R81] ;  /* 0x000000005100d984 */ /* 0x000e220000000800 */
[----:B------:R-:W-:Y:S01]  /*5b170*/  ISETP.GE.AND P1, PT, R10, R3, PT ;  /* 0x000000030a00720c */ /* 0x000fe20003f26270 */
[----:B------:R-:W-:Y:S01]  /*5b180*/  @!P6 HADD2.F32 R117, -RZ, R117.H0_H0 ;  /* 0x20000075ff75e230 */ /* 0x000fe20000004100 */
[----:B------:R-:W-:Y:S01]  /*5b190*/  @!P3 MOV R111, 0x400 ;  /* 0x00000400006fb802 */ /* 0x000fe20000000f00 */
[----:B------:R-:W5:Y:S03]  /*5b1a0*/  @!P0 LDS.U16 R115, [R115+0x30c0] ;  /* 0x0030c00073738984 */ /* 0x000f660000000400 */
[----:B------:R-:W-:Y:S01]  /*5b1b0*/  @!P6 FFMA R214, R117, R133, R214 ;  /* 0x0000008575d6e223 */ /* 0x000fe200000000d6 */
[----:B------:R-:W-:Y:S01]  /*5b1c0*/  ISETP.NE.AND P6, PT, R141, RZ, PT ;  /* 0x000000ff8d00720c */ /* 0x000fe20003fc5270 */
[----:B------:R-:W-:Y:S01]  /*5b1d0*/  @!P3 LDS R133, [R81+0x8] ;  /* 0x000008005185b984 */ /* 0x000fe20000000800 */
[----:B--2---:R-:W-:Y:S01]  /*5b1e0*/  @!P3 LEA R111, R216, R111, 0x18 ;  /* 0x0000006fd86fb211 */ /* 0x004fe200078ec0ff */
[----:B------:R-:W-:Y:S01]  /*5b1f0*/  IMAD.MOV.U32 R216, RZ, RZ, RZ ;  /* 0x000000ffffd87224 */ /* 0x000fe200078e00ff */
[----:B------:R-:W-:Y:S01]  /*5b200*/  @!P4 MOV R117, 0x400 ;  /* 0x000004000075c802 */ /* 0x000fe20000000f00 */
[----:B------:R-:W2:Y:S01]  /*5b210*/  @!P2 S2R R220, SR_CgaCtaId ;  /* 0x0000000000dca919 */ /* 0x000ea20000008800 */
[----:B------:R-:W2:Y:S07]  /*5b220*/  @!P1 S2R R139, SR_CgaCtaId ;  /* 0x00000000008b9919 */ /* 0x000eae0000008800 */
[----:B---3--:R-:W-:Y:S01]  /*5b230*/  @!P6 HADD2.F32 R107, -RZ, R107.H0_H0 ;  /* 0x2000006bff6be230 */ /* 0x008fe20000004100 */
[----:B------:R-:W3:Y:S01]  /*5b240*/  @!P3 LDS.U16 R111, [R111+0x3140] ;  /* 0x003140006f6fb984 */ /* 0x000ee20000000400 */
[----:B-1----:R-:W-:-:S03]  /*5b250*/  @!P4 LEA R117, R218, R117, 0x18 ;  /* 0x00000075da75c211 */ /* 0x002fc600078ec0ff */
[----:B------:R-:W-:Y:S01]  /*5b260*/  @!P6 FFMA R214, R107, R135, R214 ;  /* 0x000000876bd6e223 */ /* 0x000fe200000000d6 */
[----:B------:R-:W-:Y:S01]  /*5b270*/  ISETP.GE.AND P6, PT, R6, R3, PT ;  /* 0x000000030600720c */ /* 0x000fe20003fc6270 */
[----:B------:R-:W-:Y:S01]  /*5b280*/  @!P4 LDS R107, [R81+0xc] ;  /* 0x00000c00516bc984 */ /* 0x000fe20000000800 */
[----:B----4-:R-:W-:-:S03]  /*5b290*/  @!P5 HADD2.F32 R109, -RZ, R109.H0_H0 ;  /* 0x2000006dff6dd230 */ /* 0x010fc60000004100 */
[----:B------:R-:W1:Y:S04]  /*5b2a0*/  @!P4 LDS.U16 R117, [R117+0x31c0] ;  /* 0x0031c0007575c984 */ /* 0x000e680000000400 */
[----:B------:R-:W-:Y:S04]  /*5b2b0*/  @!P1 LDS R135, [R81+0x10] ;  /* 0x0000100051879984 */ /* 0x000fe80000000800 */
[----:B------:R-:W4:Y:S01]  /*5b2c0*/  @!P6 S2R R218, SR_CgaCtaId ;  /* 0x0000000000dae919 */ /* 0x000f220000008800 */
[----:B0-----:R-:W-:Y:S01]  /*5b2d0*/  @!P5 FFMA R216, R0, R109, RZ ;  /* 0x0000006d00d8d223 */ /* 0x001fe200000000ff */
[----:B------:R-:W-:-:S02]  /*5b2e0*/  @!P1 MOV R0, 0x400 ;  /* 0x0000040000009802 */ /* 0x000fc40000000f00 */
[----:B------:R-:W-:Y:S01]  /*5b2f0*/  ISETP.GE.AND P5, PT, R8, R3, PT ;  /* 0x000000030800720c */ /* 0x000fe20003fa6270 */
[----:B-----5:R-:W-:Y:S01]  /*5b300*/  @!P0 HADD2.F32 R115, -RZ, R115.H0_H0 ;  /* 0x20000073ff738230 */ /* 0x020fe20000004100 */
[----:B------:R-:W-:Y:S02]  /*5b310*/  @!P2 MOV R109, 0x400 ;  /* 0x00000400006da802 */ /* 0x000fe40000000f00 */
[----:B--2---:R-:W-:Y:S02]  /*5b320*/  @!P1 LEA R0, R139, R0, 0x18 ;  /* 0x000000008b009211 */ /* 0x004fe400078ec0ff */
[----:B------:R-:W-:Y:S01]  /*5b330*/  @!P0 FFMA R216, R115, R137, R216 ;  /* 0x0000008973d88223 */ /* 0x000fe200000000d8 */
[----:B------:R-:W-:Y:S01]  /*5b340*/  ISETP.GE.AND P0, PT, R18, R3, PT ;  /* 0x000000031200720c */ /* 0x000fe20003f06270 */
[----:B------:R-:W-:Y:S01]  /*5b350*/  @!P2 LDS R137, [R81+0x14] ;  /* 0x000014005189a984 */ /* 0x000fe20000000800 */
[----:B------:R-:W-:-:S03]  /*5b360*/  @!P2 LEA R109, R220, R109, 0x18 ;  /* 0x0000006ddc6da211 */ /* 0x000fc600078ec0ff */
[----:B------:R-:W0:Y:S01]  /*5b370*/  @!P1 LDS.U16 R0, [R0+0x3240] ;  /* 0x0032400000009984 */ /* 0x000e220000000400 */
[----:B------:R-:W2:Y:S01]  /*5b380*/  @!P5 S2R R222, SR_CgaCtaId ;  /* 0x0000000000ded919 */ /* 0x000ea20000008800 */
[----:B---3--:R-:W-:-:S06]  /*5b390*/  @!P3 HADD2.F32 R111, -RZ, R111.H0_H0 ;  /* 0x2000006fff6fb230 */ /* 0x008fcc0000004100 */
[----:B------:R-:W3:Y:S01]  /*5b3a0*/  @!P0 S2R R139, SR_CgaCtaId ;  /* 0x00000000008b8919 */ /* 0x000ee20000008800 */
[----:B------:R-:W-:Y:S01]  /*5b3b0*/  @!P3 FFMA R216, R111, R133, R216 ;  /* 0x000000856fd8b223 */ /* 0x000fe200000000d8 */
[----:B------:R-:W-:Y:S01]  /*5b3c0*/  @!P6 MOV R111, 0x400 ;  /* 0x00000400006fe802 */ /* 0x000fe20000000f00 */
[----:B------:R-:W5:Y:S01]  /*5b3d0*/  @!P2 LDS.U16 R109, [R109+0x32c0] ;  /* 0x0032c0006d6da984 */ /* 0x000f620000000400 */
[----:B------:R-:W-:Y:S02]  /*5b3e0*/  ISETP.GE.AND P3, PT, R20, R3, PT ;  /* 0x000000031400720c */ /* 0x000fe40003f66270 */
[----:B----4-:R-:W-:Y:S01]  /*5b3f0*/  @!P6 LEA R111, R218, R111, 0x18 ;  /* 0x0000006fda6fe211 */ /* 0x010fe200078ec0ff */
[----:B-1----:R-:W-:Y:S01]  /*5b400*/  @!P4 HADD2.F32 R117, -RZ, R117.H0_H0 ;  /* 0x20000075ff75c230 */ /* 0x002fe20000004100 */
[----:B------:R-:W-:Y:S04]  /*5b410*/  @!P5 LDS R133, [R81+0x1c] ;  /* 0x00001c005185d984 */ /* 0x000fe80000000800 */
[----:B------:R-:W1:Y:S01]  /*5b420*/  @!P6 LDS.U16 R111, [R111+0x3340] ;  /* 0x003340006f6fe984 */ /* 0x000e620000000400 */
[----:B------:R-:W-:Y:S01]  /*5b430*/  @!P4 FFMA R216, R117, R107, R216 ;  /* 0x0000006b75d8c223 */ /* 0x000fe200000000d8 */
[----:B------:R-:W-:-:S02]  /*5b440*/  @!P5 MOV R107, 0x400 ;  /* 0x00000400006bd802 */ /* 0x000fc40000000f00 */
[----:B------:R-:W4:Y:S01]  /*5b450*/  @!P6 LDS R117, [R81+0x18] ;  /* 0x000018005175e984 */ /* 0x000f220000000800 */
[----:B------:R-:W-:Y:S01]  /*5b460*/  ISETP.GE.AND P4, PT, R26, R3, PT ;  /* 0x000000031a00720c */ /* 0x000fe20003f86270 */
[----:B------:R-:W1:Y:S01]  /*5b470*/  @!P3 S2R R218, SR_CgaCtaId ;  /* 0x0000000000dab919 */ /* 0x000e620000008800 */
[----:B--2---:R-:W-:Y:S01]  /*5b480*/  @!P5 LEA R115, R222, R107, 0x18 ;  /* 0x0000006bde73d211 */ /* 0x004fe200078ec0ff */
[----:B0-----:R-:W-:-:S10]  /*5b490*/  @!P1 HADD2.F32 R107, -RZ, R0.H0_H0 ;  /* 0x20000000ff6b9230 */ /* 0x001fd40000004100 */
[----:B------:R-:W0:Y:S01]  /*5b4a0*/  @!P4 S2R R220, SR_CgaCtaId ;  /* 0x0000000000dcc919 */ /* 0x000e220000008800 */
[----:B------:R-:W-:Y:S01]  /*5b4b0*/  @!P0 MOV R0, 0x400 ;  /* 0x0000040000008802 */ /* 0x000fe20000000f00 */
[----:B------:R-:W2:Y:S01]  /*5b4c0*/  @!P5 LDS.U16 R115, [R115+0x33c0] ;  /* 0x0033c0007373d984 */ /* 0x000ea20000000400 */
[----:B------:R-:W-:Y:S01]  /*5b4d0*/  @!P1 FFMA R216, R135, R107, R216 ;  /* 0x0000006b87d89223 */ /* 0x000fe200000000d8 */
[----:B------:R-:W-:Y:S02]  /*5b4e0*/  ISETP.GE.AND P1, PT, R32, R3, PT ;  /* 0x000000032000720c */ /* 0x000fe40003f26270 */
[----:B---3--:R-:W-:Y:S01]  /*5b4f0*/  @!P0 LEA R0, R139, R0, 0x18 ;  /* 0x000000008b008211 */ /* 0x008fe200078ec0ff */
[----:B------:R-:W-:Y:S01]  /*5b500*/  @!P0 LDS R135, [R81+0x20] ;  /* 0x0000200051878984 */ /* 0x000fe20000000800 */
[----:B------:R-:W-:Y:S01]  /*5b510*/  @!P3 MOV R107, 0x400 ;  /* 0x00000400006bb802 */ /* 0x000fe20000000f00 */
[----:B-----5:R-:W-:-:S03]  /*5b520*/  @!P2 HADD2.F32 R109, -RZ, R109.H0_H0 ;  /* 0x2000006dff6da230 */ /* 0x020fc60000004100 */
[----:B------:R-:W3:Y:S02]  /*5b530*/  @!P0 LDS.U16 R0, [R0+0x3440] ;  /* 0x0034400000008984 */ /* 0x000ee40000000400 */
[----:B------:R-:W-:Y:S01]  /*5b540*/  @!P2 FFMA R216, R109, R137, R216 ;  /* 0x000000896dd8a223 */ /* 0x000fe200000000d8 */
[----:B------:R-:W-:Y:S02]  /*5b550*/  ISETP.GE.AND P2, PT, R114, R3, PT ;  /* 0x000000037200720c */ /* 0x000fe40003f46270 */
[----:B------:R-:W5:Y:S01]  /*5b560*/  @!P1 S2R R222, SR_CgaCtaId ;  /* 0x0000000000de9919 */ /* 0x000f620000008800 */
[----:B-1----:R-:W-:Y:S01]  /*5b570*/  @!P6 HADD2.F32 R111, -RZ, R111.H0_H0 ;  /* 0x2000006fff6fe230 */ /* 0x002fe20000004100 */
[----:B------:R-:W-:Y:S01]  /*5b580*/  @!P3 LEA R107, R218, R107, 0x18 ;  /* 0x0000006bda6bb211 */ /* 0x000fe200078ec0ff */
[----:B------:R-:W-:Y:S03]  /*5b590*/  @!P3 LDS R137, [R81+0x24] ;  /* 0x000024005189b984 */ /* 0x000fe60000000800 */
[----:B----4-:R-:W-:Y:S01]  /*5b5a0*/  @!P6 FFMA R216, R111, R117, R216 ;  /* 0x000000756fd8e223 */ /* 0x010fe200000000d8 */
[----:B------:R-:W-:Y:S01]  /*5b5b0*/  @!P4 MOV R111, 0x400 ;  /* 0x00000400006fc802 */ /* 0x000fe20000000f00 */
[----:B------:R3:W1:Y:S01]  /*5b5c0*/  @!P3 LDS.U16 R109, [R107+0x34c0] ;  /* 0x0034c0006b6db984 */ /* 0x0006620000000400 */
[----:B------:R-:W-:-:S02]  /*5b5d0*/  ISETP.GE.AND P6, PT, R108, R3, PT ;  /* 0x000000036c00720c */ /* 0x000fc40003fc6270 */
[----:B0-----:R-:W-:Y:S01]  /*5b5e0*/  @!P4 LEA R111, R220, R111, 0x18 ;  /* 0x0000006fdc6fc211 */ /* 0x001fe200078ec0ff */
[----:B------:R-:W0:Y:S01]  /*5b5f0*/  @!P2 S2R R139, SR_CgaCtaId ;  /* 0x00000000008ba919 */ /* 0x000e220000008800 */
[----:B------:R-:W-:Y:S04]  /*5b600*/  @!P4 LDS R117, [R81+0x28] ;  /* 0x000028005175c984 */ /* 0x000fe80000000800 */
[----:B------:R-:W4:Y:S01]  /*5b610*/  @!P4 LDS.U16 R111, [R111+0x3540] ;  /* 0x003540006f6fc984 */ /* 0x000f220000000400 */
[----:B--2---:R-:W-:-:S04]  /*5b620*/  @!P5 HADD2.F32 R115, -RZ, R115.H0_H0 ;  /* 0x20000073ff73d230 */ /* 0x004fc80000004100 */
[----:B------:R-:W2:Y:S01]  /*5b630*/  @!P6 S2R R218, SR_CgaCtaId ;  /* 0x0000000000dae919 */ /* 0x000ea20000008800 */
[----:B------:R-:W-:Y:S01]  /*5b640*/  @!P5 FFMA R216, R115, R133, R216 ;  /* 0x0000008573d8d223 */ /* 0x000fe200000000d8 */
[----:B------:R-:W-:Y:S01]  /*5b650*/  @!P1 MOV R115, 0x400 ;  /* 0x0000040000739802 */ /* 0x000fe20000000f00 */
[----:B------:R-:W-:Y:S01]  /*5b660*/  @!P1 LDS R133, [R81+0x2c] ;  /* 0x00002c0051859984 */ /* 0x000fe20000000800 */
[----:B------:R-:W-:Y:S02]  /*5b670*/  ISETP.GE.AND P5, PT, R110, R3, PT ;  /* 0x000000036e00720c */ /* 0x000fe40003fa6270 */
[----:B-----5:R-:W-:Y:S01]  /*5b680*/  @!P1 LEA R115, R222, R115, 0x18 ;  /* 0x00000073de739211 */ /* 0x020fe200078ec0ff */
[----:B---3--:R-:W-:Y:S01]  /*5b690*/  @!P0 HADD2.F32 R107, -RZ, R0.H0_H0 ;  /* 0x20000000ff6b8230 */ /* 0x008fe20000004100 */
[----:B------:R-:W-:-:S04]  /*5b6a0*/  @!P2 MOV R0, 0x400 ;  /* 0x000004000000a802 */ /* 0x000fc80000000f00 */
[----:B------:R-:W3:Y:S01]  /*5b6b0*/  @!P1 LDS.U16 R115, [R115+0x35c0] ;  /* 0x0035c00073739984 */ /* 0x000ee20000000400 */
[----:B------:R-:W-:Y:S01]  /*5b6c0*/  @!P0 FFMA R216, R135, R107, R216 ;  /* 0x0000006b87d88223 */ /* 0x000fe200000000d8 */
[----:B------:R-:W-:Y:S02]  /*5b6d0*/  ISETP.GE.AND P0, PT, R112, R3, PT ;  /* 0x000000037000720c */ /* 0x000fe40003f06270 */
[----:B------:R-:W-:Y:S01]  /*5b6e0*/  @!P2 LDS R135, [R81+0x30] ;  /* 0x000030005187a984 */ /* 0x000fe20000000800 */
[----:B0-----:R-:W-:Y:S02]  /*5b6f0*/  @!P2 LEA R0, R139, R0, 0x18 ;  /* 0x000000008b00a211 */ /* 0x001fe400078ec0ff */
[----:B------:R-:W-:Y:S01]  /*5b700*/  @!P6 MOV R107, 0x400 ;  /* 0x00000400006be802 */ /* 0x000fe20000000f00 */
[----:B------:R-:W0:Y:S01]  /*5b710*/  @!P5 S2R R220, SR_CgaCtaId ;  /* 0x0000000000dcd919 */ /* 0x000e220000008800 */
[----:B-1----:R-:W-:Y:S02]  /*5b720*/  @!P3 HADD2.F32 R109, -RZ, R109.H0_H0 ;  /* 0x2000006dff6db230 */ /* 0x002fe40000004100 */
[----:B------:R-:W1:Y:S03]  /*5b730*/  @!P2 LDS.U16 R0, [R0+0x3640] ;  /* 0x003640000000a984 */ /* 0x000e660000000400 */
[----:B------:R-:W-:Y:S01]  /*5b740*/  @!P3 FFMA R216, R109, R137, R216 ;  /* 0x000000896dd8b223 */ /* 0x000fe200000000d8 */
[----:B------:R-:W-:Y:S01]  /*5b750*/  ISETP.GE.AND P3, PT, R34, R3, PT ;  /* 0x000000032200720c */ /* 0x000fe20003f66270 */
[----:B------:R-:W5:Y:S01]  /*5b760*/  @!P0 S2R R222, SR_CgaCtaId ;  /* 0x0000000000de8919 */ /* 0x000f620000008800 */
[----:B--2---:R-:W-:Y:S01]  /*5b770*/  @!P6 LEA R107, R218, R107, 0x18 ;  /* 0x0000006bda6be211 */ /* 0x004fe200078ec0ff */
[----:B------:R-:W-:Y:S01]  /*5b780*/  @!P6 LDS R137, [R81+0x34] ;  /* 0x000034005189e984 */ /* 0x000fe20000000800 */
[----:B----4-:R-:W-:-:S03]  /*5b790*/  @!P4 HADD2.F32 R111, -RZ, R111.H0_H0 ;  /* 0x2000006fff6fc230 */ /* 0x010fc60000004100 */
[----:B------:R1:W2:Y:S02]  /*5b7a0*/  @!P6 LDS.U16 R109, [R107+0x36c0] ;  /* 0x0036c0006b6de984 */ /* 0x0002a40000000400 */
[----:B------:R-:W-:Y:S01]  /*5b7b0*/  @!P4 FFMA R216, R111, R117, R216 ;  /* 0x000000756fd8c223 */ /* 0x000fe200000000d8 */
[----:B------:R-:W-:-:S03]  /*5b7c0*/  @!P5 MOV R111, 0x400 ;  /* 0x00000400006fd802 */ /* 0x000fc60000000f00 */
[----:B------:R-:W4:Y:S01]  /*5b7d0*/  @!P3 S2R R139, SR_CgaCtaId ;  /* 0x00000000008bb919 */ /* 0x000f220000008800 */
[----:B------:R-:W-:Y:S01]  /*5b7e0*/  ISETP.GE.AND P4, PT, R106, R3, PT ;  /* 0x000000036a00720c */ /* 0x000fe20003f86270 */
[----:B------:R-:W-:Y:S01]  /*5b7f0*/  @!P5 LDS R117, [R81+0x38] ;  /* 0x000038005175d984 */ /* 0x000fe20000000800 */
[----:B0-----:R-:W-:Y:S01]  /*5b800*/  @!P5 LEA R111, R220, R111, 0x18 ;  /* 0x0000006fdc6fd211 */ /* 0x001fe200078ec0ff */
[----:B---3--:R-:W-:-:S10]  /*5b810*/  @!P1 HADD2.F32 R115, -RZ, R115.H0_H0 ;  /* 0x20000073ff739230 */ /* 0x008fd40000004100 */
[----:B------:R-:W0:Y:S01]  /*5b820*/  @!P4 S2R R218, SR_CgaCtaId ;  /* 0x0000000000dac919 */ /* 0x000e220000008800 */
[----:B------:R-:W3:Y:S01]  /*5b830*/  @!P5 LDS.U16 R111, [R111+0x3740] ;  /* 0x003740006f6fd984 */ /* 0x000ee20000000400 */
[----:B------:R-:W-:Y:S01]  /*5b840*/  @!P1 FFMA R216, R115, R133, R216 ;  /* 0x0000008573d89223 */ /* 0x000fe200000000d8 */
[----:B------:R-:W-:Y:S02]  /*5b850*/  @!P0 MOV R115, 0x400 ;  /* 0x0000040000738802 */ /* 0x000fe40000000f00 */
[----:B------:R-:W-:Y:S01]  /*5b860*/  ISETP.GE.AND P1, PT, R28, R3, PT ;  /* 0x000000031c00720c */ /* 0x000fe20003f26270 */
[----:B------:R-:W-:Y:S01]  /*5b870*/  @!P0 LDS R133, [R81+0x3c] ;  /* 0x00003c0051858984 */ /* 0x000fe20000000800 */
[----:B-----5:R-:W-:Y:S01]  /*5b880*/  @!P0 LEA R115, R222, R115, 0x18 ;  /* 0x00000073de738211 */ /* 0x020fe200078ec0ff */
[----:B-1----:R-:W-:Y:S01]  /*5b890*/  @!P2 HADD2.F32 R107, -RZ, R0.H0_H0 ;  /* 0x20000000ff6ba230 */ /* 0x002fe20000004100 */
[----:B------:R-:W-:-:S04]  /*5b8a0*/  @!P3 MOV R0, 0x400 ;  /* 0x000004000000b802 */ /* 0x000fc80000000f00 */
[----:B------:R-:W1:Y:S01]  /*5b8b0*/  @!P0 LDS.U16 R115, [R115+0x37c0] ;  /* 0x0037c00073738984 */ /* 0x000e620000000400 */
[----:B------:R-:W-:Y:S01]  /*5b8c0*/  @!P2 FFMA R216, R135, R107, R216 ;  /* 0x0000006b87d8a223 */ /* 0x000fe200000000d8 */
[----:B------:R-:W-:Y:S02]  /*5b8d0*/  ISETP.GE.AND P2, PT, R116, R3, PT ;  /* 0x000000037400720c */ /* 0x000fe40003f46270 */
[----:B----4-:R-:W-:Y:S01]  /*5b8e0*/  @!P3 LEA R0, R139, R0, 0x18 ;  /* 0x000000008b00b211 */ /* 0x010fe200078ec0ff */
[----:B------:R-:W4:Y:S01]  /*5b8f0*/  @!P1 S2R R220, SR_CgaCtaId ;  /* 0x0000000000dc9919 */ /* 0x000f220000008800 */
[----:B--2---:R-:W-:Y:S01]  /*5b900*/  @!P6 HADD2.F32 R109, -RZ, R109.H0_H0 ;  /* 0x2000006dff6de230 */ /* 0x004fe20000004100 */
[----:B------:R-:W-:Y:S01]  /*5b910*/  @!P4 MOV R107, 0x400 ;  /* 0x00000400006bc802 */ /* 0x000fe20000000f00 */
[----:B------:R-:W-:Y:S03]  /*5b920*/  @!P3 LDS R135, [R81+0x40] ;  /* 0x000040005187b984 */ /* 0x000fe60000000800 */
[----:B------:R-:W-:Y:S01]  /*5b930*/  @!P6 FFMA R216, R109, R137, R216 ;  /* 0x000000896dd8e223 */ /* 0x000fe200000000d8 */
[----:B------:R-:W-:Y:S01]  /*5b940*/  ISETP.GE.AND P6, PT, R24, R3, PT ;  /* 0x000000031800720c */ /* 0x000fe20003fc6270 */
[----:B------:R-:W2:Y:S01]  /*5b950*/  @!P3 LDS.U16 R0, [R0+0x3840] ;  /* 0x003840000000b984 */ /* 0x000ea20000000400 */
[----:B0-----:R-:W-:Y:S01]  /*5b960*/  @!P4 LEA R107, R218, R107, 0x18 ;  /* 0x0000006bda6bc211 */ /* 0x001fe200078ec0ff */
[----:B------:R-:W0:Y:S04]  /*5b970*/  @!P2 S2R R222, SR_CgaCtaId ;  /* 0x0000000000dea919 */ /* 0x000e280000008800 */
[----:B------:R2:W5:Y:S04]  /*5b980*/  @!P4 LDS.U16 R109, [R107+0x38c0] ;  /* 0x0038c0006b6dc984 */ /* 0x0005680000000400 */
[----:B------:R-:W5:Y:S01]  /*5b990*/  @!P4 LDS R137, [R81+0x44] ;  /* 0x000044005189c984 */ /* 0x000f620000000800 */
[----:B---3--:R-:W-:Y:S01]  /*5b9a0*/  @!P5 HADD2.F32 R111, -RZ, R111.H0_H0 ;  /* 0x2000006fff6fd230 */ /* 0x008fe20000004100 */
[----:B------:R-:W3:Y:S04]  /*5b9b0*/  @!P6 S2R R139, SR_CgaCtaId ;  /* 0x00000000008be919 */ /* 0x000ee80000008800 */
[----:B------:R-:W-:Y:S01]  /*5b9c0*/  @!P5 FFMA R216, R111, R117, R216 ;  /* 0x000000756fd8d223 */ /* 0x000fe200000000d8 */
[----:B------:R-:W-:Y:S01]  /*5b9d0*/  @!P1 MOV R111, 0x400 ;  /* 0x00000400006f9802 */ /* 0x000fe20000000f00 */
[----:B------:R-:W-:Y:S01]  /*5b9e0*/  @!P1 LDS R117, [R81+0x48] ;  /* 0x0000480051759984 */ /* 0x000fe20000000800 */
[----:B------:R-:W-:-:S02]  /*5b9f0*/  ISETP.GE.AND P5, PT, R30, R3, PT ;  /* 0x000000031e00720c */ /* 0x000fc40003fa6270 */
[----:B----4-:R-:W-:Y:S01]  /*5ba00*/  @!P1 LEA R111, R220, R111, 0x18 ;  /* 0x0000006fdc6f9211 */ /* 0x010fe200078ec0ff */
[----:B-1----:R-:W-:-:S05]  /*5ba10*/  @!P0 HADD2.F32 R115, -RZ, R115.H0_H0 ;  /* 0x20000073ff738230 */ /* 0x002fca0000004100 */
[----:B------:R-:W1:Y:S01]  /*5ba20*/  @!P1 LDS.U16 R111, [R111+0x3940] ;  /* 0x003940006f6f9984 */ /* 0x000e620000000400 */
[----:B------:R-:W-:Y:S01]  /*5ba30*/  @!P0 FFMA R216, R115, R133, R216 ;  /* 0x0000008573d88223 */ /* 0x000fe200000000d8 */
[----:B------:R-:W-:Y:S02]  /*5ba40*/  ISETP.NE.AND P0, PT, R131, RZ, PT ;  /* 0x000000ff8300720c */ /* 0x000fe40003f05270 */
[----:B------:R-:W-:Y:S01]  /*5ba50*/  @!P2 MOV R115, 0x400 ;  /* 0x000004000073a802 */ /* 0x000fe20000000f00 */
[----:B------:R-:W4:Y:S03]  /*5ba60*/  @!P5 S2R R218, SR_CgaCtaId ;  /* 0x0000000000dad919 */ /* 0x000f260000008800 */
[----:B0-----:R-:W-:Y:S01]  /*5ba70*/  @!P2 LEA R115, R222, R115, 0x18 ;  /* 0x00000073de73a211 */ /* 0x001fe200078ec0ff */
[----:B--2---:R-:W-:Y:S01]  /*5ba80*/  @!P3 HADD2.F32 R107, -RZ, R0.H0_H0 ;  /* 0x20000000ff6bb230 */ /* 0x004fe20000004100 */
[----:B------:R-:W-:Y:S01]  /*5ba90*/  @!P2 LDS R131, [R81+0x4c] ;  /* 0x00004c005183a984 */ /* 0x000fe20000000800 */
[----:B------:R-:W-:-:S03]  /*5baa0*/  @!P6 MOV R0, 0x400 ;  /* 0x000004000000e802 */ /* 0x000fc60000000f00 */
[----:B------:R-:W0:Y:S01]  /*5bab0*/  @!P2 LDS.U16 R115, [R115+0x39c0] ;  /* 0x0039c0007373a984 */ /* 0x000e220000000400 */
[----:B------:R-:W-:Y:S01]  /*5bac0*/  @!P3 FFMA R216, R135, R107, R216 ;  /* 0x0000006b87d8b223 */ /* 0x000fe200000000d8 */
[----:B------:R-:W-:Y:S01]  /*5bad0*/  ISETP.GE.AND P3, PT, R172, R3, PT ;  /* 0x00000003ac00720c */ /* 0x000fe20003f66270 */
[----:B-----5:R-:W-:Y:S01]  /*5bae0*/  @!P4 HADD2.F32 R109, -RZ, R109.H0_H0 ;  /* 0x2000006dff6dc230 */ /* 0x020fe20000004100 */
[----:B------:R-:W2:Y:S01]  /*5baf0*/  @!P0 S2R R220, SR_CgaCtaId ;  /* 0x0000000000dc8919 */ /* 0x000ea20000008800 */
[----:B---3--:R-:W-:Y:S02]  /*5bb00*/  @!P6 LEA R0, R139, R0, 0x18 ;  /* 0x000000008b00e211 */ /* 0x008fe400078ec0ff */
[----:B------:R-:W-:Y:S01]  /*5bb10*/  @!P5 MOV R107, 0x400 ;  /* 0x00000400006bd802 */ /* 0x000fe20000000f00 */
[----:B------:R-:W-:Y:S01]  /*5bb20*/  @!P4 FFMA R216, R109, R137, R216 ;  /* 0x000000896dd8c223 */ /* 0x000fe200000000d8 */
[----:B------:R-:W-:Y:S01]  /*5bb30*/  ISETP.GE.AND P4, PT, R170, R3, PT ;  /* 0x00000003aa00720c */ /* 0x000fe20003f86270 */
[----:B------:R-:W-:Y:S04]  /*5bb40*/  @!P6 LDS R133, [R81+0x50] ;  /* 0x000050005185e984 */ /* 0x000fe80000000800 */
[----:B------:R-:W3:Y:S01]  /*5bb50*/  @!P6 LDS.U16 R0, [R0+0x3a40] ;  /* 0x003a40000000e984 */ /* 0x000ee20000000400 */
[----:B------:R-:W5:Y:S07]  /*5bb60*/  @!P3 S2R R222, SR_CgaCtaId ;  /* 0x0000000000deb919 */ /* 0x000f6e0000008800 */
[----:B------:R-:W3:Y:S01]  /*5bb70*/  @!P4 S2R R139, SR_CgaCtaId ;  /* 0x00000000008bc919 */ /* 0x000ee20000008800 */
[----:B----4-:R-:W-:Y:S01]  /*5bb80*/  @!P5 LEA R107, R218, R107, 0x18 ;  /* 0x0000006bda6bd211 */ /* 0x010fe200078ec0ff */
[----:B-1----:R-:W-:Y:S01]  /*5bb90*/  @!P1 HADD2.F32 R111, -RZ, R111.H0_H0 ;  /* 0x2000006fff6f9230 */ /* 0x002fe20000004100 */
[----:B------:R-:W-:Y:S04]  /*5bba0*/  @!P5 LDS R135, [R81+0x54] ;  /* 0x000054005187d984 */ /* 0x000fe80000000800 */
[----:B------:R-:W-:Y:S01]  /*5bbb0*/  @!P1 FFMA R216, R111, R117, R216 ;  /* 0x000000756fd89223 */ /* 0x000fe200000000d8 */
[----:B------:R-:W-:Y:S01]  /*5bbc0*/  @!P0 MOV R111, 0x400 ;  /* 0x00000400006f8802 */ /* 0x000fe20000000f00 */
[----:B------:R3:W1:Y:S01]  /*5bbd0*/  @!P5 LDS.U16 R109, [R107+0x3ac0] ;  /* 0x003ac0006b6dd984 */ /* 0x0006620000000400 */
[----:B------:R-:W-:-:S02]  /*5bbe0*/  ISETP.GE.AND P1, PT, R168, R3, PT ;  /* 0x00000003a800720c */ /* 0x000fc40003f26270 */
[----:B--2---:R-:W-:Y:S01]  /*5bbf0*/  @!P0 LEA R111, R220, R111, 0x18 ;  /* 0x0000006fdc6f8211 */ /* 0x004fe200078ec0ff */
[----:B------:R-:W-:Y:S01]  /*5bc00*/  @!P0 LDS R117, [R81+0x58] ;  /* 0x0000580051758984 */ /* 0x000fe20000000800 */
[----:B0-----:R-:W-:-:S03]  /*5bc10*/  @!P2 HADD2.F32 R115, -RZ, R115.H0_H0 ;  /* 0x20000073ff73a230 */ /* 0x001fc60000004100 */
[----:B------:R-:W-:Y:S04]  /*5bc20*/  @!P3 LDS R137, [R81+0x5c] ;  /* 0x00005c005189b984 */ /* 0x000fe80000000800 */
[----:B------:R-:W0:Y:S01]  /*5bc30*/  @!P0 LDS.U16 R111, [R111+0x3b40] ;  /* 0x003b40006f6f8984 */ /* 0x000e220000000400 */
[----:B------:R-:W-:Y:S01]  /*5bc40*/  @!P2 FFMA R216, R115, R131, R216 ;  /* 0x0000008373d8a223 */ /* 0x000fe200000000d8 */
[----:B------:R-:W-:Y:S02]  /*5bc50*/  @!P3 MOV R115, 0x400 ;  /* 0x000004000073b802 */ /* 0x000fe40000000f00 */
[----:B------:R-:W-:Y:S01]  /*5bc60*/  ISETP.GE.AND P2, PT, R166, R3, PT ;  /* 0x00000003a600720c */ /* 0x000fe20003f46270 */
[----:B------:R-:W2:Y:S01]  /*5bc70*/  @!P1 S2R R218, SR_CgaCtaId ;  /* 0x0000000000da9919 */ /* 0x000ea20000008800 */
[----:B-----5:R-:W-:-:S02]  /*5bc80*/  @!P3 LEA R115, R222, R115, 0x18 ;  /* 0x00000073de73b211 */ /* 0x020fc400078ec0ff */
[----:B------:R-:W-:Y:S01]  /*5bc90*/  P2R R131, PR, RZ, 0x1 ;  /* 0x00000001ff837803 */ /* 0x000fe20000000000 */
[----:B---3--:R-:W-:Y:S01]  /*5bca0*/  @!P6 HADD2.F32 R107, -RZ, R0.H0_H0 ;  /* 0x20000000ff6be230 */ /* 0x008fe20000004100 */
[----:B------:R-:W-:Y:S02]  /*5bcb0*/  @!P4 MOV R0, 0x400 ;  /* 0x000004000000c802 */ /* 0x000fe40000000f00 */
[----:B------:R-:W3:Y:S02]  /*5bcc0*/  @!P3 LDS.U16 R115, [R115+0x3bc0] ;  /* 0x003bc0007373b984 */ /* 0x000ee40000000400 */
[----:B------:R-:W-:Y:S01]  /*5bcd0*/  @!P4 LEA R0, R139, R0, 0x18 ;  /* 0x000000008b00c211 */ /* 0x000fe200078ec0ff */
[----:B------:R-:W-:Y:S01]  /*5bce0*/  @!P6 FFMA R216, R133, R107, R216 ;  /* 0x0000006b85d8e223 */ /* 0x000fe200000000d8 */
[----:B------:R-:W-:Y:S01]  /*5bcf0*/  @!P1 MOV R107, 0x400 ;  /* 0x00000400006b9802 */ /* 0x000fe20000000f00 */
[----:B------:R-:W4:Y:S01]  /*5bd00*/  @!P2 S2R R220, SR_CgaCtaId ;  /* 0x0000000000dca919 */ /* 0x000f220000008800 */
[----:B------:R-:W-:-:S02]  /*5bd10*/  ISETP.GE.AND P2, PT, R164, R3, PT ;  /* 0x00000003a400720c */ /* 0x000fc40003f46270 */
[----:B------:R-:W-:Y:S01]  /*5bd20*/  ISETP.GE.AND P6, PT, R160, R3, PT ;  /* 0x00000003a000720c */ /* 0x000fe20003fc6270 */
[----:B------:R-:W5:Y:S04]  /*5bd30*/  @!P4 LDS.U16 R0, [R0+0x3c40] ;  /* 0x003c40000000c984 */ /* 0x000f680000000400 */
[----:B------:R-:W4:Y:S01]  /*5bd40*/  @!P4 LDS R133, [R81+0x60] ;  /* 0x000060005185c984 */ /* 0x000f220000000800 */
[----:B-1----:R-:W-:-:S05]  /*5bd50*/  @!P5 HADD2.F32 R109, -RZ, R109.H0_H0 ;  /* 0x2000006dff6dd230 */ /* 0x002fca0000004100 */
[----:B------:R-:W1:Y:S01]  /*5bd60*/  @!P2 S2R R222, SR_CgaCtaId ;  /* 0x0000000000dea919 */ /* 0x000e620000008800 */
[----:B------:R-:W-:Y:S01]  /*5bd70*/  @!P5 FFMA R216, R109, R135, R216 ;  /* 0x000000876dd8d223 */ /* 0x000fe200000000d8 */
[----:B------:R-:W-:Y:S01]  /*5bd80*/  ISETP.GE.AND P5, PT, R162, R3, PT ;  /* 0x00000003a200720c */ /* 0x000fe20003fa6270 */
[----:B------:R-:W-:Y:S01]  /*5bd90*/  @!P1 LDS R135, [R81+0x64] ;  /* 0x0000640051879984 */ /* 0x000fe20000000800 */
[----:B--2---:R-:W-:Y:S02]  /*5bda0*/  @!P1 LEA R107, R218, R107, 0x18 ;  /* 0x0000006bda6b9211 */ /* 0x004fe400078ec0ff */
[----:B------:R-:W2:Y:S01]  /*5bdb0*/  @!P6 S2R R218, SR_CgaCtaId ;  /* 0x0000000000dae919 */ /* 0x000ea20000008800 */
[----:B0-----:R-:W-:Y:S02]  /*5bdc0*/  @!P0 HADD2.F32 R111, -RZ, R111.H0_H0 ;  /* 0x2000006fff6f8230 */ /* 0x001fe40000004100 */
[----:B------:R5:W0:Y:S03]  /*5bdd0*/  @!P1 LDS.U16 R109, [R107+0x3cc0] ;  /* 0x003cc0006b6d9984 */ /* 0x000a260000000400 */
[----:B------:R-:W-:Y:S01]  /*5bde0*/  @!P0 FFMA R216, R111, R117, R216 ;  /* 0x000000756fd88223 */ /* 0x000fe200000000d8 */
[----:B------:R-:W-:-:S02]  /*5bdf0*/  ISETP.GE.AND P0, PT, R166, R3, PT ;  /* 0x00000003a600720c */ /* 0x000fc40003f06270 */
[----:B------:R-:W0:Y:S01]  /*5be00*/  @!P5 S2R R139, SR_CgaCtaId ;  /* 0x00000000008bd919 */ /* 0x000e220000008800 */
[----:B---3--:R-:W-:-:S05]  /*5be10*/  @!P3 HADD2.F32 R115, -RZ, R115.H0_H0 ;  /* 0x20000073ff73b230 */ /* 0x008fca0000004100 */
[----:B------:R-:W-:Y:S01]  /*5be20*/  @!P3 FFMA R216, R115, R137, R216 ;  /* 0x0000008973d8b223 */ /* 0x000fe200000000d8 */
[----:B------:R-:W-:-:S04]  /*5be30*/  @!P2 MOV R115, 0x400 ;  /* 0x000004000073a802 */ /* 0x000fc80000000f00 */
[----:B------:R-:W-:Y:S01]  /*5be40*/  @!P0 LDS R117, [R81+0x68] ;  /* 0x0000680051758984 */ /* 0x000fe20000000800 */
[----:B------:R-:W-:Y:S01]  /*5be50*/  @!P0 MOV R111, 0x400 ;  /* 0x00000400006f8802 */ /* 0x000fe20000000f00 */
[----:B-----5:R-:W-:Y:S01]  /*5be60*/  @!P4 HADD2.F32 R107, -RZ, R0.H0_H0 ;  /* 0x20000000ff6bc230 */ /* 0x020fe20000004100 */
[----:B------:R-:W-:Y:S01]  /*5be70*/  ISETP.GE.AND P3, PT, R158, R3, PT ;  /* 0x000000039e00720c */ /* 0x000fe20003f66270 */
[----:B------:R-:W-:Y:S01]  /*5be80*/  @!P2 LDS R137, [R81+0x6c] ;  /* 0x00006c005189a984 */ /* 0x000fe20000000800 */
[----:B----4-:R-:W-:Y:S02]  /*5be90*/  @!P0 LEA R111, R220, R111, 0x18 ;  /* 0x0000006fdc6f8211 */ /* 0x010fe400078ec0ff */
[----:B-1----:R-:W-:Y:S01]  /*5bea0*/  @!P2 LEA R115, R222, R115, 0x18 ;  /* 0x00000073de73a211 */ /* 0x002fe200078ec0ff */
[----:B------:R-:W-:Y:S01]  /*5beb0*/  @!P4 FFMA R216, R133, R107, R216 ;  /* 0x0000006b85d8c223 */ /* 0x000fe200000000d8 */
[----:B------:R-:W-:Y:S01]  /*5bec0*/  @!P5 MOV R0, 0x400 ;  /* 0x000004000000d802 */ /* 0x000fe20000000f00 */
[----:B------:R-:W-:Y:S01]  /*5bed0*/  @!P5 LDS R133, [R81+0x70] ;  /* 0x000070005185d984 */ /* 0x000fe20000000800 */
[----:B------:R-:W-:-:S02]  /*5bee0*/  ISETP.GE.AND P4, PT, R156, R3, PT ;  /* 0x000000039c00720c */ /* 0x000fc40003f86270 */
[----:B------:R-:W-:Y:S01]  /*5bef0*/  @!P6 MOV R107, 0x400 ;  /* 0x00000400006be802 */ /* 0x000fe20000000f00 */
[----:B------:R-:W1:Y:S03]  /*5bf00*/  @!P0 LDS.U16 R111, [R111+0x3d40] ;  /* 0x003d40006f6f8984 */ /* 0x000e660000000400 */
[----:B--2---:R-:W-:Y:S01]  /*5bf10*/  @!P6 LEA R107, R218, R107, 0x18 ;  /* 0x0000006bda6be211 */ /* 0x004fe200078ec0ff */
[----:B------:R-:W2:Y:S01]  /*5bf20*/  @!P2 LDS.U16 R115, [R115+0x3dc0] ;  /* 0x003dc0007373a984 */ /* 0x000ea20000000400 */
[----:B0-----:R-:W-:Y:S01]  /*5bf30*/  @!P5 LEA R0, R139, R0, 0x18 ;  /* 0x000000008b00d211 */ /* 0x001fe200078ec0ff */
[----:B------:R-:W0:Y:S01]  /*5bf40*/  @!P3 S2R R220, SR_CgaCtaId ;  /* 0x0000000000dcb919 */ /* 0x000e220000008800 */
[----:B------:R-:W-:-:S04]  /*5bf50*/  @!P1 HADD2.F32 R109, -RZ, R109.H0_H0 ;  /* 0x2000006dff6d9230 */ /* 0x000fc80000004100 */
[----:B------:R-:W3:Y:S01]  /*5bf60*/  @!P5 LDS.U16 R0, [R0+0x3e40] ;  /* 0x003e40000000d984 */ /* 0x000ee20000000400 */
[----:B------:R-:W-:Y:S01]  /*5bf70*/  @!P1 FFMA R216, R109, R135, R216 ;  /* 0x000000876dd89223 */ /* 0x000fe200000000d8 */
[----:B------:R-:W4:Y:S01]  /*5bf80*/  @!P4 S2R R222, SR_CgaCtaId ;  /* 0x0000000000dec919 */ /* 0x000f220000008800 */
[----:B------:R-:W-:Y:S01]  /*5bf90*/  ISETP.GE.AND P1, PT, R154, R3, PT ;  /* 0x000000039a00720c */ /* 0x000fe20003f26270 */
[----:B------:R3:W5:Y:S04]  /*5bfa0*/  @!P6 LDS.U16 R109, [R107+0x3ec0] ;  /* 0x003ec0006b6de984 */ /* 0x0007680000000400 */
[----:B------:R-:W5:Y:S08]  /*5bfb0*/  @!P6 LDS R135, [R81+0x74] ;  /* 0x000074005187e984 */ /* 0x000f700000000800 */
[----:B------:R-:W5:Y:S01]  /*5bfc0*/  @!P1 S2R R139, SR_CgaCtaId ;  /* 0x00000000008b9919 */ /* 0x000f620000008800 */
[----:B-1----:R-:W-:-:S02]  /*5bfd0*/  @!P0 HADD2.F32 R111, -RZ, R111.H0_H0 ;  /* 0x2000006fff6f8230 */ /* 0x002fc40000004100 */
[----:B--2---:R-:W-:-:S03]  /*5bfe0*/  @!P2 HADD2.F32 R115, -RZ, R115.H0_H0 ;  /* 0x20000073ff73a230 */ /* 0x004fc60000004100 */
[----:B------:R-:W-:Y:S01]  /*5bff0*/  @!P0 FFMA R216, R111, R117, R216 ;  /* 0x000000756fd88223 */ /* 0x000fe200000000d8 */
[----:B------:R-:W-:Y:S01]  /*5c000*/  @!P3 MOV R111, 0x400 ;  /* 0x00000400006fb802 */ /* 0x000fe20000000f00 */
[----:B------:R-:W-:Y:S01]  /*5c010*/  @!P3 LDS R117, [R81+0x78] ;  /* 0x000078005175b984 */ /* 0x000fe20000000800 */
[----:B------:R-:W-:Y:S01]  /*5c020*/  ISETP.GE.AND P0, PT, R152, R3, PT ;  /* 0x000000039800720c */ /* 0x000fe20003f06270 */
[----:B------:R-:W-:Y:S01]  /*5c030*/  @!P2 FFMA R216, R115, R137, R216 ;  /* 0x0000008973d8a223 */ /* 0x000fe200000000d8 */
[----:B0-----:R-:W-:Y:S01]  /*5c040*/  @!P3 LEA R111, R220, R111, 0x18 ;  /* 0x0000006fdc6fb211 */ /* 0x001fe200078ec0ff */
[----:B------:R-:W-:Y:S01]  /*5c050*/  @!P4 LDS R137, [R81+0x7c] ;  /* 0x00007c005189c984 */ /* 0x000fe20000000800 */
[----:B------:R-:W-:Y:S01]  /*5c060*/  @!P4 MOV R115, 0x400 ;  /* 0x000004000073c802 */ /* 0x000fe20000000f00 */
[----:B---3--:R-:W-:Y:S01]  /*5c070*/  @!P5 HADD2.F32 R107, -RZ, R0.H0_H0 ;  /* 0x20000000ff6bd230 */ /* 0x008fe20000004100 */
[----:B------:R-:W-:Y:S02]  /*5c080*/  ISETP.GE.AND P2, PT, R150, R3, PT ;  /* 0x000000039600720c */ /* 0x000fe40003f46270 */
[----:B------:R-:W0:Y:S01]  /*5c090*/  @!P3 LDS.U16 R111, [R111+0x3f40] ;  /* 0x003f40006f6fb984 */ /* 0x000e220000000400 */
[----:B----4-:R-:W-:Y:S01]  /*5c0a0*/  @!P4 LEA R115, R222, R115, 0x18 ;  /* 0x00000073de73c211 */ /* 0x010fe200078ec0ff */
[----:B------:R-:W-:Y:S01]  /*5c0b0*/  @!P5 FFMA R216, R133, R107, R216 ;  /* 0x0000006b85d8d223 */ /* 0x000fe200000000d8 */
[----:B------:R-:W-:Y:S01]  /*5c0c0*/  @!P1 MOV R0, 0x400 ;  /* 0x0000040000009802 */ /* 0x000fe20000000f00 */
[----:B------:R-:W-:Y:S01]  /*5c0d0*/  @!P1 LDS R133, [R81+0x80] ;  /* 0x0000800051859984 */ /* 0x000fe20000000800 */
[----:B------:R-:W-:Y:S01]  /*5c0e0*/  ISETP.GE.AND P5, PT, R148, R3, PT ;  /* 0x000000039400720c */ /* 0x000fe20003fa6270 */
[----:B-----5:R-:W-:Y:S01]  /*5c0f0*/  @!P6 HADD2.F32 R109, -RZ, R109.H0_H0 ;  /* 0x2000006dff6de230 */ /* 0x020fe20000004100 */
[----:B------:R-:W-:Y:S01]  /*5c100*/  @!P1 LEA R0, R139, R0, 0x18 ;  /* 0x000000008b009211 */ /* 0x000fe200078ec0ff */
[----:B------:R-:W1:Y:S01]  /*5c110*/  @!P4 LDS.U16 R115, [R115+0x3fc0] ;  /* 0x003fc0007373c984 */ /* 0x000e620000000400 */
[----:B------:R-:W-:-:S02]  /*5c120*/  @!P0 MOV R107, 0x400 ;  /* 0x00000400006b8802 */ /* 0x000fc40000000f00 */
[----:B------:R-:W-:Y:S01]  /*5c130*/  @!P6 FFMA R216, R109, R135, R216 ;  /* 0x000000876dd8e223 */ /* 0x000fe200000000d8 */
[----:B------:R-:W2:Y:S01]  /*5c140*/  @!P0 S2R R218, SR_CgaCtaId ;  /* 0x0000000000da8919 */ /* 0x000ea20000008800 */
[----:B------:R-:W-:Y:S01]  /*5c150*/  ISETP.GE.AND P6, PT, R146, R3, PT ;  /* 0x000000039200720c */ /* 0x000fe20003fc6270 */
[----:B------:R-:W3:Y:S01]  /*5c160*/  @!P2 S2R R220, SR_CgaCtaId ;  /* 0x0000000000dca919 */ /* 0x000ee20000008800 */
[----:B------:R-:W4:Y:S03]  /*5c170*/  @!P1 LDS.U16 R0, [R0+0x4040] ;  /* 0x0040400000009984 */ /* 0x000f260000000400 */
[----:B------:R-:W5:Y:S01]  /*5c180*/  @!P5 S2R R222, SR_CgaCtaId ;  /* 0x0000000000ded919 */ /* 0x000f620000008800 */
[----:B------:R-:W-:Y:S07]  /*5c190*/  @!P0 LDS R135, [R81+0x84] ;  /* 0x0000840051878984 */ /* 0x000fee0000000800 */
[----:B------:R-:W4:Y:S01]  /*5c1a0*/  @!P6 S2R R139, SR_CgaCtaId ;  /* 0x00000000008be919 */ /* 0x000f220000008800 */
[----:B0-----:R-:W-:Y:S01]  /*5c1b0*/  @!P3 HADD2.F32 R111, -RZ, R111.H0_H0 ;  /* 0x2000006fff6fb230 */ /* 0x001fe20000004100 */
[----:B--2---:R-:W-:-:S04]  /*5c1c0*/  @!P0 LEA R107, R218, R107, 0x18 ;  /* 0x0000006bda6b8211 */ /* 0x004fc800078ec0ff */
[----:B------:R-:W-:Y:S01]  /*5c1d0*/  @!P3 FFMA R216, R111, R117, R216 ;  /* 0x000000756fd8b223 */ /* 0x000fe200000000d8 */
[----:B------:R-:W-:Y:S01]  /*5c1e0*/  @!P2 MOV R111, 0x400 ;  /* 0x00000400006fa802 */ /* 0x000fe20000000f00 */
[----:B------:R-:W-:Y:S01]  /*5c1f0*/  @!P2 LDS R117, [R81+0x88] ;  /* 0x000088005175a984 */ /* 0x000fe20000000800 */
[----:B-1----:R-:W-:Y:S01]  /*5c200*/  @!P4 HADD2.F32 R115, -RZ, R115.H0_H0 ;  /* 0x20000073ff73c230 */ /* 0x002fe20000004100 */
[----:B------:R-:W-:Y:S02]  /*5c210*/  ISETP.GE.AND P3, PT, R144, R3, PT ;  /* 0x000000039000720c */ /* 0x000fe40003f66270 */
[----:B---3--:R-:W-:Y:S01]  /*5c220*/  @!P2 LEA R111, R220, R111, 0x18 ;  /* 0x0000006fdc6fa211 */ /* 0x008fe200078ec0ff */
[----:B------:R4:W0:Y:S01]  /*5c230*/  @!P0 LDS.U16 R109, [R107+0x40c0] ;  /* 0x0040c0006b6d8984 */ /* 0x0008220000000400 */
[----:B------:R-:W-:Y:S01]  /*5c240*/  @!P4 FFMA R216, R115, R137, R216 ;  /* 0x0000008973d8c223 */ /* 0x000fe200000000d8 */
[----:B------:R-:W-:Y:S02]  /*5c250*/  @!P5 MOV R115, 0x400 ;  /* 0x000004000073d802 */ /* 0x000fe40000000f00 */
[----:B------:R-:W-:Y:S01]  /*5c260*/  ISETP.GE.AND P4, PT, R142, R3, PT ;  /* 0x000000038e00720c */ /* 0x000fe20003f86270 */
[----:B------:R-:W1:Y:S01]  /*5c270*/  @!P2 LDS.U16 R111, [R111+0x4140] ;  /* 0x004140006f6fa984 */ /* 0x000e620000000400 */
[----:B-----5:R-:W-:Y:S01]  /*5c280*/  @!P5 LEA R115, R222, R115, 0x18 ;  /* 0x00000073de73d211 */ /* 0x020fe200078ec0ff */
[----:B----4-:R-:W-:-:S02]  /*5c290*/  @!P1 HADD2.F32 R107, -RZ, R0.H0_H0 ;  /* 0x20000000ff6b9230 */ /* 0x010fc40000004100 */
[----:B------:R-:W-:Y:S01]  /*5c2a0*/  @!P5 LDS R137, [R81+0x8c] ;  /* 0x00008c005189d984 */ /* 0x000fe20000000800 */
[----:B------:R-:W-:Y:S01]  /*5c2b0*/  @!P6 MOV R0, 0x400 ;  /* 0x000004000000e802 */ /* 0x000fe20000000f00 */
[----:B------:R-:W2:Y:S01]  /*5c2c0*/  @!P3 S2R R218, SR_CgaCtaId ;  /* 0x0000000000dab919 */ /* 0x000ea20000008800 */
[----:B------:R-:W-:Y:S01]  /*5c2d0*/  @!P1 FFMA R216, R133, R107, R216 ;  /* 0x0000006b85d89223 */ /* 0x000fe200000000d8 */
[----:B------:R-:W-:Y:S01]  /*5c2e0*/  ISETP.NE.AND P1, PT, R119, RZ, PT ;  /* 0x000000ff7700720c */ /* 0x000fe20003f25270 */
[----:B------:R-:W3:Y:S01]  /*5c2f0*/  @!P5 LDS.U16 R115, [R115+0x41c0] ;  /* 0x0041c0007373d984 */ /* 0x000ee20000000400 */
[----:B------:R-:W-:Y:S02]  /*5c300*/  @!P6 LEA R0, R139, R0, 0x18 ;  /* 0x000000008b00e211 */ /* 0x000fe400078ec0ff */
[----:B------:R-:W-:Y:S01]  /*5c310*/  @!P3 MOV R107, 0x400 ;  /* 0x00000400006bb802 */ /* 0x000fe20000000f00 */
[----:B------:R-:W4:Y:S03]  /*5c320*/  @!P4 S2R R220, SR_CgaCtaId ;  /* 0x0000000000dcc919 */ /* 0x000f260000008800 */
[----:B------:R-:W5:Y:S05]  /*5c330*/  @!P6 LDS.U16 R0, [R0+0x4240] ;  /* 0x004240000000e984 */ /* 0x000f6a0000000400 */
[----:B------:R-:W5:Y:S01]  /*5c340*/  @!P1 S2R R222, SR_CgaCtaId ;  /* 0x0000000000de9919 */ /* 0x000f620000008800 */
[----:B------:R-:W5:Y:S04]  /*5c350*/  @!P6 LDS R119, [R81+0x90] ;  /* 0x000090005177e984 */ /* 0x000f680000000800 */
[----:B------:R-:W-:Y:S01]  /*5c360*/  @!P3 LDS R133, [R81+0x94] ;  /* 0x000094005185b984 */ /* 0x000fe20000000800 */
[----:B0-----:R-:W-:-:S02]  /*5c370*/  @!P0 HADD2.F32 R109, -RZ, R109.H0_H0 ;  /* 0x2000006dff6d8230 */ /* 0x001fc40000004100 */
[----:B-1----:R-:W-:-:S03]  /*5c380*/  @!P2 HADD2.F32 R111, -RZ, R111.H0_H0 ;  /* 0x2000006fff6fa230 */ /* 0x002fc60000004100 */
[----:B------:R-:W-:Y:S01]  /*5c390*/  @!P0 FFMA R216, R109, R135, R216 ;  /* 0x000000876dd88223 */ /* 0x000fe200000000d8 */
[----:B--2---:R-:W-:Y:S02]  /*5c3a0*/  @!P3 LEA R107, R218, R107, 0x18 ;  /* 0x0000006bda6bb211 */ /* 0x004fe400078ec0ff */
[----:B------:R-:W-:Y:S01]  /*5c3b0*/  ISETP.GE.AND P0, PT, R140, R3, PT ;  /* 0x000000038c00720c */ /* 0x000fe20003f06270 */
[----:B------:R-:W-:Y:S01]  /*5c3c0*/  @!P2 FFMA R216, R111, R117, R216 ;  /* 0x000000756fd8a223 */ /* 0x000fe200000000d8 */
[----:B------:R-:W-:Y:S01]  /*5c3d0*/  @!P4 MOV R111, 0x400 ;  /* 0x00000400006fc802 */ /* 0x000fe20000000f00 */
[----:B------:R5:W0:Y:S01]  /*5c3e0*/  @!P3 LDS.U16 R109, [R107+0x42c0] ;  /* 0x0042c0006b6db984 */ /* 0x000a220000000400 */
[----:B------:R-:W-:Y:S02]  /*5c3f0*/  ISETP.NE.AND P2, PT, R121, RZ, PT ;  /* 0x000000ff7900720c */ /* 0x000fe40003f45270 */
[----:B----4-:R-:W-:Y:S01]  /*5c400*/  @!P4 LEA R111, R220, R111, 0x18 ;  /* 0x0000006fdc6fc211 */ /* 0x010fe200078ec0ff */
[----:B------:R-:W-:Y:S01]  /*5c410*/  @!P4 LDS R117, [R81+0x98] ;  /* 0x000098005175c984 */ /* 0x000fe20000000800 */
[----:B---3--:R-:W-:-:S03]  /*5c420*/  @!P5 HADD2.F32 R115, -RZ, R115.H0_H0 ;  /* 0x20000073ff73d230 */ /* 0x008fc60000004100 */
[----:B------:R-:W-:Y:S02]  /*5c430*/  @!P1 LDS R121, [R81+0x9c] ;  /* 0x00009c0051799984 */ /* 0x000fe40000000800 */
[----:B------:R-:W-:Y:S01]  /*5c440*/  @!P5 FFMA R216, R115, R137, R216 ;  /* 0x0000008973d8d223 */ /* 0x000fe200000000d8 */
[----:B------:R-:W-:Y:S01]  /*5c450*/  @!P1 MOV R115, 0x400 ;  /* 0x0000040000739802 */ /* 0x000fe20000000f00 */
[----:B------:R-:W1:Y:S01]  /*5c460*/  @!P4 LDS.U16 R111, [R111+0x4340] ;  /* 0x004340006f6fc984 */ /* 0x000e620000000400 */
[----:B------:R-:W-:Y:S01]  /*5c470*/  ISETP.GE.AND P5, PT, R138, R3, PT ;  /* 0x000000038a00720c */ /* 0x000fe20003fa6270 */
[----:B-----5:R-:W-:Y:S01]  /*5c480*/  @!P6 HADD2.F32 R107, -RZ, R0.H0_H0 ;  /* 0x20000000ff6be230 */ /* 0x020fe20000004100 */
[----:B------:R-:W-:Y:S01]  /*5c490*/  @!P1 LEA R115, R222, R115, 0x18 ;  /* 0x00000073de739211 */ /* 0x000fe200078ec0ff */
[----:B------:R-:W2:Y:S01]  /*5c4a0*/  @!P0 S2R R135, SR_CgaCtaId ;  /* 0x0000000000878919 */ /* 0x000ea20000008800 */
[----:B------:R-:W-:Y:S01]  /*5c4b0*/  @!P0 MOV R0, 0x400 ;  /* 0x0000040000008802 */ /* 0x000fe20000000f00 */
[----:B------:R-:W3:Y:S01]  /*5c4c0*/  @!P2 S2R R218, SR_CgaCtaId ;  /* 0x0000000000daa919 */ /* 0x000ee20000008800 */
[----:B------:R-:W-:Y:S01]  /*5c4d0*/  @!P6 FFMA R216, R119, R107, R216 ;  /* 0x0000006b77d8e223 */ /* 0x000fe200000000d8 */
[----:B------:R-:W-:Y:S01]  /*5c4e0*/  @!P2 MOV R107, 0x400 ;  /* 0x00000400006ba802 */ /* 0x000fe20000000f00 */
[----:B------:R-:W4:Y:S01]  /*5c4f0*/  @!P1 LDS.U16 R115, [R115+0x43c0] ;  /* 0x0043c00073739984 */ /* 0x000f220000000400 */
[----:B------:R-:W-:-:S02]  /*5c500*/  ISETP.NE.AND P6, PT, R129, RZ, PT ;  /* 0x000000ff8100720c */ /* 0x000fc40003fc5270 */
[----:B------:R-:W-:Y:S02]  /*5c510*/  P2R R119, PR, RZ, 0x2 ;  /* 0x00000002ff777803 */ /* 0x000fe40000000000 */
[----:B------:R-:W5:Y:S01]  /*5c520*/  @!P5 S2R R220, SR_CgaCtaId ;  /* 0x0000000000dcd919 */ /* 0x000f620000008800 */
[----:B------:R-:W-:Y:S01]  /*5c530*/  @!P2 LDS R129, [R81+0xa4] ;  /* 0x0000a4005181a984 */ /* 0x000fe20000000800 */
[----:B0-----:R-:W-:-:S05]  /*5c540*/  @!P3 HADD2.F32 R109, -RZ, R109.H0_H0 ;  /* 0x2000006dff6db230 */ /* 0x001fca0000004100 */
[----:B------:R-:W-:Y:S01]  /*5c550*/  @!P3 FFMA R216, R109, R133, R216 ;  /* 0x000000856dd8b223 */ /* 0x000fe200000000d8 */
[----:B------:R-:W-:Y:S02]  /*5c560*/  ISETP.NE.AND P3, PT, R123, RZ, PT ;  /* 0x000000ff7b00720c */ /* 0x000fe40003f65270 */
[----:B--2---:R-:W-:Y:S01]  /*5c570*/  @!P0 LEA R0, R135, R0, 0x18 ;  /* 0x0000000087008211 */ /* 0x004fe200078ec0ff */
[----:B------:R-:W-:Y:S01]  /*5c580*/  @!P0 LDS R123, [R81+0xa0] ;  /* 0x0000a000517b8984 */ /* 0x000fe20000000800 */
[----:B-1----:R-:W-:Y:S01]  /*5c590*/  @!P4 HADD2.F32 R111, -RZ, R111.H0_H0 ;  /* 0x2000006fff6fc230 */ /* 0x002fe20000004100 */
[----:B---3--:R-:W-:-:S03]  /*5c5a0*/  @!P2 LEA R107, R218, R107, 0x18 ;  /* 0x0000006bda6ba211 */ /* 0x008fc600078ec0ff */
[----:B------:R-:W0:Y:S01]  /*5c5b0*/  @!P0 LDS.U16 R0, [R0+0x4440] ;  /* 0x0044400000008984 */ /* 0x000e220000000400 */
[----:B------:R-:W-:Y:S01]  /*5c5c0*/  @!P4 FFMA R216, R111, R117, R216 ;  /* 0x000000756fd8c223 */ /* 0x000fe200000000d8 */
[----:B------:R-:W-:-:S03]  /*5c5d0*/  ISETP.NE.AND P4, PT, R125, RZ, PT ;  /* 0x000000ff7d00720c */ /* 0x000fc60003f85270 */
[----:B------:R-:W1:Y:S01]  /*5c5e0*/  @!P3 S2R R222, SR_CgaCtaId ;  /* 0x0000000000deb919 */ /* 0x000e620000008800 */
[----:B------:R-:W-:Y:S01]  /*5c5f0*/  @!P5 MOV R111, 0x400 ;  /* 0x00000400006fd802 */ /* 0x000fe20000000f00 */
[----:B------:R0:W2:Y:S01]  /*5c600*/  @!P2 LDS.U16 R109, [R107+0x44c0] ;  /* 0x0044c0006b6da984 */ /* 0x0000a20000000400 */
[----:B----4-:R-:W-:Y:S02]  /*5c610*/  @!P1 HADD2.F32 R115, -RZ, R115.H0_H0 ;  /* 0x20000073ff739230 */ /* 0x010fe40000004100 */
[----:B-----5:R-:W-:Y:S02]  /*5c620*/  @!P5 LEA R111, R220, R111, 0x18 ;  /* 0x0000006fdc6fd211 */ /* 0x020fe400078ec0ff */
[----:B------:R-:W-:Y:S01]  /*5c630*/  ISETP.NE.AND P5, PT, R127, RZ, PT ;  /* 0x000000ff7f00720c */ /* 0x000fe20003fa5270 */
[----:B------:R-:W3:Y:S01]  /*5c640*/  @!P6 S2R R220, SR_CgaCtaId ;  /* 0x0000000000dce919 */ /* 0x000ee20000008800 */
[----:B------:R-:W-:Y:S01]  /*5c650*/  @!P1 FFMA R216, R115, R121, R216 ;  /* 0x0000007973d89223 */ /* 0x000fe200000000d8 */
[----:B------:R-:W-:Y:S01]  /*5c660*/  ISETP.GE.AND P1, PT, R138, R3, PT ;  /* 0x000000038a00720c */ /* 0x000fe20003f26270 */
[----:B------:R-:W4:Y:S01]  /*5c670*/  @!P4 S2R R133, SR_CgaCtaId ;  /* 0x000000000085c919 */ /* 0x000f220000008800 */
[----:B------:R-:W-:-:S02]  /*5c680*/  @!P3 MOV R115, 0x400 ;  /* 0x000004000073b802 */ /* 0x000fc40000000f00 */
[----:B------:R-:W-:Y:S01]  /*5c690*/  P2R R121, PR, RZ, 0x4 ;  /* 0x00000004ff797803 */ /* 0x000fe20000000000 */
[----:B------:R-:W-:Y:S05]  /*5c6a0*/  @!P3 LDS R125, [R81+0xac] ;  /* 0x0000ac00517db984 */ /* 0x000fea0000000800 */
[----:B------:R-:W5:Y:S03]  /*5c6b0*/  @!P5 S2R R218, SR_CgaCtaId ;  /* 0x0000000000dad919 */ /* 0x000f660000008800 */
[----:B------:R-:W3:Y:S04]  /*5c6c0*/  @!P1 LDS.U16 R111, [R111+0x4540] ;  /* 0x004540006f6f9984 */ /* 0x000ee80000000400 */
[----:B------:R-:W3:Y:S01]  /*5c6d0*/  @!P1 LDS R117, [R81+0xa8] ;  /* 0x0000a80051759984 */ /* 0x000ee20000000800 */
[----:B------:R-:W-:-:S02]  /*5c6e0*/  ISETP.GE.AND P1, PT, R136, R3, PT ;  /* 0x000000038800720c */ /* 0x000fc40003f26270 */
[----:B-1----:R-:W-:Y:S01]  /*5c6f0*/  @!P3 LEA R115, R222, R115, 0x18 ;  /* 0x00000073de73b211 */ /* 0x002fe200078ec0ff */
[----:B------:R-:W-:Y:S01]  /*5c700*/  @!P4 LDS R127, [R81+0xb0] ;  /* 0x0000b000517fc984 */ /* 0x000fe20000000800 */
[----:B0-----:R-:W-:Y:S01]  /*5c710*/  @!P0 HADD2.F32 R107, -RZ, R0.H0_H0 ;  /* 0x20000000ff6b8230 */ /* 0x001fe20000004100 */
[----:B------:R-:W-:-:S03]  /*5c720*/  @!P4 MOV R0, 0x400 ;  /* 0x000004000000c802 */ /* 0x000fc60000000f00 */
[----:B------:R-:W0:Y:S01]  /*5c730*/  @!P3 LDS.U16 R115, [R115+0x45c0] ;  /* 0x0045c0007373b984 */ /* 0x000e220000000400 */
[----:B------:R-:W-:Y:S01]  /*5c740*/  @!P0 FFMA R216, R123, R107, R216 ;  /* 0x0000006b7bd88223 */ /* 0x000fe200000000d8 */
[----:B------:R-:W-:-:S03]  /*5c750*/  @!P5 MOV R107, 0x400 ;  /* 0x00000400006bd802 */ /* 0x000fc60000000f00 */
[----:B------:R-:W1:Y:S01]  /*5c760*/  @!P1 S2R R222, SR_CgaCtaId ;  /* 0x0000000000de9919 */ /* 0x000e620000008800 */
[----:B--2---:R-:W-:Y:S01]  /*5c770*/  @!P2 HADD2.F32 R109, -RZ, R109.H0_H0 ;  /* 0x2000006dff6da230 */ /* 0x004fe20000004100 */
[----:B----4-:R-:W-:Y:S02]  /*5c780*/  @!P4 LEA R0, R133, R0, 0x18 ;  /* 0x000000008500c211 */ /* 0x010fe400078ec0ff */
[----:B------:R-:W-:Y:S01]  /*5c790*/  ISETP.GE.AND P0, PT, R134, R3, PT ;  /* 0x000000038600720c */ /* 0x000fe20003f06270 */
[----:B------:R-:W-:Y:S01]  /*5c7a0*/  @!P1 LDS R133, [R81+0xbc] ;  /* 0x0000bc0051859984 */ /* 0x000fe20000000800 */
[----:B------:R-:W-:Y:S01]  /*5c7b0*/  @!P2 FFMA R216, R109, R129, R216 ;  /* 0x000000816dd8a223 */ /* 0x000fe200000000d8 */
[----:B------:R-:W-:Y:S02]  /*5c7c0*/  ISETP.GE.AND P2, PT, R138, R3, PT ;  /* 0x000000038a00720c */ /* 0x000fe40003f46270 */
[----:B------:R-:W2:Y:S01]  /*5c7d0*/  @!P4 LDS.U16 R0, [R0+0x4640] ;  /* 0x004640000000c984 */ /* 0x000ea20000000400 */
[----:B-----5:R-:W-:-:S02]  /*5c7e0*/  @!P5 LEA R107, R218, R107, 0x18 ;  /* 0x0000006bda6bd211 */ /* 0x020fc400078ec0ff */
[----:B------:R-:W-:Y:S01]  /*5c7f0*/  P2R R123, PR, RZ, 0x8 ;  /* 0x00000008ff7b7803 */ /* 0x000fe20000000000 */
[----:B------:R-:W-:Y:S04]  /*5c800*/  @!P5 LDS R129, [R81+0xb4] ;  /* 0x0000b4005181d984 */ /* 0x000fe80000000800 */
[----:B------:R2:W4:Y:S01]  /*5c810*/  @!P5 LDS.U16 R109, [R107+0x46c0] ;  /* 0x0046c0006b6dd984 */ /* 0x0005220000000400 */
[----:B------:R-:W5:Y:S02]  /*5c820*/  @!P0 S2R R135, SR_CgaCtaId ;  /* 0x0000000000878919 */ /* 0x000f640000008800 */
[----:B---3--:R-:W-:-:S05]  /*5c830*/  @!P2 HADD2.F32 R111, -RZ, R111.H0_H0 ;  /* 0x2000006fff6fa230 */ /* 0x008fca0000004100 */
[----:B------:R-:W-:Y:S01]  /*5c840*/  @!P2 FFMA R216, R111, R117, R216 ;  /* 0x000000756fd8a223 */ /* 0x000fe200000000d8 */
[----:B------:R-:W-:Y:S01]  /*5c850*/  @!P6 MOV R111, 0x400 ;  /* 0x00000400006fe802 */ /* 0x000fe20000000f00 */
[----:B------:R-:W-:Y:S01]  /*5c860*/  @!P6 LDS R117, [R81+0xb8] ;  /* 0x0000b8005175e984 */ /* 0x000fe20000000800 */
[----:B------:R-:W-:Y:S02]  /*5c870*/  ISETP.GE.AND P2, PT, R132, R3, PT ;  /* 0x000000038400720c */ /* 0x000fe40003f46270 */
[----:B------:R-:W-:Y:S01]  /*5c880*/  @!P6 LEA R111, R220, R111, 0x18 ;  /* 0x0000006fdc6fe211 */ /* 0x000fe200078ec0ff */
[----:B0-----:R-:W-:-:S05]  /*5c890*/  @!P3 HADD2.F32 R115, -RZ, R115.H0_H0 ;  /* 0x20000073ff73b230 */ /* 0x001fca0000004100 */
[----:B------:R-:W0:Y:S01]  /*5c8a0*/  @!P6 LDS.U16 R111, [R111+0x4740] ;  /* 0x004740006f6fe984 */ /* 0x000e220000000400 */
[----:B------:R-:W-:Y:S01]  /*5c8b0*/  @!P3 FFMA R216, R115, R125, R216 ;  /* 0x0000007d73d8b223 */ /* 0x000fe200000000d8 */
[----:B------:R-:W-:-:S03]  /*5c8c0*/  @!P1 MOV R115, 0x400 ;  /* 0x0000040000739802 */ /* 0x000fc60000000f00 */
[----:B------:R-:W3:Y:S01]  /*5c8d0*/  @!P2 S2R R220, SR_CgaCtaId ;  /* 0x0000000000dca919 */ /* 0x000ee20000008800 */
[----:B------:R-:W-:Y:S02]  /*5c8e0*/  ISETP.GE.AND P3, PT, R130, R3, PT ;  /* 0x000000038200720c */ /* 0x000fe40003f66270 */
[----:B-1----:R-:W-:Y:S02]  /*5c8f0*/  @!P1 LEA R115, R222, R115, 0x18 ;  /* 0x00000073de739211 */ /* 0x002fe400078ec0ff */
[----:B------:R-:W-:Y:S01]  /*5c900*/  P2R R125, PR, RZ, 0x10 ;  /* 0x00000010ff7d7803 */ /* 0x000fe20000000000 */
[----:B--2---:R-:W-:Y:S01]  /*5c910*/  @!P4 HADD2.F32 R107, -RZ, R0.H0_H0 ;  /* 0x20000000ff6bc230 */ /* 0x004fe20000004100 */
[----:B------:R-:W-:Y:S02]  /*5c920*/  @!P0 MOV R0, 0x400 ;  /* 0x0000040000008802 */ /* 0x000fe40000000f00 */
[----:B------:R-:W1:Y:S01]  /*5c930*/  @!P1 LDS.U16 R115, [R115+0x47c0] ;  /* 0x0047c00073739984 */ /* 0x000e620000000400 */
[----:B------:R-:W-:Y:S01]  /*5c940*/  ISETP.GE.AND P1, PT, R118, R3, PT ;  /* 0x000000037600720c */ /* 0x000fe20003f26270 */
[----:B------:R-:W-:Y:S01]  /*5c950*/  @!P4 FFMA R216, R127, R107, R216 ;  /* 0x0000006b7fd8c223 */ /* 0x000fe200000000d8 */
[----:B------:R-:W-:Y:S01]  /*5c960*/  P2R R127, PR, RZ, 0x20 ;  /* 0x00000020ff7f7803 */ /* 0x000fe20000000000 */
[----:B----4-:R-:W-:Y:S01]  /*5c970*/  @!P5 HADD2.F32 R109, -RZ, R109.H0_H0 ;  /* 0x2000006dff6dd230 */ /* 0x010fe20000004100 */
[----:B------:R-:W-:Y:S01]  /*5c980*/  ISETP.GE.AND P4, PT, R132, R3, PT ;  /* 0x000000038400720c */ /* 0x000fe20003f86270 */
[----:B------:R-:W2:Y:S01]  /*5c990*/  @!P3 S2R R222, SR_CgaCtaId ;  /* 0x0000000000deb919 */ /* 0x000ea20000008800 */
[----:B-----5:R-:W-:-:S02]  /*5c9a0*/  @!P0 LEA R0, R135, R0, 0x18 ;  /* 0x0000000087008211 */ /* 0x020fc400078ec0ff */
[----:B------:R-:W-:Y:S01]  /*5c9b0*/  @!P5 FFMA R216, R109, R129, R216 ;  /* 0x000000816dd8d223 */ /* 0x000fe200000000d8 */
[-C--:B------:R-:W-:Y:S02]  /*5c9c0*/  ISETP.GE.AND P5, PT, R134, R3.reuse, PT ;  /* 0x000000038600720c */ /* 0x080fe40003fa6270 */
[-C--:B------:R-:W-:Y:S02]  /*5c9d0*/  ISETP.GE.AND P2, PT, R128, R3.reuse, PT ;  /* 0x000000038000720c */ /* 0x080fe40003f46270 */
[----:B------:R-:W4:Y:S01]  /*5c9e0*/  @!P1 S2R R218, SR_CgaCtaId ;  /* 0x0000000000da9919 */ /* 0x000f220000008800 */
[----:B------:R-:W-:Y:S02]  /*5c9f0*/  P2R R129, PR, RZ, 0x40 ;  /* 0x00000040ff817803 */ /* 0x000fe40000000000 */
[----:B------:R-:W-:Y:S02]  /*5ca00*/  ISETP.GE.AND P0, PT, R126, R3, PT ;  /* 0x000000037e00720c */ /* 0x000fe40003f06270 */
[----:B------:R-:W-:Y:S01]  /*5ca10*/  @!P4 MOV R107, 0x400 ;  /* 0x00000400006bc802 */ /* 0x000fe20000000f00 */
[----:B------:R-:W-:Y:S03]  /*5ca20*/  @!P4 LDS R137, [R81+0xc4] ;  /* 0x0000c4005189c984 */ /* 0x000fe60000000800 */
[----:B---3--:R-:W-:Y:S01]  /*5ca30*/  @!P4 LEA R107, R220, R107, 0x18 ;  /* 0x0000006bdc6bc211 */ /* 0x008fe200078ec0ff */
[----:B------:R-:W3:Y:S01]  /*5ca40*/  @!P5 LDS.U16 R0, [R0+0x4840] ;  /* 0x004840000000d984 */ /* 0x000ee20000000400 */
[----:B0-----:R-:W-:-:S03]  /*5ca50*/  @!P6 HADD2.F32 R111, -RZ, R111.H0_H0 ;  /* 0x2000006fff6fe230 */ /* 0x001fc60000004100 */
[----:B------:R-:W0:Y:S02]  /*5ca60*/  @!P5 LDS R135, [R81+0xc0] ;  /* 0x0000c0005187d984 */ /* 0x000e240000000800 */
[----:B------:R-:W-:Y:S01]  /*5ca70*/  @!P6 FFMA R216, R111, R117, R216 ;  /* 0x000000756fd8e223 */ /* 0x000fe200000000d8 */
[----:B------:R-:W-:Y:S01]  /*5ca80*/  ISETP.GE.AND P6, PT, R136, R3, PT ;  /* 0x000000038800720c */ /* 0x000fe20003fc6270 */
[----:B------:R5:W0:Y:S01]  /*5ca90*/  @!P4 LDS.U16 R109, [R107+0x48c0] ;  /* 0x0048c0006b6dc984 */ /* 0x000a220000000400 */
[----:B------:R-:W-:Y:S01]  /*5caa0*/  @!P3 MOV R111, 0x400 ;  /* 0x00000400006fb802 */ /* 0x000fe20000000f00 */
[----:B------:R-:W0:Y:S03]  /*5cab0*/  @!P2 S2R R220, SR_CgaCtaId ;  /* 0x0000000000dca919 */ /* 0x000e260000008800 */
[----:B--2---:R-:W-:Y:S02]  /*5cac0*/  @!P3 LEA R111, R222, R111, 0x18 ;  /* 0x0000006fde6fb211 */ /* 0x004fe400078ec0ff */
[----:B------:R-:W2:Y:S01]  /*5cad0*/  @!P0 S2R R222, SR_CgaCtaId ;  /* 0x0000000000de8919 */ /* 0x000ea20000008800 */
[----:B-----5:R-:W-:-:S04]  /*5cae0*/  @!P1 MOV R107, 0x400 ;  /* 0x00000400006b9802 */ /* 0x020fc80000000f00 */
[----:B-1----:R-:W-:Y:S01]  /*5caf0*/  @!P6 HADD2.F32 R115, -RZ, R115.H0_H0 ;  /* 0x20000073ff73e230 */ /* 0x002fe20000004100 */
[----:B----4-:R-:W-:Y:S01]  /*5cb00*/  @!P1 LEA R218, R218, R107, 0x18 ;  /* 0x0000006bdada9211 */ /* 0x010fe200078ec0ff */
[----:B------:R-:W1:Y:S03]  /*5cb10*/  @!P3 LDS.U16 R111, [R111+0x4940] ;  /* 0x004940006f6fb984 */ /* 0x000e660000000400 */
[----:B------:R-:W-:Y:S01]  /*5cb20*/  @!P6 FFMA R216, R115, R133, R216 ;  /* 0x0000008573d8e223 */ /* 0x000fe200000000d8 */
[----:B------:R-:W-:Y:S01]  /*5cb30*/  ISETP.GE.AND P6, PT, R124, R3, PT ;  /* 0x000000037c00720c */ /* 0x000fe20003fc6270 */
[----:B------:R-:W4:Y:S01]  /*5cb40*/  @!P3 LDS R117, [R81+0xc8] ;  /* 0x0000c8005175b984 */ /* 0x000f220000000800 */
[----:B------:R-:W-:-:S03]  /*5cb50*/  @!P2 MOV R115, 0x400 ;  /* 0x000004000073a802 */ /* 0x000fc60000000f00 */
[----:B------:R-:W-:Y:S01]  /*5cb60*/  @!P1 LDS R133, [R81+0xe0] ;  /* 0x0000e00051859984 */ /* 0x000fe20000000800 */
[----:B---3--:R-:W-:-:S07]  /*5cb70*/  @!P5 HADD2.F32 R107, -RZ, R0.H0_H0 ;  /* 0x20000000ff6bd230 */ /* 0x008fce0000004100 */
[----:B------:R-:W3:Y:S01]  /*5cb80*/  @!P6 S2R R224, SR_CgaCtaId ;  /* 0x0000000000e0e919 */ /* 0x000ee20000008800 */
[----:B0-----:R-:W-:Y:S01]  /*5cb90*/  @!P5 FFMA R216, R135, R107, R216 ;  /* 0x0000006b87d8d223 */ /* 0x001fe200000000d8 */
[----:B------:R-:W-:Y:S01]  /*5cba0*/  ISETP.GE.AND P5, PT, R122, R3, PT ;  /* 0x000000037a00720c */ /* 0x000fe20003fa6270 */
[----:B------:R0:W5:Y:S01]  /*5cbb0*/  @!P1 LDS.U16 R0, [R218+0x4c3e] ;  /* 0x004c3e00da009984 */ /* 0x0001620000000400 */
[----:B------:R-:W-:Y:S01]  /*5cbc0*/  @!P2 LEA R115, R220, R115, 0x18 ;  /* 0x00000073dc73a211 */ /* 0x000fe200078ec0ff */
[----:B------:R-:W-:Y:S01]  /*5cbd0*/  @!P4 HADD2.F32 R109, -RZ, R109.H0_H0 ;  /* 0x2000006dff6dc230 */ /* 0x000fe20000004100 */
[----:B------:R-:W-:Y:S01]  /*5cbe0*/  @!P0 MOV R107, 0x400 ;  /* 0x00000400006b8802 */ /* 0x000fe20000000f00 */
[----:B------:R-:W-:Y:S03]  /*5cbf0*/  @!P2 LDS R135, [R81+0xcc] ;  /* 0x0000cc005187a984 */ /* 0x000fe60000000800 */
[----:B------:R-:W-:Y:S01]  /*5cc00*/  @!P4 FFMA R216, R109, R137, R216 ;  /* 0x000000896dd8c223 */ /* 0x000fe200000000d8 */
[----:B------:R-:W5:Y:S01]  /*5cc10*/  @!P2 LDS.U16 R115, [R115+0x49c0] ;  /* 0x0049c0007373a984 */ /* 0x000f620000000400 */
[----:B------:R-:W-:-:S02]  /*5cc20*/  ISETP.GE.AND P4, PT, R120, R3, PT ;  /* 0x000000037800720c */ /* 0x000fc40003f86270 */
[----:B--2---:R-:W-:Y:S01]  /*5cc30*/  @!P0 LEA R107, R222, R107, 0x18 ;  /* 0x0000006bde6b8211 */ /* 0x004fe200078ec0ff */
[----:B------:R-:W2:Y:S01]  /*5cc40*/  @!P5 S2R R220, SR_CgaCtaId ;  /* 0x0000000000dcd919 */ /* 0x000ea20000008800 */
[----:B------:R-:W-:-:S03]  /*5cc50*/  @!P6 MOV R137, 0x400 ;  /* 0x000004000089e802 */ /* 0x000fc60000000f00 */
[----:B------:R5:W2:Y:S01]  /*5cc60*/  @!P0 LDS.U16 R109, [R107+0x4a40] ;  /* 0x004a40006b6d8984 */ /* 0x000aa20000000400 */
[----:B-1----:R-:W-:-:S03]  /*5cc70*/  @!P3 HADD2.F32 R111, -RZ, R111.H0_H0 ;  /* 0x2000006fff6fb230 */ /* 0x002fc60000004100 */
[----:B------:R-:W-:Y:S02]  /*5cc80*/  @!P6 LDS R139, [R81+0xd4] ;  /* 0x0000d400518be984 */ /* 0x000fe40000000800 */
[----:B----4-:R-:W-:Y:S01]  /*5cc90*/  @!P3 FFMA R216, R111, R117, R216 ;  /* 0x000000756fd8b223 */ /* 0x010fe200000000d8 */
[----:B------:R-:W-:Y:S01]  /*5cca0*/  @!P5 MOV R117, 0x400 ;  /* 0x000004000075d802 */ /* 0x000fe20000000f00 */
[----:B------:R-:W1:Y:S01]  /*5ccb0*/  @!P4 S2R R141, SR_CgaCtaId ;  /* 0x00000000008dc919 */ /* 0x000e620000008800 */
[----:B------:R-:W-:Y:S02]  /*5ccc0*/  ISETP.GE.AND P3, PT, R182, R3, PT ;  /* 0x00000003b600720c */ /* 0x000fe40003f66270 */
[----:B---3--:R-:W-:Y:S02]  /*5ccd0*/  @!P6 LEA R224, R224, R137, 0x18 ;  /* 0x00000089e0e0e211 */ /* 0x008fe400078ec0ff */
[----:B------:R-:W3:Y:S04]  /*5cce0*/  @!P0 LDS R137, [R81+0xd0] ;  /* 0x0000d00051898984 */ /* 0x000ee80000000800 */
[----:B------:R4:W3:Y:S05]  /*5ccf0*/  @!P6 LDS.U16 R111, [R224+0x4ac0] ;  /* 0x004ac000e06fe984 */ /* 0x0008ea0000000400 */
[----:B0-----:R-:W0:Y:S01]  /*5cd00*/  @!P3 S2R R218, SR_CgaCtaId ;  /* 0x0000000000dab919 */ /* 0x001e220000008800 */
[----:B-----5:R-:W-:Y:S01]  /*5cd10*/  @!P1 HADD2.F32 R107, -RZ, R0.H0_H0 ;  /* 0x20000000ff6b9230 */ /* 0x020fe20000004100 */
[----:B------:R-:W-:Y:S01]  /*5cd20*/  @!P4 MOV R0, 0x400 ;  /* 0x000004000000c802 */ /* 0x000fe20000000f00 */
[----:B------:R-:W5:Y:S01]  /*5cd30*/  @!P3 S2R R222, SR_CgaCtaId ;  /* 0x0000000000deb919 */ /* 0x000f620000008800 */
[----:B--2---:R-:W-:-:S02]  /*5cd40*/  @!P5 LEA R117, R220, R117, 0x18 ;  /* 0x00000075dc75d211 */ /* 0x004fc400078ec0ff */
[----:B------:R-:W-:Y:S01]  /*5cd50*/  @!P1 FFMA R214, R133, R107, R214 ;  /* 0x0000006b85d69223 */ /* 0x000fe200000000d6 */
[----:B------:R-:W2:Y:S01]  /*5cd60*/  @!P1 S2R R220, SR_CgaCtaId ;  /* 0x0000000000dc9919 */ /* 0x000ea20000008800 */
[----:B------:R-:W-:Y:S01]  /*5cd70*/  @!P1 MOV R107, 0x400 ;  /* 0x00000400006b9802 */ /* 0x000fe20000000f00 */
[----:B------:R-:W-:Y:S01]  /*5cd80*/  @!P2 HADD2.F32 R115, -RZ, R115.H0_H0 ;  /* 0x20000073ff73a230 */ /* 0x000fe20000004100 */
[----:B------:R-:W0:Y:S04]  /*5cd90*/  @!P5 LDS.U16 R117, [R117+0x4b40] ;  /* 0x004b40007575d984 */ /* 0x000e280000000400 */
[----:B------:R-:W-:Y:S01]  /*5cda0*/  @!P2 FFMA R216, R115, R135, R216 ;  /* 0x0000008773d8a223 */ /* 0x000fe200000000d8 */
[----:B------:R-:W-:Y:S01]  /*5cdb0*/  ISETP.GE.AND P2, PT, R104, R3, PT ;  /* 0x000000036800720c */ /* 0x000fe20003f46270 */
[----:B------:R-:W0:Y:S01]  /*5cdc0*/  @!P5 LDS R115, [R81+0xd8] ;  /* 0x0000d8005173d984 */ /* 0x000e220000000800 */
[----:B-1----:R-:W-:Y:S01]  /*5cdd0*/  @!P4 LEA R0, R141, R0, 0x18 ;  /* 0x000000008d00c211 */ /* 0x002fe200078ec0ff */
[----:B------:R-:W-:-:S02]  /*5cde0*/  @!P0 HADD2.F32 R109, -RZ, R109.H0_H0 ;  /* 0x2000006dff6d8230 */ /* 0x000fc40000004100 */
[----:B------:R-:W-:Y:S04]  /*5cdf0*/  @!P4 LDS R135, [R81+0xdc] ;  /* 0x0000dc005187c984 */ /* 0x000fe80000000800 */
[----:B------:R-:W1:Y:S04]  /*5ce00*/  @!P4 LDS.U16 R0, [R0+0x4bc0] ;  /* 0x004bc0000000c984 */ /* 0x000e680000000400 */
[----:B----4-:R-:W4:Y:S01]  /*5ce10*/  @!P2 S2R R224, SR_CgaCtaId ;  /* 0x0000000000e0a919 */ /* 0x010f220000008800 */
[----:B---3--:R-:W-:Y:S01]  /*5ce20*/  @!P0 FFMA R216, R137, R109, R216 ;  /* 0x0000006d89d88223 */ /* 0x008fe200000000d8 */
[----:B------:R-:W-:Y:S01]  /*5ce30*/  ISETP.GE.AND P0, PT, R14, R3, PT ;  /* 0x000000030e00720c */ /* 0x000fe20003f06270 */
[----:B------:R-:W-:Y:S01]  /*5ce40*/  @!P1 LDS R137, [R81+0xe0] ;  /* 0x0000e00051899984 */ /* 0x000fe20000000800 */
[----:B------:R-:W-:Y:S01]  /*5ce50*/  @!P3 MOV R109, 0x400 ;  /* 0x00000400006db802 */ /* 0x000fe20000000f00 */
[----:B------:R-:W-:-:S02]  /*5ce60*/  @!P6 HADD2.F32 R111, -RZ, R111.H0_H0 ;  /* 0x2000006fff6fe230 */ /* 0x000fc40000004100 */
[----:B------:R-:W-:Y:S01]  /*5ce70*/  @!P3 LDS R133, [R81+0xe4] ;  /* 0x0000e4005185b984 */ /* 0x000fe20000000800 */
[----:B-----5:R-:W-:Y:S02]  /*5ce80*/  @!P3 LEA R222, R222, R109, 0x18 ;  /* 0x0000006ddedeb211 */ /* 0x020fe400078ec0ff */
[----:B--2---:R-:W-:Y:S01]  /*5ce90*/  @!P1 LEA R220, R220, R107, 0x18 ;  /* 0x0000006bdcdc9211 */ /* 0x004fe200078ec0ff */
[----:B------:R-:W-:Y:S01]  /*5cea0*/  @!P6 FFMA R216, R111, R139, R216 ;  /* 0x0000008b6fd8e223 */ /* 0x000fe200000000d8 */
[----:B------:R-:W-:Y:S01]  /*5ceb0*/  @!P3 MOV R107, 0x400 ;  /* 0x00000400006bb802 */ /* 0x000fe20000000f00 */
[----:B------:R-:W-:Y:S01]  /*5cec0*/  @!P3 LDS R139, [R81+0xe4] ;  /* 0x0000e400518bb984 */ /* 0x000fe20000000800 */
[----:B------:R-:W-:Y:S02]  /*5ced0*/  @!P2 MOV R109, 0x400 ;  /* 0x00000400006da802 */ /* 0x000fe40000000f00 */
[----:B0-----:R-:W-:Y:S01]  /*5cee0*/  @!P3 LEA R107, R218, R107, 0x18 ;  /* 0x0000006bda6bb211 */ /* 0x001fe200078ec0ff */
[----:B------:R-:W0:Y:S01]  /*5cef0*/  @!P0 S2R R141, SR_CgaCtaId ;  /* 0x00000000008d8919 */ /* 0x000e220000008800 */
[----:B------:R-:W-:Y:S01]  /*5cf00*/  ISETP.GE.AND P6, PT, R16, R3, PT ;  /* 0x000000031000720c */ /* 0x000fe20003fc6270 */
[----:B------:R2:W3:Y:S01]  /*5cf10*/  @!P1 LDS.U16 R111, [R220+0x4c40] ;  /* 0x004c4000dc6f9984 */ /* 0x0004e20000000400 */
[----:B------:R-:W-:-:S03]  /*5cf20*/  @!P5 HADD2.F32 R117, -RZ, R117.H0_H0 ;  /* 0x20000075ff75d230 */ /* 0x000fc60000004100 */
[----:B------:R-:W5:Y:S02]  /*5cf30*/  @!P3 LDS.U16 R107, [R107+0x4cbe] ;  /* 0x004cbe006b6bb984 */ /* 0x000f640000000400 */
[----:B------:R-:W-:Y:S01]  /*5cf40*/  @!P5 FFMA R216, R117, R115, R216 ;  /* 0x0000007375d8d223 */ /* 0x000fe200000000d8 */
[----:B------:R-:W-:Y:S01]  /*5cf50*/  ISETP.GE.AND P5, PT, R22, R3, PT ;  /* 0x000000031600720c */ /* 0x000fe20003fa6270 */
[----:B------:R-:W5:Y:S01]  /*5cf60*/  @!P3 LDS.U16 R115, [R222+0x4cc0] ;  /* 0x004cc000de73b984 */ /* 0x000f620000000400 */
[----:B----4-:R-:W-:-:S03]  /*5cf70*/  @!P2 LEA R224, R224, R109, 0x18 ;  /* 0x0000006de0e0a211 */ /* 0x010fc600078ec0ff */
[----:B--2---:R-:W2:Y:S01]  /*5cf80*/  @!P6 S2R R220, SR_CgaCtaId ;  /* 0x0000000000dce919 */ /* 0x004ea20000008800 */
[----:B-1----:R-:W-:Y:S01]  /*5cf90*/  @!P4 HADD2.F32 R109, -RZ, R0.H0_H0 ;  /* 0x20000000ff6dc230 */ /* 0x002fe20000004100 */
[----:B------:R-:W-:-:S04]  /*5cfa0*/  @!P0 MOV R0, 0x400 ;  /* 0x0000040000008802 */ /* 0x000fc80000000f00 */
[----:B------:R-:W-:Y:S02]  /*5cfb0*/  @!P4 FFMA R216, R109, R135, R216 ;  /* 0x000000876dd8c223 */ /* 0x000fe400000000d8 */
[----:B------:R-:W1:Y:S01]  /*5cfc0*/  @!P5 S2R R218, SR_CgaCtaId ;  /* 0x0000000000dad919 */ /* 0x000e620000008800 */
[----:B------:R-:W-:Y:S01]  /*5cfd0*/  ISETP.GE.AND P4, PT, R10, R3, PT ;  /* 0x000000030a00720c */ /* 0x000fe20003f86270 */
[----:B------:R-:W4:Y:S01]  /*5cfe0*/  @!P2 LDS.U16 R109, [R224+0x3042] ;  /* 0x00304200e06da984 */ /* 0x000f220000000400 */
[----:B0-----:R-:W-:-:S03]  /*5cff0*/  @!P0 LEA R117, R141, R0, 0x18 ;  /* 0x000000008d758211 */ /* 0x001fc600078ec0ff */
[----:B------:R-:W-:Y:S04]  /*5d000*/  @!P0 LDS R135, [R81+0x4] ;  /* 0x0000040051878984 */ /* 0x000fe80000000800 */
[----:B------:R-:W0:Y:S04]  /*5d010*/  @!P2 LDS R0, [R81] ;  /* 0x000000005100a984 */ /* 0x000e280000000800 */
[----:B------:R-:W0:Y:S01]  /*5d020*/  @!P0 LDS.U16 R117, [R117+0x30c2] ;  /* 0x0030c20075758984 */ /* 0x000e220000000400 */
[----:B---3--:R-:W-:Y:S01]  /*5d030*/  @!P1 HADD2.F32 R111, -RZ, R111.H0_H0 ;  /* 0x2000006fff6f9230 */ /* 0x008fe20000004100 */
[----:B------:R-:W3:Y:S01]  /*5d040*/  @!P4 S2R R141, SR_CgaCtaId ;  /* 0x00000000008dc919 */ /* 0x000ee20000008800 */
[----:B-----5:R-:W-:-:S03]  /*5d050*/  @!P3 HADD2.F32 R107, -RZ, R107.H0_H0 ;  /* 0x2000006bff6bb230 */ /* 0x020fc60000004100 */
[----:B------:R-:W-:Y:S01]  /*5d060*/  @!P1 FFMA R216, R137, R111, R216 ;  /* 0x0000006f89d89223 */ /* 0x000fe200000000d8 */
[----:B------:R-:W-:Y:S01]  /*5d070*/  @!P5 MOV R111, 0x400 ;  /* 0x00000400006fd802 */ /* 0x000fe20000000f00 */
[----:B------:R-:W-:Y:S01]  /*5d080*/  @!P6 LDS R137, [R81+0xc] ;  /* 0x00000c005189e984 */ /* 0x000fe20000000800 */
[----:B------:R-:W-:Y:S01]  /*5d090*/  ISETP.GE.AND P1, PT, R12, R3, PT ;  /* 0x000000030c00720c */ /* 0x000fe20003f26270 */
[----:B------:R-:W-:Y:S02]  /*5d0a0*/  @!P3 HADD2.F32 R115, -RZ, R115.H0_H0 ;  /* 0x20000073ff73b230 */ /* 0x000fe40000004100 */
[----:B------:R-:W-:Y:S01]  /*5d0b0*/  @!P3 FFMA R214, R107, R133, R214 ;  /* 0x000000856bd6b223 */ /* 0x000fe200000000d6 */
[----:B------:R-:W-:Y:S01]  /*5d0c0*/  @!P6 MOV R107, 0x400 ;  /* 0x00000400006be802 */ /* 0x000fe20000000f00 */
[----:B------:R-:W-:Y:S01]  /*5d0d0*/  @!P5 LDS R133, [R81+0x8] ;  /* 0x000008005185d984 */ /* 0x000fe20000000800 */
[----:B-1----:R-:W-:Y:S01]  /*5d0e0*/  @!P5 LEA R111, R218, R111, 0x18 ;  /* 0x0000006fda6fd211 */ /* 0x002fe200078ec0ff */
[----:B------:R-:W-:Y:S01]  /*5d0f0*/  @!P3 FFMA R216, R115, R139, R216 ;  /* 0x0000008b73d8b223 */ /* 0x000fe200000000d8 */
[----:B--2---:R-:W-:Y:S01]  /*5d100*/  @!P6 LEA R115, R220, R107, 0x18 ;  /* 0x0000006bdc73e211 */ /* 0x004fe200078ec0ff */
[----:B------:R-:W-:Y:S01]  /*5d110*/  IMAD.MOV.U32 R107, RZ, RZ, RZ ;  /* 0x000000ffff6b7224 */ /* 0x000fe200078e00ff */
[----:B------:R-:W-:Y:S01]  /*5d120*/  ISETP.GE.AND P3, PT, R6, R3, PT ;  /* 0x000000030600720c */ /* 0x000fe20003f66270 */
[----:B------:R-:W-:Y:S04]  /*5d130*/  @!P4 LDS R218, [R81+0x10] ;  /* 0x0000100051dac984 */ /* 0x000fe80000000800 */
[----:B------:R-:W1:Y:S01]  /*5d140*/  @!P5 LDS.U16 R111, [R111+0x3142] ;  /* 0x003142006f6fd984 */ /* 0x000e620000000400 */
[----:B----4-:R-:W-:Y:S01]  /*5d150*/  @!P2 HADD2.F32 R109, -RZ, R109.H0_H0 ;  /* 0x2000006dff6da230 */ /* 0x010fe20000004100 */
[----:B------:R-:W2:Y:S02]  /*5d160*/  @!P1 S2R R139, SR_CgaCtaId ;  /* 0x00000000008b9919 */ /* 0x000ea40000008800 */
[----:B------:R-:W4:Y:S02]  /*5d170*/  @!P6 LDS.U16 R115, [R115+0x31c2] ;  /* 0x0031c2007373e984 */ /* 0x000f240000000400 */
[----:B0-----:R-:W-:Y:S01]  /*5d180*/  @!P2 FFMA R107, R0, R109, RZ ;  /* 0x0000006d006ba223 */ /* 0x001fe200000000ff */
[----:B------:R-:W-:Y:S01]  /*5d190*/  @!P4 MOV R0, 0x400 ;  /* 0x000004000000c802 */ /* 0x000fe20000000f00 */
[----:B------:R-:W0:Y:S01]  /*5d1a0*/  @!P3 S2R R220, SR_CgaCtaId ;  /* 0x0000000000dcb919 */ /* 0x000e220000008800 */
[----:B------:R-:W-:-:S02]  /*5d1b0*/  ISETP.GE.AND P2, PT, R8, R3, PT ;  /* 0x000000030800720c */ /* 0x000fc40003f46270 */
[----:B---3--:R-:W-:Y:S01]  /*5d1c0*/  @!P4 LEA R109, R141, R0, 0x18 ;  /* 0x000000008d6dc211 */ /* 0x008fe200078ec0ff */
[----:B------:R-:W-:-:S05]  /*5d1d0*/  @!P0 HADD2.F32 R0, -RZ, R117.H0_H0 ;  /* 0x20000075ff008230 */ /* 0x000fca0000004100 */
[----:B------:R-:W3:Y:S01]  /*5d1e0*/  @!P4 LDS.U16 R109, [R109+0x3242] ;  /* 0x003242006d6dc984 */ /* 0x000ee20000000400 */
[----:B------:R-:W-:Y:S01]  /*5d1f0*/  @!P0 FFMA R107, R0, R135, R107 ;  /* 0x00000087006b8223 */ /* 0x000fe2000000006b */
[----:B------:R-:W-:Y:S02]  /*5d200*/  @!P1 MOV R0, 0x400 ;  /* 0x0000040000009802 */ /* 0x000fe40000000f00 */
[----:B------:R-:W-:Y:S01]  /*5d210*/  ISETP.GE.AND P0, PT, R18, R3, PT ;  /* 0x000000031200720c */ /* 0x000fe20003f06270 */
[----:B------:R-:W5:Y:S01]  /*5d220*/  @!P2 S2R R135, SR_CgaCtaId ;  /* 0x000000000087a919 */ /* 0x000f620000008800 */
[----:B--2---:R-:W-:-:S11]  /*5d230*/  @!P1 LEA R117, R139, R0, 0x18 ;  /* 0x000000008b759211 */ /* 0x004fd600078ec0ff */
[----:B------:R-:W2:Y:S01]  /*5d240*/  @!P0 S2R R141, SR_CgaCtaId ;  /* 0x00000000008d8919 */ /* 0x000ea20000008800 */
[----:B-1----:R-:W-:Y:S01]  /*5d250*/  @!P5 HADD2.F32 R0, -RZ, R111.H0_H0 ;  /* 0x2000006fff00d230 */ /* 0x002fe20000004100 */
[----:B------:R-:W-:Y:S01]  /*5d260*/  @!P3 MOV R111, 0x400 ;  /* 0x00000400006fb802 */ /* 0x000fe20000000f00 */
[----:B------:R-:W1:Y:S03]  /*5d270*/  @!P1 LDS.U16 R117, [R117+0x32c2] ;  /* 0x0032c20075759984 */ /* 0x000e660000000400 */
[----:B------:R-:W-:Y:S01]  /*5d280*/  @!P5 FFMA R107, R0, R133, R107 ;  /* 0x00000085006bd223 */ /* 0x000fe2000000006b */
[----:B------:R-:W-:Y:S01]  /*5d290*/  ISETP.GE.AND P5, PT, R20, R3, PT ;  /* 0x000000031400720c */ /* 0x000fe20003fa6270 */
[----:B------:R-:W1:Y:S01]  /*5d2a0*/  @!P1 LDS R133, [R81+0x14] ;  /* 0x0000140051859984 */ /* 0x000e620000000800 */
[----:B----4-:R-:W-:Y:S01]  /*5d2b0*/  @!P6 HADD2.F32 R0, -RZ, R115.H0_H0 ;  /* 0x20000073ff00e230 */ /* 0x010fe20000004100 */
[----:B0-----:R-:W-:-:S04]  /*5d2c0*/  @!P3 LEA R111, R220, R111, 0x18 ;  /* 0x0000006fdc6fb211 */ /* 0x001fc800078ec0ff */
[----:B------:R-:W-:Y:S01]  /*5d2d0*/  @!P6 FFMA R107, R0, R137, R107 ;  /* 0x00000089006be223 */ /* 0x000fe2000000006b */
[----:B------:R-:W-:Y:S01]  /*5d2e0*/  @!P2 MOV R0, 0x400 ;  /* 0x000004000000a802 */ /* 0x000fe20000000f00 */
[----:B------:R-:W0:Y:S01]  /*5d2f0*/  @!P3 LDS.U16 R111, [R111+0x3342] ;  /* 0x003342006f6fb984 */ /* 0x000e220000000400 */
[-C--:B------:R-:W-:Y:S02]  /*5d300*/  ISETP.GE.AND P6, PT, R32, R3.reuse, PT ;  /* 0x000000032000720c */ /* 0x080fe40003fc6270 */
[----:B-----5:R-:W-:Y:S01]  /*5d310*/  @!P2 LEA R139, R135, R0, 0x18 ;  /* 0x00000000878ba211 */ /* 0x020fe200078ec0ff */
[----:B------:R-:W4:Y:S01]  /*5d320*/  @!P5 S2R R143, SR_CgaCtaId ;  /* 0x00000000008fd919 */ /* 0x000f220000008800 */
[----:B---3--:R-:W-:Y:S01]  /*5d330*/  @!P4 HADD2.F32 R0, -RZ, R109.H0_H0 ;  /* 0x2000006dff00c230 */ /* 0x008fe20000004100 */
[----:B------:R-:W3:Y:S04]  /*5d340*/  @!P3 LDS R135, [R81+0x18] ;  /* 0x000018005187b984 */ /* 0x000ee80000000800 */
[----:B------:R-:W-:Y:S01]  /*5d350*/  @!P4 FFMA R107, R218, R0, R107 ;  /* 0x00000000da6bc223 */ /* 0x000fe2000000006b */
[----:B------:R-:W-:Y:S01]  /*5d360*/  ISETP.GE.AND P4, PT, R26, R3, PT ;  /* 0x000000031a00720c */ /* 0x000fe20003f86270 */
[----:B------:R5:W5:Y:S01]  /*5d370*/  @!P2 LDS.U16 R109, [R139+0x33c2] ;  /* 0x0033c2008b6da984 */ /* 0x000b620000000400 */
[----:B------:R-:W-:-:S03]  /*5d380*/  @!P0 MOV R0, 0x400 ;  /* 0x0000040000008802 */ /* 0x000fc60000000f00 */
[----:B------:R-:W5:Y:S01]  /*5d390*/  @!P2 LDS R137, [R81+0x1c] ;  /* 0x00001c005189a984 */ /* 0x000f620000000800 */
[----:B--2---:R-:W-:-:S03]  /*5d3a0*/  @!P0 LEA R115, R141, R0, 0x18 ;  /* 0x000000008d738211 */ /* 0x004fc600078ec0ff */
[----:B------:R-:W-:Y:S04]  /*5d3b0*/  @!P0 LDS R218, [R81+0x20] ;  /* 0x0000200051da8984 */ /* 0x000fe80000000800 */
[----:B------:R-:W2:Y:S01]  /*5d3c0*/  @!P4 S2R R220, SR_CgaCtaId ;  /* 0x0000000000dcc919 */ /* 0x000ea20000008800 */
[----:B-1----:R-:W-:Y:S01]  /*5d3d0*/  @!P1 HADD2.F32 R0, -RZ, R117.H0_H0 ;  /* 0x20000075ff009230 */ /* 0x002fe20000004100 */
[----:B------:R-:W1:Y:S04]  /*5d3e0*/  @!P0 LDS.U16 R115, [R115+0x3442] ;  /* 0x0034420073738984 */ /* 0x000e680000000400 */
[----:B------:R-:W-:Y:S01]  /*5d3f0*/  @!P1 FFMA R107, R0, R133, R107 ;  /* 0x00000085006b9223 */ /* 0x000fe2000000006b */
[----:B------:R-:W-:Y:S01]  /*5d400*/  ISETP.GE.AND P1, PT, R114, R3, PT ;  /* 0x000000037200720c */ /* 0x000fe20003f26270 */
[----:B------:R-:W1:Y:S01]  /*5d410*/  @!P6 S2R R141, SR_CgaCtaId ;  /* 0x00000000008de919 */ /* 0x000e620000008800 */
[----:B------:R-:W-:Y:S01]  /*5d420*/  @!P5 MOV R0, 0x400 ;  /* 0x000004000000d802 */ /* 0x000fe20000000f00 */
[----:B------:R-:W-:Y:S03]  /*5d430*/  @!P5 LDS R133, [R81+0x24] ;  /* 0x000024005185d984 */ /* 0x000fe60000000800 */
[----:B----4-:R-:W-:Y:S01]  /*5d440*/  @!P5 LEA R117, R143, R0, 0x18 ;  /* 0x000000008f75d211 */ /* 0x010fe200078ec0ff */
[----:B0-----:R-:W-:Y:S01]  /*5d450*/  @!P3 HADD2.F32 R0, -RZ, R111.H0_H0 ;  /* 0x2000006fff00b230 */ /* 0x001fe20000004100 */
[----:B------:R-:W-:-:S04]  /*5d460*/  @!P4 MOV R111, 0x400 ;  /* 0x00000400006fc802 */ /* 0x000fc80000000f00 */
[----:B------:R-:W0:Y:S01]  /*5d470*/  @!P5 LDS.U16 R117, [R117+0x34c2] ;  /* 0x0034c2007575d984 */ /* 0x000e220000000400 */
[----:B---3--:R-:W-:Y:S01]  /*5d480*/  @!P3 FFMA R107, R0, R135, R107 ;  /* 0x00000087006bb223 */ /* 0x008fe2000000006b */
[----:B-----5:R-:W3:Y:S01]  /*5d490*/  @!P1 S2R R139, SR_CgaCtaId ;  /* 0x00000000008b9919 */ /* 0x020ee20000008800 */
[----:B------:R-:W-:Y:S01]  /*5d4a0*/  ISETP.GE.AND P3, PT, R108, R3, PT ;  /* 0x000000036c00720c */ /* 0x000fe20003f66270 */
[----:B------:R-:W-:Y:S01]  /*5d4b0*/  @!P2 HADD2.F32 R0, -RZ, R109.H0_H0 ;  /* 0x2000006dff00a230 */ /* 0x000fe20000004100 */
[----:B------:R-:W-:Y:S01]  /*5d4c0*/  @!P4 LDS R135, [R81+0x28] ;  /* 0x000028005187c984 */ /* 0x000fe20000000800 */
[----:B--2---:R-:W-:-:S03]  /*5d4d0*/  @!P4 LEA R109, R220, R111, 0x18 ;  /* 0x0000006fdc6dc211 */ /* 0x004fc600078ec0ff */
[----:B------:R-:W-:Y:S01]  /*5d4e0*/  @!P2 FFMA R107, R0, R137, R107 ;  /* 0x00000089006ba223 */ /* 0x000fe2000000006b */
[----:B------:R-:W-:Y:S01]  /*5d4f0*/  @!P6 MOV R0, 0x400 ;  /* 0x000004000000e802 */ /* 0x000fe20000000f00 */
[----:B------:R-:W-:Y:S01]  /*5d500*/  @!P6 LDS R137, [R81+0x2c] ;  /* 0x00002c005189e984 */ /* 0x000fe20000000800 */
[----:B------:R-:W-:-:S03]  /*5d510*/  ISETP.GE.AND P2, PT, R110, R3, PT ;  /* 0x000000036e00720c */ /* 0x000fc60003f46270 */
[----:B------:R-:W2:Y:S01]  /*5d520*/  @!P4 LDS.U16 R109, [R109+0x3542] ;  /* 0x003542006d6dc984 */ /* 0x000ea20000000400 */
[----:B-1----:R-:W-:Y:S01]  /*5d530*/  @!P6 LEA R111, R141, R0, 0x18 ;  /* 0x000000008d6fe211 */ /* 0x002fe200078ec0ff */
[----:B------:R-:W1:Y:S01]  /*5d540*/  @!P3 S2R R143, SR_CgaCtaId ;  /* 0x00000000008fb919 */ /* 0x000e620000008800 */
[----:B------:R-:W-:-:S04]  /*5d550*/  @!P0 HADD2.F32 R0, -RZ, R115.H0_H0 ;  /* 0x20000073ff008230 */ /* 0x000fc80000004100 */
[----:B------:R-:W4:Y:S01]  /*5d560*/  @!P6 LDS.U16 R111, [R111+0x35c2] ;  /* 0x0035c2006f6fe984 */ /* 0x000f220000000400 */
[----:B------:R-:W-:Y:S01]  /*5d570*/  @!P0 FFMA R107, R218, R0, R107 ;  /* 0x00000000da6b8223 */ /* 0x000fe2000000006b */
[----:B------:R-:W-:Y:S01]  /*5d580*/  @!P1 MOV R0, 0x400 ;  /* 0x0000040000009802 */ /* 0x000fe20000000f00 */
[----:B------:R-:W5:Y:S01]  /*5d590*/  @!P2 S2R R220, SR_CgaCtaId ;  /* 0x0000000000dca919 */ /* 0x000f620000008800 */
[----:B------:R-:W-:Y:S01]  /*5d5a0*/  ISETP.GE.AND P0, PT, R112, R3, PT ;  /* 0x000000037000720c */ /* 0x000fe20003f06270 */
[----:B------:R-:W-:Y:S01]  /*5d5b0*/  @!P1 LDS R218, [R81+0x30] ;  /* 0x0000300051da9984 */ /* 0x000fe20000000800 */
[----:B---3--:R-:W-:Y:S01]  /*5d5c0*/  @!P1 LEA R115, R139, R0, 0x18 ;  /* 0x000000008b739211 */ /* 0x008fe200078ec0ff */
[----:B0-----:R-:W-:-:S05]  /*5d5d0*/  @!P5 HADD2.F32 R0, -RZ, R117.H0_H0 ;  /* 0x20000075ff00d230 */ /* 0x001fca0000004100 */
[----:B------:R-:W0:Y:S01]  /*5d5e0*/  @!P1 LDS.U16 R115, [R115+0x3642] ;  /* 0x0036420073739984 */ /* 0x000e220000000400 */
[----:B------:R-:W-:Y:S01]  /*5d5f0*/  @!P5 FFMA R107, R0, R133, R107 ;  /* 0x00000085006bd223 */ /* 0x000fe2000000006b */
[----:B------:R-:W-:-:S03]  /*5d600*/  @!P3 MOV R0, 0x400 ;  /* 0x000004000000b802 */ /* 0x000fc60000000f00 */
[----:B------:R-:W3:Y:S01]  /*5d610*/  @!P0 S2R R139, SR_CgaCtaId ;  /* 0x00000000008b8919 */ /* 0x000ee20000008800 */
[----:B------:R-:W-:Y:S01]  /*5d620*/  ISETP.GE.AND P5, PT, R34, R3, PT ;  /* 0x000000032200720c */ /* 0x000fe20003fa6270 */
[----:B------:R-:W-:Y:S01]  /*5d630*/  @!P3 LDS R133, [R81+0x34] ;  /* 0x000034005185b984 */ /* 0x000fe20000000800 */
[----:B-1----:R-:W-:Y:S01]  /*5d640*/  @!P3 LEA R117, R143, R0, 0x18 ;  /* 0x000000008f75b211 */ /* 0x002fe200078ec0ff */
[----:B--2---:R-:W-:Y:S01]  /*5d650*/  @!P4 HADD2.F32 R0, -RZ, R109.H0_H0 ;  /* 0x2000006dff00c230 */ /* 0x004fe20000004100 */
[----:B------:R-:W-:-:S04]  /*5d660*/  @!P2 MOV R109, 0x400 ;  /* 0x00000400006da802 */ /* 0x000fc80000000f00 */
[----:B------:R-:W1:Y:S01]  /*5d670*/  @!P3 LDS.U16 R117, [R117+0x36c2] ;  /* 0x0036c2007575b984 */ /* 0x000e620000000400 */
[----:B------:R-:W-:-:S04]  /*5d680*/  @!P4 FFMA R107, R0, R135, R107 ;  /* 0x00000087006bc223 */ /* 0x000fc8000000006b */
[----:B------:R-:W2:Y:S01]  /*5d690*/  @!P5 S2R R141, SR_CgaCtaId ;  /* 0x00000000008dd919 */ /* 0x000ea20000008800 */
[----:B------:R-:W-:Y:S01]  /*5d6a0*/  ISETP.GE.AND P4, PT, R106, R3, PT ;  /* 0x000000036a00720c */ /* 0x000fe20003f86270 */
[----:B----4-:R-:W-:Y:S01]  /*5d6b0*/  @!P6 HADD2.F32 R0, -RZ, R111.H0_H0 ;  /* 0x2000006fff00e230 */ /* 0x010fe20000004100 */
[----:B-----5:R-:W-:Y:S01]  /*5d6c0*/  @!P2 LEA R109, R220, R109, 0x18 ;  /* 0x0000006ddc6da211 */ /* 0x020fe200078ec0ff */
[----:B------:R-:W-:Y:S03]  /*5d6d0*/  @!P2 LDS R135, [R81+0x38] ;  /* 0x000038005187a984 */ /* 0x000fe60000000800 */
[----:B------:R-:W-:Y:S01]  /*5d6e0*/  @!P6 FFMA R107, R0, R137, R107 ;  /* 0x00000089006be223 */ /* 0x000fe2000000006b */
[----:B------:R-:W-:Y:S01]  /*5d6f0*/  @!P0 MOV R0, 0x400 ;  /* 0x0000040000008802 */ /* 0x000fe20000000f00 */
[----:B------:R-:W4:Y:S01]  /*5d700*/  @!P2 LDS.U16 R109, [R109+0x3742] ;  /* 0x003742006d6da984 */ /* 0x000f220000000400 */
[----:B------:R-:W-:-:S03]  /*5d710*/  ISETP.GE.AND P6, PT, R116, R3, PT ;  /* 0x000000037400720c */ /* 0x000fc60003fc6270 */
[----:B------:R-:W-:Y:S01]  /*5d720*/  @!P0 LDS R137, [R81+0x3c] ;  /* 0x00003c0051898984 */ /* 0x000fe20000000800 */
[----:B---3--:R-:W-:Y:S01]  /*5d730*/  @!P0 LEA R111, R139, R0, 0x18 ;  /* 0x000000008b6f8211 */ /* 0x008fe200078ec0ff */
[----:B------:R-:W3:Y:S01]  /*5d740*/  @!P4 S2R R143, SR_CgaCtaId ;  /* 0x00000000008fc919 */ /* 0x000ee20000008800 */
[----:B0-----:R-:W-:-:S04]  /*5d750*/  @!P1 HADD2.F32 R0, -RZ, R115.H0_H0 ;  /* 0x20000073ff009230 */ /* 0x001fc80000004100 */
[----:B------:R-:W0:Y:S01]  /*5d760*/  @!P0 LDS.U16 R111, [R111+0x37c2] ;  /* 0x0037c2006f6f8984 */ /* 0x000e220000000400 */
[----:B------:R-:W-:Y:S01]  /*5d770*/  @!P1 FFMA R107, R218, R0, R107 ;  /* 0x00000000da6b9223 */ /* 0x000fe2000000006b */
[----:B------:R-:W-:Y:S02]  /*5d780*/  ISETP.GE.AND P1, PT, R28, R3, PT ;  /* 0x000000031c00720c */ /* 0x000fe40003f26270 */
[----:B------:R-:W-:Y:S01]  /*5d790*/  @!P5 LDS R218, [R81+0x40] ;  /* 0x0000400051dad984 */ /* 0x000fe20000000800 */
[----:B------:R-:W-:Y:S01]  /*5d7a0*/  @!P5 MOV R0, 0x400 ;  /* 0x000004000000d802 */ /* 0x000fe20000000f00 */
[----:B------:R-:W5:Y:S03]  /*5d7b0*/  @!P6 S2R R139, SR_CgaCtaId ;  /* 0x00000000008be919 */ /* 0x000f660000008800 */
[----:B--2---:R-:W-:Y:S01]  /*5d7c0*/  @!P5 LEA R115, R141, R0, 0x18 ;  /* 0x000000008d73d211 */ /* 0x004fe200078ec0ff */
[----:B-1----:R-:W-:-:S05]  /*5d7d0*/  @!P3 HADD2.F32 R0, -RZ, R117.H0_H0 ;  /* 0x20000075ff00b230 */ /* 0x002fca0000004100 */
[----:B------:R-:W1:Y:S01]  /*5d7e0*/  @!P1 S2R R220, SR_CgaCtaId ;  /* 0x0000000000dc9919 */ /* 0x000e620000008800 */
[----:B------:R-:W2:Y:S01]  /*5d7f0*/  @!P5 LDS.U16 R115, [R115+0x3842] ;  /* 0x003842007373d984 */ /* 0x000ea20000000400 */
[----:B------:R-:W-:Y:S01]  /*5d800*/  @!P3 FFMA R107, R0, R133, R107 ;  /* 0x00000085006bb223 */ /* 0x000fe2000000006b */
[----:B------:R-:W-:Y:S02]  /*5d810*/  ISETP.GE.AND P3, PT, R24, R3, PT ;  /* 0x000000031800720c */ /* 0x000fe40003f66270 */
[----:B------:R-:W-:Y:S01]  /*5d820*/  @!P4 MOV R0, 0x400 ;  /* 0x000004000000c802 */ /* 0x000fe20000000f00 */
[----:B------:R-:W-:Y:S03]  /*5d830*/  @!P4 LDS R133, [R81+0x44] ;  /* 0x000044005185c984 */ /* 0x000fe60000000800 */
[----:B---3--:R-:W-:Y:S01]  /*5d840*/  @!P4 LEA R117, R143, R0, 0x18 ;  /* 0x000000008f75c211 */ /* 0x008fe200078ec0ff */
[----:B----4-:R-:W-:Y:S01]  /*5d850*/  @!P2 HADD2.F32 R0, -RZ, R109.H0_H0 ;  /* 0x2000006dff00a230 */ /* 0x010fe20000004100 */
[----:B------:R-:W-:-:S04]  /*5d860*/  @!P1 MOV R109, 0x400 ;  /* 0x00000400006d9802 */ /* 0x000fc80000000f00 */
[----:B------:R-:W3:Y:S01]  /*5d870*/  @!P4 LDS.U16 R117, [R117+0x38c2] ;  /* 0x0038c2007575c984 */ /* 0x000ee20000000400 */
[----:B------:R-:W-:Y:S01]  /*5d880*/  @!P2 FFMA R107, R0, R135, R107 ;  /* 0x00000087006ba223 */ /* 0x000fe2000000006b */
[----:B------:R-:W-:Y:S01]  /*5d890*/  ISETP.GE.AND P2, PT, R30, R3, PT ;  /* 0x000000031e00720c */ /* 0x000fe20003f46270 */
[----:B------:R-:W4:Y:S01]  /*5d8a0*/  @!P3 S2R R141, SR_CgaCtaId ;  /* 0x00000000008db919 */ /* 0x000f220000008800 */
[----:B0-----:R-:W-:Y:S01]  /*5d8b0*/  @!P0 HADD2.F32 R0, -RZ, R111.H0_H0 ;  /* 0x2000006fff008230 */ /* 0x001fe20000004100 */
[----:B------:R-:W-:Y:S04]  /*5d8c0*/  @!P6 LDS R135, [R81+0x4c] ;  /* 0x00004c005187e984 */ /* 0x000fe80000000800 */
[----:B------:R-:W-:Y:S01]  /*5d8d0*/  @!P0 FFMA R107, R0, R137, R107 ;  /* 0x00000089006b8223 */ /* 0x000fe2000000006b */
[----:B------:R-:W-:-:S02]  /*5d8e0*/  @!P6 MOV R0, 0x400 ;  /* 0x000004000000e802 */ /* 0x000fc40000000f00 */
[----:B-1----:R-:W-:-:S03]  /*5d8f0*/  @!P1 LEA R109, R220, R109, 0x18 ;  /* 0x0000006ddc6d9211 */ /* 0x002fc600078ec0ff */
[----:B------:R-:W0:Y:S01]  /*5d900*/  @!P2 S2R R137, SR_CgaCtaId ;  /* 0x000000000089a919 */ /* 0x000e220000008800 */
[----:B-----5:R-:W-:Y:S02]  /*5d910*/  @!P6 LEA R111, R139, R0, 0x18 ;  /* 0x000000008b6fe211 */ /* 0x020fe400078ec0ff */
[----:B------:R-:W-:Y:S01]  /*5d920*/  ISETP.NE.AND P0, PT, R131, RZ, PT ;  /* 0x000000ff8300720c */ /* 0x000fe20003f05270 */
[----:B------:R-:W1:Y:S04]  /*5d930*/  @!P1 LDS.U16 R109, [R109+0x3942] ;  /* 0x003942006d6d9984 */ /* 0x000e680000000400 */
[----:B------:R-:W5:Y:S01]  /*5d940*/  @!P1 LDS R131, [R81+0x48] ;  /* 0x0000480051839984 */ /* 0x000f620000000800 */
[----:B--2---:R-:W-:-:S03]  /*5d950*/  @!P5 HADD2.F32 R0, -RZ, R115.H0_H0 ;  /* 0x20000073ff00d230 */ /* 0x004fc60000004100 */
[----:B------:R-:W2:Y:S02]  /*5d960*/  @!P6 LDS.U16 R111, [R111+0x39c2] ;  /* 0x0039c2006f6fe984 */ /* 0x000ea40000000400 */
[----:B------:R-:W-:Y:S01]  /*5d970*/  @!P5 FFMA R107, R218, R0, R107 ;  /* 0x00000000da6bd223 */ /* 0x000fe2000000006b */
[----:B------:R-:W-:Y:S01]  /*5d980*/  @!P3 MOV R0, 0x400 ;  /* 0x000004000000b802 */ /* 0x000fe20000000f00 */
[----:B------:R-:W5:Y:S01]  /*5d990*/  @!P0 S2R R220, SR_CgaCtaId ;  /* 0x0000000000dc8919 */ /* 0x000f620000008800 */
[----:B------:R-:W-:Y:S02]  /*5d9a0*/  ISETP.GE.AND P5, PT, R172, R3, PT ;  /* 0x00000003ac00720c */ /* 0x000fe40003fa6270 */
[----:B----4-:R-:W-:Y:S01]  /*5d9b0*/  @!P3 LEA R115, R141, R0, 0x18 ;  /* 0x000000008d73b211 */ /* 0x010fe200078ec0ff */
[----:B------:R-:W-:Y:S01]  /*5d9c0*/  @!P3 LDS R218, [R81+0x50] ;  /* 0x0000500051dab984 */ /* 0x000fe20000000800 */
[----:B---3--:R-:W-:-:S04]  /*5d9d0*/  @!P4 HADD2.F32 R0, -RZ, R117.H0_H0 ;  /* 0x20000075ff00c230 */ /* 0x008fc80000004100 */
[----:B------:R-:W3:Y:S01]  /*5d9e0*/  @!P3 LDS.U16 R115, [R115+0x3a42] ;  /* 0x003a42007373b984 */ /* 0x000ee20000000400 */
[----:B------:R-:W-:Y:S01]  /*5d9f0*/  @!P4 FFMA R107, R0, R133, R107 ;  /* 0x00000085006bc223 */ /* 0x000fe2000000006b */
[----:B------:R-:W-:-:S03]  /*5da00*/  @!P2 MOV R0, 0x400 ;  /* 0x000004000000a802 */ /* 0x000fc60000000f00 */
[----:B------:R-:W4:Y:S01]  /*5da10*/  @!P5 S2R R133, SR_CgaCtaId ;  /* 0x000000000085d919 */ /* 0x000f220000008800 */
[----:B------:R-:W-:Y:S02]  /*5da20*/  ISETP.GE.AND P4, PT, R170, R3, PT ;  /* 0x00000003aa00720c */ /* 0x000fe40003f86270 */
[----:B0-----:R-:W-:-:S06]  /*5da30*/  @!P2 LEA R117, R137, R0, 0x18 ;  /* 0x000000008975a211 */ /* 0x001fcc00078ec0ff */
[----:B------:R-:W0:Y:S01]  /*5da40*/  @!P2 LDS.U16 R117, [R117+0x3ac2] ;  /* 0x003ac2007575a984 */ /* 0x000e220000000400 */
[----:B-1----:R-:W-:Y:S01]  /*5da50*/  @!P1 HADD2.F32 R0, -RZ, R109.H0_H0 ;  /* 0x2000006dff009230 */ /* 0x002fe20000004100 */
[----:B------:R-:W-:-:S03]  /*5da60*/  @!P0 MOV R109, 0x400 ;  /* 0x00000400006d8802 */ /* 0x000fc60000000f00 */
[----:B------:R-:W1:Y:S01]  /*5da70*/  @!P4 S2R R137, SR_CgaCtaId ;  /* 0x000000000089c919 */ /* 0x000e620000008800 */
[----:B-----5:R-:W-:Y:S01]  /*5da80*/  @!P1 FFMA R107, R0, R131, R107 ;  /* 0x00000083006b9223 */ /* 0x020fe2000000006b */
[----:B------:R-:W-:Y:S01]  /*5da90*/  @!P0 LEA R109, R220, R109, 0x18 ;  /* 0x0000006ddc6d8211 */ /* 0x000fe200078ec0ff */
[----:B------:R-:W5:Y:S01]  /*5daa0*/  @!P2 LDS R131, [R81+0x54] ;  /* 0x000054005183a984 */ /* 0x000f620000000800 */
[----:B--2---:R-:W-:Y:S01]  /*5dab0*/  @!P6 HADD2.F32 R0, -RZ, R111.H0_H0 ;  /* 0x2000006fff00e230 */ /* 0x004fe20000004100 */
[----:B------:R-:W-:-:S03]  /*5dac0*/  ISETP.GE.AND P1, PT, R168, R3, PT ;  /* 0x00000003a800720c */ /* 0x000fc60003f26270 */
[----:B------:R-:W2:Y:S01]  /*5dad0*/  @!P0 LDS.U16 R109, [R109+0x3b42] ;  /* 0x003b42006d6d8984 */ /* 0x000ea20000000400 */
[----:B------:R-:W-:Y:S01]  /*5dae0*/  @!P6 FFMA R107, R0, R135, R107 ;  /* 0x00000087006be223 */ /* 0x000fe2000000006b */
[----:B------:R-:W-:Y:S02]  /*5daf0*/  @!P5 MOV R0, 0x400 ;  /* 0x000004000000d802 */ /* 0x000fe40000000f00 */
[----:B------:R-:W-:Y:S01]  /*5db00*/  @!P5 LDS R135, [R81+0x5c] ;  /* 0x00005c005187d984 */ /* 0x000fe20000000800 */
[-C--:B------:R-:W-:Y:S02]  /*5db10*/  ISETP.GE.AND P6, PT, R160, R3.reuse, PT ;  /* 0x00000003a000720c */ /* 0x080fe40003fc6270 */
[----:B----4-:R-:W-:Y:S02]  /*5db20*/  @!P5 LEA R111, R133, R0, 0x18 ;  /* 0x00000000856fd211 */ /* 0x010fe400078ec0ff */
[----:B------:R-:W4:Y:S01]  /*5db30*/  @!P0 LDS R133, [R81+0x58] ;  /* 0x0000580051858984 */ /* 0x000f220000000800 */
[----:B---3--:R-:W-:Y:S01]  /*5db40*/  @!P3 HADD2.F32 R0, -RZ, R115.H0_H0 ;  /* 0x20000073ff00b230 */ /* 0x008fe20000004100 */
[----:B------:R-:W3:Y:S04]  /*5db50*/  @!P1 S2R R139, SR_CgaCtaId ;  /* 0x00000000008b9919 */ /* 0x000ee80000008800 */
[----:B------:R-:W-:Y:S01]  /*5db60*/  @!P3 FFMA R107, R218, R0, R107 ;  /* 0x00000000da6bb223 */ /* 0x000fe2000000006b */
[----:B------:R-:W-:Y:S01]  /*5db70*/  ISETP.GE.AND P3, PT, R166, R3, PT ;  /* 0x00000003a600720c */ /* 0x000fe20003f66270 */
[----:B------:R-:W4:Y:S01]  /*5db80*/  @!P5 LDS.U16 R111, [R111+0x3bc2] ;  /* 0x003bc2006f6fd984 */ /* 0x000f220000000400 */
[----:B------:R-:W-:-:S03]  /*5db90*/  @!P4 MOV R0, 0x400 ;  /* 0x000004000000c802 */ /* 0x000fc60000000f00 */
[----:B------:R-:W-:Y:S01]  /*5dba0*/  @!P4 LDS R218, [R81+0x60] ;  /* 0x0000600051dac984 */ /* 0x000fe20000000800 */
[----:B-1----:R-:W-:Y:S01]  /*5dbb0*/  @!P4 LEA R115, R137, R0, 0x18 ;  /* 0x000000008973c211 */ /* 0x002fe200078ec0ff */
[----:B0-----:R-:W-:Y:S01]  /*5dbc0*/  @!P2 HADD2.F32 R0, -RZ, R117.H0_H0 ;  /* 0x20000075ff00a230 */ /* 0x001fe20000004100 */
[----:B------:R-:W0:Y:S05]  /*5dbd0*/  @!P6 S2R R141, SR_CgaCtaId ;  /* 0x00000000008de919 */ /* 0x000e2a0000008800 */
[----:B------:R-:W1:Y:S01]  /*5dbe0*/  @!P3 S2R R220, SR_CgaCtaId ;  /* 0x0000000000dcb919 */ /* 0x000e620000008800 */
[----:B------:R-:W-:Y:S01]  /*5dbf0*/  ISETP.GE.AND P3, PT, R164, R3, PT ;  /* 0x00000003a400720c */ /* 0x000fe20003f66270 */
[----:B------:R-:W0:Y:S01]  /*5dc00*/  @!P4 LDS.U16 R115, [R115+0x3c42] ;  /* 0x003c42007373c984 */ /* 0x000e220000000400 */
[----:B-----5:R-:W-:Y:S01]  /*5dc10*/  @!P2 FFMA R107, R0, R131, R107 ;  /* 0x00000083006ba223 */ /* 0x020fe2000000006b */
[----:B------:R-:W-:-:S02]  /*5dc20*/  @!P1 MOV R0, 0x400 ;  /* 0x0000040000009802 */ /* 0x000fc40000000f00 */
[----:B------:R-:W-:Y:S02]  /*5dc30*/  ISETP.GE.AND P2, PT, R162, R3, PT ;  /* 0x00000003a200720c */ /* 0x000fe40003f46270 */
[----:B------:R-:W-:-:S06]  /*5dc40*/  P2R R131, PR, RZ, 0x1 ;  /* 0x00000001ff837803 */ /* 0x000fcc0000000000 */
[----:B------:R-:W5:Y:S01]  /*5dc50*/  @!P3 S2R R137, SR_CgaCtaId ;  /* 0x000000000089b919 */ /* 0x000f620000008800 */
[----:B---3--:R-:W-:Y:S01]  /*5dc60*/  @!P1 LEA R117, R139, R0, 0x18 ;  /* 0x000000008b759211 */ /* 0x008fe200078ec0ff */
[----:B--2---:R-:W-:-:S05]  /*5dc70*/  @!P0 HADD2.F32 R0, -RZ, R109.H0_H0 ;  /* 0x2000006dff008230 */ /* 0x004fca0000004100 */
[----:B----4-:R-:W-:Y:S01]  /*5dc80*/  @!P0 FFMA R107, R0, R133, R107 ;  /* 0x00000085006b8223 */ /* 0x010fe2000000006b */
[----:B------:R-:W-:Y:S01]  /*5dc90*/  ISETP.GE.AND P0, PT, R166, R3, PT ;  /* 0x00000003a600720c */ /* 0x000fe20003f06270 */
[----:B------:R-:W2:Y:S01]  /*5dca0*/  @!P2 S2R R139, SR_CgaCtaId ;  /* 0x00000000008ba919 */ /* 0x000ea20000008800 */
[----:B------:R-:W3:Y:S01]  /*5dcb0*/  @!P1 LDS.U16 R117, [R117+0x3cc2] ;  /* 0x003cc20075759984 */ /* 0x000ee20000000400 */
[----:B------:R-:W-:-:S03]  /*5dcc0*/  @!P5 HADD2.F32 R0, -RZ, R111.H0_H0 ;  /* 0x2000006fff00d230 */ /* 0x000fc60000004100 */
[----:B------:R-:W4:Y:S02]  /*5dcd0*/  @!P1 LDS R133, [R81+0x64] ;  /* 0x0000640051859984 */ /* 0x000f240000000800 */
[----:B------:R-:W-:Y:S01]  /*5dce0*/  @!P5 FFMA R107, R0, R135, R107 ;  /* 0x00000087006bd223 */ /* 0x000fe2000000006b */
[----:B------:R-:W-:-:S04]  /*5dcf0*/  @!P3 MOV R0, 0x400 ;  /* 0x000004000000b802 */ /* 0x000fc80000000f00 */
[----:B------:R-:W-:Y:S01]  /*5dd00*/  @!P0 LDS R135, [R81+0x68] ;  /* 0x0000680051878984 */ /* 0x000fe20000000800 */
[----:B------:R-:W-:Y:S02]  /*5dd10*/  @!P0 MOV R109, 0x400 ;  /* 0x00000400006d8802 */ /* 0x000fe40000000f00 */
[----:B------:R-:W-:Y:S02]  /*5dd20*/  ISETP.GE.AND P5, PT, R158, R3, PT ;  /* 0x000000039e00720c */ /* 0x000fe40003fa6270 */
[----:B-1----:R-:W-:Y:S02]  /*5dd30*/  @!P0 LEA R109, R220, R109, 0x18 ;  /* 0x0000006ddc6d8211 */ /* 0x002fe400078ec0ff */
[----:B-----5:R-:W-:-:S04]  /*5dd40*/  @!P3 LEA R111, R137, R0, 0x18 ;  /* 0x00000000896fb211 */ /* 0x020fc800078ec0ff */
[----:B------:R-:W1:Y:S01]  /*5dd50*/  @!P0 LDS.U16 R109, [R109+0x3d42] ;  /* 0x003d42006d6d8984 */ /* 0x000e620000000400 */
[----:B0-----:R-:W-:-:S03]  /*5dd60*/  @!P4 HADD2.F32 R0, -RZ, R115.H0_H0 ;  /* 0x20000073ff00c230 */ /* 0x001fc60000004100 */
[----:B------:R-:W-:Y:S02]  /*5dd70*/  @!P3 LDS R137, [R81+0x6c] ;  /* 0x00006c005189b984 */ /* 0x000fe40000000800 */
[----:B------:R-:W-:Y:S01]  /*5dd80*/  @!P4 FFMA R107, R218, R0, R107 ;  /* 0x00000000da6bc223 */ /* 0x000fe2000000006b */
[----:B------:R-:W-:Y:S01]  /*5dd90*/  @!P2 MOV R0, 0x400 ;  /* 0x000004000000a802 */ /* 0x000fe20000000f00 */
[----:B------:R-:W0:Y:S01]  /*5dda0*/  @!P3 LDS.U16 R111, [R111+0x3dc2] ;  /* 0x003dc2006f6fb984 */ /* 0x000e220000000400 */
[----:B------:R-:W-:Y:S02]  /*5ddb0*/  ISETP.GE.AND P4, PT, R156, R3, PT ;  /* 0x000000039c00720c */ /* 0x000fe40003f86270 */
[----:B--2---:R-:W-:Y:S01]  /*5ddc0*/  @!P2 LEA R115, R139, R0, 0x18 ;  /* 0x000000008b73a211 */ /* 0x004fe200078ec0ff */
[----:B------:R-:W2:Y:S01]  /*5ddd0*/  @!P5 S2R R220, SR_CgaCtaId ;  /* 0x0000000000dcd919 */ /* 0x000ea20000008800 */
[----:B------:R-:W-:Y:S04]  /*5dde0*/  @!P2 LDS R218, [R81+0x70] ;  /* 0x0000700051daa984 */ /* 0x000fe80000000800 */
[----:B------:R-:W5:Y:S01]  /*5ddf0*/  @!P2 LDS.U16 R115, [R115+0x3e42] ;  /* 0x003e42007373a984 */ /* 0x000f620000000400 */
[----:B---3--:R-:W-:-:S04]  /*5de00*/  @!P1 HADD2.F32 R0, -RZ, R117.H0_H0 ;  /* 0x20000075ff009230 */ /* 0x008fc80000004100 */
[----:B------:R-:W3:Y:S01]  /*5de10*/  @!P4 S2R R139, SR_CgaCtaId ;  /* 0x00000000008bc919 */ /* 0x000ee20000008800 */
[----:B----4-:R-:W-:Y:S01]  /*5de20*/  @!P1 FFMA R107, R0, R133, R107 ;  /* 0x00000085006b9223 */ /* 0x010fe2000000006b */
[----:B------:R-:W-:Y:S01]  /*5de30*/  @!P6 MOV R0, 0x400 ;  /* 0x000004000000e802 */ /* 0x000fe20000000f00 */
[----:B------:R-:W-:Y:S01]  /*5de40*/  @!P6 LDS R117, [R81+0x74] ;  /* 0x000074005175e984 */ /* 0x000fe20000000800 */
[----:B------:R-:W-:Y:S02]  /*5de50*/  ISETP.GE.AND P1, PT, R154, R3, PT ;  /* 0x000000039a00720c */ /* 0x000fe40003f26270 */
[----:B------:R-:W-:Y:S02]  /*5de60*/  @!P6 LEA R141, R141, R0, 0x18 ;  /* 0x000000008d8de211 */ /* 0x000fe400078ec0ff */
[----:B------:R-:W-:Y:S01]  /*5de70*/  @!P5 MOV R133, 0x400 ;  /* 0x000004000085d802 */ /* 0x000fe20000000f00 */
[----:B-1----:R-:W-:Y:S02]  /*5de80*/  @!P0 HADD2.F32 R0, -RZ, R109.H0_H0 ;  /* 0x2000006dff008230 */ /* 0x002fe40000004100 */
[----:B------:R1:W4:Y:S03]  /*5de90*/  @!P6 LDS.U16 R109, [R141+0x3ec2] ;  /* 0x003ec2008d6de984 */ /* 0x0003260000000400 */
[----:B------:R-:W-:-:S03]  /*5dea0*/  @!P0 FFMA R107, R0, R135, R107 ;  /* 0x00000087006b8223 */ /* 0x000fc6000000006b */
[----:B------:R-:W4:Y:S01]  /*5deb0*/  @!P1 S2R R143, SR_CgaCtaId ;  /* 0x00000000008f9919 */ /* 0x000f220000008800 */
[----:B------:R-:W-:Y:S01]  /*5dec0*/  ISETP.GE.AND P0, PT, R148, R3, PT ;  /* 0x000000039400720c */ /* 0x000fe20003f06270 */
[----:B0-----:R-:W-:Y:S01]  /*5ded0*/  @!P3 HADD2.F32 R0, -RZ, R111.H0_H0 ;  /* 0x2000006fff00b230 */ /* 0x001fe20000004100 */
[----:B--2---:R-:W-:Y:S01]  /*5dee0*/  @!P5 LEA R111, R220, R133, 0x18 ;  /* 0x00000085dc6fd211 */ /* 0x004fe200078ec0ff */
[----:B------:R-:W-:Y:S03]  /*5def0*/  @!P4 LDS R135, [R81+0x7c] ;  /* 0x00007c005187c984 */ /* 0x000fe60000000800 */
[----:B------:R-:W-:Y:S01]  /*5df00*/  @!P3 FFMA R107, R0, R137, R107 ;  /* 0x00000089006bb223 */ /* 0x000fe2000000006b */
[----:B------:R-:W-:Y:S01]  /*5df10*/  ISETP.GE.AND P3, PT, R152, R3, PT ;  /* 0x000000039800720c */ /* 0x000fe20003f66270 */
[----:B------:R-:W0:Y:S01]  /*5df20*/  @!P5 LDS.U16 R111, [R111+0x3f42] ;  /* 0x003f42006f6fd984 */ /* 0x000e220000000400 */
[----:B------:R-:W-:-:S03]  /*5df30*/  @!P4 MOV R0, 0x400 ;  /* 0x000004000000c802 */ /* 0x000fc60000000f00 */
[----:B------:R-:W2:Y:S01]  /*5df40*/  @!P5 LDS R133, [R81+0x78] ;  /* 0x000078005185d984 */ /* 0x000ea20000000800 */
[----:B---3--:R-:W-:Y:S01]  /*5df50*/  @!P4 LEA R139, R139, R0, 0x18 ;  /* 0x000000008b8bc211 */ /* 0x008fe200078ec0ff */
[----:B-----5:R-:W-:Y:S01]  /*5df60*/  @!P2 HADD2.F32 R0, -RZ, R115.H0_H0 ;  /* 0x20000073ff00a230 */ /* 0x020fe20000004100 */
[----:B-1----:R-:W1:Y:S04]  /*5df70*/  @!P0 S2R R141, SR_CgaCtaId ;  /* 0x00000000008d8919 */ /* 0x002e680000008800 */
[----:B------:R-:W-:Y:S01]  /*5df80*/  @!P2 FFMA R107, R218, R0, R107 ;  /* 0x00000000da6ba223 */ /* 0x000fe2000000006b */
[----:B------:R-:W-:Y:S01]  /*5df90*/  ISETP.GE.AND P2, PT, R150, R3, PT ;  /* 0x000000039600720c */ /* 0x000fe20003f46270 */
[----:B------:R-:W3:Y:S01]  /*5dfa0*/  @!P3 S2R R137, SR_CgaCtaId ;  /* 0x000000000089b919 */ /* 0x000ee20000008800 */
[----:B------:R-:W-:Y:S01]  /*5dfb0*/  @!P1 MOV R0, 0x400 ;  /* 0x0000040000009802 */ /* 0x000fe20000000f00 */
[----:B------:R5:W1:Y:S04]  /*5dfc0*/  @!P4 LDS.U16 R115, [R139+0x3fc2] ;  /* 0x003fc2008b73c984 */ /* 0x000a680000000400 */
[----:B------:R-:W-:Y:S01]  /*5dfd0*/  @!P1 LDS R218, [R81+0x80] ;  /* 0x0000800051da9984 */ /* 0x000fe20000000800 */
[----:B----4-:R-:W-:-:S05]  /*5dfe0*/  @!P1 LEA R143, R143, R0, 0x18 ;  /* 0x000000008f8f9211 */ /* 0x010fca00078ec0ff */
[----:B------:R-:W4:Y:S01]  /*5dff0*/  @!P2 S2R R220, SR_CgaCtaId ;  /* 0x0000000000dca919 */ /* 0x000f220000008800 */
[----:B------:R-:W-:Y:S02]  /*5e000*/  @!P6 HADD2.F32 R0, -RZ, R109.H0_H0 ;  /* 0x2000006dff00e230 */ /* 0x000fe40000004100 */
[----:B------:R-:W4:Y:S03]  /*5e010*/  @!P1 LDS.U16 R109, [R143+0x4042] ;  /* 0x004042008f6d9984 */ /* 0x000f260000000400 */
[----:B------:R-:W-:Y:S01]  /*5e020*/  @!P6 FFMA R107, R0, R117, R107 ;  /* 0x00000075006be223 */ /* 0x000fe2000000006b */
[----:B------:R-:W-:Y:S01]  /*5e030*/  @!P3 MOV R0, 0x400 ;  /* 0x000004000000b802 */ /* 0x000fe20000000f00 */
[----:B------:R-:W-:Y:S01]  /*5e040*/  @!P3 LDS R117, [R81+0x84] ;  /* 0x000084005175b984 */ /* 0x000fe20000000800 */
[----:B------:R-:W-:Y:S02]  /*5e050*/  ISETP.GE.AND P6, PT, R146, R3, PT ;  /* 0x000000039200720c */ /* 0x000fe40003fc6270 */
[----:B---3--:R-:W-:Y:S01]  /*5e060*/  @!P3 LEA R137, R137, R0, 0x18 ;  /* 0x000000008989b211 */ /* 0x008fe200078ec0ff */
[----:B0-----:R-:W-:-:S10]  /*5e070*/  @!P5 HADD2.F32 R0, -RZ, R111.H0_H0 ;  /* 0x2000006fff00d230 */ /* 0x001fd40000004100 */
[----:B-----5:R-:W0:Y:S01]  /*5e080*/  @!P6 S2R R139, SR_CgaCtaId ;  /* 0x00000000008be919 */ /* 0x020e220000008800 */
[----:B--2---:R-:W-:Y:S01]  /*5e090*/  @!P5 FFMA R107, R0, R133, R107 ;  /* 0x00000085006bd223 */ /* 0x004fe2000000006b */
[----:B------:R2:W3:Y:S01]  /*5e0a0*/  @!P3 LDS.U16 R111, [R137+0x40c2] ;  /* 0x0040c200896fb984 */ /* 0x0004e20000000400 */
[----:B------:R-:W-:Y:S02]  /*5e0b0*/  @!P2 MOV R133, 0x400 ;  /* 0x000004000085a802 */ /* 0x000fe40000000f00 */
[----:B------:R-:W-:Y:S01]  /*5e0c0*/  ISETP.GE.AND P5, PT, R144, R3, PT ;  /* 0x000000039000720c */ /* 0x000fe20003fa6270 */
[----:B-1----:R-:W-:Y:S01]  /*5e0d0*/  @!P4 HADD2.F32 R0, -RZ, R115.H0_H0 ;  /* 0x20000073ff00c230 */ /* 0x002fe20000004100 */
[----:B----4-:R-:W-:Y:S02]  /*5e0e0*/  @!P2 LEA R115, R220, R133, 0x18 ;  /* 0x00000085dc73a211 */ /* 0x010fe400078ec0ff */
[----:B------:R-:W-:Y:S02]  /*5e0f0*/  @!P2 LDS R133, [R81+0x88] ;  /* 0x000088005185a984 */ /* 0x000fe40000000800 */
[----:B------:R-:W-:Y:S01]  /*5e100*/  @!P4 FFMA R107, R0, R135, R107 ;  /* 0x00000087006bc223 */ /* 0x000fe2000000006b */
[----:B------:R-:W-:Y:S01]  /*5e110*/  ISETP.GE.AND P4, PT, R142, R3, PT ;  /* 0x000000038e00720c */ /* 0x000fe20003f86270 */
[----:B------:R-:W1:Y:S01]  /*5e120*/  @!P2 LDS.U16 R115, [R115+0x4142] ;  /* 0x004142007373a984 */ /* 0x000e620000000400 */
[----:B------:R-:W-:-:S04]  /*5e130*/  @!P0 MOV R0, 0x400 ;  /* 0x0000040000008802 */ /* 0x000fc80000000f00 */
[----:B------:R-:W4:Y:S01]  /*5e140*/  @!P5 S2R R135, SR_CgaCtaId ;  /* 0x000000000087d919 */ /* 0x000f220000008800 */
[----:B------:R-:W-:Y:S01]  /*5e150*/  @!P0 LEA R141, R141, R0, 0x18 ;  /* 0x000000008d8d8211 */ /* 0x000fe200078ec0ff */
[----:B------:R-:W-:-:S04]  /*5e160*/  @!P1 HADD2.F32 R0, -RZ, R109.H0_H0 ;  /* 0x2000006dff009230 */ /* 0x000fc80000004100 */
[----:B------:R-:W5:Y:S01]  /*5e170*/  @!P0 LDS.U16 R109, [R141+0x41c2] ;  /* 0x0041c2008d6d8984 */ /* 0x000f620000000400 */
[----:B------:R-:W-:Y:S01]  /*5e180*/  @!P1 FFMA R107, R218, R0, R107 ;  /* 0x00000000da6b9223 */ /* 0x000fe2000000006b */
[----:B------:R-:W-:Y:S01]  /*5e190*/  ISETP.NE.AND P1, PT, R119, RZ, PT ;  /* 0x000000ff7700720c */ /* 0x000fe20003f25270 */
[----:B------:R-:W1:Y:S01]  /*5e1a0*/  @!P4 S2R R220, SR_CgaCtaId ;  /* 0x0000000000dcc919 */ /* 0x000e620000008800 */
[----:B------:R-:W-:Y:S01]  /*5e1b0*/  @!P6 MOV R0, 0x400 ;  /* 0x000004000000e802 */ /* 0x000fe20000000f00 */
[----:B------:R-:W5:Y:S03]  /*5e1c0*/  @!P0 LDS R119, [R81+0x8c] ;  /* 0x00008c0051778984 */ /* 0x000f660000000800 */
[----:B0-----:R-:W-:Y:S01]  /*5e1d0*/  @!P6 LEA R139, R139, R0, 0x18 ;  /* 0x000000008b8be211 */ /* 0x001fe200078ec0ff */
[----:B------:R-:W-:Y:S06]  /*5e1e0*/  @!P6 LDS R218, [R81+0x90] ;  /* 0x0000900051dae984 */ /* 0x000fec0000000800 */
[----:B--2---:R-:W0:Y:S01]  /*5e1f0*/  @!P1 S2R R137, SR_CgaCtaId ;  /* 0x0000000000899919 */ /* 0x004e220000008800 */
[----:B---3--:R-:W-:-:S02]  /*5e200*/  @!P3 HADD2.F32 R0, -RZ, R111.H0_H0 ;  /* 0x2000006fff00b230 */ /* 0x008fc40000004100 */
[----:B------:R-:W2:Y:S03]  /*5e210*/  @!P6 LDS.U16 R111, [R139+0x4242] ;  /* 0x004242008b6fe984 */ /* 0x000ea60000000400 */
[----:B------:R-:W-:Y:S01]  /*5e220*/  @!P3 FFMA R107, R0, R117, R107 ;  /* 0x00000075006bb223 */ /* 0x000fe2000000006b */
[----:B------:R-:W-:Y:S02]  /*5e230*/  ISETP.GE.AND P3, PT, R140, R3, PT ;  /* 0x000000038c00720c */ /* 0x000fe40003f66270 */
[----:B------:R-:W-:Y:S02]  /*5e240*/  @!P5 MOV R0, 0x400 ;  /* 0x000004000000d802 */ /* 0x000fe40000000f00 */
[----:B------:R-:W-:Y:S02]  /*5e250*/  @!P4 MOV R117, 0x400 ;  /* 0x000004000075c802 */ /* 0x000fe40000000f00 */
[----:B----4-:R-:W-:Y:S01]  /*5e260*/  @!P5 LEA R135, R135, R0, 0x18 ;  /* 0x000000008787d211 */ /* 0x010fe200078ec0ff */
[----:B-1----:R-:W-:-:S04]  /*5e270*/  @!P2 HADD2.F32 R0, -RZ, R115.H0_H0 ;  /* 0x20000073ff00a230 */ /* 0x002fc80000004100 */
[----:B------:R1:W3:Y:S01]  /*5e280*/  @!P5 LDS.U16 R115, [R135+0x42c2] ;  /* 0x0042c2008773d984 */ /* 0x0002e20000000400 */
[----:B------:R-:W-:Y:S01]  /*5e290*/  @!P4 LEA R117, R220, R117, 0x18 ;  /* 0x00000075dc75c211 */ /* 0x000fe200078ec0ff */
[----:B------:R-:W-:Y:S01]  /*5e2a0*/  @!P2 FFMA R107, R0, R133, R107 ;  /* 0x00000085006ba223 */ /* 0x000fe2000000006b */
[----:B------:R-:W-:Y:S01]  /*5e2b0*/  ISETP.NE.AND P2, PT, R121, RZ, PT ;  /* 0x000000ff7900720c */ /* 0x000fe20003f45270 */
[----:B------:R-:W4:Y:S01]  /*5e2c0*/  @!P3 S2R R133, SR_CgaCtaId ;  /* 0x000000000085b919 */ /* 0x000f220000008800 */
[----:B-----5:R-:W-:Y:S01]  /*5e2d0*/  @!P0 HADD2.F32 R0, -RZ, R109.H0_H0 ;  /* 0x2000006dff008230 */ /* 0x020fe20000004100 */
[----:B------:R-:W5:Y:S04]  /*5e2e0*/  @!P5 LDS R121, [R81+0x94] ;  /* 0x000094005179d984 */ /* 0x000f680000000800 */
[----:B------:R-:W5:Y:S01]  /*5e2f0*/  @!P4 LDS.U16 R117, [R117+0x4342] ;  /* 0x004342007575c984 */ /* 0x000f620000000400 */
[----:B------:R-:W-:Y:S01]  /*5e300*/  @!P0 FFMA R107, R0, R119, R107 ;  /* 0x00000077006b8223 */ /* 0x000fe2000000006b */
[----:B------:R-:W-:-:S02]  /*5e310*/  @!P1 MOV R0, 0x400 ;  /* 0x0000040000009802 */ /* 0x000fc40000000f00 */
[----:B------:R-:W5:Y:S01]  /*5e320*/  @!P4 LDS R119, [R81+0x98] ;  /* 0x000098005177c984 */ /* 0x000f620000000800 */
[----:B------:R-:W-:Y:S02]  /*5e330*/  ISETP.GE.AND P0, PT, R138, R3, PT ;  /* 0x000000038a00720c */ /* 0x000fe40003f06270 */
[----:B0-----:R-:W-:Y:S01]  /*5e340*/  @!P1 LEA R109, R137, R0, 0x18 ;  /* 0x00000000896d9211 */ /* 0x001fe200078ec0ff */
[----:B------:R-:W0:Y:S01]  /*5e350*/  @!P2 S2R R220, SR_CgaCtaId ;  /* 0x0000000000dca919 */ /* 0x000e220000008800 */
[----:B--2---:R-:W-:-:S04]  /*5e360*/  @!P6 HADD2.F32 R0, -RZ, R111.H0_H0 ;  /* 0x2000006fff00e230 */ /* 0x004fc80000004100 */
[----:B------:R-:W2:Y:S01]  /*5e370*/  @!P1 LDS.U16 R109, [R109+0x43c2] ;  /* 0x0043c2006d6d9984 */ /* 0x000ea20000000400 */
[----:B------:R-:W-:Y:S01]  /*5e380*/  @!P6 FFMA R107, R218, R0, R107 ;  /* 0x00000000da6be223 */ /* 0x000fe2000000006b */
[----:B------:R-:W-:-:S03]  /*5e390*/  @!P3 MOV R0, 0x400 ;  /* 0x000004000000b802 */ /* 0x000fc60000000f00 */
[----:B-1----:R-:W1:Y:S01]  /*5e3a0*/  @!P0 S2R R135, SR_CgaCtaId ;  /* 0x0000000000878919 */ /* 0x002e620000008800 */
[----:B------:R-:W-:Y:S02]  /*5e3b0*/  ISETP.NE.AND P6, PT, R129, RZ, PT ;  /* 0x000000ff8100720c */ /* 0x000fe40003fc5270 */
[----:B------:R-:W2:Y:S01]  /*5e3c0*/  @!P1 LDS R129, [R81+0x9c] ;  /* 0x00009c0051819984 */ /* 0x000ea20000000800 */
[----:B----4-:R-:W-:Y:S01]  /*5e3d0*/  @!P3 LEA R111, R133, R0, 0x18 ;  /* 0x00000000856fb211 */ /* 0x010fe200078ec0ff */
[----:B---3--:R-:W-:Y:S02]  /*5e3e0*/  @!P5 HADD2.F32 R0, -RZ, R115.H0_H0 ;  /* 0x20000073ff00d230 */ /* 0x008fe40000004100 */
[----:B------:R-:W-:Y:S01]  /*5e3f0*/  @!P3 LDS R218, [R81+0xa0] ;  /* 0x0000a00051dab984 */ /* 0x000fe20000000800 */
[----:B------:R-:W-:-:S03]  /*5e400*/  @!P2 MOV R115, 0x400 ;  /* 0x000004000073a802 */ /* 0x000fc60000000f00 */
[----:B------:R-:W3:Y:S01]  /*5e410*/  @!P3 LDS.U16 R111, [R111+0x4442] ;  /* 0x004442006f6fb984 */ /* 0x000ee20000000400 */
[----:B------:R-:W-:Y:S01]  /*5e420*/  ISETP.NE.AND P3, PT, R123, RZ, PT ;  /* 0x000000ff7b00720c */ /* 0x000fe20003f65270 */
[----:B-----5:R-:W-:Y:S01]  /*5e430*/  @!P5 FFMA R107, R0, R121, R107 ;  /* 0x00000079006bd223 */ /* 0x020fe2000000006b */
[----:B------:R-:W-:Y:S01]  /*5e440*/  ISETP.NE.AND P5, PT, R127, RZ, PT ;  /* 0x000000ff7f00720c */ /* 0x000fe20003fa5270 */
[----:B------:R-:W4:Y:S01]  /*5e450*/  @!P6 S2R R133, SR_CgaCtaId ;  /* 0x000000000085e919 */ /* 0x000f220000008800 */
[----:B------:R-:W-:Y:S01]  /*5e460*/  P2R R121, PR, RZ, 0x2 ;  /* 0x00000002ff797803 */ /* 0x000fe20000000000 */
[----:B------:R-:W-:Y:S01]  /*5e470*/  @!P4 HADD2.F32 R0, -RZ, R117.H0_H0 ;  /* 0x20000075ff00c230 */ /* 0x000fe20000004100 */
[----:B0-----:R-:W-:Y:S01]  /*5e480*/  @!P2 LEA R115, R220, R115, 0x18 ;  /* 0x00000073dc73a211 */ /* 0x001fe200078ec0ff */
[----:B------:R-:W-:Y:S03]  /*5e490*/  @!P2 LDS R117, [R81+0xa4] ;  /* 0x0000a4005175a984 */ /* 0x000fe60000000800 */
[----:B------:R-:W-:Y:S01]  /*5e4a0*/  @!P4 FFMA R107, R0, R119, R107 ;  /* 0x00000077006bc223 */ /* 0x000fe2000000006b */
[----:B------:R-:W-:-:S02]  /*5e4b0*/  ISETP.NE.AND P4, PT, R125, RZ, PT ;  /* 0x000000ff7d00720c */ /* 0x000fc40003f85270 */
[----:B------:R-:W0:Y:S01]  /*5e4c0*/  @!P3 S2R R123, SR_CgaCtaId ;  /* 0x00000000007bb919 */ /* 0x000e220000008800 */
[----:B------:R-:W-:Y:S01]  /*5e4d0*/  @!P0 MOV R0, 0x400 ;  /* 0x0000040000008802 */ /* 0x000fe20000000f00 */
[----:B------:R-:W5:Y:S03]  /*5e4e0*/  @!P2 LDS.U16 R115, [R115+0x44c2] ;  /* 0x0044c2007373a984 */ /* 0x000f660000000400 */
[----:B-1----:R-:W-:Y:S01]  /*5e4f0*/  @!P0 LEA R135, R135, R0, 0x18 ;  /* 0x0000000087878211 */ /* 0x002fe200078ec0ff */
[----:B--2---:R-:W-:Y:S01]  /*5e500*/  @!P1 HADD2.F32 R0, -RZ, R109.H0_H0 ;  /* 0x2000006dff009230 */ /* 0x004fe20000004100 */
[----:B------:R-:W-:Y:S04]  /*5e510*/  @!P0 LDS R119, [R81+0xa8] ;  /* 0x0000a80051778984 */ /* 0x000fe80000000800 */
[----:B------:R-:W1:Y:S01]  /*5e520*/  @!P4 S2R R127, SR_CgaCtaId ;  /* 0x00000000007fc919 */ /* 0x000e620000008800 */
[----:B------:R-:W2:Y:S01]  /*5e530*/  @!P0 LDS.U16 R109, [R135+0x4542] ;  /* 0x00454200876d8984 */ /* 0x000ea20000000400 */
[----:B------:R-:W-:Y:S01]  /*5e540*/  @!P1 FFMA R107, R0, R129, R107 ;  /* 0x00000081006b9223 */ /* 0x000fe2000000006b */
[----:B------:R-:W-:-:S02]  /*5e550*/  ISETP.GE.AND P1, PT, R140, R3, PT ;  /* 0x000000038c00720c */ /* 0x000fc40003f26270 */
[----:B------:R-:W-:Y:S01]  /*5e560*/  @!P3 MOV R0, 0x400 ;  /* 0x000004000000b802 */ /* 0x000fe20000000f00 */
[----:B------:R-:W4:Y:S01]  /*5e570*/  @!P5 S2R R129, SR_CgaCtaId ;  /* 0x000000000081d919 */ /* 0x000f220000008800 */
[----:B------:R-:W-:Y:S02]  /*5e580*/  @!P3 LDS R125, [R81+0xac] ;  /* 0x0000ac00517db984 */ /* 0x000fe40000000800 */
[----:B0-----:R-:W-:-:S07]  /*5e590*/  @!P3 LEA R123, R123, R0, 0x18 ;  /* 0x000000007b7bb211 */ /* 0x001fce00078ec0ff */
[----:B---3--:R-:W-:Y:S02]  /*5e5a0*/  @!P1 HADD2.F32 R0, -RZ, R111.H0_H0 ;  /* 0x2000006fff009230 */ /* 0x008fe40000004100 */
[----:B------:R0:W3:Y:S03]  /*5e5b0*/  @!P3 LDS.U16 R111, [R123+0x45c2] ;  /* 0x0045c2007b6fb984 */ /* 0x0000e60000000400 */
[----:B------:R-:W-:Y:S01]  /*5e5c0*/  @!P1 FFMA R107, R218, R0, R107 ;  /* 0x00000000da6b9223 */ /* 0x000fe2000000006b */
[----:B------:R-:W-:Y:S02]  /*5e5d0*/  @!P4 MOV R0, 0x400 ;  /* 0x000004000000c802 */ /* 0x000fe40000000f00 */
[----:B------:R-:W-:Y:S01]  /*5e5e0*/  ISETP.GE.AND P1, PT, R136, R3, PT ;  /* 0x000000038800720c */ /* 0x000fe20003f26270 */
[----:B------:R-:W-:Y:S01]  /*5e5f0*/  @!P4 LDS R218, [R81+0xb0] ;  /* 0x0000b00051dac984 */ /* 0x000fe20000000800 */
[----:B-1----:R-:W-:Y:S01]  /*5e600*/  @!P4 LEA R127, R127, R0, 0x18 ;  /* 0x000000007f7fc211 */ /* 0x002fe200078ec0ff */
[----:B-----5:R-:W-:Y:S01]  /*5e610*/  @!P2 HADD2.F32 R0, -RZ, R115.H0_H0 ;  /* 0x20000073ff00a230 */ /* 0x020fe20000004100 */
[----:B0-----:R-:W-:-:S03]  /*5e620*/  P2R R123, PR, RZ, 0x4 ;  /* 0x00000004ff7b7803 */ /* 0x001fc60000000000 */
[----:B------:R-:W0:Y:S01]  /*5e630*/  @!P4 LDS.U16 R115, [R127+0x4642] ;  /* 0x004642007f73c984 */ /* 0x000e220000000400 */
[----:B------:R-:W-:Y:S01]  /*5e640*/  @!P2 FFMA R107, R0, R117, R107 ;  /* 0x00000075006ba223 */ /* 0x000fe2000000006b */
[----:B------:R-:W-:Y:S02]  /*5e650*/  @!P5 MOV R0, 0x400 ;  /* 0x000004000000d802 */ /* 0x000fe40000000f00 */
[----:B------:R-:W-:Y:S01]  /*5e660*/  @!P5 LDS R117, [R81+0xb4] ;  /* 0x0000b4005175d984 */ /* 0x000fe20000000800 */
[----:B------:R-:W-:Y:S02]  /*5e670*/  ISETP.GE.AND P2, PT, R132, R3, PT ;  /* 0x000000038400720c */ /* 0x000fe40003f46270 */
[----:B----4-:R-:W-:Y:S01]  /*5e680*/  @!P5 LEA R129, R129, R0, 0x18 ;  /* 0x000000008181d211 */ /* 0x010fe200078ec0ff */
[----:B------:R-:W1:Y:S01]  /*5e690*/  @!P1 S2R R135, SR_CgaCtaId ;  /* 0x0000000000879919 */ /* 0x000e620000008800 */
[----:B--2---:R-:W-:-:S03]  /*5e6a0*/  @!P0 HADD2.F32 R0, -RZ, R109.H0_H0 ;  /* 0x2000006dff008230 */ /* 0x004fc60000004100 */
[----:B------:R2:W4:Y:S02]  /*5e6b0*/  @!P5 LDS.U16 R109, [R129+0x46c2] ;  /* 0x0046c200816dd984 */ /* 0x0005240000000400 */
[----:B------:R-:W-:Y:S01]  /*5e6c0*/  @!P0 FFMA R107, R0, R119, R107 ;  /* 0x00000077006b8223 */ /* 0x000fe2000000006b */
[----:B------:R-:W-:Y:S01]  /*5e6d0*/  ISETP.GE.AND P0, PT, R134, R3, PT ;  /* 0x000000038600720c */ /* 0x000fe20003f06270 */
[----:B------:R-:W-:Y:S01]  /*5e6e0*/  @!P6 LDS R119, [R81+0xb8] ;  /* 0x0000b8005177e984 */ /* 0x000fe20000000800 */
[----:B------:R-:W-:Y:S01]  /*5e6f0*/  @!P6 MOV R0, 0x400 ;  /* 0x000004000000e802 */ /* 0x000fe20000000f00 */
[----:B------:R-:W5:Y:S03]  /*5e700*/  @!P2 S2R R220, SR_CgaCtaId ;  /* 0x0000000000dca919 */ /* 0x000f660000008800 */
[----:B------:R-:W-:Y:S02]  /*5e710*/  @!P6 LEA R133, R133, R0, 0x18 ;  /* 0x000000008585e211 */ /* 0x000fe400078ec0ff */
[----:B--2---:R-:W-:Y:S01]  /*5e720*/  P2R R129, PR, RZ, 0x20 ;  /* 0x00000020ff817803 */ /* 0x004fe20000000000 */
[----:B---3--:R-:W-:-:S04]  /*5e730*/  @!P3 HADD2.F32 R0, -RZ, R111.H0_H0 ;  /* 0x2000006fff00b230 */ /* 0x008fc80000004100 */
[----:B------:R-:W2:Y:S01]  /*5e740*/  @!P0 S2R R137, SR_CgaCtaId ;  /* 0x0000000000898919 */ /* 0x000ea20000008800 */
[----:B------:R-:W-:Y:S01]  /*5e750*/  @!P3 FFMA R107, R0, R125, R107 ;  /* 0x0000007d006bb223 */ /* 0x000fe2000000006b */
[----:B------:R-:W-:Y:S01]  /*5e760*/  @!P1 MOV R0, 0x400 ;  /* 0x0000040000009802 */ /* 0x000fe20000000f00 */
[----:B------:R3:W5:Y:S01]  /*5e770*/  @!P6 LDS.U16 R111, [R133+0x4742] ;  /* 0x00474200856fe984 */ /* 0x0007620000000400 */
[----:B------:R-:W-:Y:S02]  /*5e780*/  P2R R125, PR, RZ, 0x8 ;  /* 0x00000008ff7d7803 */ /* 0x000fe40000000000 */
[----:B------:R-:W-:Y:S02]  /*5e790*/  ISETP.GE.AND P3, PT, R128, R3, PT ;  /* 0x000000038000720c */ /* 0x000fe40003f66270 */
[----:B-1----:R-:W-:Y:S01]  /*5e7a0*/  @!P1 LEA R127, R135, R0, 0x18 ;  /* 0x00000000877f9211 */ /* 0x002fe200078ec0ff */
[----:B0-----:R-:W-:Y:S01]  /*5e7b0*/  @!P4 HADD2.F32 R0, -RZ, R115.H0_H0 ;  /* 0x20000073ff00c230 */ /* 0x001fe20000004100 */
[----:B---3--:R-:W-:-:S03]  /*5e7c0*/  P2R R133, PR, RZ, 0x40 ;  /* 0x00000040ff857803 */ /* 0x008fc60000000000 */
[----:B------:R0:W1:Y:S01]  /*5e7d0*/  @!P1 LDS.U16 R115, [R127+0x47c2] ;  /* 0x0047c2007f739984 */ /* 0x0000620000000400 */
[----:B------:R-:W-:Y:S01]  /*5e7e0*/  @!P4 FFMA R107, R218, R0, R107 ;  /* 0x00000000da6bc223 */ /* 0x000fe2000000006b */
[-C--:B------:R-:W-:Y:S02]  /*5e7f0*/  ISETP.GE.AND P1, PT, R130, R3.reuse, PT ;  /* 0x000000038200720c */ /* 0x080fe40003f26270 */
[----:B------:R-:W-:Y:S01]  /*5e800*/  @!P0 MOV R0, 0x400 ;  /* 0x0000040000008802 */ /* 0x000fe20000000f00 */
[----:B------:R-:W-:Y:S01]  /*5e810*/  @!P0 LDS R218, [R81+0xc0] ;  /* 0x0000c00051da8984 */ /* 0x000fe20000000800 */
[----:B0-----:R-:W-:Y:S01]  /*5e820*/  P2R R127, PR, RZ, 0x10 ;  /* 0x00000010ff7f7803 */ /* 0x001fe20000000000 */
[----:B------:R-:W0:Y:S01]  /*5e830*/  @!P3 S2R R141, SR_CgaCtaId ;  /* 0x00000000008db919 */ /* 0x000e220000008800 */
[----:B------:R-:W-:-:S07]  /*5e840*/  ISETP.GE.AND P4, PT, R136, R3, PT ;  /* 0x000000038800720c */ /* 0x000fce0003f86270 */
[----:B------:R-:W3:Y:S01]  /*5e850*/  @!P1 S2R R139, SR_CgaCtaId ;  /* 0x00000000008b9919 */ /* 0x000ee20000008800 */
[----:B--2---:R-:W-:Y:S01]  /*5e860*/  @!P0 LEA R137, R137, R0, 0x18 ;  /* 0x0000000089898211 */ /* 0x004fe200078ec0ff */
[----:B----4-:R-:W-:Y:S01]  /*5e870*/  @!P5 HADD2.F32 R0, -RZ, R109.H0_H0 ;  /* 0x2000006dff00d230 */ /* 0x010fe20000004100 */
[----:B------:R-:W-:-:S03]  /*5e880*/  ISETP.GE.AND P1, PT, R126, R3, PT ;  /* 0x000000037e00720c */ /* 0x000fc60003f26270 */
[----:B------:R2:W-:Y:S01]  /*5e890*/  @!P0 LDS.U16 R109, [R137+0x4842] ;  /* 0x00484200896d8984 */ /* 0x0005e20000000400 */
[----:B------:R-:W-:Y:S01]  /*5e8a0*/  @!P5 FFMA R107, R0, R117, R107 ;  /* 0x00000075006bd223 */ /* 0x000fe2000000006b */
[----:B------:R-:W-:Y:S02]  /*5e8b0*/  ISETP.GE.AND P5, PT, R130, R3, PT ;  /* 0x000000038200720c */ /* 0x000fe40003fa6270 */
[----:B------:R-:W4:Y:S01]  /*5e8c0*/  @!P4 LDS R135, [R81+0xbc] ;  /* 0x0000bc005187c984 */ /* 0x000f220000000800 */
[----:B------:R-:W-:Y:S01]  /*5e8d0*/  @!P2 MOV R117, 0x400 ;  /* 0x000004000075a802 */ /* 0x000fe20000000f00 */
[----:B-----5:R-:W-:-:S03]  /*5e8e0*/  @!P6 HADD2.F32 R0, -RZ, R111.H0_H0 ;  /* 0x2000006fff00e230 */ /* 0x020fc60000004100 */
[----:B------:R-:W-:Y:S01]  /*5e8f0*/  @!P2 LEA R111, R220, R117, 0x18 ;  /* 0x00000075dc6fa211 */ /* 0x000fe200078ec0ff */
[----:B--2---:R-:W2:Y:S01]  /*5e900*/  @!P1 S2R R137, SR_CgaCtaId ;  /* 0x0000000000899919 */ /* 0x004ea20000008800 */
[----:B------:R-:W-:-:S04]  /*5e910*/  @!P6 FFMA R107, R0, R119, R107 ;  /* 0x00000077006be223 */ /* 0x000fc8000000006b */
[----:B------:R-:W-:Y:S01]  /*5e920*/  @!P5 MOV R0, 0x400 ;  /* 0x000004000000d802 */ /* 0x000fe20000000f00 */
[----:B------:R-:W5:Y:S01]  /*5e930*/  @!P2 LDS.U16 R111, [R111+0x48c2] ;  /* 0x0048c2006f6fa984 */ /* 0x000f620000000400 */
[----:B------:R-:W-:-:S03]  /*5e940*/  ISETP.GE.AND P6, PT, R120, R3, PT ;  /* 0x000000037800720c */ /* 0x000fc60003fc6270 */
[----:B------:R-:W5:Y:S04]  /*5e950*/  @!P2 LDS R117, [R81+0xc4] ;  /* 0x0000c4005175a984 */ /* 0x000f680000000800 */
[----:B------:R-:W-:Y:S01]  /*5e960*/  @!P5 LDS R119, [R81+0xc8] ;  /* 0x0000c8005177d984 */ /* 0x000fe20000000800 */
[----:B---3--:R-:W-:Y:S01]  /*5e970*/  @!P5 LEA R139, R139, R0, 0x18 ;  /* 0x000000008b8bd211 */ /* 0x008fe200078ec0ff */
[----:B-1----:R-:W-:-:S04]  /*5e980*/  @!P4 HADD2.F32 R0, -RZ, R115.H0_H0 ;  /* 0x20000073ff00c230 */ /* 0x002fc80000004100 */
[----:B------:R1:W3:Y:S01]  /*5e990*/  @!P5 LDS.U16 R115, [R139+0x4942] ;  /* 0x004942008b73d984 */ /* 0x0002e20000000400 */
[----:B------:R-:W-:Y:S01]  /*5e9a0*/  ISETP.GE.AND P5, PT, R118, R3, PT ;  /* 0x000000037600720c */ /* 0x000fe20003fa6270 */
[----:B-1----:R-:W1:Y:S01]  /*5e9b0*/  @!P6 S2R R139, SR_CgaCtaId ;  /* 0x00000000008be919 */ /* 0x002e620000008800 */
[----:B----4-:R-:W-:Y:S01]  /*5e9c0*/  @!P4 FFMA R107, R0, R135, R107 ;  /* 0x00000087006bc223 */ /* 0x010fe2000000006b */
[----:B------:R-:W-:Y:S01]  /*5e9d0*/  ISETP.GE.AND P4, PT, R124, R3, PT ;  /* 0x000000037c00720c */ /* 0x000fe20003f86270 */
[----:B------:R-:W-:Y:S01]  /*5e9e0*/  @!P3 LDS R135, [R81+0xcc] ;  /* 0x0000cc005187b984 */ /* 0x000fe20000000800 */
[----:B------:R-:W-:-:S04]  /*5e9f0*/  @!P3 MOV R0, 0x400 ;  /* 0x000004000000b802 */ /* 0x000fc80000000f00 */
[----:B0-----:R-:W-:Y:S01]  /*5ea00*/  @!P3 LEA R141, R141, R0, 0x18 ;  /* 0x000000008d8db211 */ /* 0x001fe200078ec0ff */
[----:B------:R-:W-:-:S04]  /*5ea10*/  @!P0 HADD2.F32 R0, -RZ, R109.H0_H0 ;  /* 0x2000006dff008230 */ /* 0x000fc80000004100 */
[----:B------:R0:W4:Y:S01]  /*5ea20*/  @!P3 LDS.U16 R109, [R141+0x49c2] ;  /* 0x0049c2008d6db984 */ /* 0x0001220000000400 */
[----:B------:R-:W-:Y:S01]  /*5ea30*/  @!P0 FFMA R107, R218, R0, R107 ;  /* 0x00000000da6b8223 */ /* 0x000fe2000000006b */
[-C--:B------:R-:W-:Y:S01]  /*5ea40*/  ISETP.GE.AND P0, PT, R122, R3.reuse, PT ;  /* 0x000000037a00720c */ /* 0x080fe20003f06270 */
[----:B------:R-:W1:Y:S01]  /*5ea50*/  @!P4 S2R R143, SR_CgaCtaId ;  /* 0x00000000008fc919 */ /* 0x000e620000008800 */
[----:B------:R-:W-:Y:S02]  /*5ea60*/  @!P1 MOV R0, 0x400 ;  /* 0x0000040000009802 */ /* 0x000fe40000000f00 */
[----:B0-----:R-:W-:Y:S01]  /*5ea70*/  P2R R141, PR, RZ, 0x8 ;  /* 0x00000008ff8d7803 */ /* 0x001fe20000000000 */
[----:B------:R-:W-:Y:S01]  /*5ea80*/  @!P1 LDS R218, [R81+0xd0] ;  /* 0x0000d00051da9984 */ /* 0x000fe20000000800 */
[----:B------:R-:W-:Y:S02]  /*5ea90*/  ISETP.GE.AND P3, PT, R130, R3, PT ;  /* 0x000000038200720c */ /* 0x000fe40003f66270 */
[----:B--2---:R-:W-:Y:S01]  /*5eaa0*/  @!P1 LEA R137, R137, R0, 0x18 ;  /* 0x0000000089899211 */ /* 0x004fe200078ec0ff */
[----:B-----5:R-:W-:-:S04]  /*5eab0*/  @!P2 HADD2.F32 R0, -RZ, R111.H0_H0 ;  /* 0x2000006fff00a230 */ /* 0x020fc80000004100 */
[----:B------:R-:W0:Y:S01]  /*5eac0*/  @!P0 S2R R220, SR_CgaCtaId ;  /* 0x0000000000dc8919 */ /* 0x000e220000008800 */
[----:B------:R-:W-:Y:S01]  /*5ead0*/  @!P2 FFMA R107, R0, R117, R107 ;  /* 0x00000075006ba223 */ /* 0x000fe2000000006b */
[----:B------:R-:W-:Y:S01]  /*5eae0*/  @!P4 MOV R0, 0x400 ;  /* 0x000004000000c802 */ /* 0x000fe20000000f00 */
[----:B------:R-:W2:Y:S01]  /*5eaf0*/  @!P1 LDS.U16 R111, [R137+0x4a42] ;  /* 0x004a4200896f9984 */ /* 0x000ea20000000400 */
[----:B------:R-:W-:-:S03]  /*5eb00*/  ISETP.GE.AND P2, PT, R104, R3, PT ;  /* 0x000000036800720c */ /* 0x000fc60003f46270 */
[----:B------:R-:W-:Y:S10]  /*5eb10*/  @!P4 LDS R117, [R81+0xd4] ;  /* 0x0000d4005175c984 */ /* 0x000ff40000000800 */
[----:B------:R-:W5:Y:S01]  /*5eb20*/  @!P2 S2R R222, SR_CgaCtaId ;  /* 0x0000000000dea919 */ /* 0x000f620000008800 */
[----:B-1----:R-:W-:Y:S01]  /*5eb30*/  @!P4 LEA R143, R143, R0, 0x18 ;  /* 0x000000008f8fc211 */ /* 0x002fe200078ec0ff */
[----:B---3--:R-:W-:-:S04]  /*5eb40*/  @!P3 HADD2.F32 R0, -RZ, R115.H0_H0 ;  /* 0x20000073ff00b230 */ /* 0x008fc80000004100 */
[----:B------:R-:W1:Y:S01]  /*5eb50*/  @!P4 LDS.U16 R115, [R143+0x4ac2] ;  /* 0x004ac2008f73c984 */ /* 0x000e620000000400 */
[----:B------:R-:W-:Y:S01]  /*5eb60*/  @!P3 FFMA R107, R0, R119, R107 ;  /* 0x00000077006bb223 */ /* 0x000fe2000000006b */
[----:B------:R-:W-:Y:S02]  /*5eb70*/  ISETP.NE.AND P3, PT, R141, RZ, PT ;  /* 0x000000ff8d00720c */ /* 0x000fe40003f65270 */
[----:B------:R-:W-:Y:S01]  /*5eb80*/  @!P0 MOV R119, 0x400 ;  /* 0x0000040000778802 */ /* 0x000fe20000000f00 */
[----:B------:R-:W3:Y:S10]  /*5eb90*/  @!P5 S2R R141, SR_CgaCtaId ;  /* 0x00000000008dd919 */ /* 0x000ef40000008800 */
[----:B----4-:R-:W-:Y:S01]  /*5eba0*/  @!P3 HADD2.F32 R0, -RZ, R109.H0_H0 ;  /* 0x2000006dff00b230 */ /* 0x010fe20000004100 */
[----:B0-----:R-:W-:-:S02]  /*5ebb0*/  @!P0 LEA R109, R220, R119, 0x18 ;  /* 0x00000077dc6d8211 */ /* 0x001fc400078ec0ff */
[----:B------:R-:W-:Y:S02]  /*5ebc0*/  @!P0 LDS R119, [R81+0xd8] ;  /* 0x0000d80051778984 */ /* 0x000fe40000000800 */
[----:B------:R-:W-:Y:S01]  /*5ebd0*/  @!P3 FFMA R107, R0, R135, R107 ;  /* 0x00000087006bb223 */ /* 0x000fe2000000006b */
[----:B------:R-:W-:Y:S01]  /*5ebe0*/  ISETP.GE.AND P3, PT, R14, R3, PT ;  /* 0x000000030e00720c */ /* 0x000fe20003f66270 */
[----:B------:R-:W0:Y:S01]  /*5ebf0*/  @!P0 LDS.U16 R109, [R109+0x4b42] ;  /* 0x004b42006d6d8984 */ /* 0x000e220000000400 */
[----:B------:R-:W-:Y:S02]  /*5ec00*/  @!P6 MOV R0, 0x400 ;  /* 0x000004000000e802 */ /* 0x000fe40000000f00 */
[----:B------:R-:W-:Y:S01]  /*5ec10*/  @!P2 MOV R135, 0x400 ;  /* 0x000004000087a802 */ /* 0x000fe20000000f00 */
[----:B------:R-:W-:Y:S01]  /*5ec20*/  @!P5 LDS R220, [R81+0xe0] ;  /* 0x0000e00051dcd984 */ /* 0x000fe20000000800 */
[----:B------:R-:W-:Y:S01]  /*5ec30*/  @!P6 LEA R139, R139, R0, 0x18 ;  /* 0x000000008b8be211 */ /* 0x000fe200078ec0ff */
[----:B--2---:R-:W-:Y:S01]  /*5ec40*/  @!P1 HADD2.F32 R0, -RZ, R111.H0_H0 ;  /* 0x2000006fff009230 */ /* 0x004fe20000004100 */
[----:B-----5:R-:W-:-:S02]  /*5ec50*/  @!P2 LEA R222, R222, R135, 0x18 ;  /* 0x00000087dedea211 */ /* 0x020fc400078ec0ff */
[----:B------:R-:W-:Y:S02]  /*5ec60*/  @!P6 LDS R135, [R81+0xdc] ;  /* 0x0000dc005187e984 */ /* 0x000fe40000000800 */
[----:B------:R-:W-:Y:S01]  /*5ec70*/  @!P1 FFMA R107, R218, R0, R107 ;  /* 0x00000000da6b9223 */ /* 0x000fe2000000006b */
[----:B------:R-:W-:Y:S01]  /*5ec80*/  ISETP.GE.AND P1, PT, R22, R3, PT ;  /* 0x000000031600720c */ /* 0x000fe20003f26270 */
[----:B------:R-:W2:Y:S01]  /*5ec90*/  @!P3 S2R R137, SR_CgaCtaId ;  /* 0x000000000089b919 */ /* 0x000ea20000008800 */
[----:B------:R-:W-:Y:S01]  /*5eca0*/  @!P5 MOV R0, 0x400 ;  /* 0x000004000000d802 */ /* 0x000fe20000000f00 */
[----:B------:R2:W4:Y:S03]  /*5ecb0*/  @!P6 LDS.U16 R111, [R139+0x4bc2] ;  /* 0x004bc2008b6fe984 */ /* 0x0005260000000400 */
[----:B---3--:R-:W-:Y:S01]  /*5ecc0*/  @!P5 LEA R141, R141, R0, 0x18 ;  /* 0x000000008d8dd211 */ /* 0x008fe200078ec0ff */
[----:B-1----:R-:W-:-:S04]  /*5ecd0*/  @!P4 HADD2.F32 R0, -RZ, R115.H0_H0 ;  /* 0x20000073ff00c230 */ /* 0x002fc80000004100 */
[----:B------:R1:W3:Y:S01]  /*5ece0*/  @!P5 LDS.U16 R115, [R141+0x4c42] ;  /* 0x004c42008d73d984 */ /* 0x0002e20000000400 */
[----:B------:R-:W-:Y:S01]  /*5ecf0*/  @!P4 FFMA R107, R0, R117, R107 ;  /* 0x00000075006bc223 */ /* 0x000fe2000000006b */
[----:B------:R-:W-:Y:S01]  /*5ed00*/  @!P3 MOV R0, 0x400 ;  /* 0x000004000000b802 */ /* 0x000fe20000000f00 */
[----:B------:R-:W5:Y:S01]  /*5ed10*/  @!P1 S2R R224, SR_CgaCtaId ;  /* 0x0000000000e09919 */ /* 0x000f620000008800 */
[----:B------:R-:W-:Y:S01]  /*5ed20*/  ISETP.GE.AND P4, PT, R10, R3, PT ;  /* 0x000000030a00720c */ /* 0x000fe20003f86270 */
[----:B------:R-:W3:Y:S01]  /*5ed30*/  @!P2 LDS.U16 R117, [R222+0x3044] ;  /* 0x00304400de75a984 */ /* 0x000ee20000000400 */
[----:B0-----:R-:W-:Y:S01]  /*5ed40*/  @!P0 HADD2.F32 R218, -RZ, R109.H0_H0 ;  /* 0x2000006dffda8230 */ /* 0x001fe20000004100 */
[----:B------:R-:W-:-:S10]  /*5ed50*/  @!P1 MOV R109, 0x400 ;  /* 0x00000400006d9802 */ /* 0x000fd40000000f00 */
[----:B------:R-:W0:Y:S01]  /*5ed60*/  @!P4 S2R R143, SR_CgaCtaId ;  /* 0x00000000008fc919 */ /* 0x000e220000008800 */
[----:B--2---:R-:W-:Y:S01]  /*5ed70*/  @!P3 LEA R139, R137, R0, 0x18 ;  /* 0x00000000898bb211 */ /* 0x004fe200078ec0ff */
[----:B------:R-:W-:Y:S01]  /*5ed80*/  @!P0 FFMA R107, R218, R119, R107 ;  /* 0x00000077da6b8223 */ /* 0x000fe2000000006b */
[----:B------:R-:W2:Y:S01]  /*5ed90*/  @!P2 LDS R0, [R81] ;  /* 0x000000005100a984 */ /* 0x000ea20000000800 */
[----:B------:R-:W-:-:S03]  /*5eda0*/  ISETP.GE.AND P0, PT, R16, R3, PT ;  /* 0x000000031000720c */ /* 0x000fc60003f06270 */
[----:B------:R3:W0:Y:S04]  /*5edb0*/  @!P3 LDS.U16 R119, [R139+0x30c4] ;  /* 0x0030c4008b77b984 */ /* 0x0006280000000400 */
[----:B------:R-:W0:Y:S01]  /*5edc0*/  @!P3 LDS R137, [R81+0x4] ;  /* 0x000004005189b984 */ /* 0x000e220000000800 */
[----:B----4-:R-:W-:Y:S01]  /*5edd0*/  @!P6 HADD2.F32 R218, -RZ, R111.H0_H0 ;  /* 0x2000006fffdae230 */ /* 0x010fe20000004100 */
[----:B-----5:R-:W-:Y:S01]  /*5ede0*/  @!P1 LEA R224, R224, R109, 0x18 ;  /* 0x0000006de0e09211 */ /* 0x020fe200078ec0ff */
[----:B------:R-:W-:-:S03]  /*5edf0*/  IMAD.MOV.U32 R109, RZ, RZ, RZ ;  /* 0x000000ffff6d7224 */ /* 0x000fc600078e00ff */
[----:B-1----:R-:W1:Y:S01]  /*5ee00*/  @!P0 S2R R141, SR_CgaCtaId ;  /* 0x00000000008d8919 */ /* 0x002e620000008800 */
[----:B------:R-:W-:Y:S01]  /*5ee10*/  @!P6 FFMA R107, R218, R135, R107 ;  /* 0x00000087da6be223 */ /* 0x000fe2000000006b */
[-C--:B------:R-:W-:Y:S01]  /*5ee20*/  ISETP.GE.AND P6, PT, R12, R3.reuse, PT ;  /* 0x000000030c00720c */ /* 0x080fe20003fc6270 */
[----:B---3--:R-:W-:Y:S01]  /*5ee30*/  @!P5 HADD2.F32 R218, -RZ, R115.H0_H0 ;  /* 0x20000073ffdad230 */ /* 0x008fe20000004100 */
[----:B------:R-:W3:Y:S04]  /*5ee40*/  @!P1 LDS.U16 R111, [R224+0x3144] ;  /* 0x00314400e06f9984 */ /* 0x000ee80000000400 */
[----:B------:R-:W4:Y:S01]  /*5ee50*/  @!P1 LDS R135, [R81+0x8] ;  /* 0x0000080051879984 */ /* 0x000f220000000800 */
[----:B------:R-:W-:Y:S01]  /*5ee60*/  @!P5 FFMA R107, R220, R218, R107 ;  /* 0x000000dadc6bd223 */ /* 0x000fe2000000006b */
[----:B------:R-:W-:Y:S01]  /*5ee70*/  @!P2 HADD2.F32 R117, -RZ, R117.H0_H0 ;  /* 0x20000075ff75a230 */ /* 0x000fe20000004100 */
[----:B------:R-:W-:Y:S01]  /*5ee80*/  ISETP.GE.AND P5, PT, R182, R3, PT ;  /* 0x00000003b600720c */ /* 0x000fe20003fa6270 */
[----:B------:R-:W-:Y:S03]  /*5ee90*/  @!P4 LDS R218, [R81+0x10] ;  /* 0x0000100051dac984 */ /* 0x000fe60000000800 */
[----:B------:R-:W5:Y:S01]  /*5eea0*/  @!P6 S2R R139, SR_CgaCtaId ;  /* 0x00000000008be919 */ /* 0x000f620000008800 */
[----:B--2---:R-:W-:Y:S01]  /*5eeb0*/  @!P2 FFMA R109, R0, R117, RZ ;  /* 0x00000075006da223 */ /* 0x004fe200000000ff */
[----:B------:R-:W-:-:S02]  /*5eec0*/  @!P0 MOV R0, 0x400 ;  /* 0x0000040000008802 */ /* 0x000fc40000000f00 */
[----:B------:R-:W-:Y:S02]  /*5eed0*/  ISETP.GE.AND P2, PT, R6, R3, PT ;  /* 0x000000030600720c */ /* 0x000fe40003f46270 */
[----:B-1----:R-:W-:Y:S01]  /*5eee0*/  @!P0 LEA R115, R141, R0, 0x18 ;  /* 0x000000008d738211 */ /* 0x002fe200078ec0ff */
[----:B0-----:R-:W-:-:S05]  /*5eef0*/  @!P3 HADD2.F32 R0, -RZ, R119.H0_H0 ;  /* 0x20000077ff00b230 */ /* 0x001fca0000004100 */
[----:B------:R-:W0:Y:S01]  /*5ef00*/  @!P0 LDS.U16 R115, [R115+0x31c4] ;  /* 0x0031c40073738984 */ /* 0x000e220000000400 */
[----:B------:R-:W-:Y:S01]  /*5ef10*/  @!P3 FFMA R109, R0, R137, R109 ;  /* 0x00000089006db223 */ /* 0x000fe2000000006d */
[----:B------:R-:W-:-:S03]  /*5ef20*/  ISETP.GE.AND P3, PT, R8, R3, PT ;  /* 0x000000030800720c */ /* 0x000fc60003f66270 */
[----:B------:R-:W1:Y:S01]  /*5ef30*/  @!P2 S2R R119, SR_CgaCtaId ;  /* 0x000000000077a919 */ /* 0x000e620000008800 */
[----:B------:R-:W-:Y:S01]  /*5ef40*/  @!P4 MOV R0, 0x400 ;  /* 0x000004000000c802 */ /* 0x000fe20000000f00 */
[----:B------:R-:W2:Y:S03]  /*5ef50*/  @!P0 LDS R137, [R81+0xc] ;  /* 0x00000c0051898984 */ /* 0x000ea60000000800 */
[----:B------:R-:W-:Y:S01]  /*5ef60*/  @!P4 LEA R117, R143, R0, 0x18 ;  /* 0x000000008f75c211 */ /* 0x000fe200078ec0ff */
[----:B---3--:R-:W-:-:S04]  /*5ef70*/  @!P1 HADD2.F32 R0, -RZ, R111.H0_H0 ;  /* 0x2000006fff009230 */ /* 0x008fc80000004100 */
[----:B------:R-:W3:Y:S01]  /*5ef80*/  @!P3 S2R R220, SR_CgaCtaId ;  /* 0x0000000000dcb919 */ /* 0x000ee20000008800 */
[----:B----4-:R-:W-:Y:S01]  /*5ef90*/  @!P1 FFMA R109, R0, R135, R109 ;  /* 0x00000087006d9223 */ /* 0x010fe2000000006d */
[----:B------:R-:W-:Y:S01]  /*5efa0*/  @!P6 MOV R0, 0x400 ;  /* 0x000004000000e802 */ /* 0x000fe20000000f00 */
[----:B------:R-:W4:Y:S01]  /*5efb0*/  @!P4 LDS.U16 R117, [R117+0x3244] ;  /* 0x003244007575c984 */ /* 0x000f220000000400 */
[----:B------:R-:W-:Y:S02]  /*5efc0*/  ISETP.GE.AND P1, PT, R18, R3, PT ;  /* 0x000000031200720c */ /* 0x000fe40003f26270 */
[----:B-----5:R-:W-:Y:S01]  /*5efd0*/  @!P6 LEA R111, R139, R0, 0x18 ;  /* 0x000000008b6fe211 */ /* 0x020fe200078ec0ff */
[----:B------:R-:W-:Y:S01]  /*5efe0*/  @!P6 LDS R135, [R81+0x14] ;  /* 0x000014005187e984 */ /* 0x000fe20000000800 */
[----:B------:R-:W-:Y:S02]  /*5eff0*/  @!P2 MOV R0, 0x400 ;  /* 0x000004000000a802 */ /* 0x000fe40000000f00 */
[----:B------:R-:W-:-:S02]  /*5f000*/  @!P3 MOV R139, 0x400 ;  /* 0x00000400008bb802 */ /* 0x000fc40000000f00 */
[----:B------:R-:W5:Y:S05]  /*5f010*/  @!P6 LDS.U16 R111, [R111+0x32c4] ;  /* 0x0032c4006f6fe984 */ /* 0x000f6a0000000400 */
[----:B------:R-:W5:Y:S01]  /*5f020*/  @!P1 S2R R141, SR_CgaCtaId ;  /* 0x00000000008d9919 */ /* 0x000f620000008800 */
[----:B-1----:R-:W-:Y:S01]  /*5f030*/  @!P2 LEA R119, R119, R0, 0x18 ;  /* 0x000000007777a211 */ /* 0x002fe200078ec0ff */
[----:B0-----:R-:W-:-:S05]  /*5f040*/  @!P0 HADD2.F32 R0, -RZ, R115.H0_H0 ;  /* 0x20000073ff008230 */ /* 0x001fca0000004100 */
[----:B------:R-:W0:Y:S01]  /*5f050*/  @!P2 LDS.U16 R119, [R119+0x3344] ;  /* 0x003344007777a984 */ /* 0x000e220000000400 */
[----:B---3--:R-:W-:Y:S01]  /*5f060*/  @!P3 LEA R115, R220, R139, 0x18 ;  /* 0x0000008bdc73b211 */ /* 0x008fe200078ec0ff */
[----:B--2---:R-:W-:Y:S01]  /*5f070*/  @!P0 FFMA R109, R0, R137, R109 ;  /* 0x00000089006d8223 */ /* 0x004fe2000000006d */
[----:B------:R-:W-:Y:S01]  /*5f080*/  ISETP.GE.AND P0, PT, R20, R3, PT ;  /* 0x000000031400720c */ /* 0x000fe20003f06270 */
[----:B------:R-:W1:Y:S04]  /*5f090*/  @!P2 LDS R137, [R81+0x18] ;  /* 0x000018005189a984 */ /* 0x000e680000000800 */
[----:B------:R-:W2:Y:S04]  /*5f0a0*/  @!P3 LDS.U16 R115, [R115+0x33c4] ;  /* 0x0033c4007373b984 */ /* 0x000ea80000000400 */
[----:B------:R-:W3:Y:S01]  /*5f0b0*/  @!P3 LDS R139, [R81+0x1c] ;  /* 0x00001c00518bb984 */ /* 0x000ee20000000800 */
[----:B----4-:R-:W-:-:S02]  /*5f0c0*/  @!P4 HADD2.F32 R0, -RZ, R117.H0_H0 ;  /* 0x20000075ff00c230 */ /* 0x010fc40000004100 */
[----:B------:R-:W4:Y:S03]  /*5f0d0*/  @!P5 S2R R117, SR_CgaCtaId ;  /* 0x000000000075d919 */ /* 0x000f260000008800 */
[----:B------:R-:W-:Y:S01]  /*5f0e0*/  @!P4 FFMA R109, R218, R0, R109 ;  /* 0x00000000da6dc223 */ /* 0x000fe2000000006d */
[----:B------:R-:W-:Y:S01]  /*5f0f0*/  ISETP.GE.AND P4, PT, R26, R3, PT ;  /* 0x000000031a00720c */ /* 0x000fe20003f86270 */
[----:B------:R-:W4:Y:S01]  /*5f100*/  @!P0 S2R R218, SR_CgaCtaId ;  /* 0x0000000000da8919 */ /* 0x000f220000008800 */
[----:B------:R-:W-:Y:S01]  /*5f110*/  @!P1 MOV R0, 0x400 ;  /* 0x0000040000009802 */ /* 0x000fe20000000f00 */
[----:B------:R-:W-:Y:S03]  /*5f120*/  @!P1 LDS R220, [R81+0x20] ;  /* 0x0000200051dc9984 */ /* 0x000fe60000000800 */
[----:B-----5:R-:W-:Y:S01]  /*5f130*/  @!P1 LEA R141, R141, R0, 0x18 ;  /* 0x000000008d8d9211 */ /* 0x020fe200078ec0ff */
[----:B------:R-:W-:-:S04]  /*5f140*/  @!P6 HADD2.F32 R0, -RZ, R111.H0_H0 ;  /* 0x2000006fff00e230 */ /* 0x000fc80000004100 */
[----:B------:R-:W5:Y:S01]  /*5f150*/  @!P1 LDS.U16 R111, [R141+0x3444] ;  /* 0x003444008d6f9984 */ /* 0x000f620000000400 */
[----:B------:R-:W-:Y:S01]  /*5f160*/  @!P6 FFMA R109, R0, R135, R109 ;  /* 0x00000087006de223 */ /* 0x000fe2000000006d */
[----:B------:R-:W-:Y:S01]  /*5f170*/  ISETP.GE.AND P6, PT, R114, R3, PT ;  /* 0x000000037200720c */ /* 0x000fe20003fc6270 */
[----:B------:R-:W5:Y:S01]  /*5f180*/  @!P4 S2R R222, SR_CgaCtaId ;  /* 0x0000000000dec919 */ /* 0x000f620000008800 */
[----:B0-----:R-:W-:Y:S01]  /*5f190*/  @!P2 HADD2.F32 R0, -RZ, R119.H0_H0 ;  /* 0x20000077ff00a230 */ /* 0x001fe20000004100 */
[----:B------:R-:W-:Y:S01]  /*5f1a0*/  @!P4 MOV R119, 0x400 ;  /* 0x000004000077c802 */ /* 0x000fe20000000f00 */
[----:B------:R-:W-:Y:S03]  /*5f1b0*/  @!P0 LDS R135, [R81+0x24] ;  /* 0x0000240051878984 */ /* 0x000fe60000000800 */
[----:B-1----:R-:W-:Y:S01]  /*5f1c0*/  @!P2 FFMA R109, R0, R137, R109 ;  /* 0x00000089006da223 */ /* 0x002fe2000000006d */
[----:B------:R-:W-:Y:S01]  /*5f1d0*/  ISETP.GE.AND P2, PT, R32, R3, PT ;  /* 0x000000032000720c */ /* 0x000fe20003f46270 */
[----:B------:R-:W-:Y:S01]  /*5f1e0*/  @!P4 LDS R137, [R81+0x28] ;  /* 0x000028005189c984 */ /* 0x000fe20000000800 */
[----:B--2---:R-:W-:Y:S01]  /*5f1f0*/  @!P3 HADD2.F32 R0, -RZ, R115.H0_H0 ;  /* 0x20000073ff00b230 */ /* 0x004fe20000004100 */
[----:B------:R-:W-:-:S04]  /*5f200*/  @!P0 MOV R115, 0x400 ;  /* 0x0000040000738802 */ /* 0x000fc80000000f00 */
[----:B----4-:R-:W-:Y:S01]  /*5f210*/  @!P0 LEA R115, R218, R115, 0x18 ;  /* 0x00000073da738211 */ /* 0x010fe200078ec0ff */
[----:B---3--:R-:W-:Y:S01]  /*5f220*/  @!P3 FFMA R109, R0, R139, R109 ;  /* 0x0000008b006db223 */ /* 0x008fe2000000006d */
[----:B------:R-:W-:Y:S02]  /*5f230*/  @!P5 MOV R0, 0x400 ;  /* 0x000004000000d802 */ /* 0x000fe40000000f00 */
[----:B------:R-:W-:Y:S02]  /*5f240*/  ISETP.GE.AND P3, PT, R108, R3, PT ;  /* 0x000000036c00720c */ /* 0x000fe40003f66270 */
[----:B------:R-:W0:Y:S01]  /*5f250*/  @!P2 S2R R224, SR_CgaCtaId ;  /* 0x0000000000e0a919 */ /* 0x000e220000008800 */
[----:B------:R-:W-:Y:S02]  /*5f260*/  @!P5 LEA R0, R117, R0, 0x18 ;  /* 0x000000007500d211 */ /* 0x000fe400078ec0ff */
[----:B------:R-:W-:Y:S01]  /*5f270*/  @!P6 MOV R139, 0x400 ;  /* 0x00000400008be802 */ /* 0x000fe20000000f00 */
[----:B------:R-:W1:Y:S01]  /*5f280*/  @!P0 LDS.U16 R115, [R115+0x34c4] ;  /* 0x0034c40073738984 */ /* 0x000e620000000400 */
[----:B-----5:R-:W-:-:S03]  /*5f290*/  @!P4 LEA R117, R222, R119, 0x18 ;  /* 0x00000077de75c211 */ /* 0x020fc600078ec0ff */
[----:B------:R-:W2:Y:S01]  /*5f2a0*/  @!P5 LDS.U16 R0, [R0+0x4cc2] ;  /* 0x004cc2000000d984 */ /* 0x000ea20000000400 */
[----:B------:R-:W-:Y:S01]  /*5f2b0*/  @!P1 HADD2.F32 R218, -RZ, R111.H0_H0 ;  /* 0x2000006fffda9230 */ /* 0x000fe20000004100 */
[----:B------:R-:W3:Y:S01]  /*5f2c0*/  @!P6 S2R R222, SR_CgaCtaId ;  /* 0x0000000000dee919 */ /* 0x000ee20000008800 */
[----:B------:R-:W-:Y:S01]  /*5f2d0*/  @!P2 MOV R111, 0x400 ;  /* 0x00000400006fa802 */ /* 0x000fe20000000f00 */
[----:B------:R-:W4:Y:S02]  /*5f2e0*/  @!P4 LDS.U16 R117, [R117+0x3544] ;  /* 0x003544007575c984 */ /* 0x000f240000000400 */
[----:B------:R-:W-:Y:S01]  /*5f2f0*/  @!P1 FFMA R109, R220, R218, R109 ;  /* 0x000000dadc6d9223 */ /* 0x000fe2000000006d */
[----:B------:R-:W-:Y:S01]  /*5f300*/  ISETP.GE.AND P1, PT, R110, R3, PT ;  /* 0x000000036e00720c */ /* 0x000fe20003f26270 */
[----:B------:R-:W5:Y:S01]  /*5f310*/  @!P5 LDS R119, [R81+0xe4] ;  /* 0x0000e4005177d984 */ /* 0x000f620000000800 */
[----:B------:R-:W5:Y:S01]  /*5f320*/  @!P3 S2R R141, SR_CgaCtaId ;  /* 0x00000000008db919 */ /* 0x000f620000008800 */
[----:B0-----:R-:W-:-:S10]  /*5f330*/  @!P2 LEA R111, R224, R111, 0x18 ;  /* 0x0000006fe06fa211 */ /* 0x001fd400078ec0ff */
[----:B------:R-:W0:Y:S01]  /*5f340*/  @!P1 S2R R143, SR_CgaCtaId ;  /* 0x00000000008f9919 */ /* 0x000e220000008800 */
[----:B------:R-:W0:Y:S01]  /*5f350*/  @!P2 LDS.U16 R111, [R111+0x35c4] ;  /* 0x0035c4006f6fa984 */ /* 0x000e220000000400 */
[----:B-1----:R-:W-:Y:S01]  /*5f360*/  @!P0 HADD2.F32 R218, -RZ, R115.H0_H0 ;  /* 0x20000073ffda8230 */ /* 0x002fe20000004100 */
[----:B---3--:R-:W-:Y:S02]  /*5f370*/  @!P6 LEA R222, R222, R139, 0x18 ;  /* 0x0000008bdedee211 */ /* 0x008fe400078ec0ff */
[----:B------:R-:W1:Y:S02]  /*5f380*/  @!P2 LDS R139, [R81+0x2c] ;  /* 0x00002c00518ba984 */ /* 0x000e640000000800 */
[----:B------:R-:W-:Y:S01]  /*5f390*/  @!P0 FFMA R109, R218, R135, R109 ;  /* 0x00000087da6d8223 */ /* 0x000fe2000000006d */
[----:B------:R-:W-:Y:S01]  /*5f3a0*/  ISETP.GE.AND P0, PT, R112, R3, PT ;  /* 0x000000037000720c */ /* 0x000fe20003f06270 */
[----:B--2---:R-:W-:Y:S01]  /*5f3b0*/  @!P5 HADD2.F32 R0, -RZ, R0.H0_H0 ;  /* 0x20000000ff00d230 */ /* 0x004fe20000004100 */
[----:B------:R-:W2:Y:S04]  /*5f3c0*/  @!P6 LDS.U16 R115, [R222+0x3644] ;  /* 0x00364400de73e984 */ /* 0x000ea80000000400 */
[----:B------:R-:W-:Y:S01]  /*5f3d0*/  @!P1 LDS R135, [R81+0x38] ;  /* 0x0000380051879984 */ /* 0x000fe20000000800 */
[----:B----4-:R-:W-:-:S02]  /*5f3e0*/  @!P4 HADD2.F32 R218, -RZ, R117.H0_H0 ;  /* 0x20000075ffdac230 */ /* 0x010fc40000004100 */
[----:B-----5:R-:W-:-:S03]  /*5f3f0*/  @!P5 FFMA R107, R0, R119, R107 ;  /* 0x00000077006bd223 */ /* 0x020fc6000000006b */
[----:B------:R-:W-:Y:S01]  /*5f400*/  @!P4 FFMA R109, R218, R137, R109 ;  /* 0x00000089da6dc223 */ /* 0x000fe2000000006d */
[----:B------:R-:W-:Y:S01]  /*5f410*/  @!P3 MOV R0, 0x400 ;  /* 0x000004000000b802 */ /* 0x000fe20000000f00 */
[----:B------:R-:W3:Y:S01]  /*5f420*/  @!P0 S2R R137, SR_CgaCtaId ;  /* 0x0000000000898919 */ /* 0x000ee20000008800 */
[-C--:B------:R-:W-:Y:S02]  /*5f430*/  ISETP.GE.AND P5, PT, R34, R3.reuse, PT ;  /* 0x000000032200720c */ /* 0x080fe40003fa6270 */
[----:B------:R-:W-:Y:S01]  /*5f440*/  @!P3 LEA R117, R141, R0, 0x18 ;  /* 0x000000008d75b211 */ /* 0x000fe200078ec0ff */
[----:B------:R-:W4:Y:S01]  /*5f450*/  @!P6 LDS R218, [R81+0x30] ;  /* 0x0000300051dae984 */ /* 0x000f220000000800 */
[----:B------:R-:W-:Y:S02]  /*5f460*/  @!P1 MOV R0, 0x400 ;  /* 0x0000040000009802 */ /* 0x000fe40000000f00 */
[----:B------:R-:W-:Y:S01]  /*5f470*/  ISETP.GE.AND P4, PT, R106, R3, PT ;  /* 0x000000036a00720c */ /* 0x000fe20003f86270 */
[----:B------:R-:W-:Y:S01]  /*5f480*/  @!P3 LDS R119, [R81+0x34] ;  /* 0x000034005177b984 */ /* 0x000fe20000000800 */
[----:B0-----:R-:W-:-:S03]  /*5f490*/  @!P1 LEA R143, R143, R0, 0x18 ;  /* 0x000000008f8f9211 */ /* 0x001fc600078ec0ff */
[----:B------:R-:W0:Y:S01]  /*5f4a0*/  @!P3 LDS.U16 R117, [R117+0x36c4] ;  /* 0x0036c4007575b984 */ /* 0x000e220000000400 */
[----:B------:R-:W-:-:S03]  /*5f4b0*/  @!P2 HADD2.F32 R0, -RZ, R111.H0_H0 ;  /* 0x2000006fff00a230 */ /* 0x000fc60000004100 */
[----:B------:R-:W5:Y:S01]  /*5f4c0*/  @!P1 LDS.U16 R111, [R143+0x3744] ;  /* 0x003744008f6f9984 */ /* 0x000f620000000400 */
[----:B------:R-:W0:Y:S01]  /*5f4d0*/  @!P5 S2R R141, SR_CgaCtaId ;  /* 0x00000000008dd919 */ /* 0x000e220000008800 */
[----:B-1----:R-:W-:Y:S01]  /*5f4e0*/  @!P2 FFMA R109, R0, R139, R109 ;  /* 0x0000008b006da223 */ /* 0x002fe2000000006d */
[----:B------:R-:W-:Y:S01]  /*5f4f0*/  @!P0 MOV R0, 0x400 ;  /* 0x0000040000008802 */ /* 0x000fe20000000f00 */
[----:B------:R-:W1:Y:S01]  /*5f500*/  @!P4 S2R R220, SR_CgaCtaId ;  /* 0x0000000000dcc919 */ /* 0x000e620000008800 */
[-C--:B------:R-:W-:Y:S02]  /*5f510*/  ISETP.GE.AND P2, PT, R28, R3.reuse, PT ;  /* 0x000000031c00720c */ /* 0x080fe40003f46270 */
[----:B---3--:R-:W-:Y:S01]  /*5f520*/  @!P0 LEA R139, R137, R0, 0x18 ;  /* 0x00000000898b8211 */ /* 0x008fe200078ec0ff */
[----:B--2---:R-:W-:Y:S01]  /*5f530*/  @!P6 HADD2.F32 R0, -RZ, R115.H0_H0 ;  /* 0x20000073ff00e230 */ /* 0x004fe20000004100 */
[----:B------:R-:W-:Y:S04]  /*5f540*/  @!P0 LDS R137, [R81+0x3c] ;  /* 0x00003c0051898984 */ /* 0x000fe80000000800 */
[----:B------:R-:W2:Y:S05]  /*5f550*/  @!P0 LDS.U16 R115, [R139+0x37c4] ;  /* 0x0037c4008b738984 */ /* 0x000eaa0000000400 */
[----:B------:R-:W3:Y:S01]  /*5f560*/  @!P2 S2R R145, SR_CgaCtaId ;  /* 0x000000000091a919 */ /* 0x000ee20000008800 */
[----:B----4-:R-:W-:Y:S01]  /*5f570*/  @!P6 FFMA R109, R218, R0, R109 ;  /* 0x00000000da6de223 */ /* 0x010fe2000000006d */
[----:B------:R-:W-:Y:S01]  /*5f580*/  @!P5 MOV R0, 0x400 ;  /* 0x000004000000d802 */ /* 0x000fe20000000f00 */
[----:B------:R-:W-:Y:S01]  /*5f590*/  @!P5 LDS R218, [R81+0x40] ;  /* 0x0000400051dad984 */ /* 0x000fe20000000800 */
[----:B------:R-:W-:-:S02]  /*5f5a0*/  ISETP.GE.AND P6, PT, R30, R3, PT ;  /* 0x000000031e00720c */ /* 0x000fc40003fc6270 */
[----:B0-----:R-:W-:Y:S01]  /*5f5b0*/  @!P5 LEA R141, R141, R0, 0x18 ;  /* 0x000000008d8dd211 */ /* 0x001fe200078ec0ff */
[----:B------:R-:W-:-:S04]  /*5f5c0*/  @!P3 HADD2.F32 R0, -RZ, R117.H0_H0 ;  /* 0x20000075ff00b230 */ /* 0x000fc80000004100 */
[----:B------:R-:W0:Y:S01]  /*5f5d0*/  @!P5 LDS.U16 R117, [R141+0x3844] ;  /* 0x003844008d75d984 */ /* 0x000e220000000400 */
[----:B------:R-:W-:Y:S01]  /*5f5e0*/  @!P3 FFMA R109, R0, R119, R109 ;  /* 0x00000077006db223 */ /* 0x000fe2000000006d */
[----:B-----5:R-:W-:Y:S01]  /*5f5f0*/  @!P1 HADD2.F32 R0, -RZ, R111.H0_H0 ;  /* 0x2000006fff009230 */ /* 0x020fe20000004100 */
[----:B------:R-:W-:Y:S02]  /*5f600*/  @!P4 MOV R119, 0x400 ;  /* 0x000004000077c802 */ /* 0x000fe40000000f00 */
[----:B------:R-:W-:Y:S02]  /*5f610*/  ISETP.GE.AND P3, PT, R24, R3, PT ;  /* 0x000000031800720c */ /* 0x000fe40003f66270 */
[----:B------:R-:W-:Y:S01]  /*5f620*/  @!P1 FFMA R109, R0, R135, R109 ;  /* 0x00000087006d9223 */ /* 0x000fe2000000006d */
[----:B-1----:R-:W-:Y:S02]  /*5f630*/  @!P4 LEA R111, R220, R119, 0x18 ;  /* 0x00000077dc6fc211 */ /* 0x002fe400078ec0ff */
[----:B------:R-:W-:Y:S01]  /*5f640*/  ISETP.GE.AND P1, PT, R116, R3, PT ;  /* 0x000000037400720c */ /* 0x000fe20003f26270 */
[----:B------:R-:W-:Y:S01]  /*5f650*/  @!P4 LDS R119, [R81+0x44] ;  /* 0x000044005177c984 */ /* 0x000fe20000000800 */
[----:B------:R-:W-:-:S03]  /*5f660*/  @!P2 MOV R0, 0x400 ;  /* 0x000004000000a802 */ /* 0x000fc60000000f00 */
[----:B------:R-:W1:Y:S01]  /*5f670*/  @!P4 LDS.U16 R111, [R111+0x38c4] ;  /* 0x0038c4006f6fc984 */ /* 0x000e620000000400 */
[----:B---3--:R-:W-:Y:S01]  /*5f680*/  @!P2 LEA R145, R145, R0, 0x18 ;  /* 0x000000009191a211 */ /* 0x008fe200078ec0ff */
[----:B------:R-:W3:Y:S01]  /*5f690*/  @!P6 S2R R220, SR_CgaCtaId ;  /* 0x0000000000dce919 */ /* 0x000ee20000008800 */
[----:B--2---:R-:W-:-:S05]  /*5f6a0*/  @!P0 HADD2.F32 R0, -RZ, R115.H0_H0 ;  /* 0x20000073ff008230 */ /* 0x004fca0000004100 */
[----:B------:R-:W2:Y:S01]  /*5f6b0*/  @!P1 S2R R135, SR_CgaCtaId ;  /* 0x0000000000879919 */ /* 0x000ea20000008800 */
[----:B------:R-:W-:Y:S01]  /*5f6c0*/  @!P0 FFMA R109, R0, R137, R109 ;  /* 0x00000089006d8223 */ /* 0x000fe2000000006d */
[----:B------:R-:W4:Y:S01]  /*5f6d0*/  @!P2 LDS.U16 R115, [R145+0x3944] ;  /* 0x003944009173a984 */ /* 0x000f220000000400 */
[----:B------:R-:W-:-:S03]  /*5f6e0*/  ISETP.NE.AND P0, PT, R131, RZ, PT ;  /* 0x000000ff8300720c */ /* 0x000fc60003f05270 */
[----:B------:R-:W5:Y:S01]  /*5f6f0*/  @!P2 LDS R131, [R81+0x48] ;  /* 0x000048005183a984 */ /* 0x000f620000000800 */
[----:B------:R-:W3:Y:S01]  /*5f700*/  @!P3 S2R R137, SR_CgaCtaId ;  /* 0x000000000089b919 */ /* 0x000ee20000008800 */
[----:B0-----:R-:W-:-:S08]  /*5f710*/  @!P5 HADD2.F32 R0, -RZ, R117.H0_H0 ;  /* 0x20000075ff00d230 */ /* 0x001fd00000004100 */
[----:B------:R-:W0:Y:S01]  /*5f720*/  @!P0 S2R R139, SR_CgaCtaId ;  /* 0x00000000008b8919 */ /* 0x000e220000008800 */
[----:B------:R-:W-:Y:S01]  /*5f730*/  @!P5 FFMA R109, R218, R0, R109 ;  /* 0x00000000da6dd223 */ /* 0x000fe2000000006d */
[----:B------:R-:W-:Y:S01]  /*5f740*/  @!P1 MOV R0, 0x400 ;  /* 0x0000040000009802 */ /* 0x000fe20000000f00 */
[----:B------:R-:W-:Y:S01]  /*5f750*/  @!P3 LDS R218, [R81+0x50] ;  /* 0x0000500051dab984 */ /* 0x000fe20000000800 */
[----:B------:R-:W-:Y:S02]  /*5f760*/  ISETP.GE.AND P5, PT, R170, R3, PT ;  /* 0x00000003aa00720c */ /* 0x000fe40003fa6270 */
[----:B--2---:R-:W-:Y:S01]  /*5f770*/  @!P1 LEA R117, R135, R0, 0x18 ;  /* 0x0000000087759211 */ /* 0x004fe200078ec0ff */
[----:B-1----:R-:W-:Y:S01]  /*5f780*/  @!P4 HADD2.F32 R0, -RZ, R111.H0_H0 ;  /* 0x2000006fff00c230 */ /* 0x002fe20000004100 */
[----:B------:R-:W-:Y:S04]  /*5f790*/  @!P1 LDS R135, [R81+0x4c] ;  /* 0x00004c0051879984 */ /* 0x000fe80000000800 */
[----:B------:R-:W-:Y:S01]  /*5f7a0*/  @!P4 FFMA R109, R0, R119, R109 ;  /* 0x00000077006dc223 */ /* 0x000fe2000000006d */
[----:B------:R-:W-:Y:S01]  /*5f7b0*/  @!P3 MOV R0, 0x400 ;  /* 0x000004000000b802 */ /* 0x000fe20000000f00 */
[----:B------:R-:W1:Y:S01]  /*5f7c0*/  @!P1 LDS.U16 R111, [R117+0x39c4] ;  /* 0x0039c400756f9984 */ /* 0x000e620000000400 */
[----:B------:R-:W-:-:S02]  /*5f7d0*/  @!P6 MOV R119, 0x400 ;  /* 0x000004000077e802 */ /* 0x000fc40000000f00 */
[----:B------:R-:W-:Y:S01]  /*5f7e0*/  ISETP.GE.AND P4, PT, R168, R3, PT ;  /* 0x00000003a800720c */ /* 0x000fe20003f86270 */
[----:B------:R-:W2:Y:S01]  /*5f7f0*/  @!P5 S2R R224, SR_CgaCtaId ;  /* 0x0000000000e0d919 */ /* 0x000ea20000008800 */
[----:B---3--:R-:W-:Y:S01]  /*5f800*/  @!P3 LEA R137, R137, R0, 0x18 ;  /* 0x000000008989b211 */ /* 0x008fe200078ec0ff */
[----:B----4-:R-:W-:Y:S01]  /*5f810*/  @!P2 HADD2.F32 R0, -RZ, R115.H0_H0 ;  /* 0x20000073ff00a230 */ /* 0x010fe20000004100 */
[----:B------:R-:W-:-:S03]  /*5f820*/  @!P6 LEA R220, R220, R119, 0x18 ;  /* 0x00000077dcdce211 */ /* 0x000fc600078ec0ff */
[----:B------:R3:W4:Y:S01]  /*5f830*/  @!P3 LDS.U16 R115, [R137+0x3a44] ;  /* 0x003a44008973b984 */ /* 0x0007220000000400 */
[----:B-----5:R-:W-:Y:S01]  /*5f840*/  @!P2 FFMA R109, R0, R131, R109 ;  /* 0x00000083006da223 */ /* 0x020fe2000000006d */
[----:B------:R-:W-:Y:S02]  /*5f850*/  ISETP.GE.AND P2, PT, R172, R3, PT ;  /* 0x00000003ac00720c */ /* 0x000fe40003f46270 */
[----:B------:R-:W-:Y:S01]  /*5f860*/  @!P0 MOV R0, 0x400 ;  /* 0x0000040000008802 */ /* 0x000fe20000000f00 */
[----:B------:R-:W5:Y:S03]  /*5f870*/  @!P6 LDS.U16 R117, [R220+0x3ac4] ;  /* 0x003ac400dc75e984 */ /* 0x000f660000000400 */
[----:B0-----:R-:W-:Y:S01]  /*5f880*/  @!P0 LEA R119, R139, R0, 0x18 ;  /* 0x000000008b778211 */ /* 0x001fe200078ec0ff */
[----:B------:R-:W0:Y:S04]  /*5f890*/  @!P6 LDS R131, [R81+0x54] ;  /* 0x000054005183e984 */ /* 0x000e280000000800 */
[----:B------:R-:W-:Y:S02]  /*5f8a0*/  @!P0 LDS R139, [R81+0x58] ;  /* 0x00005800518b8984 */ /* 0x000fe40000000800 */
[----:B------:R-:W0:Y:S02]  /*5f8b0*/  @!P2 S2R R222, SR_CgaCtaId ;  /* 0x0000000000dea919 */ /* 0x000e240000008800 */
[----:B------:R-:W0:Y:S01]  /*5f8c0*/  @!P0 LDS.U16 R119, [R119+0x3b44] ;  /* 0x003b440077778984 */ /* 0x000e220000000400 */
[----:B---3--:R-:W3:Y:S01]  /*5f8d0*/  @!P4 S2R R137, SR_CgaCtaId ;  /* 0x000000000089c919 */ /* 0x008ee20000008800 */
[----:B-1----:R-:W-:Y:S01]  /*5f8e0*/  @!P1 HADD2.F32 R0, -RZ, R111.H0_H0 ;  /* 0x2000006fff009230 */ /* 0x002fe20000004100 */
[----:B------:R-:W-:-:S04]  /*5f8f0*/  @!P2 MOV R111, 0x400 ;  /* 0x00000400006fa802 */ /* 0x000fc80000000f00 */
[----:B------:R-:W-:Y:S01]  /*5f900*/  @!P1 FFMA R109, R0, R135, R109 ;  /* 0x00000087006d9223 */ /* 0x000fe2000000006d */
[----:B------:R-:W-:Y:S01]  /*5f910*/  ISETP.GE.AND P1, PT, R166, R3, PT ;  /* 0x00000003a600720c */ /* 0x000fe20003f26270 */
[----:B------:R-:W-:Y:S01]  /*5f920*/  @!P2 LDS R135, [R81+0x5c] ;  /* 0x00005c005187a984 */ /* 0x000fe20000000800 */
[----:B----4-:R-:W-:Y:S01]  /*5f930*/  @!P3 HADD2.F32 R0, -RZ, R115.H0_H0 ;  /* 0x20000073ff00b230 */ /* 0x010fe20000004100 */
[----:B------:R-:W-:-:S04]  /*5f940*/  @!P5 MOV R115, 0x400 ;  /* 0x000004000073d802 */ /* 0x000fc80000000f00 */
[----:B------:R-:W-:Y:S01]  /*5f950*/  @!P3 FFMA R109, R218, R0, R109 ;  /* 0x00000000da6db223 */ /* 0x000fe2000000006d */
[----:B------:R-:W-:Y:S01]  /*5f960*/  ISETP.GE.AND P3, PT, R164, R3, PT ;  /* 0x00000003a400720c */ /* 0x000fe20003f66270 */
[----:B-----5:R-:W-:Y:S01]  /*5f970*/  @!P6 HADD2.F32 R0, -RZ, R117.H0_H0 ;  /* 0x20000075ff00e230 */ /* 0x020fe20000004100 */
[----:B--2---:R-:W-:-:S03]  /*5f980*/  @!P5 LEA R115, R224, R115, 0x18 ;  /* 0x00000073e073d211 */ /* 0x004fc600078ec0ff */
[----:B------:R-:W1:Y:S01]  /*5f990*/  @!P1 S2R R141, SR_CgaCtaId ;  /* 0x00000000008d9919 */ /* 0x000e620000008800 */
[----:B0-----:R-:W-:Y:S01]  /*5f9a0*/  @!P2 LEA R111, R222, R111, 0x18 ;  /* 0x0000006fde6fa211 */ /* 0x001fe200078ec0ff */
[----:B------:R-:W-:Y:S01]  /*5f9b0*/  @!P6 FFMA R109, R0, R131, R109 ;  /* 0x00000083006de223 */ /* 0x000fe2000000006d */
[----:B------:R-:W-:Y:S01]  /*5f9c0*/  @!P5 LDS R218, [R81+0x60] ;  /* 0x0000600051dad984 */ /* 0x000fe20000000800 */
[----:B------:R-:W-:Y:S02]  /*5f9d0*/  P2R R131, PR, RZ, 0x1 ;  /* 0x00000001ff837803 */ /* 0x000fe40000000000 */
[-C--:B------:R-:W-:Y:S01]  /*5f9e0*/  ISETP.GE.AND P6, PT, R162, R3.reuse, PT ;  /* 0x00000003a200720c */ /* 0x080fe20003fc6270 */
[----:B------:R-:W0:Y:S01]  /*5f9f0*/  @!P2 LDS.U16 R111, [R111+0x3bc4] ;  /* 0x003bc4006f6fa984 */ /* 0x000e220000000400 */
[----:B------:R-:W-:Y:S01]  /*5fa00*/  ISETP.GE.AND P2, PT, R160, R3, PT ;  /* 0x00000003a000720c */ /* 0x000fe20003f46270 */
[----:B------:R-:W2:Y:S01]  /*5fa10*/  @!P3 S2R R143, SR_CgaCtaId ;  /* 0x00000000008fb919 */ /* 0x000ea20000008800 */
[----:B------:R-:W-:Y:S01]  /*5fa20*/  @!P0 HADD2.F32 R0, -RZ, R119.H0_H0 ;  /* 0x20000077ff008230 */ /* 0x000fe20000004100 */
[----:B------:R-:W4:Y:S04]  /*5fa30*/  @!P5 LDS.U16 R115, [R115+0x3c44] ;  /* 0x003c44007373d984 */ /* 0x000f280000000400 */
[----:B------:R-:W-:Y:S01]  /*5fa40*/  @!P0 FFMA R109, R0, R139, R109 ;  /* 0x0000008b006d8223 */ /* 0x000fe2000000006d */
[----:B------:R-:W-:-:S03]  /*5fa50*/  @!P4 MOV R0, 0x400 ;  /* 0x000004000000c802 */ /* 0x000fc60000000f00 */
[----:B------:R-:W5:Y:S01]  /*5fa60*/  @!P6 S2R R220, SR_CgaCtaId ;  /* 0x0000000000dce919 */ /* 0x000f620000008800 */
[----:B------:R-:W-:Y:S02]  /*5fa70*/  ISETP.GE.AND P0, PT, R172, R3, PT ;  /* 0x00000003ac00720c */ /* 0x000fe40003f06270 */
[----:B---3--:R-:W-:Y:S01]  /*5fa80*/  @!P4 LEA R117, R137, R0, 0x18 ;  /* 0x000000008975c211 */ /* 0x008fe200078ec0ff */
[----:B------:R-:W3:Y:S01]  /*5fa90*/  @!P2 S2R R222, SR_CgaCtaId ;  /* 0x0000000000dea919 */ /* 0x000ee20000008800 */
[----:B------:R-:W-:Y:S01]  /*5faa0*/  @!P1 MOV R0, 0x400 ;  /* 0x0000040000009802 */ /* 0x000fe20000000f00 */
[----:B------:R-:W-:Y:S04]  /*5fab0*/  @!P4 LDS R137, [R81+0x64] ;  /* 0x000064005189c984 */ /* 0x000fe80000000800 */
[----:B------:R-:W3:Y:S01]  /*5fac0*/  @!P4 LDS.U16 R117, [R117+0x3cc4] ;  /* 0x003cc4007575c984 */ /* 0x000ee20000000400 */
[----:B-1----:R-:W-:-:S02]  /*5fad0*/  @!P1 LEA R141, R141, R0, 0x18 ;  /* 0x000000008d8d9211 */ /* 0x002fc400078ec0ff */
[----:B------:R-:W-:Y:S01]  /*5fae0*/  @!P3 MOV R0, 0x400 ;  /* 0x000004000000b802 */ /* 0x000fe20000000f00 */
[----:B------:R-:W-:Y:S03]  /*5faf0*/  @!P3 LDS R139, [R81+0x6c] ;  /* 0x00006c00518bb984 */ /* 0x000fe60000000800 */
[----:B--2---:R-:W-:Y:S01]  /*5fb00*/  @!P3 LEA R119, R143, R0, 0x18 ;  /* 0x000000008f77b211 */ /* 0x004fe200078ec0ff */
[----:B0-----:R-:W-:Y:S02]  /*5fb10*/  @!P0 HADD2.F32 R0, -RZ, R111.H0_H0 ;  /* 0x2000006fff008230 */ /* 0x001fe40000004100 */
[----:B------:R-:W0:Y:S03]  /*5fb20*/  @!P1 LDS.U16 R111, [R141+0x3d44] ;  /* 0x003d44008d6f9984 */ /* 0x000e260000000400 */
[----:B------:R-:W-:Y:S01]  /*5fb30*/  @!P0 FFMA R109, R0, R135, R109 ;  /* 0x00000087006d8223 */ /* 0x000fe2000000006d */
[----:B------:R-:W-:Y:S01]  /*5fb40*/  @!P3 LDS.U16 R119, [R119+0x3dc4] ;  /* 0x003dc4007777b984 */ /* 0x000fe20000000400 */
[-C--:B------:R-:W-:Y:S01]  /*5fb50*/  ISETP.GE.AND P0, PT, R146, R3.reuse, PT ;  /* 0x000000039200720c */ /* 0x080fe20003f06270 */
[----:B----4-:R-:W-:Y:S01]  /*5fb60*/  @!P5 HADD2.F32 R0, -RZ, R115.H0_H0 ;  /* 0x20000073ff00d230 */ /* 0x010fe20000004100 */
[----:B------:R-:W-:Y:S01]  /*5fb70*/  @!P6 MOV R115, 0x400 ;  /* 0x000004000073e802 */ /* 0x000fe20000000f00 */
[----:B------:R-:W1:Y:S03]  /*5fb80*/  @!P1 LDS R135, [R81+0x68] ;  /* 0x0000680051879984 */ /* 0x000e660000000800 */
[----:B------:R-:W-:Y:S01]  /*5fb90*/  @!P5 FFMA R109, R218, R0, R109 ;  /* 0x00000000da6dd223 */ /* 0x000fe2000000006d */
[----:B------:R-:W-:Y:S01]  /*5fba0*/  ISETP.GE.AND P5, PT, R158, R3, PT ;  /* 0x000000039e00720c */ /* 0x000fe20003fa6270 */
[----:B------:R-:W-:Y:S01]  /*5fbb0*/  @!P6 LDS R218, [R81+0x70] ;  /* 0x0000700051dae984 */ /* 0x000fe20000000800 */
[----:B-----5:R-:W-:-:S06]  /*5fbc0*/  @!P6 LEA R115, R220, R115, 0x18 ;  /* 0x00000073dc73e211 */ /* 0x020fcc00078ec0ff */
[----:B------:R-:W2:Y:S01]  /*5fbd0*/  @!P6 LDS.U16 R115, [R115+0x3e44] ;  /* 0x003e44007373e984 */ /* 0x000ea20000000400 */
[----:B---3--:R-:W-:Y:S01]  /*5fbe0*/  @!P4 HADD2.F32 R0, -RZ, R117.H0_H0 ;  /* 0x20000075ff00c230 */ /* 0x008fe20000004100 */
[----:B------:R-:W-:-:S04]  /*5fbf0*/  @!P2 MOV R117, 0x400 ;  /* 0x000004000075a802 */ /* 0x000fc80000000f00 */
[----:B------:R-:W-:Y:S01]  /*5fc00*/  @!P4 FFMA R109, R0, R137, R109 ;  /* 0x00000089006dc223 */ /* 0x000fe2000000006d */
[----:B------:R-:W-:Y:S01]  /*5fc10*/  ISETP.GE.AND P4, PT, R156, R3, PT ;  /* 0x000000039c00720c */ /* 0x000fe20003f86270 */
[----:B------:R-:W3:Y:S01]  /*5fc20*/  @!P5 S2R R137, SR_CgaCtaId ;  /* 0x000000000089d919 */ /* 0x000ee20000008800 */
[----:B0-----:R-:W-:Y:S01]  /*5fc30*/  @!P1 HADD2.F32 R0, -RZ, R111.H0_H0 ;  /* 0x2000006fff009230 */ /* 0x001fe20000004100 */
[----:B------:R-:W-:-:S10]  /*5fc40*/  @!P2 LEA R111, R222, R117, 0x18 ;  /* 0x00000075de6fa211 */ /* 0x000fd400078ec0ff */
[----:B------:R-:W0:Y:S01]  /*5fc50*/  @!P4 S2R R141, SR_CgaCtaId ;  /* 0x00000000008dc919 */ /* 0x000e220000008800 */
[----:B------:R-:W4:Y:S01]  /*5fc60*/  @!P2 LDS.U16 R111, [R111+0x3ec4] ;  /* 0x003ec4006f6fa984 */ /* 0x000f220000000400 */
[----:B-1----:R-:W-:Y:S01]  /*5fc70*/  @!P1 FFMA R109, R0, R135, R109 ;  /* 0x00000087006d9223 */ /* 0x002fe2000000006d */
[----:B------:R-:W-:Y:S01]  /*5fc80*/  ISETP.GE.AND P1, PT, R154, R3, PT ;  /* 0x000000039a00720c */ /* 0x000fe20003f26270 */
[----:B------:R-:W-:Y:S01]  /*5fc90*/  @!P3 HADD2.F32 R0, -RZ, R119.H0_H0 ;  /* 0x20000077ff00b230 */ /* 0x000fe20000004100 */
[----:B------:R-:W-:Y:S04]  /*5fca0*/  @!P5 LDS R135, [R81+0x78] ;  /* 0x000078005187d984 */ /* 0x000fe80000000800 */
[----:B------:R-:W1:Y:S01]  /*5fcb0*/  @!P2 LDS R119, [R81+0x74] ;  /* 0x000074005177a984 */ /* 0x000e620000000800 */
[----:B------:R-:W-:Y:S01]  /*5fcc0*/  @!P3 FFMA R109, R0, R139, R109 ;  /* 0x0000008b006db223 */ /* 0x000fe2000000006d */
[----:B------:R-:W-:-:S02]  /*5fcd0*/  @!P5 MOV R0, 0x400 ;  /* 0x000004000000d802 */ /* 0x000fc40000000f00 */
[----:B------:R-:W-:Y:S02]  /*5fce0*/  ISETP.GE.AND P3, PT, R152, R3, PT ;  /* 0x000000039800720c */ /* 0x000fe40003f66270 */
[----:B---3--:R-:W-:Y:S01]  /*5fcf0*/  @!P5 LEA R117, R137, R0, 0x18 ;  /* 0x000000008975d211 */ /* 0x008fe200078ec0ff */
[----:B------:R-:W3:Y:S01]  /*5fd00*/  @!P1 S2R R139, SR_CgaCtaId ;  /* 0x00000000008b9919 */ /* 0x000ee20000008800 */
[----:B------:R-:W-:Y:S01]  /*5fd10*/  @!P4 MOV R0, 0x400 ;  /* 0x000004000000c802 */ /* 0x000fe20000000f00 */
[----:B------:R-:W-:Y:S04]  /*5fd20*/  @!P4 LDS R137, [R81+0x7c] ;  /* 0x00007c005189c984 */ /* 0x000fe80000000800 */
[----:B------:R-:W5:Y:S01]  /*5fd30*/  @!P5 LDS.U16 R117, [R117+0x3f44] ;  /* 0x003f44007575d984 */ /* 0x000f620000000400 */
[----:B0-----:R-:W-:Y:S01]  /*5fd40*/  @!P4 LEA R141, R141, R0, 0x18 ;  /* 0x000000008d8dc211 */ /* 0x001fe200078ec0ff */
[----:B--2---:R-:W-:-:S02]  /*5fd50*/  @!P6 HADD2.F32 R0, -RZ, R115.H0_H0 ;  /* 0x20000073ff00e230 */ /* 0x004fc40000004100 */
[----:B------:R-:W0:Y:S03]  /*5fd60*/  @!P3 S2R R220, SR_CgaCtaId ;  /* 0x0000000000dcb919 */ /* 0x000e260000008800 */
[----:B------:R-:W-:Y:S01]  /*5fd70*/  @!P6 FFMA R109, R218, R0, R109 ;  /* 0x00000000da6de223 */ /* 0x000fe2000000006d */
[----:B------:R2:W2:Y:S01]  /*5fd80*/  @!P4 LDS.U16 R115, [R141+0x3fc4] ;  /* 0x003fc4008d73c984 */ /* 0x0004a20000000400 */
[----:B------:R-:W-:Y:S02]  /*5fd90*/  @!P1 MOV R0, 0x400 ;  /* 0x0000040000009802 */ /* 0x000fe40000000f00 */
[----:B------:R-:W-:Y:S01]  /*5fda0*/  ISETP.GE.AND P6, PT, R150, R3, PT ;  /* 0x000000039600720c */ /* 0x000fe20003fc6270 */
[----:B------:R-:W-:Y:S01]  /*5fdb0*/  @!P1 LDS R218, [R81+0x80] ;  /* 0x0000800051da9984 */ /* 0x000fe20000000800 */
[----:B---3--:R-:W-:Y:S01]  /*5fdc0*/  @!P1 LEA R139, R139, R0, 0x18 ;  /* 0x000000008b8b9211 */ /* 0x008fe200078ec0ff */
[----:B----4-:R-:W-:-:S10]  /*5fdd0*/  @!P2 HADD2.F32 R0, -RZ, R111.H0_H0 ;  /* 0x2000006fff00a230 */ /* 0x010fd40000004100 */
[----:B------:R-:W3:Y:S01]  /*5fde0*/  @!P6 S2R R143, SR_CgaCtaId ;  /* 0x00000000008fe919 */ /* 0x000ee20000008800 */
[----:B-1----:R-:W-:Y:S01]  /*5fdf0*/  @!P2 FFMA R109, R0, R119, R109 ;  /* 0x00000077006da223 */ /* 0x002fe2000000006d */
[----:B------:R-:W-:Y:S01]  /*5fe00*/  ISETP.GE.AND P2, PT, R148, R3, PT ;  /* 0x000000039400720c */ /* 0x000fe20003f46270 */
[----:B------:R1:W4:Y:S01]  /*5fe10*/  @!P1 LDS.U16 R111, [R139+0x4044] ;  /* 0x004044008b6f9984 */ /* 0x0003220000000400 */
[----:B------:R-:W-:-:S04]  /*5fe20*/  @!P3 MOV R119, 0x400 ;  /* 0x000004000077b802 */ /* 0x000fc80000000f00 */
[----:B0-----:R-:W-:Y:S01]  /*5fe30*/  @!P3 LEA R220, R220, R119, 0x18 ;  /* 0x00000077dcdcb211 */ /* 0x001fe200078ec0ff */
[----:B-----5:R-:W-:Y:S01]  /*5fe40*/  @!P5 HADD2.F32 R0, -RZ, R117.H0_H0 ;  /* 0x20000075ff00d230 */ /* 0x020fe20000004100 */
[----:B------:R-:W-:Y:S05]  /*5fe50*/  @!P3 LDS R119, [R81+0x84] ;  /* 0x000084005177b984 */ /* 0x000fea0000000800 */
[----:B--2---:R-:W0:Y:S01]  /*5fe60*/  @!P2 S2R R141, SR_CgaCtaId ;  /* 0x00000000008da919 */ /* 0x004e220000008800 */
[----:B------:R-:W-:Y:S01]  /*5fe70*/  @!P5 FFMA R109, R0, R135, R109 ;  /* 0x00000087006dd223 */ /* 0x000fe2000000006d */
[----:B------:R-:W-:Y:S01]  /*5fe80*/  ISETP.GE.AND P5, PT, R144, R3, PT ;  /* 0x000000039000720c */ /* 0x000fe20003fa6270 */
[----:B------:R-:W2:Y:S01]  /*5fe90*/  @!P0 S2R R135, SR_CgaCtaId ;  /* 0x0000000000878919 */ /* 0x000ea20000008800 */
[----:B------:R-:W-:-:S02]  /*5fea0*/  @!P4 HADD2.F32 R0, -RZ, R115.H0_H0 ;  /* 0x20000073ff00c230 */ /* 0x000fc40000004100 */
[----:B------:R-:W5:Y:S03]  /*5feb0*/  @!P3 LDS.U16 R115, [R220+0x40c4] ;  /* 0x0040c400dc73b984 */ /* 0x000f660000000400 */
[----:B------:R-:W-:Y:S01]  /*5fec0*/  @!P4 FFMA R109, R0, R137, R109 ;  /* 0x00000089006dc223 */ /* 0x000fe2000000006d */
[----:B------:R-:W-:Y:S02]  /*5fed0*/  @!P6 MOV R0, 0x400 ;  /* 0x000004000000e802 */ /* 0x000fe40000000f00 */
[----:B------:R-:W-:-:S03]  /*5fee0*/  ISETP.GE.AND P4, PT, R142, R3, PT ;  /* 0x000000038e00720c */ /* 0x000fc60003f86270 */
[----:B-1----:R-:W1:Y:S01]  /*5fef0*/  @!P5 S2R R139, SR_CgaCtaId ;  /* 0x00000000008bd919 */ /* 0x002e620000008800 */
[----:B---3--:R-:W-:Y:S02]  /*5ff00*/  @!P6 LEA R143, R143, R0, 0x18 ;  /* 0x000000008f8fe211 */ /* 0x008fe400078ec0ff */
[----:B------:R-:W-:-:S07]  /*5ff10*/  @!P2 MOV R0, 0x400 ;  /* 0x000004000000a802 */ /* 0x000fce0000000f00 */
[----:B------:R-:W3:Y:S01]  /*5ff20*/  @!P4 S2R R145, SR_CgaCtaId ;  /* 0x000000000091c919 */ /* 0x000ee20000008800 */
[----:B0-----:R-:W-:Y:S01]  /*5ff30*/  @!P2 LEA R117, R141, R0, 0x18 ;  /* 0x000000008d75a211 */ /* 0x001fe200078ec0ff */
[----:B----4-:R-:W-:Y:S02]  /*5ff40*/  @!P1 HADD2.F32 R0, -RZ, R111.H0_H0 ;  /* 0x2000006fff009230 */ /* 0x010fe40000004100 */
[----:B------:R-:W0:Y:S03]  /*5ff50*/  @!P6 LDS.U16 R111, [R143+0x4144] ;  /* 0x004144008f6fe984 */ /* 0x000e260000000400 */
[----:B------:R-:W-:Y:S01]  /*5ff60*/  @!P1 FFMA R109, R218, R0, R109 ;  /* 0x00000000da6d9223 */ /* 0x000fe2000000006d */
[----:B------:R-:W-:Y:S01]  /*5ff70*/  ISETP.NE.AND P1, PT, R121, RZ, PT ;  /* 0x000000ff7900720c */ /* 0x000fe20003f25270 */
[----:B------:R-:W-:Y:S01]  /*5ff80*/  @!P2 LDS.U16 R117, [R117+0x41c4] ;  /* 0x0041c4007575a984 */ /* 0x000fe20000000400 */
[----:B------:R-:W-:-:S03]  /*5ff90*/  @!P0 MOV R0, 0x400 ;  /* 0x0000040000008802 */ /* 0x000fc60000000f00 */
[----:B------:R-:W4:Y:S01]  /*5ffa0*/  @!P6 LDS R121, [R81+0x88] ;  /* 0x000088005179e984 */ /* 0x000f220000000800 */
[----:B--2---:R-:W-:Y:S02]  /*5ffb0*/  @!P0 LEA R137, R135, R0, 0x18 ;  /* 0x0000000087898211 */ /* 0x004fe400078ec0ff */
[----:B------:R-:W-:Y:S01]  /*5ffc0*/  @!P5 MOV R0, 0x400 ;  /* 0x000004000000d802 */ /* 0x000fe20000000f00 */
[----:B------:R-:W2:Y:S03]  /*5ffd0*/  @!P2 LDS R135, [R81+0x8c] ;  /* 0x00008c005187a984 */ /* 0x000ea60000000800 */
[----:B-1----:R-:W-:Y:S01]  /*5ffe0*/  @!P5 LEA R141, R139, R0, 0x18 ;  /* 0x000000008b8dd211 */ /* 0x002fe200078ec0ff */
[----:B-----5:R-:W-:Y:S01]  /*5fff0*/  @!P3 HADD2.F32 R0, -RZ, R115.H0_H0 ;  /* 0x20000073ff00b230 */ /* 0x020fe20000004100 */
[----:B------:R-:W-:Y:S04]  /*60000*/  @!P0 LDS R218, [R81+0x90] ;  /* 0x0000900051da8984 */ /* 0x000fe80000000800 */
[----:B------:R-:W1:Y:S01]  /*60010*/  @!P0 LDS.U16 R115, [R137+0x4244] ;  /* 0x0042440089738984 */ /* 0x000e620000000400 */
[----:B------:R-:W-:Y:S01]  /*60020*/  @!P3 FFMA R109, R0, R119, R109 ;  /* 0x00000077006db223 */ /* 0x000fe2000000006d */
[----:B------:R-:W-:-:S02]  /*60030*/  @!P4 MOV R0, 0x400 ;  /* 0x000004000000c802 */ /* 0x000fc40000000f00 */
[----:B------:R-:W5:Y:S01]  /*60040*/  @!P5 LDS.U16 R119, [R141+0x42c4] ;  /* 0x0042c4008d77d984 */ /* 0x000f620000000400 */
[----:B------:R-:W-:Y:S02]  /*60050*/  ISETP.GE.AND P3, PT, R140, R3, PT ;  /* 0x000000038c00720c */ /* 0x000fe40003f66270 */
[----:B---3--:R-:W-:Y:S01]  /*60060*/  @!P4 LEA R145, R145, R0, 0x18 ;  /* 0x000000009191c211 */ /* 0x008fe200078ec0ff */
[----:B------:R-:W3:Y:S01]  /*60070*/  @!P5 LDS R139, [R81+0x94] ;  /* 0x00009400518bd984 */ /* 0x000ee20000000800 */
[----:B------:R-:W1:Y:S01]  /*60080*/  @!P1 S2R R220, SR_CgaCtaId ;  /* 0x0000000000dc9919 */ /* 0x000e620000008800 */
[----:B0-----:R-:W-:Y:S02]  /*60090*/  @!P6 HADD2.F32 R0, -RZ, R111.H0_H0 ;  /* 0x2000006fff00e230 */ /* 0x001fe40000004100 */
[----:B------:R-:W0:Y:S03]  /*600a0*/  @!P4 LDS.U16 R111, [R145+0x4344] ;  /* 0x00434400916fc984 */ /* 0x000e260000000400 */
[----:B----4-:R-:W-:Y:S01]  /*600b0*/  @!P6 FFMA R109, R0, R121, R109 ;  /* 0x00000079006de223 */ /* 0x010fe2000000006d */
[----:B------:R-:W-:Y:S01]  /*600c0*/  @!P2 HADD2.F32 R0, -RZ, R117.H0_H0 ;  /* 0x20000075ff00a230 */ /* 0x000fe20000004100 */
[----:B------:R-:W-:Y:S01]  /*600d0*/  ISETP.NE.AND P6, PT, R133, RZ, PT ;  /* 0x000000ff8500720c */ /* 0x000fe20003fc5270 */
[----:B------:R-:W4:Y:S01]  /*600e0*/  @!P4 LDS R121, [R81+0x98] ;  /* 0x000098005179c984 */ /* 0x000f220000000800 */
[----:B------:R-:W-:-:S02]  /*600f0*/  @!P1 MOV R117, 0x400 ;  /* 0x0000040000759802 */ /* 0x000fc40000000f00 */
[----:B--2---:R-:W-:Y:S01]  /*60100*/  @!P2 FFMA R109, R0, R135, R109 ;  /* 0x00000087006da223 */ /* 0x004fe2000000006d */
[----:B------:R-:W2:Y:S01]  /*60110*/  @!P3 S2R R133, SR_CgaCtaId ;  /* 0x000000000085b919 */ /* 0x000ea20000008800 */
[----:B------:R-:W-:Y:S01]  /*60120*/  ISETP.NE.AND P2, PT, R123, RZ, PT ;  /* 0x000000ff7b00720c */ /* 0x000fe20003f45270 */
[----:B-1----:R-:W-:Y:S01]  /*60130*/  @!P0 HADD2.F32 R0, -RZ, R115.H0_H0 ;  /* 0x20000073ff008230 */ /* 0x002fe20000004100 */
[----:B------:R-:W-:-:S04]  /*60140*/  @!P1 LEA R115, R220, R117, 0x18 ;  /* 0x00000075dc739211 */ /* 0x000fc800078ec0ff */
[----:B------:R-:W-:Y:S01]  /*60150*/  @!P0 FFMA R109, R218, R0, R109 ;  /* 0x00000000da6d8223 */ /* 0x000fe2000000006d */
[----:B------:R-:W-:Y:S01]  /*60160*/  ISETP.GE.AND P0, PT, R138, R3, PT ;  /* 0x000000038a00720c */ /* 0x000fe20003f06270 */
[----:B-----5:R-:W-:-:S05]  /*60170*/  @!P5 HADD2.F32 R0, -RZ, R119.H0_H0 ;  /* 0x20000077ff00d230 */ /* 0x020fca0000004100 */
[----:B------:R-:W1:Y:S01]  /*60180*/  @!P2 S2R R123, SR_CgaCtaId ;  /* 0x00000000007ba919 */ /* 0x000e620000008800 */
[----:B------:R-:W5:Y:S01]  /*60190*/  @!P1 LDS.U16 R115, [R115+0x43c4] ;  /* 0x0043c40073739984 */ /* 0x000f620000000400 */
[----:B---3--:R-:W-:Y:S01]  /*601a0*/  @!P5 FFMA R109, R0, R139, R109 ;  /* 0x0000008b006dd223 */ /* 0x008fe2000000006d */
[----:B------:R-:W-:Y:S02]  /*601b0*/  @!P3 MOV R0, 0x400 ;  /* 0x000004000000b802 */ /* 0x000fe40000000f00 */
[----:B------:R-:W3:Y:S01]  /*601c0*/  @!P1 LDS R119, [R81+0x9c] ;  /* 0x00009c0051779984 */ /* 0x000ee20000000800 */
[----:B------:R-:W-:Y:S01]  /*601d0*/  ISETP.NE.AND P5, PT, R129, RZ, PT ;  /* 0x000000ff8100720c */ /* 0x000fe20003fa5270 */
[----:B------:R-:W5:Y:S02]  /*601e0*/  @!P0 S2R R135, SR_CgaCtaId ;  /* 0x0000000000878919 */ /* 0x000f640000008800 */
[----:B------:R-:W-:Y:S01]  /*601f0*/  @!P3 LDS R218, [R81+0xa0] ;  /* 0x0000a00051dab984 */ /* 0x000fe20000000800 */
[----:B--2---:R-:W-:-:S02]  /*60200*/  @!P3 LEA R117, R133, R0, 0x18 ;  /* 0x000000008575b211 */ /* 0x004fc400078ec0ff */
[----:B------:R-:W-:-:S04]  /*60210*/  @!P2 MOV R0, 0x400 ;  /* 0x000004000000a802 */ /* 0x000fc80000000f00 */
[----:B------:R-:W2:Y:S01]  /*60220*/  @!P3 LDS.U16 R117, [R117+0x4444] ;  /* 0x004444007575b984 */ /* 0x000ea20000000400 */
[----:B------:R-:W-:Y:S02]  /*60230*/  ISETP.NE.AND P3, PT, R125, RZ, PT ;  /* 0x000000ff7d00720c */ /* 0x000fe40003f65270 */
[----:B-1----:R-:W-:Y:S01]  /*60240*/  @!P2 LEA R129, R123, R0, 0x18 ;  /* 0x000000007b81a211 */ /* 0x002fe200078ec0ff */
[----:B0-----:R-:W-:Y:S01]  /*60250*/  @!P4 HADD2.F32 R0, -RZ, R111.H0_H0 ;  /* 0x2000006fff00c230 */ /* 0x001fe20000004100 */
[----:B------:R-:W-:Y:S04]  /*60260*/  @!P2 LDS R123, [R81+0xa4] ;  /* 0x0000a400517ba984 */ /* 0x000fe80000000800 */
[----:B------:R0:W1:Y:S01]  /*60270*/  @!P2 LDS.U16 R111, [R129+0x44c4] ;  /* 0x0044c400816fa984 */ /* 0x0000620000000400 */
[----:B----4-:R-:W-:Y:S01]  /*60280*/  @!P4 FFMA R109, R0, R121, R109 ;  /* 0x00000079006dc223 */ /* 0x010fe2000000006d */
[----:B------:R-:W-:-:S03]  /*60290*/  ISETP.NE.AND P4, PT, R127, RZ, PT ;  /* 0x000000ff7f00720c */ /* 0x000fc60003f85270 */
[----:B------:R-:W4:Y:S01]  /*602a0*/  @!P3 S2R R125, SR_CgaCtaId ;  /* 0x00000000007db919 */ /* 0x000f220000008800 */
[----:B------:R-:W-:Y:S02]  /*602b0*/  @!P0 MOV R0, 0x400 ;  /* 0x0000040000008802 */ /* 0x000fe40000000f00 */
[----:B------:R-:W-:Y:S01]  /*602c0*/  P2R R121, PR, RZ, 0x2 ;  /* 0x00000002ff797803 */ /* 0x000fe20000000000 */
[----:B0-----:R-:W0:Y:S01]  /*602d0*/  @!P5 S2R R129, SR_CgaCtaId ;  /* 0x000000000081d919 */ /* 0x001e220000008800 */
[----:B-----5:R-:W-:Y:S01]  /*602e0*/  @!P0 LEA R135, R135, R0, 0x18 ;  /* 0x0000000087878211 */ /* 0x020fe200078ec0ff */
[----:B------:R-:W-:-:S04]  /*602f0*/  @!P1 HADD2.F32 R0, -RZ, R115.H0_H0 ;  /* 0x20000073ff009230 */ /* 0x000fc80000004100 */
[----:B------:R-:W5:Y:S01]  /*60300*/  @!P0 LDS.U16 R115, [R135+0x4544] ;  /* 0x0045440087738984 */ /* 0x000f620000000400 */
[----:B---3--:R-:W-:Y:S01]  /*60310*/  @!P1 FFMA R109, R0, R119, R109 ;  /* 0x00000077006d9223 */ /* 0x008fe2000000006d */
[----:B------:R-:W-:Y:S01]  /*60320*/  ISETP.GE.AND P1, PT, R140, R3, PT ;  /* 0x000000038c00720c */ /* 0x000fe20003f26270 */
[----:B------:R-:W3:Y:S01]  /*60330*/  @!P4 S2R R133, SR_CgaCtaId ;  /* 0x000000000085c919 */ /* 0x000ee20000008800 */
[----:B------:R-:W-:Y:S01]  /*60340*/  @!P3 MOV R0, 0x400 ;  /* 0x000004000000b802 */ /* 0x000fe20000000f00 */
[----:B------:R-:W0:Y:S03]  /*60350*/  @!P0 LDS R119, [R81+0xa8] ;  /* 0x0000a80051778984 */ /* 0x000e260000000800 */
[----:B----4-:R-:W-:-:S07]  /*60360*/  @!P3 LEA R127, R125, R0, 0x18 ;  /* 0x000000007d7fb211 */ /* 0x010fce00078ec0ff */
[----:B--2---:R-:W-:Y:S01]  /*60370*/  @!P1 HADD2.F32 R0, -RZ, R117.H0_H0 ;  /* 0x20000075ff009230 */ /* 0x004fe20000004100 */
[----:B------:R-:W-:Y:S04]  /*60380*/  @!P3 LDS R125, [R81+0xac] ;  /* 0x0000ac00517db984 */ /* 0x000fe80000000800 */
[----:B------:R-:W-:Y:S01]  /*60390*/  @!P1 FFMA R109, R218, R0, R109 ;  /* 0x00000000da6d9223 */ /* 0x000fe2000000006d */
[----:B------:R2:W4:Y:S01]  /*603a0*/  @!P3 LDS.U16 R117, [R127+0x45c4] ;  /* 0x0045c4007f75b984 */ /* 0x0005220000000400 */
[----:B-1----:R-:W-:Y:S01]  /*603b0*/  @!P2 HADD2.F32 R0, -RZ, R111.H0_H0 ;  /* 0x2000006fff00a230 */ /* 0x002fe20000004100 */
[----:B------:R-:W-:Y:S02]  /*603c0*/  ISETP.GE.AND P1, PT, R134, R3, PT ;  /* 0x000000038600720c */ /* 0x000fe40003f26270 */
[----:B------:R-:W-:Y:S02]  /*603d0*/  @!P4 LDS R218, [R81+0xb0] ;  /* 0x0000b00051dac984 */ /* 0x000fe40000000800 */
[----:B------:R-:W-:Y:S01]  /*603e0*/  @!P2 FFMA R109, R0, R123, R109 ;  /* 0x0000007b006da223 */ /* 0x000fe2000000006d */
[----:B------:R-:W-:-:S02]  /*603f0*/  @!P4 MOV R0, 0x400 ;  /* 0x000004000000c802 */ /* 0x000fc40000000f00 */
[----:B------:R-:W-:Y:S02]  /*60400*/  P2R R123, PR, RZ, 0x4 ;  /* 0x00000004ff7b7803 */ /* 0x000fe40000000000 */
[----:B---3--:R-:W-:Y:S01]  /*60410*/  @!P4 LEA R111, R133, R0, 0x18 ;  /* 0x00000000856fc211 */ /* 0x008fe200078ec0ff */
[----:B-----5:R-:W-:Y:S01]  /*60420*/  @!P0 HADD2.F32 R0, -RZ, R115.H0_H0 ;  /* 0x20000073ff008230 */ /* 0x020fe20000004100 */
[----:B------:R-:W-:Y:S01]  /*60430*/  ISETP.GE.AND P2, PT, R136, R3, PT ;  /* 0x000000038800720c */ /* 0x000fe20003f46270 */
[----:B------:R-:W1:Y:S03]  /*60440*/  @!P6 S2R R133, SR_CgaCtaId ;  /* 0x000000000085e919 */ /* 0x000e660000008800 */
[----:B------:R-:W3:Y:S01]  /*60450*/  @!P4 LDS.U16 R111, [R111+0x4644] ;  /* 0x004644006f6fc984 */ /* 0x000ee20000000400 */
[----:B0-----:R-:W-:Y:S01]  /*60460*/  @!P0 FFMA R109, R0, R119, R109 ;  /* 0x00000077006d8223 */ /* 0x001fe2000000006d */
[----:B------:R-:W-:Y:S01]  /*60470*/  @!P5 MOV R0, 0x400 ;  /* 0x000004000000d802 */ /* 0x000fe20000000f00 */
[----:B------:R-:W0:Y:S01]  /*60480*/  @!P1 S2R R137, SR_CgaCtaId ;  /* 0x0000000000899919 */ /* 0x000e220000008800 */
[----:B------:R-:W-:-:S02]  /*60490*/  ISETP.GE.AND P0, PT, R132, R3, PT ;  /* 0x000000038400720c */ /* 0x000fc40003f06270 */
[----:B------:R-:W-:-:S03]  /*604a0*/  @!P5 LEA R115, R129, R0, 0x18 ;  /* 0x000000008173d211 */ /* 0x000fc600078ec0ff */
[----:B--2---:R-:W2:Y:S01]  /*604b0*/  @!P2 S2R R127, SR_CgaCtaId ;  /* 0x00000000007fa919 */ /* 0x004ea20000008800 */
[----:B------:R-:W-:Y:S04]  /*604c0*/  @!P5 LDS R129, [R81+0xb4] ;  /* 0x0000b4005181d984 */ /* 0x000fe80000000800 */
[----:B------:R-:W5:Y:S03]  /*604d0*/  @!P5 LDS.U16 R115, [R115+0x46c4] ;  /* 0x0046c4007373d984 */ /* 0x000f660000000400 */
[----:B------:R-:W5:Y:S01]  /*604e0*/  @!P0 S2R R139, SR_CgaCtaId ;  /* 0x00000000008b8919 */ /* 0x000f620000008800 */
[----:B------:R-:W-:Y:S01]  /*604f0*/  ISETP.GE.AND P0, PT, R128, R3, PT ;  /* 0x000000038000720c */ /* 0x000fe20003f06270 */
[----:B----4-:R-:W-:Y:S01]  /*60500*/  @!P3 HADD2.F32 R0, -RZ, R117.H0_H0 ;  /* 0x20000075ff00b230 */ /* 0x010fe20000004100 */
[----:B------:R-:W-:Y:S04]  /*60510*/  @!P2 LDS R135, [R81+0xbc] ;  /* 0x0000bc005187a984 */ /* 0x000fe80000000800 */
[----:B------:R-:W-:Y:S01]  /*60520*/  @!P3 FFMA R109, R0, R125, R109 ;  /* 0x0000007d006db223 */ /* 0x000fe2000000006d */
[----:B------:R-:W-:-:S02]  /*60530*/  @!P6 MOV R0, 0x400 ;  /* 0x000004000000e802 */ /* 0x000fc40000000f00 */
[----:B------:R-:W-:Y:S02]  /*60540*/  P2R R125, PR, RZ, 0x8 ;  /* 0x00000008ff7d7803 */ /* 0x000fe40000000000 */
[----:B-1----:R-:W-:Y:S02]  /*60550*/  @!P6 LEA R117, R133, R0, 0x18 ;  /* 0x000000008575e211 */ /* 0x002fe400078ec0ff */
[----:B------:R-:W-:Y:S01]  /*60560*/  @!P2 MOV R0, 0x400 ;  /* 0x000004000000a802 */ /* 0x000fe20000000f00 */
[----:B------:R-:W-:Y:S01]  /*60570*/  @!P6 LDS R133, [R81+0xb8] ;  /* 0x0000b8005185e984 */ /* 0x000fe20000000800 */
[----:B------:R-:W-:-:S03]  /*60580*/  ISETP.GE.AND P3, PT, R126, R3, PT ;  /* 0x000000037e00720c */ /* 0x000fc60003f66270 */
[----:B------:R-:W1:Y:S01]  /*60590*/  @!P6 LDS.U16 R117, [R117+0x4744] ;  /* 0x004744007575e984 */ /* 0x000e620000000400 */
[----:B--2---:R-:W-:Y:S01]  /*605a0*/  @!P2 LEA R119, R127, R0, 0x18 ;  /* 0x000000007f77a211 */ /* 0x004fe200078ec0ff */
[----:B---3--:R-:W-:Y:S01]  /*605b0*/  @!P4 HADD2.F32 R0, -RZ, R111.H0_H0 ;  /* 0x2000006fff00c230 */ /* 0x008fe20000004100 */
[----:B------:R-:W-:-:S04]  /*605c0*/  P2R R127, PR, RZ, 0x10 ;  /* 0x00000010ff7f7803 */ /* 0x000fc80000000000 */
[----:B------:R-:W-:Y:S01]  /*605d0*/  @!P4 FFMA R109, R218, R0, R109 ;  /* 0x00000000da6dc223 */ /* 0x000fe2000000006d */
[----:B------:R-:W-:Y:S01]  /*605e0*/  ISETP.GE.AND P4, PT, R130, R3, PT ;  /* 0x000000038200720c */ /* 0x000fe20003f86270 */
[----:B------:R-:W2:Y:S01]  /*605f0*/  @!P2 LDS.U16 R119, [R119+0x47c4] ;  /* 0x0047c4007777a984 */ /* 0x000ea20000000400 */
[----:B------:R-:W-:-:S03]  /*60600*/  @!P1 MOV R0, 0x400 ;  /* 0x0000040000009802 */ /* 0x000fc60000000f00 */
[----:B------:R-:W-:Y:S01]  /*60610*/  @!P1 LDS R218, [R81+0xc0] ;  /* 0x0000c00051da9984 */ /* 0x000fe20000000800 */
[----:B0-----:R-:W-:Y:S01]  /*60620*/  @!P1 LEA R111, R137, R0, 0x18 ;  /* 0x00000000896f9211 */ /* 0x001fe200078ec0ff */
[----:B-----5:R-:W-:Y:S01]  /*60630*/  @!P5 HADD2.F32 R0, -RZ, R115.H0_H0 ;  /* 0x20000073ff00d230 */ /* 0x020fe20000004100 */
[----:B------:R-:W0:Y:S05]  /*60640*/  @!P0 S2R R137, SR_CgaCtaId ;  /* 0x0000000000898919 */ /* 0x000e2a0000008800 */
[----:B------:R-:W3:Y:S01]  /*60650*/  @!P4 S2R R220, SR_CgaCtaId ;  /* 0x0000000000dcc919 */ /* 0x000ee20000008800 */
[----:B------:R-:W-:Y:S01]  /*60660*/  @!P5 FFMA R109, R0, R129, R109 ;  /* 0x00000081006dd223 */ /* 0x000fe2000000006d */
[----:B------:R-:W-:Y:S01]  /*60670*/  P2R R129, PR, RZ, 0x20 ;  /* 0x00000020ff817803 */ /* 0x000fe20000000000 */
[----:B------:R-:W4:Y:S01]  /*60680*/  @!P1 LDS.U16 R111, [R111+0x4844] ;  /* 0x004844006f6f9984 */ /* 0x000f220000000400 */
[----:B------:R-:W-:Y:S01]  /*60690*/  ISETP.GE.AND P5, PT, R132, R3, PT ;  /* 0x000000038400720c */ /* 0x000fe20003fa6270 */
[----:B------:R-:W5:-:S12]  /*606a0*/  @!P3 S2R R141, SR_CgaCtaId ;  /* 0x00000000008db919 */ /* 0x000f580000008800 */
[----:B------:R-:W-:-:S04]  /*606b0*/  @!P5 MOV R0, 0x400 ;  /* 0x000004000000d802 */ /* 0x000fc80000000f00 */
[----:B------:R-:W-:Y:S01]  /*606c0*/  @!P5 LEA R115, R139, R0, 0x18 ;  /* 0x000000008b73d211 */ /* 0x000fe200078ec0ff */
[----:B-1----:R-:W-:Y:S01]  /*606d0*/  @!P6 HADD2.F32 R0, -RZ, R117.H0_H0 ;  /* 0x20000075ff00e230 */ /* 0x002fe20000004100 */
[----:B------:R-:W-:-:S04]  /*606e0*/  @!P4 MOV R117, 0x400 ;  /* 0x000004000075c802 */ /* 0x000fc80000000f00 */
[----:B------:R-:W-:Y:S01]  /*606f0*/  @!P6 FFMA R109, R0, R133, R109 ;  /* 0x00000085006de223 */ /* 0x000fe2000000006d */
[----:B--2---:R-:W-:Y:S01]  /*60700*/  @!P2 HADD2.F32 R0, -RZ, R119.H0_H0 ;  /* 0x20000077ff00a230 */ /* 0x004fe20000004100 */
[----:B------:R-:W1:Y:S01]  /*60710*/  @!P5 LDS.U16 R115, [R115+0x48c4] ;  /* 0x0048c4007373d984 */ /* 0x000e620000000400 */
[----:B------:R-:W-:Y:S02]  /*60720*/  P2R R133, PR, RZ, 0x40 ;  /* 0x00000040ff857803 */ /* 0x000fe40000000000 */
[----:B---3--:R-:W-:Y:S01]  /*60730*/  @!P4 LEA R117, R220, R117, 0x18 ;  /* 0x00000075dc75c211 */ /* 0x008fe200078ec0ff */
[----:B------:R-:W-:Y:S01]  /*60740*/  @!P2 FFMA R109, R0, R135, R109 ;  /* 0x00000087006da223 */ /* 0x000fe2000000006d */
[----:B------:R-:W-:Y:S01]  /*60750*/  @!P0 MOV R0, 0x400 ;  /* 0x0000040000008802 */ /* 0x000fe20000000f00 */
[----:B------:R-:W2:Y:S01]  /*60760*/  @!P5 LDS R119, [R81+0xc4] ;  /* 0x0000c4005177d984 */ /* 0x000ea20000000800 */
[-C--:B------:R-:W-:Y:S02]  /*60770*/  ISETP.GE.AND P6, PT, R124, R3.reuse, PT ;  /* 0x000000037c00720c */ /* 0x080fe40003fc6270 */
[----:B0-----:R-:W-:Y:S01]  /*60780*/  @!P0 LEA R139, R137, R0, 0x18 ;  /* 0x00000000898b8211 */ /* 0x001fe200078ec0ff */
[----:B------:R-:W0:Y:S01]  /*60790*/  @!P4 LDS.U16 R117, [R117+0x4944] ;  /* 0x004944007575c984 */ /* 0x000e220000000400 */
[----:B------:R-:W-:-:S03]  /*607a0*/  ISETP.GE.AND P2, PT, R122, R3, PT ;  /* 0x000000037a00720c */ /* 0x000fc60003f46270 */
[----:B------:R-:W3:Y:S01]  /*607b0*/  @!P4 LDS R135, [R81+0xc8] ;  /* 0x0000c8005187c984 */ /* 0x000ee20000000800 */
[----:B----4-:R-:W-:-:S03]  /*607c0*/  @!P1 HADD2.F32 R0, -RZ, R111.H0_H0 ;  /* 0x2000006fff009230 */ /* 0x010fc60000004100 */
[----:B------:R-:W4:Y:S02]  /*607d0*/  @!P0 LDS.U16 R111, [R139+0x49c4] ;  /* 0x0049c4008b6f8984 */ /* 0x000f240000000400 */
[----:B------:R-:W-:Y:S01]  /*607e0*/  @!P1 FFMA R109, R218, R0, R109 ;  /* 0x00000000da6d9223 */ /* 0x000fe2000000006d */
[----:B------:R-:W-:Y:S01]  /*607f0*/  @!P3 MOV R0, 0x400 ;  /* 0x000004000000b802 */ /* 0x000fe20000000f00 */
[----:B------:R-:W4:Y:S01]  /*60800*/  @!P0 LDS R137, [R81+0xcc] ;  /* 0x0000cc0051898984 */ /* 0x000f220000000800 */
[----:B------:R-:W-:Y:S02]  /*60810*/  ISETP.GE.AND P1, PT, R120, R3, PT ;  /* 0x000000037800720c */ /* 0x000fe40003f26270 */
[----:B-----5:R-:W-:Y:S01]  /*60820*/  @!P3 LEA R141, R141, R0, 0x18 ;  /* 0x000000008d8db211 */ /* 0x020fe200078ec0ff */
[----:B------:R-:W5:Y:S01]  /*60830*/  @!P6 S2R R220, SR_CgaCtaId ;  /* 0x0000000000dce919 */ /* 0x000f620000008800 */
[----:B------:R-:W5:Y:S01]  /*60840*/  @!P2 S2R R143, SR_CgaCtaId ;  /* 0x00000000008fa919 */ /* 0x000f620000008800 */
[----:B------:R-:W-:Y:S01]  /*60850*/  @!P3 LDS R218, [R81+0xd0] ;  /* 0x0000d00051dab984 */ /* 0x000fe20000000800 */
[----:B-1----:R-:W-:-:S03]  /*60860*/  @!P5 HADD2.F32 R0, -RZ, R115.H0_H0 ;  /* 0x20000073ff00d230 */ /* 0x002fc60000004100 */
[----:B------:R1:W1:Y:S02]  /*60870*/  @!P3 LDS.U16 R115, [R141+0x4a44] ;  /* 0x004a44008d73b984 */ /* 0x0002640000000400 */
[----:B--2---:R-:W-:Y:S01]  /*60880*/  @!P5 FFMA R109, R0, R119, R109 ;  /* 0x00000077006dd223 */ /* 0x004fe2000000006d */
[----:B------:R-:W-:Y:S01]  /*60890*/  ISETP.GE.AND P5, PT, R118, R3, PT ;  /* 0x000000037600720c */ /* 0x000fe20003fa6270 */
[----:B------:R-:W2:Y:S01]  /*608a0*/  @!P1 S2R R119, SR_CgaCtaId ;  /* 0x0000000000779919 */ /* 0x000ea20000008800 */
[----:B0-----:R-:W-:Y:S01]  /*608b0*/  @!P4 HADD2.F32 R0, -RZ, R117.H0_H0 ;  /* 0x20000075ff00c230 */ /* 0x001fe20000004100 */
[----:B------:R-:W-:-:S04]  /*608c0*/  @!P6 MOV R117, 0x400 ;  /* 0x000004000075e802 */ /* 0x000fc80000000f00 */
[----:B---3--:R-:W-:Y:S01]  /*608d0*/  @!P4 FFMA R109, R0, R135, R109 ;  /* 0x00000087006dc223 */ /* 0x008fe2000000006d */
[----:B------:R-:W-:Y:S01]  /*608e0*/  ISETP.GE.AND P4, PT, R14, R3, PT ;  /* 0x000000030e00720c */ /* 0x000fe20003f86270 */
[----:B------:R-:W-:Y:S01]  /*608f0*/  @!P6 LDS R135, [R81+0xd4] ;  /* 0x0000d4005187e984 */ /* 0x000fe20000000800 */
[----:B----4-:R-:W-:Y:S01]  /*60900*/  @!P0 HADD2.F32 R0, -RZ, R111.H0_H0 ;  /* 0x2000006fff008230 */ /* 0x010fe20000004100 */
[----:B-----5:R-:W-:Y:S02]  /*60910*/  @!P6 LEA R111, R220, R117, 0x18 ;  /* 0x00000075dc6fe211 */ /* 0x020fe400078ec0ff */
[----:B------:R-:W0:Y:S02]  /*60920*/  @!P5 S2R R139, SR_CgaCtaId ;  /* 0x00000000008bd919 */ /* 0x000e240000008800 */
[----:B------:R-:W-:Y:S01]  /*60930*/  @!P0 FFMA R109, R0, R137, R109 ;  /* 0x00000089006d8223 */ /* 0x000fe2000000006d */
[----:B------:R-:W-:Y:S01]  /*60940*/  ISETP.GE.AND P0, PT, R104, R3, PT ;  /* 0x000000036800720c */ /* 0x000fe20003f06270 */
[----:B------:R-:W3:Y:S01]  /*60950*/  @!P6 LDS.U16 R111, [R111+0x4ac4] ;  /* 0x004ac4006f6fe984 */ /* 0x000ee20000000400 */
[----:B------:R-:W-:-:S03]  /*60960*/  @!P2 MOV R0, 0x400 ;  /* 0x000004000000a802 */ /* 0x000fc60000000f00 */
[----:B------:R-:W-:Y:S01]  /*60970*/  @!P2 LDS R137, [R81+0xd8] ;  /* 0x0000d8005189a984 */ /* 0x000fe20000000800 */
[----:B------:R-:W-:Y:S02]  /*60980*/  @!P2 LEA R143, R143, R0, 0x18 ;  /* 0x000000008f8fa211 */ /* 0x000fe400078ec0ff */
[----:B------:R-:W-:Y:S01]  /*60990*/  @!P1 MOV R0, 0x400 ;  /* 0x0000040000009802 */ /* 0x000fe20000000f00 */
[----:B------:R-:W4:Y:S04]  /*609a0*/  @!P4 S2R R222, SR_CgaCtaId ;  /* 0x0000000000dec919 */ /* 0x000f280000008800 */
[----:B-1----:R-:W1:Y:S01]  /*609b0*/  @!P0 S2R R141, SR_CgaCtaId ;  /* 0x00000000008d8919 */ /* 0x002e620000008800 */
[----:B--2---:R-:W-:Y:S01]  /*609c0*/  @!P1 LEA R117, R119, R0, 0x18 ;  /* 0x0000000077759211 */ /* 0x004fe200078ec0ff */
[----:B------:R-:W-:Y:S01]  /*609d0*/  @!P5 LDS R220, [R81+0xe0] ;  /* 0x0000e00051dcd984 */ /* 0x000fe20000000800 */
[----:B------:R-:W-:-:S03]  /*609e0*/  @!P3 HADD2.F32 R0, -RZ, R115.H0_H0 ;  /* 0x20000073ff00b230 */ /* 0x000fc60000004100 */
[----:B------:R-:W2:Y:S02]  /*609f0*/  @!P2 LDS.U16 R115, [R143+0x4b44] ;  /* 0x004b44008f73a984 */ /* 0x000ea40000000400 */
[----:B------:R-:W-:Y:S01]  /*60a00*/  @!P3 FFMA R109, R218, R0, R109 ;  /* 0x00000000da6db223 */ /* 0x000fe2000000006d */
[----:B------:R-:W-:Y:S01]  /*60a10*/  @!P5 MOV R0, 0x400 ;  /* 0x000004000000d802 */ /* 0x000fe20000000f00 */
[----:B------:R-:W5:Y:S01]  /*60a20*/  @!P1 LDS.U16 R117, [R117+0x4bc4] ;  /* 0x004bc40075759984 */ /* 0x000f620000000400 */
[----:B------:R-:W-:Y:S02]  /*60a30*/  ISETP.GE.AND P3, PT, R22, R3, PT ;  /* 0x000000031600720c */ /* 0x000fe40003f66270 */
[----:B0-----:R-:W-:Y:S02]  /*60a40*/  @!P5 LEA R119, R139, R0, 0x18 ;  /* 0x000000008b77d211 */ /* 0x001fe400078ec0ff */
[----:B------:R-:W-:Y:S01]  /*60a50*/  @!P0 MOV R0, 0x400 ;  /* 0x0000040000008802 */ /* 0x000fe20000000f00 */
[----:B------:R-:W0:Y:S04]  /*60a60*/  @!P1 LDS R139, [R81+0xdc] ;  /* 0x0000dc00518b9984 */ /* 0x000e280000000800 */
[----:B------:R-:W0:Y:S04]  /*60a70*/  @!P5 LDS.U16 R119, [R119+0x4c44] ;  /* 0x004c44007777d984 */ /* 0x000e280000000400 */
[----:B------:R-:W0:Y:S01]  /*60a80*/  @!P3 S2R R224, SR_CgaCtaId ;  /* 0x0000000000e0b919 */ /* 0x000e220000008800 */
[----:B-1----:R-:W-:Y:S01]  /*60a90*/  @!P0 LEA R141, R141, R0, 0x18 ;  /* 0x000000008d8d8211 */ /* 0x002fe200078ec0ff */
[----:B---3--:R-:W-:-:S04]  /*60aa0*/  @!P6 HADD2.F32 R0, -RZ, R111.H0_H0 ;  /* 0x2000006fff00e230 */ /* 0x008fc80000004100 */
[----:B------:R-:W1:Y:S01]  /*60ab0*/  @!P0 LDS.U16 R111, [R141+0x3046] ;  /* 0x003046008d6f8984 */ /* 0x000e620000000400 */
[----:B------:R-:W-:Y:S01]  /*60ac0*/  @!P6 FFMA R109, R0, R135, R109 ;  /* 0x00000087006de223 */ /* 0x000fe2000000006d */
[----:B------:R-:W-:Y:S02]  /*60ad0*/  ISETP.GE.AND P6, PT, R114, R3, PT ;  /* 0x000000037200720c */ /* 0x000fe40003fc6270 */
[----:B------:R-:W3:Y:S04]  /*60ae0*/  @!P0 LDS R0, [R81] ;  /* 0x0000000051008984 */ /* 0x000ee80000000800 */
[----:B------:R-:W-:Y:S01]  /*60af0*/  @!P4 LDS R135, [R81+0x4] ;  /* 0x000004005187c984 */ /* 0x000fe20000000800 */
[----:B--2---:R-:W-:Y:S01]  /*60b00*/  @!P2 HADD2.F32 R218, -RZ, R115.H0_H0 ;  /* 0x20000073ffdaa230 */ /* 0x004fe20000004100 */
[----:B------:R-:W-:-:S04]  /*60b10*/  @!P4 MOV R115, 0x400 ;  /* 0x000004000073c802 */ /* 0x000fc80000000f00 */
[----:B------:R-:W-:Y:S01]  /*60b20*/  @!P2 FFMA R109, R218, R137, R109 ;  /* 0x00000089da6da223 */ /* 0x000fe2000000006d */
[----:B-----5:R-:W-:Y:S01]  /*60b30*/  @!P1 HADD2.F32 R218, -RZ, R117.H0_H0 ;  /* 0x20000075ffda9230 */ /* 0x020fe20000004100 */
[----:B------:R-:W-:Y:S02]  /*60b40*/  ISETP.GE.AND P2, PT, R16, R3, PT ;  /* 0x000000031000720c */ /* 0x000fe40003f46270 */
[----:B----4-:R-:W-:Y:S02]  /*60b50*/  @!P4 LEA R115, R222, R115, 0x18 ;  /* 0x00000073de73c211 */ /* 0x010fe400078ec0ff */
[----:B------:R-:W-:Y:S01]  /*60b60*/  @!P3 MOV R117, 0x400 ;  /* 0x000004000075b802 */ /* 0x000fe20000000f00 */
[----:B0-----:R-:W-:Y:S01]  /*60b70*/  @!P1 FFMA R109, R218, R139, R109 ;  /* 0x0000008bda6d9223 */ /* 0x001fe2000000006d */
[----:B------:R-:W-:Y:S02]  /*60b80*/  ISETP.GE.AND P1, PT, R10, R3, PT ;  /* 0x000000030a00720c */ /* 0x000fe40003f26270 */
[----:B------:R-:W-:Y:S01]  /*60b90*/  @!P3 LEA R117, R224, R117, 0x18 ;  /* 0x00000075e075b211 */ /* 0x000fe200078ec0ff */
[----:B------:R-:W0:Y:S01]  /*60ba0*/  @!P4 LDS.U16 R115, [R115+0x30c6] ;  /* 0x0030c6007373c984 */ /* 0x000e220000000400 */
[----:B------:R-:W-:-:S03]  /*60bb0*/  @!P5 HADD2.F32 R218, -RZ, R119.H0_H0 ;  /* 0x20000077ffdad230 */ /* 0x000fc60000004100 */
[----:B------:R-:W2:Y:S02]  /*60bc0*/  @!P2 S2R R137, SR_CgaCtaId ;  /* 0x000000000089a919 */ /* 0x000ea40000008800 */
[----:B------:R-:W-:Y:S01]  /*60bd0*/  @!P5 FFMA R109, R220, R218, R109 ;  /* 0x000000dadc6dd223 */ /* 0x000fe2000000006d */
[----:B------:R-:W-:Y:S01]  /*60be0*/  IMAD.MOV.U32 R218, RZ, RZ, RZ ;  /* 0x000000ffffda7224 */ /* 0x000fe200078e00ff */
[----:B------:R-:W4:Y:S01]  /*60bf0*/  @!P3 LDS.U16 R117, [R117+0x3146] ;  /* 0x003146007575b984 */ /* 0x000f220000000400 */
[----:B------:R-:W-:Y:S02]  /*60c00*/  ISETP.GE.AND P5, PT, R6, R3, PT ;  /* 0x000000030600720c */ /* 0x000fe40003fa6270 */
[----:B------:R-:W-:Y:S01]  /*60c10*/  @!P1 MOV R119, 0x400 ;  /* 0x0000040000779802 */ /* 0x000fe20000000f00 */
[----:B------:R-:W5:Y:S01]  /*60c20*/  @!P1 S2R R222, SR_CgaCtaId ;  /* 0x0000000000de9919 */ /* 0x000f620000008800 */
[----:B-1----:R-:W-:-:S05]  /*60c30*/  @!P0 HADD2.F32 R111, -RZ, R111.H0_H0 ;  /* 0x2000006fff6f8230 */ /* 0x002fca0000004100 */
[----:B---3--:R-:W-:Y:S01]  /*60c40*/  @!P0 FFMA R218, R0, R111, RZ ;  /* 0x0000006f00da8223 */ /* 0x008fe200000000ff */
[----:B------:R-:W-:Y:S01]  /*60c50*/  ISETP.GE.AND P0, PT, R12, R3, PT ;  /* 0x000000030c00720c */ /* 0x000fe20003f06270 */
[----:B------:R-:W1:Y:S01]  /*60c60*/  @!P3 LDS R111, [R81+0x8] ;  /* 0x00000800516fb984 */ /* 0x000e620000000800 */
[----:B------:R-:W-:-:S11]  /*60c70*/  @!P2 MOV R0, 0x400 ;  /* 0x000004000000a802 */ /* 0x000fd60000000f00 */
[----:B------:R-:W3:Y:S01]  /*60c80*/  @!P0 S2R R220, SR_CgaCtaId ;  /* 0x0000000000dc8919 */ /* 0x000ee20000008800 */
[----:B--2---:R-:W-:Y:S02]  /*60c90*/  @!P2 LEA R0, R137, R0, 0x18 ;  /* 0x000000008900a211 */ /* 0x004fe400078ec0ff */
[----:B------:R-:W-:Y:S01]  /*60ca0*/  @!P2 LDS R137, [R81+0xc] ;  /* 0x00000c005189a984 */ /* 0x000fe20000000800 */
[----:B0-----:R-:W-:-:S03]  /*60cb0*/  @!P4 HADD2.F32 R115, -RZ, R115.H0_H0 ;  /* 0x20000073ff73c230 */ /* 0x001fc60000004100 */
[----:B------:R-:W0:Y:S01]  /*60cc0*/  @!P2 LDS.U16 R0, [R0+0x31c6] ;  /* 0x0031c6000000a984 */ /* 0x000e220000000400 */
[----:B-----5:R-:W-:Y:S01]  /*60cd0*/  @!P1 LEA R119, R222, R119, 0x18 ;  /* 0x00000077de779211 */ /* 0x020fe200078ec0ff */
[----:B------:R-:W-:Y:S01]  /*60ce0*/  @!P4 FFMA R218, R115, R135, R218 ;  /* 0x0000008773dac223 */ /* 0x000fe200000000da */
[----:B------:R-:W-:Y:S01]  /*60cf0*/  ISETP.GE.AND P4, PT, R18, R3, PT ;  /* 0x000000031200720c */ /* 0x000fe20003f86270 */
[----:B------:R-:W-:Y:S01]  /*60d00*/  @!P1 LDS R135, [R81+0x10] ;  /* 0x0000100051879984 */ /* 0x000fe20000000800 */
[----:B----4-:R-:W-:-:S03]  /*60d10*/  @!P3 HADD2.F32 R117, -RZ, R117.H0_H0 ;  /* 0x20000075ff75b230 */ /* 0x010fc60000004100 */
[----:B------:R-:W2:Y:S08]  /*60d20*/  @!P1 LDS.U16 R119, [R119+0x3246] ;  /* 0x0032460077779984 */ /* 0x000eb00000000400 */
[----:B------:R-:W4:Y:S01]  /*60d30*/  @!P4 S2R R222, SR_CgaCtaId ;  /* 0x0000000000dec919 */ /* 0x000f220000008800 */
[----:B-1----:R-:W-:Y:S01]  /*60d40*/  @!P3 FFMA R218, R117, R111, R218 ;  /* 0x0000006f75dab223 */ /* 0x002fe200000000da */
[----:B------:R-:W-:-:S02]  /*60d50*/  ISETP.GE.AND P3, PT, R8, R3, PT ;  /* 0x000000030800720c */ /* 0x000fc40003f66270 */
[----:B------:R-:W-:Y:S01]  /*60d60*/  @!P0 MOV R111, 0x400 ;  /* 0x00000400006f8802 */ /* 0x000fe20000000f00 */
[----:B------:R-:W1:Y:S03]  /*60d70*/  @!P5 S2R R117, SR_CgaCtaId ;  /* 0x000000000075d919 */ /* 0x000e660000008800 */
[----:B---3--:R-:W-:Y:S01]  /*60d80*/  @!P0 LEA R115, R220, R111, 0x18 ;  /* 0x0000006fdc738211 */ /* 0x008fe200078ec0ff */
[----:B------:R-:W-:Y:S05]  /*60d90*/  @!P4 LDS R139, [R81+0x20] ;  /* 0x00002000518bc984 */ /* 0x000fea0000000800 */
[----:B------:R-:W3:Y:S01]  /*60da0*/  @!P0 LDS.U16 R115, [R115+0x32c6] ;  /* 0x0032c60073738984 */ /* 0x000ee20000000400 */
[----:B------:R-:W5:Y:S01]  /*60db0*/  @!P3 S2R R220, SR_CgaCtaId ;  /* 0x0000000000dcb919 */ /* 0x000f620000008800 */
[----:B0-----:R-:W-:Y:S01]  /*60dc0*/  @!P2 HADD2.F32 R111, -RZ, R0.H0_H0 ;  /* 0x20000000ff6fa230 */ /* 0x001fe20000004100 */
[----:B------:R-:W-:-:S04]  /*60dd0*/  @!P5 MOV R0, 0x400 ;  /* 0x000004000000d802 */ /* 0x000fc80000000f00 */
[----:B------:R-:W-:Y:S01]  /*60de0*/  @!P2 FFMA R218, R111, R137, R218 ;  /* 0x000000896fdaa223 */ /* 0x000fe200000000da */
[----:B------:R-:W-:Y:S01]  /*60df0*/  ISETP.GE.AND P2, PT, R20, R3, PT ;  /* 0x000000031400720c */ /* 0x000fe20003f46270 */
[----:B------:R-:W0:Y:S01]  /*60e00*/  @!P0 LDS R111, [R81+0x14] ;  /* 0x00001400516f8984 */ /* 0x000e220000000800 */
[----:B--2---:R-:W-:-:S03]  /*60e10*/  @!P1 HADD2.F32 R119, -RZ, R119.H0_H0 ;  /* 0x20000077ff779230 */ /* 0x004fc60000004100 */
[----:B------:R-:W-:Y:S01]  /*60e20*/  @!P3 LDS R137, [R81+0x1c] ;  /* 0x00001c005189b984 */ /* 0x000fe20000000800 */
[----:B-1----:R-:W-:Y:S01]  /*60e30*/  @!P5 LEA R0, R117, R0, 0x18 ;  /* 0x000000007500d211 */ /* 0x002fe200078ec0ff */
[----:B------:R-:W-:Y:S01]  /*60e40*/  @!P1 FFMA R218, R135, R119, R218 ;  /* 0x0000007787da9223 */ /* 0x000fe200000000da */
[----:B------:R-:W-:Y:S01]  /*60e50*/  @!P3 MOV R117, 0x400 ;  /* 0x000004000075b802 */ /* 0x000fe20000000f00 */
[----:B------:R-:W-:Y:S01]  /*60e60*/  @!P5 LDS R135, [R81+0x18] ;  /* 0x000018005187d984 */ /* 0x000fe20000000800 */
[----:B------:R-:W-:Y:S02]  /*60e70*/  ISETP.GE.AND P1, PT, R26, R3, PT ;  /* 0x000000031a00720c */ /* 0x000fe40003f26270 */
[----:B------:R-:W-:Y:S01]  /*60e80*/  @!P4 MOV R119, 0x400 ;  /* 0x000004000077c802 */ /* 0x000fe20000000f00 */
[----:B------:R-:W1:Y:S03]  /*60e90*/  @!P5 LDS.U16 R0, [R0+0x3346] ;  /* 0x003346000000d984 */ /* 0x000e660000000400 */
[----:B----4-:R-:W-:Y:S01]  /*60ea0*/  @!P4 LEA R222, R222, R119, 0x18 ;  /* 0x00000077dedec211 */ /* 0x010fe200078ec0ff */
[----:B------:R-:W2:Y:S01]  /*60eb0*/  @!P2 S2R R224, SR_CgaCtaId ;  /* 0x0000000000e0a919 */ /* 0x000ea20000008800 */
[----:B-----5:R-:W-:Y:S01]  /*60ec0*/  @!P3 LEA R117, R220, R117, 0x18 ;  /* 0x00000075dc75b211 */ /* 0x020fe200078ec0ff */
[----:B------:R-:W-:Y:S01]  /*60ed0*/  @!P2 LDS R141, [R81+0x24] ;  /* 0x00002400518da984 */ /* 0x000fe20000000800 */
[----:B---3--:R-:W-:-:S04]  /*60ee0*/  @!P0 HADD2.F32 R115, -RZ, R115.H0_H0 ;  /* 0x20000073ff738230 */ /* 0x008fc80000004100 */
[----:B------:R-:W3:Y:S01]  /*60ef0*/  @!P3 LDS.U16 R117, [R117+0x33c6] ;  /* 0x0033c6007575b984 */ /* 0x000ee20000000400 */
[----:B------:R-:W4:Y:S01]  /*60f00*/  @!P1 S2R R143, SR_CgaCtaId ;  /* 0x00000000008f9919 */ /* 0x000f220000008800 */
[----:B0-----:R-:W-:Y:S01]  /*60f10*/  @!P0 FFMA R218, R115, R111, R218 ;  /* 0x0000006f73da8223 */ /* 0x001fe200000000da */
[----:B------:R-:W-:Y:S01]  /*60f20*/  @!P2 MOV R111, 0x400 ;  /* 0x00000400006fa802 */ /* 0x000fe20000000f00 */
[----:B------:R0:W5:Y:S01]  /*60f30*/  @!P4 LDS.U16 R115, [R222+0x3446] ;  /* 0x00344600de73c984 */ /* 0x0001620000000400 */
[----:B------:R-:W-:Y:S02]  /*60f40*/  ISETP.GE.AND P0, PT, R32, R3, PT ;  /* 0x000000032000720c */ /* 0x000fe40003f06270 */
[----:B--2---:R-:W-:Y:S01]  /*60f50*/  @!P2 LEA R119, R224, R111, 0x18 ;  /* 0x0000006fe077a211 */ /* 0x004fe200078ec0ff */
[----:B0-----:R-:W0:Y:S01]  /*60f60*/  @!P6 S2R R222, SR_CgaCtaId ;  /* 0x0000000000dee919 */ /* 0x001e220000008800 */
[----:B-1----:R-:W-:Y:S01]  /*60f70*/  @!P5 HADD2.F32 R111, -RZ, R0.H0_H0 ;  /* 0x20000000ff6fd230 */ /* 0x002fe20000004100 */
[----:B------:R-:W-:-:S03]  /*60f80*/  @!P1 MOV R0, 0x400 ;  /* 0x0000040000009802 */ /* 0x000fc60000000f00 */
[----:B------:R-:W1:Y:S01]  /*60f90*/  @!P2 LDS.U16 R119, [R119+0x34c6] ;  /* 0x0034c6007777a984 */ /* 0x000e620000000400 */
[----:B------:R-:W-:-:S04]  /*60fa0*/  @!P5 FFMA R218, R111, R135, R218 ;  /* 0x000000876fdad223 */ /* 0x000fc800000000da */
[----:B------:R-:W2:Y:S01]  /*60fb0*/  @!P0 S2R R220, SR_CgaCtaId ;  /* 0x0000000000dc8919 */ /* 0x000ea20000008800 */
[----:B------:R-:W-:Y:S02]  /*60fc0*/  @!P0 MOV R111, 0x400 ;  /* 0x00000400006f8802 */ /* 0x000fe40000000f00 */
[----:B----4-:R-:W-:Y:S01]  /*60fd0*/  @!P1 LEA R0, R143, R0, 0x18 ;  /* 0x000000008f009211 */ /* 0x010fe200078ec0ff */
[----:B------:R-:W-:Y:S01]  /*60fe0*/  @!P1 LDS R135, [R81+0x28] ;  /* 0x0000280051879984 */ /* 0x000fe20000000800 */
[----:B------:R-:W-:Y:S01]  /*60ff0*/  ISETP.GE.AND P5, PT, R110, R3, PT ;  /* 0x000000036e00720c */ /* 0x000fe20003fa6270 */
[----:B---3--:R-:W-:-:S03]  /*61000*/  @!P3 HADD2.F32 R117, -RZ, R117.H0_H0 ;  /* 0x20000075ff75b230 */ /* 0x008fc60000004100 */
[----:B------:R-:W3:Y:S02]  /*61010*/  @!P1 LDS.U16 R0, [R0+0x3546] ;  /* 0x0035460000009984 */ /* 0x000ee40000000400 */
[----:B------:R-:W-:Y:S01]  /*61020*/  @!P3 FFMA R218, R117, R137, R218 ;  /* 0x0000008975dab223 */ /* 0x000fe200000000da */
[----:B------:R-:W-:Y:S01]  /*61030*/  ISETP.GE.AND P3, PT, R108, R3, PT ;  /* 0x000000036c00720c */ /* 0x000fe20003f66270 */
[----:B------:R-:W-:Y:S01]  /*61040*/  @!P0 LDS R137, [R81+0x2c] ;  /* 0x00002c0051898984 */ /* 0x000fe20000000800 */
[----:B------:R-:W-:Y:S01]  /*61050*/  @!P6 MOV R117, 0x400 ;  /* 0x000004000075e802 */ /* 0x000fe20000000f00 */
[----:B-----5:R-:W-:-:S03]  /*61060*/  @!P4 HADD2.F32 R115, -RZ, R115.H0_H0 ;  /* 0x20000073ff73c230 */ /* 0x020fc60000004100 */
[----:B0-----:R-:W-:-:S07]  /*61070*/  @!P6 LEA R117, R222, R117, 0x18 ;  /* 0x00000075de75e211 */ /* 0x001fce00078ec0ff */
[----:B------:R-:W0:Y:S01]  /*61080*/  @!P3 S2R R224, SR_CgaCtaId ;  /* 0x0000000000e0b919 */ /* 0x000e220000008800 */
[----:B------:R-:W-:Y:S01]  /*61090*/  @!P4 FFMA R218, R139, R115, R218 ;  /* 0x000000738bdac223 */ /* 0x000fe200000000da */
[----:B------:R-:W-:Y:S01]  /*610a0*/  ISETP.GE.AND P4, PT, R34, R3, PT ;  /* 0x000000032200720c */ /* 0x000fe20003f86270 */
[----:B------:R-:W4:Y:S01]  /*610b0*/  @!P6 LDS.U16 R117, [R117+0x3646] ;  /* 0x003646007575e984 */ /* 0x000f220000000400 */
[----:B--2---:R-:W-:-:S03]  /*610c0*/  @!P0 LEA R111, R220, R111, 0x18 ;  /* 0x0000006fdc6f8211 */ /* 0x004fc600078ec0ff */
[----:B------:R-:W-:Y:S01]  /*610d0*/  @!P6 LDS R139, [R81+0x30] ;  /* 0x00003000518be984 */ /* 0x000fe20000000800 */
[----:B-1----:R-:W-:-:S03]  /*610e0*/  @!P2 HADD2.F32 R119, -RZ, R119.H0_H0 ;  /* 0x20000077ff77a230 */ /* 0x002fc60000004100 */
[----:B------:R3:W1:Y:S02]  /*610f0*/  @!P0 LDS.U16 R115, [R111+0x35c6] ;  /* 0x0035c6006f738984 */ /* 0x0006640000000400 */
[----:B------:R-:W-:Y:S01]  /*61100*/  @!P2 FFMA R218, R119, R141, R218 ;  /* 0x0000008d77daa223 */ /* 0x000fe200000000da */
[----:B------:R-:W-:Y:S01]  /*61110*/  @!P3 MOV R119, 0x400 ;  /* 0x000004000077b802 */ /* 0x000fe20000000f00 */
[----:B------:R-:W2:Y:S01]  /*61120*/  @!P5 S2R R141, SR_CgaCtaId ;  /* 0x00000000008dd919 */ /* 0x000ea20000008800 */
[----:B------:R-:W-:Y:S01]  /*61130*/  ISETP.GE.AND P2, PT, R112, R3, PT ;  /* 0x000000037000720c */ /* 0x000fe20003f46270 */
[----:B------:R-:W5:Y:S01]  /*61140*/  @!P4 S2R R222, SR_CgaCtaId ;  /* 0x0000000000dec919 */ /* 0x000f620000008800 */
[----:B---3--:R-:W-:Y:S01]  /*61150*/  @!P1 HADD2.F32 R111, -RZ, R0.H0_H0 ;  /* 0x20000000ff6f9230 */ /* 0x008fe20000004100 */
[----:B------:R-:W-:-:S04]  /*61160*/  @!P5 MOV R0, 0x400 ;  /* 0x000004000000d802 */ /* 0x000fc80000000f00 */
[----:B------:R-:W-:Y:S01]  /*61170*/  @!P1 FFMA R218, R111, R135, R218 ;  /* 0x000000876fda9223 */ /* 0x000fe200000000da */
[----:B------:R-:W-:Y:S01]  /*61180*/  ISETP.GE.AND P1, PT, R106, R3, PT ;  /* 0x000000036a00720c */ /* 0x000fe20003f26270 */
[----:B------:R-:W-:Y:S01]  /*61190*/  @!P3 LDS R111, [R81+0x34] ;  /* 0x00003400516fb984 */ /* 0x000fe20000000800 */
[----:B0-----:R-:W-:-:S03]  /*611a0*/  @!P3 LEA R119, R224, R119, 0x18 ;  /* 0x00000077e077b211 */ /* 0x001fc600078ec0ff */
[----:B------:R-:W0:Y:S03]  /*611b0*/  @!P2 S2R R220, SR_CgaCtaId ;  /* 0x0000000000dca919 */ /* 0x000e260000008800 */
[----:B------:R-:W3:Y:S05]  /*611c0*/  @!P3 LDS.U16 R119, [R119+0x36c6] ;  /* 0x0036c6007777b984 */ /* 0x000eea0000000400 */
[----:B------:R-:W3:Y:S01]  /*611d0*/  @!P1 S2R R224, SR_CgaCtaId ;  /* 0x0000000000e09919 */ /* 0x000ee20000008800 */
[----:B----4-:R-:W-:Y:S01]  /*611e0*/  @!P6 HADD2.F32 R117, -RZ, R117.H0_H0 ;  /* 0x20000075ff75e230 */ /* 0x010fe20000004100 */
[----:B------:R-:W-:Y:S01]  /*611f0*/  @!P2 LDS R135, [R81+0x3c] ;  /* 0x00003c005187a984 */ /* 0x000fe20000000800 */
[----:B--2---:R-:W-:Y:S01]  /*61200*/  @!P5 LEA R0, R141, R0, 0x18 ;  /* 0x000000008d00d211 */ /* 0x004fe200078ec0ff */
[----:B-1----:R-:W-:-:S05]  /*61210*/  @!P0 HADD2.F32 R115, -RZ, R115.H0_H0 ;  /* 0x20000073ff738230 */ /* 0x002fca0000004100 */
[----:B------:R-:W1:Y:S01]  /*61220*/  @!P5 LDS.U16 R0, [R0+0x3746] ;  /* 0x003746000000d984 */ /* 0x000e620000000400 */
[----:B------:R-:W-:Y:S01]  /*61230*/  @!P0 FFMA R218, R115, R137, R218 ;  /* 0x0000008973da8223 */ /* 0x000fe200000000da */
[----:B------:R-:W-:Y:S02]  /*61240*/  @!P2 MOV R115, 0x400 ;  /* 0x000004000073a802 */ /* 0x000fe40000000f00 */
[----:B------:R-:W-:Y:S01]  /*61250*/  ISETP.NE.AND P0, PT, R131, RZ, PT ;  /* 0x000000ff8300720c */ /* 0x000fe20003f05270 */
[----:B------:R-:W-:Y:S01]  /*61260*/  @!P6 FFMA R218, R139, R117, R218 ;  /* 0x000000758bdae223 */ /* 0x000fe200000000da */
[----:B------:R-:W2:Y:S01]  /*61270*/  @!P5 LDS R131, [R81+0x38] ;  /* 0x000038005183d984 */ /* 0x000ea20000000800 */
[----:B------:R-:W-:Y:S02]  /*61280*/  @!P4 MOV R117, 0x400 ;  /* 0x000004000075c802 */ /* 0x000fe40000000f00 */
[----:B------:R-:W-:Y:S02]  /*61290*/  ISETP.GE.AND P6, PT, R116, R3, PT ;  /* 0x000000037400720c */ /* 0x000fe40003fc6270 */
[----:B0-----:R-:W-:-:S02]  /*612a0*/  @!P2 LEA R115, R220, R115, 0x18 ;  /* 0x00000073dc73a211 */ /* 0x001fc400078ec0ff */
[----:B-----5:R-:W-:-:S04]  /*612b0*/  @!P4 LEA R117, R222, R117, 0x18 ;  /* 0x00000075de75c211 */ /* 0x020fc800078ec0ff */
[----:B------:R-:W0:Y:S01]  /*612c0*/  @!P2 LDS.U16 R115, [R115+0x37c6] ;  /* 0x0037c6007373a984 */ /* 0x000e220000000400 */
[----:B------:R-:W-:-:S03]  /*612d0*/  @!P0 MOV R137, 0x400 ;  /* 0x0000040000898802 */ /* 0x000fc60000000f00 */
[----:B------:R-:W4:Y:S01]  /*612e0*/  @!P4 LDS.U16 R117, [R117+0x3846] ;  /* 0x003846007575c984 */ /* 0x000f220000000400 */
[----:B---3--:R-:W-:Y:S01]  /*612f0*/  @!P3 HADD2.F32 R119, -RZ, R119.H0_H0 ;  /* 0x20000077ff77b230 */ /* 0x008fe20000004100 */
[----:B------:R-:W3:Y:S04]  /*61300*/  @!P6 S2R R222, SR_CgaCtaId ;  /* 0x0000000000dee919 */ /* 0x000ee80000008800 */
[----:B------:R-:W-:Y:S01]  /*61310*/  @!P3 FFMA R218, R119, R111, R218 ;  /* 0x0000006f77dab223 */ /* 0x000fe200000000da */
[----:B------:R-:W-:Y:S01]  /*61320*/  ISETP.GE.AND P3, PT, R28, R3, PT ;  /* 0x000000031c00720c */ /* 0x000fe20003f66270 */
[----:B------:R-:W5:Y:S01]  /*61330*/  @!P4 LDS R119, [R81+0x40] ;  /* 0x000040005177c984 */ /* 0x000f620000000800 */
[----:B------:R-:W-:-:S04]  /*61340*/  @!P1 MOV R111, 0x400 ;  /* 0x00000400006f9802 */ /* 0x000fc80000000f00 */
[----:B------:R-:W-:Y:S01]  /*61350*/  @!P1 LEA R224, R224, R111, 0x18 ;  /* 0x0000006fe0e09211 */ /* 0x000fe200078ec0ff */
[----:B-1----:R-:W-:-:S06]  /*61360*/  @!P5 HADD2.F32 R111, -RZ, R0.H0_H0 ;  /* 0x20000000ff6fd230 */ /* 0x002fcc0000004100 */
[----:B------:R-:W1:Y:S01]  /*61370*/  @!P3 S2R R220, SR_CgaCtaId ;  /* 0x0000000000dcb919 */ /* 0x000e620000008800 */
[----:B------:R2:W3:Y:S02]  /*61380*/  @!P1 LDS.U16 R0, [R224+0x38c6] ;  /* 0x0038c600e0009984 */ /* 0x0004e40000000400 */
[----:B--2---:R-:W-:Y:S01]  /*61390*/  @!P5 FFMA R218, R111, R131, R218 ;  /* 0x000000836fdad223 */ /* 0x004fe200000000da */
[----:B------:R-:W-:Y:S01]  /*613a0*/  @!P3 MOV R111, 0x400 ;  /* 0x00000400006fb802 */ /* 0x000fe20000000f00 */
[----:B------:R-:W2:Y:S01]  /*613b0*/  @!P1 LDS R131, [R81+0x44] ;  /* 0x0000440051839984 */ /* 0x000ea20000000800 */
[----:B------:R-:W-:Y:S01]  /*613c0*/  ISETP.GE.AND P5, PT, R24, R3, PT ;  /* 0x000000031800720c */ /* 0x000fe20003fa6270 */
[----:B------:R-:W3:Y:S01]  /*613d0*/  @!P0 S2R R224, SR_CgaCtaId ;  /* 0x0000000000e08919 */ /* 0x000ee20000008800 */
[----:B0-----:R-:W-:Y:S02]  /*613e0*/  @!P2 HADD2.F32 R115, -RZ, R115.H0_H0 ;  /* 0x20000073ff73a230 */ /* 0x001fe40000004100 */
[----:B----4-:R-:W-:-:S03]  /*613f0*/  @!P4 HADD2.F32 R117, -RZ, R117.H0_H0 ;  /* 0x20000075ff75c230 */ /* 0x010fc60000004100 */
[----:B------:R-:W-:Y:S01]  /*61400*/  @!P2 FFMA R218, R115, R135, R218 ;  /* 0x0000008773daa223 */ /* 0x000fe200000000da */
[----:B------:R-:W-:-:S05]  /*61410*/  ISETP.GE.AND P2, PT, R30, R3, PT ;  /* 0x000000031e00720c */ /* 0x000fca0003f46270 */
[----:B------:R-:W0:Y:S01]  /*61420*/  @!P5 S2R R226, SR_CgaCtaId ;  /* 0x0000000000e2d919 */ /* 0x000e220000008800 */
[----:B-----5:R-:W-:Y:S01]  /*61430*/  @!P4 FFMA R218, R119, R117, R218 ;  /* 0x0000007577dac223 */ /* 0x020fe200000000da */
[----:B------:R-:W-:Y:S01]  /*61440*/  ISETP.GE.AND P4, PT, R172, R3, PT ;  /* 0x00000003ac00720c */ /* 0x000fe20003f86270 */
[----:B------:R-:W-:Y:S01]  /*61450*/  @!P3 LDS R119, [R81+0x48] ;  /* 0x000048005177b984 */ /* 0x000fe20000000800 */
[----:B-1----:R-:W-:-:S04]  /*61460*/  @!P3 LEA R115, R220, R111, 0x18 ;  /* 0x0000006fdc73b211 */ /* 0x002fc800078ec0ff */
[----:B------:R-:W1:Y:S01]  /*61470*/  @!P2 S2R R220, SR_CgaCtaId ;  /* 0x0000000000dca919 */ /* 0x000e620000008800 */
[----:B------:R-:W-:Y:S02]  /*61480*/  @!P6 MOV R111, 0x400 ;  /* 0x00000400006fe802 */ /* 0x000fe40000000f00 */
[----:B------:R-:W-:Y:S01]  /*61490*/  @!P2 MOV R135, 0x400 ;  /* 0x000004000087a802 */ /* 0x000fe20000000f00 */
[----:B------:R-:W4:Y:S01]  /*614a0*/  @!P3 LDS.U16 R115, [R115+0x3946] ;  /* 0x003946007373b984 */ /* 0x000f220000000400 */
[----:B---3--:R-:W-:Y:S01]  /*614b0*/  @!P6 LEA R222, R222, R111, 0x18 ;  /* 0x0000006fdedee211 */ /* 0x008fe200078ec0ff */
[----:B------:R-:W-:Y:S01]  /*614c0*/  @!P1 HADD2.F32 R111, -RZ, R0.H0_H0 ;  /* 0x20000000ff6f9230 */ /* 0x000fe20000004100 */
[----:B------:R-:W-:-:S03]  /*614d0*/  @!P0 LEA R137, R224, R137, 0x18 ;  /* 0x00000089e0898211 */ /* 0x000fc600078ec0ff */
[----:B------:R3:W5:Y:S01]  /*614e0*/  @!P6 LDS.U16 R0, [R222+0x39c6] ;  /* 0x0039c600de00e984 */ /* 0x0007620000000400 */
[----:B--2---:R-:W-:Y:S01]  /*614f0*/  @!P1 FFMA R218, R111, R131, R218 ;  /* 0x000000836fda9223 */ /* 0x004fe200000000da */
[----:B------:R-:W-:Y:S02]  /*61500*/  @!P5 MOV R111, 0x400 ;  /* 0x00000400006fd802 */ /* 0x000fe40000000f00 */
[----:B------:R-:W2:Y:S01]  /*61510*/  @!P6 LDS R131, [R81+0x4c] ;  /* 0x00004c005183e984 */ /* 0x000ea20000000800 */
[----:B------:R-:W-:Y:S02]  /*61520*/  ISETP.GE.AND P1, PT, R170, R3, PT ;  /* 0x00000003aa00720c */ /* 0x000fe40003f26270 */
[----:B0-----:R-:W-:Y:S02]  /*61530*/  @!P5 LEA R111, R226, R111, 0x18 ;  /* 0x0000006fe26fd211 */ /* 0x001fe400078ec0ff */
[----:B------:R-:W0:Y:S03]  /*61540*/  @!P4 S2R R226, SR_CgaCtaId ;  /* 0x0000000000e2c919 */ /* 0x000e260000008800 */
[----:B------:R5:W0:Y:S06]  /*61550*/  @!P5 LDS.U16 R117, [R111+0x3a46] ;  /* 0x003a46006f75d984 */ /* 0x000a2c0000000400 */
[----:B---3--:R-:W3:Y:S01]  /*61560*/  @!P1 S2R R222, SR_CgaCtaId ;  /* 0x0000000000de9919 */ /* 0x008ee20000008800 */
[----:B-1----:R-:W-:-:S02]  /*61570*/  @!P2 LEA R220, R220, R135, 0x18 ;  /* 0x00000087dcdca211 */ /* 0x002fc400078ec0ff */
[----:B------:R-:W1:Y:S01]  /*61580*/  @!P5 LDS R135, [R81+0x50] ;  /* 0x000050005187d984 */ /* 0x000e620000000800 */
[----:B----4-:R-:W-:-:S05]  /*61590*/  @!P3 HADD2.F32 R115, -RZ, R115.H0_H0 ;  /* 0x20000073ff73b230 */ /* 0x010fca0000004100 */
[----:B------:R-:W-:Y:S01]  /*615a0*/  @!P3 FFMA R218, R115, R119, R218 ;  /* 0x0000007773dab223 */ /* 0x000fe200000000da */
[----:B------:R-:W-:Y:S01]  /*615b0*/  ISETP.GE.AND P3, PT, R168, R3, PT ;  /* 0x00000003a800720c */ /* 0x000fe20003f66270 */
[----:B------:R4:W4:Y:S01]  /*615c0*/  @!P2 LDS.U16 R115, [R220+0x3ac6] ;  /* 0x003ac600dc73a984 */ /* 0x0009220000000400 */
[----:B-----5:R-:W-:-:S03]  /*615d0*/  @!P6 HADD2.F32 R111, -RZ, R0.H0_H0 ;  /* 0x20000000ff6fe230 */ /* 0x020fc60000004100 */
[----:B------:R-:W5:Y:S02]  /*615e0*/  @!P2 LDS R119, [R81+0x54] ;  /* 0x000054005177a984 */ /* 0x000f640000000800 */
[----:B--2---:R-:W-:Y:S01]  /*615f0*/  @!P6 FFMA R218, R111, R131, R218 ;  /* 0x000000836fdae223 */ /* 0x004fe200000000da */
[----:B------:R-:W-:Y:S01]  /*61600*/  @!P4 MOV R111, 0x400 ;  /* 0x00000400006fc802 */ /* 0x000fe20000000f00 */
[----:B------:R-:W2:Y:S01]  /*61610*/  @!P0 LDS.U16 R0, [R137+0x3b46] ;  /* 0x003b460089008984 */ /* 0x000ea20000000400 */
[----:B------:R-:W-:Y:S02]  /*61620*/  ISETP.GE.AND P6, PT, R166, R3, PT ;  /* 0x00000003a600720c */ /* 0x000fe40003fc6270 */
[----:B0-----:R-:W-:Y:S01]  /*61630*/  @!P4 LEA R111, R226, R111, 0x18 ;  /* 0x0000006fe26fc211 */ /* 0x001fe200078ec0ff */
[----:B------:R-:W0:Y:S01]  /*61640*/  @!P3 S2R R224, SR_CgaCtaId ;  /* 0x0000000000e0b919 */ /* 0x000e220000008800 */
[----:B------:R-:W-:Y:S01]  /*61650*/  @!P5 HADD2.F32 R117, -RZ, R117.H0_H0 ;  /* 0x20000075ff75d230 */ /* 0x000fe20000004100 */
[----:B------:R-:W0:Y:S04]  /*61660*/  @!P0 LDS R131, [R81+0x58] ;  /* 0x0000580051838984 */ /* 0x000e280000000800 */
[----:B------:R-:W-:Y:S01]  /*61670*/  @!P3 LDS R137, [R81+0x64] ;  /* 0x000064005189b984 */ /* 0x000fe20000000800 */
[----:B-1----:R-:W-:Y:S01]  /*61680*/  @!P5 FFMA R218, R135, R117, R218 ;  /* 0x0000007587dad223 */ /* 0x002fe200000000da */
[----:B------:R-:W-:-:S02]  /*61690*/  @!P1 MOV R135, 0x400 ;  /* 0x0000040000879802 */ /* 0x000fc40000000f00 */
[----:B------:R2:W1:Y:S01]  /*616a0*/  @!P4 LDS.U16 R117, [R111+0x3bc6] ;  /* 0x003bc6006f75c984 */ /* 0x0004620000000400 */
[----:B------:R-:W-:Y:S02]  /*616b0*/  ISETP.GE.AND P5, PT, R158, R3, PT ;  /* 0x000000039e00720c */ /* 0x000fe40003fa6270 */
[----:B---3--:R-:W-:Y:S01]  /*616c0*/  @!P1 LEA R222, R222, R135, 0x18 ;  /* 0x00000087dede9211 */ /* 0x008fe200078ec0ff */
[----:B----4-:R-:W3:Y:S01]  /*616d0*/  @!P6 S2R R220, SR_CgaCtaId ;  /* 0x0000000000dce919 */ /* 0x010ee20000008800 */
[----:B------:R-:W4:Y:S01]  /*616e0*/  @!P4 LDS R135, [R81+0x5c] ;  /* 0x00005c005187c984 */ /* 0x000f220000000800 */
[----:B------:R-:W-:-:S08]  /*616f0*/  @!P2 HADD2.F32 R115, -RZ, R115.H0_H0 ;  /* 0x20000073ff73a230 */ /* 0x000fd00000004100 */
[----:B------:R-:W-:Y:S01]  /*61700*/  @!P5 MOV R141, 0x400 ;  /* 0x00000400008dd802 */ /* 0x000fe20000000f00 */
[----:B-----5:R-:W-:Y:S01]  /*61710*/  @!P2 FFMA R218, R115, R119, R218 ;  /* 0x0000007773daa223 */ /* 0x020fe200000000da */
[----:B------:R-:W-:Y:S01]  /*61720*/  @!P3 MOV R119, 0x400 ;  /* 0x000004000077b802 */ /* 0x000fe20000000f00 */
[----:B------:R5:W4:Y:S01]  /*61730*/  @!P1 LDS.U16 R115, [R222+0x3c46] ;  /* 0x003c4600de739984 */ /* 0x000b220000000400 */
[----:B--2---:R-:W-:Y:S01]  /*61740*/  @!P0 HADD2.F32 R111, -RZ, R0.H0_H0 ;  /* 0x20000000ff6f8230 */ /* 0x004fe20000004100 */
[----:B------:R-:W-:Y:S02]  /*61750*/  ISETP.GE.AND P2, PT, R162, R3, PT ;  /* 0x00000003a200720c */ /* 0x000fe40003f46270 */
[----:B0-----:R-:W-:Y:S02]  /*61760*/  @!P3 LEA R224, R224, R119, 0x18 ;  /* 0x00000077e0e0b211 */ /* 0x001fe400078ec0ff */
[----:B------:R-:W0:Y:S01]  /*61770*/  @!P1 LDS R119, [R81+0x60] ;  /* 0x0000600051779984 */ /* 0x000e220000000800 */
[----:B------:R-:W-:Y:S01]  /*61780*/  ISETP.GE.AND P1, PT, R164, R3, PT ;  /* 0x00000003a400720c */ /* 0x000fe20003f26270 */
[----:B------:R-:W-:-:S02]  /*61790*/  @!P0 FFMA R218, R111, R131, R218 ;  /* 0x000000836fda8223 */ /* 0x000fc400000000da */
[----:B------:R2:W0:Y:S01]  /*617a0*/  @!P3 LDS.U16 R0, [R224+0x3cc6] ;  /* 0x003cc600e000b984 */ /* 0x0004220000000400 */
[----:B------:R-:W-:Y:S02]  /*617b0*/  P2R R131, PR, RZ, 0x1 ;  /* 0x00000001ff837803 */ /* 0x000fe40000000000 */
[----:B------:R-:W-:Y:S02]  /*617c0*/  ISETP.GE.AND P0, PT, R170, R3, PT ;  /* 0x00000003aa00720c */ /* 0x000fe40003f06270 */
[----:B------:R-:W-:Y:S01]  /*617d0*/  @!P6 MOV R111, 0x400 ;  /* 0x00000400006fe802 */ /* 0x000fe20000000f00 */
[----:B-----5:R-:W5:Y:S01]  /*617e0*/  @!P2 S2R R222, SR_CgaCtaId ;  /* 0x0000000000dea919 */ /* 0x020f620000008800 */
[----:B-1----:R-:W-:-:S03]  /*617f0*/  @!P4 HADD2.F32 R117, -RZ, R117.H0_H0 ;  /* 0x20000075ff75c230 */ /* 0x002fc60000004100 */
[----:B------:R-:W1:Y:S01]  /*61800*/  @!P1 S2R R226, SR_CgaCtaId ;  /* 0x0000000000e29919 */ /* 0x000e620000008800 */
[----:B---3--:R-:W-:Y:S01]  /*61810*/  @!P6 LEA R220, R220, R111, 0x18 ;  /* 0x0000006fdcdce211 */ /* 0x008fe200078ec0ff */
[----:B--2---:R-:W2:Y:S01]  /*61820*/  @!P5 S2R R224, SR_CgaCtaId ;  /* 0x0000000000e0d919 */ /* 0x004ea20000008800 */
[----:B----4-:R-:W-:Y:S01]  /*61830*/  @!P4 FFMA R218, R117, R135, R218 ;  /* 0x0000008775dac223 */ /* 0x010fe200000000da */
[----:B------:R-:W-:Y:S01]  /*61840*/  ISETP.GE.AND P4, PT, R160, R3, PT ;  /* 0x00000003a000720c */ /* 0x000fe20003f86270 */
[----:B------:R-:W-:Y:S01]  /*61850*/  @!P6 LDS R135, [R81+0x68] ;  /* 0x000068005187e984 */ /* 0x000fe20000000800 */
[----:B------:R-:W-:-:S03]  /*61860*/  @!P1 MOV R117, 0x400 ;  /* 0x0000040000759802 */ /* 0x000fc60000000f00 */
[----:B------:R-:W-:Y:S01]  /*61870*/  @!P2 LDS R139, [R81+0x70] ;  /* 0x00007000518ba984 */ /* 0x000fe20000000800 */
[----:B------:R-:W-:-:S07]  /*61880*/  @!P0 HADD2.F32 R115, -RZ, R115.H0_H0 ;  /* 0x20000073ff738230 */ /* 0x000fce0000004100 */
[----:B------:R-:W3:Y:S01]  /*61890*/  @!P4 S2R R228, SR_CgaCtaId ;  /* 0x0000000000e4c919 */ /* 0x000ee20000008800 */
[----:B0-----:R-:W-:Y:S01]  /*618a0*/  @!P0 FFMA R218, R119, R115, R218 ;  /* 0x0000007377da8223 */ /* 0x001fe200000000da */
[----:B------:R-:W-:Y:S01]  /*618b0*/  ISETP.GE.AND P0, PT, R156, R3, PT ;  /* 0x000000039c00720c */ /* 0x000fe20003f06270 */
[----:B------:R0:W4:Y:S01]  /*618c0*/  @!P6 LDS.U16 R115, [R220+0x3d46] ;  /* 0x003d4600dc73e984 */ /* 0x0001220000000400 */
[----:B------:R-:W-:Y:S01]  /*618d0*/  @!P3 HADD2.F32 R111, -RZ, R0.H0_H0 ;  /* 0x20000000ff6fb230 */ /* 0x000fe20000004100 */
[----:B-1----:R-:W-:Y:S02]  /*618e0*/  @!P1 LEA R0, R226, R117, 0x18 ;  /* 0x00000075e2009211 */ /* 0x002fe400078ec0ff */
[----:B------:R-:W-:Y:S02]  /*618f0*/  @!P4 MOV R117, 0x400 ;  /* 0x000004000075c802 */ /* 0x000fe40000000f00 */
[----:B------:R-:W-:Y:S01]  /*61900*/  @!P3 FFMA R218, R111, R137, R218 ;  /* 0x000000896fdab223 */ /* 0x000fe200000000da */
[----:B------:R-:W-:Y:S01]  /*61910*/  @!P2 MOV R111, 0x400 ;  /* 0x00000400006fa802 */ /* 0x000fe20000000f00 */
[----:B------:R-:W-:Y:S01]  /*61920*/  @!P1 LDS R137, [R81+0x6c] ;  /* 0x00006c0051899984 */ /* 0x000fe20000000800 */
[----:B------:R-:W-:-:S02]  /*61930*/  ISETP.GE.AND P3, PT, R154, R3, PT ;  /* 0x000000039a00720c */ /* 0x000fc40003f66270 */
[----:B-----5:R-:W-:Y:S01]  /*61940*/  @!P2 LEA R111, R222, R111, 0x18 ;  /* 0x0000006fde6fa211 */ /* 0x020fe200078ec0ff */
[----:B------:R-:W1:Y:S01]  /*61950*/  @!P1 LDS.U16 R0, [R0+0x3dc6] ;  /* 0x003dc60000009984 */ /* 0x000e620000000400 */
[----:B--2---:R-:W-:Y:S01]  /*61960*/  @!P5 LEA R224, R224, R141, 0x18 ;  /* 0x0000008de0e0d211 */ /* 0x004fe200078ec0ff */
[----:B0-----:R-:W0:Y:S02]  /*61970*/  @!P0 S2R R220, SR_CgaCtaId ;  /* 0x0000000000dc8919 */ /* 0x001e240000008800 */
[----:B------:R-:W-:Y:S01]  /*61980*/  @!P4 LDS R141, [R81+0x74] ;  /* 0x00007400518dc984 */ /* 0x000fe20000000800 */
[----:B---3--:R-:W-:-:S05]  /*61990*/  @!P4 LEA R119, R228, R117, 0x18 ;  /* 0x00000075e477c211 */ /* 0x008fca00078ec0ff */
[----:B------:R-:W2:Y:S01]  /*619a0*/  @!P3 S2R R222, SR_CgaCtaId ;  /* 0x0000000000deb919 */ /* 0x000ea20000008800 */
[----:B------:R1:W3:Y:S04]  /*619b0*/  @!P2 LDS.U16 R117, [R111+0x3e46] ;  /* 0x003e46006f75a984 */ /* 0x0002e80000000400 */
[----:B------:R-:W5:Y:S01]  /*619c0*/  @!P4 LDS.U16 R119, [R119+0x3ec6] ;  /* 0x003ec6007777c984 */ /* 0x000f620000000400 */
[----:B----4-:R-:W-:-:S05]  /*619d0*/  @!P6 HADD2.F32 R115, -RZ, R115.H0_H0 ;  /* 0x20000073ff73e230 */ /* 0x010fca0000004100 */
[----:B------:R-:W-:Y:S01]  /*619e0*/  @!P6 FFMA R218, R115, R135, R218 ;  /* 0x0000008773dae223 */ /* 0x000fe200000000da */
[----:B------:R-:W-:Y:S01]  /*619f0*/  ISETP.NE.AND P6, PT, R133, RZ, PT ;  /* 0x000000ff8500720c */ /* 0x000fe20003fc5270 */
[----:B------:R-:W4:Y:S01]  /*61a00*/  @!P5 LDS.U16 R115, [R224+0x3f46] ;  /* 0x003f4600e073d984 */ /* 0x000f220000000400 */
[----:B------:R-:W-:Y:S02]  /*61a10*/  @!P0 MOV R133, 0x400 ;  /* 0x0000040000858802 */ /* 0x000fe40000000f00 */
[----:B------:R-:W-:Y:S01]  /*61a20*/  P2R R143, PR, RZ, 0x40 ;  /* 0x00000040ff8f7803 */ /* 0x000fe20000000000 */
[----:B------:R-:W-:Y:S01]  /*61a30*/  @!P0 LDS R135, [R81+0x7c] ;  /* 0x00007c0051878984 */ /* 0x000fe20000000800 */
[----:B0-----:R-:W-:Y:S01]  /*61a40*/  @!P0 LEA R220, R220, R133, 0x18 ;  /* 0x00000085dcdc8211 */ /* 0x001fe200078ec0ff */
[----:B-1----:R-:W-:Y:S02]  /*61a50*/  @!P1 HADD2.F32 R111, -RZ, R0.H0_H0 ;  /* 0x20000000ff6f9230 */ /* 0x002fe40000004100 */
[----:B------:R-:W0:Y:S03]  /*61a60*/  @!P5 LDS R133, [R81+0x78] ;  /* 0x000078005185d984 */ /* 0x000e260000000800 */
[----:B------:R-:W-:Y:S01]  /*61a70*/  @!P1 FFMA R218, R111, R137, R218 ;  /* 0x000000896fda9223 */ /* 0x000fe200000000da */
[----:B------:R-:W-:Y:S01]  /*61a80*/  ISETP.GE.AND P1, PT, R152, R3, PT ;  /* 0x000000039800720c */ /* 0x000fe20003f26270 */
[----:B------:R1:W0:Y:S01]  /*61a90*/  @!P0 LDS.U16 R0, [R220+0x3fc6] ;  /* 0x003fc600dc008984 */ /* 0x0002220000000400 */
[----:B------:R-:W-:-:S04]  /*61aa0*/  @!P3 MOV R111, 0x400 ;  /* 0x00000400006fb802 */ /* 0x000fc80000000f00 */
[----:B--2---:R-:W-:Y:S01]  /*61ab0*/  @!P3 LEA R222, R222, R111, 0x18 ;  /* 0x0000006fdedeb211 */ /* 0x004fe200078ec0ff */
[----:B---3--:R-:W-:-:S06]  /*61ac0*/  @!P2 HADD2.F32 R117, -RZ, R117.H0_H0 ;  /* 0x20000075ff75a230 */ /* 0x008fcc0000004100 */
[----:B------:R-:W2:Y:S01]  /*61ad0*/  @!P1 S2R R226, SR_CgaCtaId ;  /* 0x0000000000e29919 */ /* 0x000ea20000008800 */
[----:B------:R-:W-:Y:S01]  /*61ae0*/  @!P1 MOV R111, 0x400 ;  /* 0x00000400006f9802 */ /* 0x000fe20000000f00 */
[----:B-----5:R-:W-:Y:S02]  /*61af0*/  @!P4 HADD2.F32 R119, -RZ, R119.H0_H0 ;  /* 0x20000077ff77c230 */ /* 0x020fe40000004100 */
[----:B------:R-:W-:Y:S01]  /*61b00*/  @!P2 FFMA R218, R139, R117, R218 ;  /* 0x000000758bdaa223 */ /* 0x000fe200000000da */
[----:B------:R-:W-:Y:S01]  /*61b10*/  ISETP.GE.AND P2, PT, R150, R3, PT ;  /* 0x000000039600720c */ /* 0x000fe20003f46270 */
[----:B------:R3:W5:Y:S02]  /*61b20*/  @!P3 LDS.U16 R117, [R222+0x4046] ;  /* 0x00404600de75b984 */ /* 0x0007640000000400 */
[----:B------:R-:W-:Y:S01]  /*61b30*/  @!P4 FFMA R218, R119, R141, R218 ;  /* 0x0000008d77dac223 */ /* 0x000fe200000000da */
[----:B------:R-:W-:Y:S01]  /*61b40*/  ISETP.GE.AND P4, PT, R148, R3, PT ;  /* 0x000000039400720c */ /* 0x000fe20003f86270 */
[----:B------:R-:W5:Y:S01]  /*61b50*/  @!P3 LDS R119, [R81+0x80] ;  /* 0x000080005177b984 */ /* 0x000f620000000800 */
[----:B----4-:R-:W-:-:S07]  /*61b60*/  @!P5 HADD2.F32 R115, -RZ, R115.H0_H0 ;  /* 0x20000073ff73d230 */ /* 0x010fce0000004100 */
[----:B-1----:R-:W1:Y:S04]  /*61b70*/  @!P2 S2R R220, SR_CgaCtaId ;  /* 0x0000000000dca919 */ /* 0x002e680000008800 */
[----:B------:R-:W4:Y:S01]  /*61b80*/  @!P4 S2R R224, SR_CgaCtaId ;  /* 0x0000000000e0c919 */ /* 0x000f220000008800 */
[----:B0-----:R-:W-:Y:S01]  /*61b90*/  @!P5 FFMA R218, R115, R133, R218 ;  /* 0x0000008573dad223 */ /* 0x001fe200000000da */
[----:B------:R-:W-:Y:S01]  /*61ba0*/  ISETP.GE.AND P5, PT, R146, R3, PT ;  /* 0x000000039200720c */ /* 0x000fe20003fa6270 */
[----:B------:R-:W-:Y:S01]  /*61bb0*/  @!P1 LDS R133, [R81+0x84] ;  /* 0x0000840051859984 */ /* 0x000fe20000000800 */
[----:B--2---:R-:W-:Y:S01]  /*61bc0*/  @!P1 LEA R226, R226, R111, 0x18 ;  /* 0x0000006fe2e29211 */ /* 0x004fe200078ec0ff */
[----:B------:R-:W-:-:S04]  /*61bd0*/  @!P0 HADD2.F32 R111, -RZ, R0.H0_H0 ;  /* 0x20000000ff6f8230 */ /* 0x000fc80000004100 */
[----:B------:R-:W0:Y:S01]  /*61be0*/  @!P1 LDS.U16 R0, [R226+0x40c6] ;  /* 0x0040c600e2009984 */ /* 0x000e220000000400 */
[----:B------:R-:W-:Y:S01]  /*61bf0*/  @!P0 FFMA R218, R111, R135, R218 ;  /* 0x000000876fda8223 */ /* 0x000fe200000000da */
[----:B------:R-:W-:-:S04]  /*61c00*/  @!P2 MOV R111, 0x400 ;  /* 0x00000400006fa802 */ /* 0x000fc80000000f00 */
[----:B---3--:R-:W2:Y:S01]  /*61c10*/  @!P5 S2R R222, SR_CgaCtaId ;  /* 0x0000000000ded919 */ /* 0x008ea20000008800 */
[----:B------:R-:W-:Y:S01]  /*61c20*/  ISETP.GE.AND P0, PT, R144, R3, PT ;  /* 0x000000039000720c */ /* 0x000fe20003f06270 */
[----:B-----5:R-:W-:Y:S01]  /*61c30*/  @!P3 HADD2.F32 R117, -RZ, R117.H0_H0 ;  /* 0x20000075ff75b230 */ /* 0x020fe20000004100 */
[----:B------:R-:W-:Y:S01]  /*61c40*/  @!P4 LDS R135, [R81+0x8c] ;  /* 0x00008c005187c984 */ /* 0x000fe20000000800 */
[----:B-1----:R-:W-:-:S03]  /*61c50*/  @!P2 LEA R115, R220, R111, 0x18 ;  /* 0x0000006fdc73a211 */ /* 0x002fc600078ec0ff */
[----:B------:R-:W-:Y:S01]  /*61c60*/  @!P3 FFMA R218, R119, R117, R218 ;  /* 0x0000007577dab223 */ /* 0x000fe200000000da */
[----:B------:R-:W-:Y:S01]  /*61c70*/  @!P4 MOV R111, 0x400 ;  /* 0x00000400006fc802 */ /* 0x000fe20000000f00 */
[----:B------:R-:W-:Y:S01]  /*61c80*/  @!P2 LDS R119, [R81+0x88] ;  /* 0x000088005177a984 */ /* 0x000fe20000000800 */
[----:B------:R-:W-:Y:S02]  /*61c90*/  ISETP.GE.AND P3, PT, R142, R3, PT ;  /* 0x000000038e00720c */ /* 0x000fe40003f66270 */
[----:B----4-:R-:W-:Y:S01]  /*61ca0*/  @!P4 LEA R117, R224, R111, 0x18 ;  /* 0x0000006fe075c211 */ /* 0x010fe200078ec0ff */
[----:B------:R-:W1:Y:S01]  /*61cb0*/  @!P2 LDS.U16 R115, [R115+0x4146] ;  /* 0x004146007373a984 */ /* 0x000e620000000400 */
[----:B------:R-:W-:Y:S01]  /*61cc0*/  @!P5 MOV R111, 0x400 ;  /* 0x00000400006fd802 */ /* 0x000fe20000000f00 */
[----:B------:R-:W3:Y:S03]  /*61cd0*/  @!P0 S2R R220, SR_CgaCtaId ;  /* 0x0000000000dc8919 */ /* 0x000ee60000008800 */
[----:B------:R-:W4:Y:S05]  /*61ce0*/  @!P4 LDS.U16 R117, [R117+0x41c6] ;  /* 0x0041c6007575c984 */ /* 0x000f2a0000000400 */
[----:B------:R-:W5:Y:S01]  /*61cf0*/  @!P3 S2R R224, SR_CgaCtaId ;  /* 0x0000000000e0b919 */ /* 0x000f620000008800 */
[----:B--2---:R-:W-:Y:S01]  /*61d00*/  @!P5 LEA R222, R222, R111, 0x18 ;  /* 0x0000006fdeded211 */ /* 0x004fe200078ec0ff */
[----:B0-----:R-:W-:-:S04]  /*61d10*/  @!P1 HADD2.F32 R111, -RZ, R0.H0_H0 ;  /* 0x20000000ff6f9230 */ /* 0x001fc80000004100 */
[----:B------:R-:W0:Y:S01]  /*61d20*/  @!P5 LDS.U16 R0, [R222+0x4246] ;  /* 0x00424600de00d984 */ /* 0x000e220000000400 */
[----:B------:R-:W-:Y:S01]  /*61d30*/  @!P1 FFMA R218, R111, R133, R218 ;  /* 0x000000856fda9223 */ /* 0x000fe200000000da */
[----:B------:R-:W-:Y:S02]  /*61d40*/  ISETP.NE.AND P1, PT, R121, RZ, PT ;  /* 0x000000ff7900720c */ /* 0x000fe40003f25270 */
[----:B------:R-:W2:Y:S01]  /*61d50*/  @!P5 LDS R121, [R81+0x90] ;  /* 0x000090005179d984 */ /* 0x000ea20000000800 */
[----:B------:R-:W-:-:S04]  /*61d60*/  @!P0 MOV R111, 0x400 ;  /* 0x00000400006f8802 */ /* 0x000fc80000000f00 */
[----:B---3--:R-:W-:Y:S02]  /*61d70*/  @!P0 LEA R220, R220, R111, 0x18 ;  /* 0x0000006fdcdc8211 */ /* 0x008fe400078ec0ff */
[----:B------:R-:W-:-:S04]  /*61d80*/  @!P3 MOV R111, 0x400 ;  /* 0x00000400006fb802 */ /* 0x000fc80000000f00 */
[----:B------:R-:W3:Y:S01]  /*61d90*/  @!P1 S2R R226, SR_CgaCtaId ;  /* 0x0000000000e29919 */ /* 0x000ee20000008800 */
[----:B-1----:R-:W-:-:S05]  /*61da0*/  @!P2 HADD2.F32 R115, -RZ, R115.H0_H0 ;  /* 0x20000073ff73a230 */ /* 0x002fca0000004100 */
[----:B------:R-:W-:Y:S01]  /*61db0*/  @!P2 FFMA R218, R115, R119, R218 ;  /* 0x0000007773daa223 */ /* 0x000fe200000000da */
[----:B-----5:R-:W-:Y:S01]  /*61dc0*/  @!P3 LEA R119, R224, R111, 0x18 ;  /* 0x0000006fe077b211 */ /* 0x020fe200078ec0ff */
[----:B----4-:R-:W-:Y:S01]  /*61dd0*/  @!P4 HADD2.F32 R117, -RZ, R117.H0_H0 ;  /* 0x20000075ff75c230 */ /* 0x010fe20000004100 */
[----:B------:R1:W4:Y:S01]  /*61de0*/  @!P0 LDS.U16 R115, [R220+0x42c6] ;  /* 0x0042c600dc738984 */ /* 0x0003220000000400 */
[----:B------:R-:W-:Y:S02]  /*61df0*/  ISETP.NE.AND P2, PT, R123, RZ, PT ;  /* 0x000000ff7b00720c */ /* 0x000fe40003f45270 */
[----:B------:R-:W-:Y:S01]  /*61e00*/  @!P1 MOV R111, 0x400 ;  /* 0x00000400006f9802 */ /* 0x000fe20000000f00 */
[----:B------:R-:W-:Y:S01]  /*61e10*/  @!P4 FFMA R218, R117, R135, R218 ;  /* 0x0000008775dac223 */ /* 0x000fe200000000da */
[----:B------:R-:W-:Y:S01]  /*61e20*/  ISETP.GE.AND P4, PT, R140, R3, PT ;  /* 0x000000038c00720c */ /* 0x000fe20003f86270 */
[----:B------:R-:W5:Y:S04]  /*61e30*/  @!P0 LDS R123, [R81+0x94] ;  /* 0x00009400517b8984 */ /* 0x000f680000000800 */
[----:B------:R-:W5:Y:S04]  /*61e40*/  @!P3 LDS.U16 R119, [R119+0x4346] ;  /* 0x004346007777b984 */ /* 0x000f680000000400 */
[----:B------:R-:W5:Y:S04]  /*61e50*/  @!P3 LDS R117, [R81+0x98] ;  /* 0x000098005175b984 */ /* 0x000f680000000800 */
[----:B-1----:R-:W1:Y:S01]  /*61e60*/  @!P4 S2R R220, SR_CgaCtaId ;  /* 0x0000000000dcc919 */ /* 0x002e620000008800 */
[----:B------:R-:W1:Y:S01]  /*61e70*/  @!P2 S2R R222, SR_CgaCtaId ;  /* 0x0000000000dea919 */ /* 0x000e620000008800 */
[----:B---3--:R-:W-:Y:S01]  /*61e80*/  @!P1 LEA R226, R226, R111, 0x18 ;  /* 0x0000006fe2e29211 */ /* 0x008fe200078ec0ff */
[----:B0-----:R-:W-:-:S04]  /*61e90*/  @!P5 HADD2.F32 R111, -RZ, R0.H0_H0 ;  /* 0x20000000ff6fd230 */ /* 0x001fc80000004100 */
[----:B------:R-:W0:Y:S01]  /*61ea0*/  @!P1 LDS.U16 R0, [R226+0x43c6] ;  /* 0x0043c600e2009984 */ /* 0x000e220000000400 */
[----:B--2---:R-:W-:Y:S01]  /*61eb0*/  @!P5 FFMA R218, R121, R111, R218 ;  /* 0x0000006f79dad223 */ /* 0x004fe200000000da */
[----:B------:R-:W-:Y:S02]  /*61ec0*/  ISETP.GE.AND P5, PT, R138, R3, PT ;  /* 0x000000038a00720c */ /* 0x000fe40003fa6270 */
[----:B------:R-:W2:Y:S01]  /*61ed0*/  @!P1 LDS R121, [R81+0x9c] ;  /* 0x00009c0051799984 */ /* 0x000ea20000000800 */
[----:B------:R-:W-:Y:S01]  /*61ee0*/  @!P4 MOV R111, 0x400 ;  /* 0x00000400006fc802 */ /* 0x000fe20000000f00 */
[----:B----4-:R-:W-:-:S09]  /*61ef0*/  @!P0 HADD2.F32 R115, -RZ, R115.H0_H0 ;  /* 0x20000073ff738230 */ /* 0x010fd20000004100 */
[----:B------:R-:W3:Y:S01]  /*61f00*/  @!P5 S2R R133, SR_CgaCtaId ;  /* 0x000000000085d919 */ /* 0x000ee20000008800 */
[----:B-----5:R-:W-:Y:S01]  /*61f10*/  @!P0 FFMA R218, R115, R123, R218 ;  /* 0x0000007b73da8223 */ /* 0x020fe200000000da */
[----:B------:R-:W-:Y:S02]  /*61f20*/  ISETP.GE.AND P0, PT, R182, R3, PT ;  /* 0x00000003b600720c */ /* 0x000fe40003f06270 */
[----:B-1----:R-:W-:Y:S01]  /*61f30*/  @!P4 LEA R115, R220, R111, 0x18 ;  /* 0x0000006fdc73c211 */ /* 0x002fe200078ec0ff */
[----:B------:R-:W-:Y:S01]  /*61f40*/  @!P3 HADD2.F32 R119, -RZ, R119.H0_H0 ;  /* 0x20000077ff77b230 */ /* 0x000fe20000004100 */
[----:B------:R-:W-:Y:S02]  /*61f50*/  @!P2 MOV R111, 0x400 ;  /* 0x00000400006fa802 */ /* 0x000fe40000000f00 */
[----:B------:R-:W-:Y:S02]  /*61f60*/  P2R R141, PR, RZ, 0x1 ;  /* 0x00000001ff8d7803 */ /* 0x000fe40000000000 */
[----:B------:R-:W-:Y:S01]  /*61f70*/  @!P2 LEA R222, R222, R111, 0x18 ;  /* 0x0000006fdedea211 */ /* 0x000fe200078ec0ff */
[----:B------:R-:W-:Y:S01]  /*61f80*/  @!P3 FFMA R218, R119, R117, R218 ;  /* 0x0000007577dab223 */ /* 0x000fe200000000da */
[----:B------:R-:W-:Y:S01]  /*61f90*/  ISETP.NE.AND P3, PT, R125, RZ, PT ;  /* 0x000000ff7d00720c */ /* 0x000fe20003f65270 */
[----:B------:R-:W1:Y:S01]  /*61fa0*/  @!P4 LDS.U16 R115, [R115+0x4446] ;  /* 0x004446007373c984 */ /* 0x000e620000000400 */
[----:B------:R-:W-:Y:S01]  /*61fb0*/  ISETP.NE.AND P4, PT, R127, RZ, PT ;  /* 0x000000ff7f00720c */ /* 0x000fe20003f85270 */
[----:B------:R-:W4:Y:S02]  /*61fc0*/  @!P0 S2R R117, SR_CgaCtaId ;  /* 0x0000000000758919 */ /* 0x000f240000008800 */
[----:B------:R-:W-:Y:S01]  /*61fd0*/  @!P2 LDS R127, [R81+0xa4] ;  /* 0x0000a400517fa984 */ /* 0x000fe20000000800 */
[----:B0-----:R-:W-:Y:S01]  /*61fe0*/  @!P1 HADD2.F32 R111, -RZ, R0.H0_H0 ;  /* 0x20000000ff6f9230 */ /* 0x001fe20000004100 */
[----:B------:R-:W-:-:S06]  /*61ff0*/  @!P5 MOV R0, 0x400 ;  /* 0x000004000000d802 */ /* 0x000fcc0000000f00 */
[----:B------:R-:W0:Y:S01]  /*62000*/  @!P3 S2R R220, SR_CgaCtaId ;  /* 0x0000000000dcb919 */ /* 0x000e220000008800 */
[----:B------:R-:W-:Y:S01]  /*62010*/  @!P3 MOV R119, 0x400 ;  /* 0x000004000077b802 */ /* 0x000fe20000000f00 */
[----:B--2---:R-:W-:Y:S01]  /*62020*/  @!P1 FFMA R218, R111, R121, R218 ;  /* 0x000000796fda9223 */ /* 0x004fe200000000da */
[----:B------:R-:W-:Y:S01]  /*62030*/  P2R R121, PR, RZ, 0x2 ;  /* 0x00000002ff797803 */ /* 0x000fe20000000000 */
[----:B------:R-:W2:Y:S01]  /*62040*/  @!P2 LDS.U16 R111, [R222+0x44c6] ;  /* 0x0044c600de6fa984 */ /* 0x000ea20000000400 */
[----:B------:R-:W-:Y:S02]  /*62050*/  ISETP.GE.AND P1, PT, R140, R3, PT ;  /* 0x000000038c00720c */ /* 0x000fe40003f26270 */
[----:B---3--:R-:W-:Y:S01]  /*62060*/  @!P5 LEA R135, R133, R0, 0x18 ;  /* 0x000000008587d211 */ /* 0x008fe200078ec0ff */
[----:B------:R-:W-:Y:S01]  /*62070*/  @!P0 LDS R125, [R81+0xe4] ;  /* 0x0000e400517d8984 */ /* 0x000fe20000000800 */
[----:B------:R-:W-:-:S03]  /*62080*/  @!P0 MOV R0, 0x400 ;  /* 0x0000040000008802 */ /* 0x000fc60000000f00 */
[----:B------:R-:W-:Y:S06]  /*62090*/  @!P5 LDS R133, [R81+0xa8] ;  /* 0x0000a8005185d984 */ /* 0x000fec0000000800 */
[----:B------:R-:W3:Y:S01]  /*620a0*/  @!P1 LDS R123, [R81+0xa0] ;  /* 0x0000a000517b9984 */ /* 0x000ee20000000800 */
[----:B----4-:R-:W-:-:S03]  /*620b0*/  @!P0 LEA R0, R117, R0, 0x18 ;  /* 0x0000000075008211 */ /* 0x010fc600078ec0ff */
[----:B------:R-:W-:Y:S01]  /*620c0*/  @!P5 LDS.U16 R117, [R135+0x4546] ;  /* 0x004546008775d984 */ /* 0x000fe20000000400 */
[----:B------:R-:W-:Y:S01]  /*620d0*/  ISETP.NE.AND P5, PT, R129, RZ, PT ;  /* 0x000000ff8100720c */ /* 0x000fe20003fa5270 */
[----:B-1----:R-:W-:Y:S02]  /*620e0*/  @!P1 HADD2.F32 R115, -RZ, R115.H0_H0 ;  /* 0x20000073ff739230 */ /* 0x002fe40000004100 */
[----:B------:R-:W1:Y:S01]  /*620f0*/  @!P0 LDS.U16 R0, [R0+0x4cc4] ;  /* 0x004cc40000008984 */ /* 0x000e620000000400 */
[----:B0-----:R-:W-:Y:S02]  /*62100*/  @!P3 LEA R119, R220, R119, 0x18 ;  /* 0x00000077dc77b211 */ /* 0x001fe400078ec0ff */
[----:B------:R-:W0:Y:S04]  /*62110*/  @!P4 S2R R220, SR_CgaCtaId ;  /* 0x0000000000dcc919 */ /* 0x000e280000008800 */
[----:B------:R-:W4:Y:S04]  /*62120*/  @!P3 LDS.U16 R119, [R119+0x45c6] ;  /* 0x0045c6007777b984 */ /* 0x000f280000000400 */
[----:B------:R-:W5:Y:S01]  /*62130*/  @!P3 LDS R129, [R81+0xac] ;  /* 0x0000ac005181b984 */ /* 0x000f620000000800 */
[----:B--2---:R-:W-:-:S02]  /*62140*/  @!P2 HADD2.F32 R111, -RZ, R111.H0_H0 ;  /* 0x2000006fff6fa230 */ /* 0x004fc40000004100 */
[----:B---3--:R-:W-:Y:S01]  /*62150*/  @!P1 FFMA R218, R123, R115, R218 ;  /* 0x000000737bda9223 */ /* 0x008fe200000000da */
[----:B------:R-:W-:Y:S01]  /*62160*/  P2R R123, PR, RZ, 0x4 ;  /* 0x00000004ff7b7803 */ /* 0x000fe20000000000 */
[----:B------:R-:W2:Y:S01]  /*62170*/  @!P5 S2R R115, SR_CgaCtaId ;  /* 0x000000000073d919 */ /* 0x000ea20000008800 */
[----:B------:R-:W-:Y:S01]  /*62180*/  ISETP.GE.AND P1, PT, R136, R3, PT ;  /* 0x000000038800720c */ /* 0x000fe20003f26270 */
[----:B------:R-:W-:Y:S01]  /*62190*/  @!P2 FFMA R218, R111, R127, R218 ;  /* 0x0000007f6fdaa223 */ /* 0x000fe200000000da */
[----:B------:R-:W-:Y:S02]  /*621a0*/  ISETP.GE.AND P2, PT, R138, R3, PT ;  /* 0x000000038a00720c */ /* 0x000fe40003f46270 */
[----:B------:R-:W-:-:S04]  /*621b0*/  @!P4 MOV R111, 0x400 ;  /* 0x00000400006fc802 */ /* 0x000fc80000000f00 */
[----:B0-----:R-:W-:Y:S01]  /*621c0*/  @!P4 LEA R111, R220, R111, 0x18 ;  /* 0x0000006fdc6fc211 */ /* 0x001fe200078ec0ff */
[----:B-1----:R-:W-:Y:S01]  /*621d0*/  @!P0 HADD2.F32 R0, -RZ, R0.H0_H0 ;  /* 0x20000000ff008230 */ /* 0x002fe20000004100 */
[----:B------:R-:W0:Y:S03]  /*621e0*/  @!P6 S2R R220, SR_CgaCtaId ;  /* 0x0000000000dce919 */ /* 0x000e260000008800 */
[----:B------:R-:W1:Y:S02]  /*621f0*/  @!P1 S2R R222, SR_CgaCtaId ;  /* 0x0000000000de9919 */ /* 0x000e640000008800 */
[----:B------:R-:W-:Y:S02]  /*62200*/  @!P2 HADD2.F32 R117, -RZ, R117.H0_H0 ;  /* 0x20000075ff75a230 */ /* 0x000fe40000004100 */
[----:B------:R-:W-:Y:S01]  /*62210*/  @!P0 FFMA R109, R0, R125, R109 ;  /* 0x0000007d006d8223 */ /* 0x000fe2000000006d */
[----:B------:R-:W-:Y:S01]  /*62220*/  @!P5 MOV R0, 0x400 ;  /* 0x000004000000d802 */ /* 0x000fe20000000f00 */
[----:B----4-:R-:W-:Y:S01]  /*62230*/  @!P3 HADD2.F32 R119, -RZ, R119.H0_H0 ;  /* 0x20000077ff77b230 */ /* 0x010fe20000004100 */
[----:B------:R-:W3:Y:S01]  /*62240*/  @!P4 LDS.U16 R111, [R111+0x4646] ;  /* 0x004646006f6fc984 */ /* 0x000ee20000000400 */
[----:B------:R-:W-:Y:S01]  /*62250*/  @!P2 FFMA R218, R117, R133, R218 ;  /* 0x0000008575daa223 */ /* 0x000fe200000000da */
[----:B------:R-:W-:-:S02]  /*62260*/  ISETP.GE.AND P2, PT, R134, R3, PT ;  /* 0x000000038600720c */ /* 0x000fc40003f46270 */
[----:B------:R-:W-:Y:S01]  /*62270*/  P2R R125, PR, RZ, 0x8 ;  /* 0x00000008ff7d7803 */ /* 0x000fe20000000000 */
[----:B-----5:R-:W-:Y:S01]  /*62280*/  @!P3 FFMA R218, R119, R129, R218 ;  /* 0x0000008177dab223 */ /* 0x020fe200000000da */
[-C--:B------:R-:W-:Y:S01]  /*62290*/  ISETP.GE.AND P3, PT, R136, R3.reuse, PT ;  /* 0x000000038800720c */ /* 0x080fe20003f66270 */
[----:B------:R-:W4:Y:S01]  /*622a0*/  @!P4 LDS R119, [R81+0xb0] ;  /* 0x0000b0005177c984 */ /* 0x000f220000000800 */
[-C--:B------:R-:W-:Y:S02]  /*622b0*/  ISETP.GE.AND P0, PT, R132, R3.reuse, PT ;  /* 0x000000038400720c */ /* 0x080fe40003f06270 */
[----:B------:R-:W-:Y:S01]  /*622c0*/  ISETP.GE.AND P1, PT, R126, R3, PT ;  /* 0x000000037e00720c */ /* 0x000fe20003f26270 */
[----:B------:R-:W-:Y:S01]  /*622d0*/  @!P5 LDS R129, [R81+0xb4] ;  /* 0x0000b4005181d984 */ /* 0x000fe20000000800 */
[----:B--2---:R-:W-:Y:S02]  /*622e0*/  @!P5 LEA R0, R115, R0, 0x18 ;  /* 0x000000007300d211 */ /* 0x004fe400078ec0ff */
[----:B------:R-:W-:Y:S01]  /*622f0*/  @!P6 MOV R115, 0x400 ;  /* 0x000004000073e802 */ /* 0x000fe20000000f00 */
[----:B------:R-:W2:Y:S01]  /*62300*/  @!P2 S2R R224, SR_CgaCtaId ;  /* 0x0000000000e0a919 */ /* 0x000ea20000008800 */
[----:B------:R-:W-:-:S02]  /*62310*/  @!P2 MOV R127, 0x400 ;  /* 0x00000400007fa802 */ /* 0x000fc40000000f00 */
[----:B------:R-:W5:Y:S01]  /*62320*/  @!P5 LDS.U16 R0, [R0+0x46c6] ;  /* 0x0046c6000000d984 */ /* 0x000f620000000400 */
[----:B------:R-:W-:Y:S02]  /*62330*/  @!P3 MOV R117, 0x400 ;  /* 0x000004000075b802 */ /* 0x000fe40000000f00 */
[----:B0-----:R-:W-:Y:S01]  /*62340*/  @!P6 LEA R115, R220, R115, 0x18 ;  /* 0x00000073dc73e211 */ /* 0x001fe200078ec0ff */
[----:B------:R-:W-:Y:S01]  /*62350*/  @!P6 LDS R133, [R81+0xb8] ;  /* 0x0000b8005185e984 */ /* 0x000fe20000000800 */
[----:B-1----:R-:W-:-:S03]  /*62360*/  @!P3 LEA R117, R222, R117, 0x18 ;  /* 0x00000075de75b211 */ /* 0x002fc600078ec0ff */
[----:B------:R-:W-:Y:S04]  /*62370*/  @!P3 LDS R135, [R81+0xbc] ;  /* 0x0000bc005187b984 */ /* 0x000fe80000000800 */
[----:B------:R-:W0:Y:S04]  /*62380*/  @!P6 LDS.U16 R115, [R115+0x4746] ;  /* 0x004746007373e984 */ /* 0x000e280000000400 */
[----:B------:R-:W1:Y:S01]  /*62390*/  @!P3 LDS.U16 R117, [R117+0x47c6] ;  /* 0x0047c6007575b984 */ /* 0x000e620000000400 */
[----:B---3--:R-:W-:Y:S01]  /*623a0*/  @!P4 HADD2.F32 R111, -RZ, R111.H0_H0 ;  /* 0x2000006fff6fc230 */ /* 0x008fe20000004100 */
[----:B------:R-:W3:Y:S02]  /*623b0*/  @!P0 S2R R139, SR_CgaCtaId ;  /* 0x00000000008b8919 */ /* 0x000ee40000008800 */
[----:B------:R-:W-:Y:S02]  /*623c0*/  @!P2 LDS R137, [R81+0xc0] ;  /* 0x0000c0005189a984 */ /* 0x000fe40000000800 */
[----:B----4-:R-:W-:Y:S01]  /*623d0*/  @!P4 FFMA R218, R119, R111, R218 ;  /* 0x0000006f77dac223 */ /* 0x010fe200000000da */
[----:B--2---:R-:W-:-:S02]  /*623e0*/  @!P2 LEA R224, R224, R127, 0x18 ;  /* 0x0000007fe0e0a211 */ /* 0x004fc400078ec0ff */
[----:B------:R-:W-:Y:S02]  /*623f0*/  P2R R127, PR, RZ, 0x10 ;  /* 0x00000010ff7f7803 */ /* 0x000fe40000000000 */
[----:B------:R-:W-:Y:S01]  /*62400*/  ISETP.GE.AND P4, PT, R130, R3, PT ;  /* 0x000000038200720c */ /* 0x000fe20003f86270 */
[----:B------:R2:W4:Y:S01]  /*62410*/  @!P2 LDS.U16 R119, [R224+0x4846] ;  /* 0x00484600e077a984 */ /* 0x0005220000000400 */
[----:B-----5:R-:W-:Y:S01]  /*62420*/  @!P5 HADD2.F32 R111, -RZ, R0.H0_H0 ;  /* 0x20000000ff6fd230 */ /* 0x020fe20000004100 */
[----:B------:R-:W-:Y:S01]  /*62430*/  @!P0 MOV R0, 0x400 ;  /* 0x0000040000008802 */ /* 0x000fe20000000f00 */
[----:B--2---:R-:W2:Y:S03]  /*62440*/  @!P1 S2R R224, SR_CgaCtaId ;  /* 0x0000000000e09919 */ /* 0x004ea60000008800 */
[----:B------:R-:W-:Y:S01]  /*62450*/  @!P5 FFMA R218, R111, R129, R218 ;  /* 0x000000816fdad223 */ /* 0x000fe200000000da */
[----:B------:R-:W-:-:S05]  /*62460*/  P2R R129, PR, RZ, 0x20 ;  /* 0x00000020ff817803 */ /* 0x000fca0000000000 */
[----:B------:R-:W5:Y:S01]  /*62470*/  @!P4 S2R R220, SR_CgaCtaId ;  /* 0x0000000000dcc919 */ /* 0x000f620000008800 */
[----:B------:R-:W-:Y:S02]  /*62480*/  ISETP.GE.AND P5, PT, R128, R3, PT ;  /* 0x000000038000720c */ /* 0x000fe40003fa6270 */
[----:B------:R-:W-:Y:S01]  /*62490*/  @!P4 MOV R111, 0x400 ;  /* 0x00000400006fc802 */ /* 0x000fe20000000f00 */
[----:B0-----:R-:W-:Y:S01]  /*624a0*/  @!P6 HADD2.F32 R115, -RZ, R115.H0_H0 ;  /* 0x20000073ff73e230 */ /* 0x001fe20000004100 */
[----:B---3--:R-:W-:Y:S01]  /*624b0*/  @!P0 LEA R0, R139, R0, 0x18 ;  /* 0x000000008b008211 */ /* 0x008fe200078ec0ff */
[----:B-1----:R-:W-:-:S03]  /*624c0*/  @!P3 HADD2.F32 R117, -RZ, R117.H0_H0 ;  /* 0x20000075ff75b230 */ /* 0x002fc60000004100 */
[----:B------:R-:W-:Y:S01]  /*624d0*/  @!P6 FFMA R218, R115, R133, R218 ;  /* 0x0000008573dae223 */ /* 0x000fe200000000da */
[----:B------:R-:W-:Y:S01]  /*624e0*/  ISETP.GE.AND P6, PT, R120, R3, PT ;  /* 0x000000037800720c */ /* 0x000fe20003fc6270 */
[----:B------:R-:W0:Y:S03]  /*624f0*/  @!P0 LDS.U16 R0, [R0+0x48c6] ;  /* 0x0048c60000008984 */ /* 0x000e260000000400 */
[----:B------:R-:W-:Y:S01]  /*62500*/  @!P5 MOV R115, 0x400 ;  /* 0x000004000073d802 */ /* 0x000fe20000000f00 */
[----:B------:R-:W-:Y:S01]  /*62510*/  @!P3 FFMA R218, R117, R135, R218 ;  /* 0x0000008775dab223 */ /* 0x000fe200000000da */
[----:B------:R-:W-:Y:S01]  /*62520*/  ISETP.GE.AND P3, PT, R124, R3, PT ;  /* 0x000000037c00720c */ /* 0x000fe20003f66270 */
[----:B------:R-:W1:Y:S01]  /*62530*/  @!P5 S2R R222, SR_CgaCtaId ;  /* 0x0000000000ded919 */ /* 0x000e620000008800 */
[----:B------:R-:W3:Y:S04]  /*62540*/  @!P0 LDS R133, [R81+0xc4] ;  /* 0x0000c40051858984 */ /* 0x000ee80000000800 */
[----:B------:R-:W-:Y:S01]  /*62550*/  @!P4 LDS R135, [R81+0xc8] ;  /* 0x0000c8005187c984 */ /* 0x000fe20000000800 */
[----:B----4-:R-:W-:-:S06]  /*62560*/  @!P2 HADD2.F32 R119, -RZ, R119.H0_H0 ;  /* 0x20000077ff77a230 */ /* 0x010fcc0000004100 */
[----:B------:R-:W4:Y:S01]  /*62570*/  @!P3 S2R R226, SR_CgaCtaId ;  /* 0x0000000000e2b919 */ /* 0x000f220000008800 */
[----:B------:R-:W-:Y:S02]  /*62580*/  @!P3 MOV R139, 0x400 ;  /* 0x00000400008bb802 */ /* 0x000fe40000000f00 */
[----:B-----5:R-:W-:Y:S01]  /*62590*/  @!P4 LEA R111, R220, R111, 0x18 ;  /* 0x0000006fdc6fc211 */ /* 0x020fe200078ec0ff */
[----:B------:R-:W-:Y:S01]  /*625a0*/  @!P2 FFMA R218, R137, R119, R218 ;  /* 0x0000007789daa223 */ /* 0x000fe200000000da */
[----:B------:R-:W-:Y:S01]  /*625b0*/  ISETP.GE.AND P2, PT, R122, R3, PT ;  /* 0x000000037a00720c */ /* 0x000fe20003f46270 */
[----:B------:R-:W-:Y:S01]  /*625c0*/  @!P5 LDS R137, [R81+0xcc] ;  /* 0x0000cc005189d984 */ /* 0x000fe20000000800 */
[----:B------:R-:W-:-:S04]  /*625d0*/  @!P1 MOV R119, 0x400 ;  /* 0x0000040000779802 */ /* 0x000fc80000000f00 */
[----:B--2---:R-:W-:-:S06]  /*625e0*/  @!P1 LEA R119, R224, R119, 0x18 ;  /* 0x00000077e0779211 */ /* 0x004fcc00078ec0ff */
[----:B------:R-:W2:Y:S01]  /*625f0*/  @!P1 LDS.U16 R119, [R119+0x4a46] ;  /* 0x004a460077779984 */ /* 0x000ea20000000400 */
[----:B-1----:R-:W-:Y:S01]  /*62600*/  @!P5 LEA R117, R222, R115, 0x18 ;  /* 0x00000073de75d211 */ /* 0x002fe200078ec0ff */
[----:B------:R-:W1:Y:S02]  /*62610*/  @!P2 S2R R220, SR_CgaCtaId ;  /* 0x0000000000dca919 */ /* 0x000e640000008800 */
[----:B------:R0:W5:Y:S04]  /*62620*/  @!P4 LDS.U16 R115, [R111+0x4946] ;  /* 0x004946006f73c984 */ /* 0x0001680000000400 */
[----:B------:R-:W5:Y:S01]  /*62630*/  @!P5 LDS.U16 R117, [R117+0x49c6] ;  /* 0x0049c6007575d984 */ /* 0x000f620000000400 */
[----:B----4-:R-:W-:Y:S01]  /*62640*/  @!P3 LEA R226, R226, R139, 0x18 ;  /* 0x0000008be2e2b211 */ /* 0x010fe200078ec0ff */
[----:B0-----:R-:W-:-:S02]  /*62650*/  @!P0 HADD2.F32 R111, -RZ, R0.H0_H0 ;  /* 0x20000000ff6f8230 */ /* 0x001fc40000004100 */
[----:B------:R-:W0:Y:S04]  /*62660*/  @!P1 LDS R139, [R81+0xd0] ;  /* 0x0000d000518b9984 */ /* 0x000e280000000800 */
[----:B------:R4:W0:Y:S01]  /*62670*/  @!P3 LDS.U16 R0, [R226+0x4ac6] ;  /* 0x004ac600e200b984 */ /* 0x0008220000000400 */
[----:B---3--:R-:W-:Y:S01]  /*62680*/  @!P0 FFMA R218, R111, R133, R218 ;  /* 0x000000856fda8223 */ /* 0x008fe200000000da */
[----:B------:R-:W-:Y:S01]  /*62690*/  @!P2 MOV R111, 0x400 ;  /* 0x00000400006fa802 */ /* 0x000fe20000000f00 */
[----:B------:R-:W3:Y:S01]  /*626a0*/  @!P6 S2R R222, SR_CgaCtaId ;  /* 0x0000000000dee919 */ /* 0x000ee20000008800 */
[----:B------:R-:W-:Y:S01]  /*626b0*/  ISETP.NE.AND P0, PT, R141, RZ, PT ;  /* 0x000000ff8d00720c */ /* 0x000fe20003f05270 */
[----:B------:R-:W0:Y:S01]  /*626c0*/  @!P3 LDS R133, [R81+0xd4] ;  /* 0x0000d4005185b984 */ /* 0x000e220000000800 */
[----:B-1----:R-:W-:-:S02]  /*626d0*/  @!P2 LEA R220, R220, R111, 0x18 ;  /* 0x0000006fdcdca211 */ /* 0x002fc400078ec0ff */
[----:B------:R-:W-:-:S09]  /*626e0*/  @!P6 MOV R111, 0x400 ;  /* 0x00000400006fe802 */ /* 0x000fd20000000f00 */
[----:B----4-:R-:W1:Y:S01]  /*626f0*/  @!P0 S2R R226, SR_CgaCtaId ;  /* 0x0000000000e28919 */ /* 0x010e620000008800 */
[----:B--2---:R-:W-:Y:S02]  /*62700*/  @!P1 HADD2.F32 R119, -RZ, R119.H0_H0 ;  /* 0x20000077ff779230 */ /* 0x004fe40000004100 */
[----:B-----5:R-:W-:Y:S02]  /*62710*/  @!P4 HADD2.F32 R115, -RZ, R115.H0_H0 ;  /* 0x20000073ff73c230 */ /* 0x020fe40000004100 */
[----:B------:R-:W-:-:S03]  /*62720*/  @!P5 HADD2.F32 R117, -RZ, R117.H0_H0 ;  /* 0x20000075ff75d230 */ /* 0x000fc60000004100 */
[----:B------:R-:W-:Y:S01]  /*62730*/  @!P4 FFMA R218, R115, R135, R218 ;  /* 0x0000008773dac223 */ /* 0x000fe200000000da */
[----:B------:R-:W-:Y:S01]  /*62740*/  ISETP.GE.AND P4, PT, R118, R3, PT ;  /* 0x000000037600720c */ /* 0x000fe20003f86270 */
[----:B------:R2:W4:Y:S02]  /*62750*/  @!P2 LDS.U16 R115, [R220+0x4b46] ;  /* 0x004b4600dc73a984 */ /* 0x0005240000000400 */
[----:B------:R-:W-:Y:S01]  /*62760*/  @!P5 FFMA R218, R117, R137, R218 ;  /* 0x0000008975dad223 */ /* 0x000fe200000000da */
[----:B---3--:R-:W-:Y:S01]  /*62770*/  @!P6 LEA R222, R222, R111, 0x18 ;  /* 0x0000006fdedee211 */ /* 0x008fe200078ec0ff */
[----:B------:R-:W3:Y:S01]  /*62780*/  @!P2 LDS R117, [R81+0xd8] ;  /* 0x0000d8005175a984 */ /* 0x000ee20000000800 */
[----:B------:R-:W-:Y:S01]  /*62790*/  ISETP.GE.AND P5, PT, R14, R3, PT ;  /* 0x000000030e00720c */ /* 0x000fe20003fa6270 */
[----:B0-----:R-:W-:Y:S01]  /*627a0*/  @!P1 FFMA R218, R139, R119, R218 ;  /* 0x000000778bda9223 */ /* 0x001fe200000000da */
[----:B------:R-:W-:Y:S01]  /*627b0*/  ISETP.GE.AND P1, PT, R104, R3, PT ;  /* 0x000000036800720c */ /* 0x000fe20003f26270 */
[----:B------:R-:W-:Y:S01]  /*627c0*/  @!P3 HADD2.F32 R111, -RZ, R0.H0_H0 ;  /* 0x20000000ff6fb230 */ /* 0x000fe20000004100 */
[----:B------:R-:W-:Y:S03]  /*627d0*/  @!P6 LDS R119, [R81+0xdc] ;  /* 0x0000dc005177e984 */ /* 0x000fe60000000800 */
[----:B------:R-:W0:Y:S01]  /*627e0*/  @!P4 S2R R224, SR_CgaCtaId ;  /* 0x0000000000e0c919 */ /* 0x000e220000008800 */
[----:B------:R-:W-:Y:S01]  /*627f0*/  @!P3 FFMA R218, R111, R133, R218 ;  /* 0x000000856fdab223 */ /* 0x000fe200000000da */
[----:B------:R-:W-:Y:S01]  /*62800*/  @!P4 MOV R111, 0x400 ;  /* 0x00000400006fc802 */ /* 0x000fe20000000f00 */
[----:B------:R5:W1:Y:S01]  /*62810*/  @!P6 LDS.U16 R0, [R222+0x4bc6] ;  /* 0x004bc600de00e984 */ /* 0x000a620000000400 */
[----:B------:R-:W-:-:S04]  /*62820*/  ISETP.GE.AND P3, PT, R22, R3, PT ;  /* 0x000000031600720c */ /* 0x000fc80003f66270 */
[----:B--2---:R-:W2:Y:S01]  /*62830*/  @!P1 S2R R220, SR_CgaCtaId ;  /* 0x0000000000dc9919 */ /* 0x004ea20000008800 */
[----:B------:R-:W-:Y:S01]  /*62840*/  @!P4 LDS R133, [R81+0xe0] ;  /* 0x0000e0005185c984 */ /* 0x000fe20000000800 */
[----:B-----5:R-:W5:Y:S03]  /*62850*/  @!P5 S2R R222, SR_CgaCtaId ;  /* 0x0000000000ded919 */ /* 0x020f660000008800 */
[----:B------:R-:W-:Y:S01]  /*62860*/  @!P0 LDS R135, [R81+0xe4] ;  /* 0x0000e40051878984 */ /* 0x000fe20000000800 */
[----:B----4-:R-:W-:Y:S01]  /*62870*/  @!P2 HADD2.F32 R115, -RZ, R115.H0_H0 ;  /* 0x20000073ff73a230 */ /* 0x010fe20000004100 */
[----:B0-----:R-:W-:-:S04]  /*62880*/  @!P4 LEA R224, R224, R111, 0x18 ;  /* 0x0000006fe0e0c211 */ /* 0x001fc800078ec0ff */
[----:B---3--:R-:W-:Y:S01]  /*62890*/  @!P2 FFMA R218, R115, R117, R218 ;  /* 0x0000007573daa223 */ /* 0x008fe200000000da */
[----:B------:R-:W-:Y:S02]  /*628a0*/  @!P0 MOV R111, 0x400 ;  /* 0x00000400006f8802 */ /* 0x000fe40000000f00 */
[----:B------:R-:W-:Y:S01]  /*628b0*/  ISETP.GE.AND P2, PT, R16, R3, PT ;  /* 0x000000031000720c */ /* 0x000fe20003f46270 */
[----:B------:R0:W3:Y:S01]  /*628c0*/  @!P4 LDS.U16 R115, [R224+0x4c46] ;  /* 0x004c4600e073c984 */ /* 0x0000e20000000400 */
[----:B-1----:R-:W-:Y:S02]  /*628d0*/  @!P0 LEA R117, R226, R111, 0x18 ;  /* 0x0000006fe2758211 */ /* 0x002fe400078ec0ff */
[----:B------:R-:W-:Y:S01]  /*628e0*/  @!P1 MOV R111, 0x400 ;  /* 0x00000400006f9802 */ /* 0x000fe20000000f00 */
[----:B------:R-:W1:Y:S03]  /*628f0*/  @!P3 S2R R226, SR_CgaCtaId ;  /* 0x0000000000e2b919 */ /* 0x000e660000008800 */
[----:B--2---:R-:W-:Y:S01]  /*62900*/  @!P1 LEA R220, R220, R111, 0x18 ;  /* 0x0000006fdcdc9211 */ /* 0x004fe200078ec0ff */
[----:B------:R-:W2:Y:S01]  /*62910*/  @!P0 LDS.U16 R117, [R117+0x4cc6] ;  /* 0x004cc60075758984 */ /* 0x000ea20000000400 */
[----:B------:R-:W-:-:S03]  /*62920*/  @!P6 HADD2.F32 R111, -RZ, R0.H0_H0 ;  /* 0x20000000ff6fe230 */ /* 0x000fc60000004100 */
[----:B------:R-:W-:Y:S02]  /*62930*/  @!P1 LDS R0, [R81] ;  /* 0x0000000051009984 */ /* 0x000fe40000000800 */
[----:B------:R-:W-:Y:S01]  /*62940*/  @!P6 FFMA R218, R111, R119, R218 ;  /* 0x000000776fdae223 */ /* 0x000fe200000000da */
[----:B------:R-:W-:Y:S01]  /*62950*/  @!P5 MOV R119, 0x400 ;  /* 0x000004000077d802 */ /* 0x000fe20000000f00 */
[----:B------:R-:W4:Y:S01]  /*62960*/  @!P1 LDS.U16 R111, [R220+0x3048] ;  /* 0x00304800dc6f9984 */ /* 0x000f220000000400 */
[----:B------:R-:W-:Y:S02]  /*62970*/  ISETP.NE.AND P6, PT, R143, RZ, PT ;  /* 0x000000ff8f00720c */ /* 0x000fe40003fc5270 */
[----:B-----5:R-:W-:Y:S01]  /*62980*/  @!P5 LEA R119, R222, R119, 0x18 ;  /* 0x00000077de77d211 */ /* 0x020fe200078ec0ff */
[----:B0-----:R-:W0:Y:S01]  /*62990*/  @!P2 S2R R224, SR_CgaCtaId ;  /* 0x0000000000e0a919 */ /* 0x001e220000008800 */
[----:B------:R-:W-:Y:S04]  /*629a0*/  @!P2 LDS R137, [R81+0xc] ;  /* 0x00000c005189a984 */ /* 0x000fe80000000800 */
[----:B------:R-:W5:Y:S01]  /*629b0*/  @!P5 LDS.U16 R119, [R119+0x30c8] ;  /* 0x0030c8007777d984 */ /* 0x000f620000000400 */
[----:B---3--:R-:W-:-:S05]  /*629c0*/  @!P4 HADD2.F32 R115, -RZ, R115.H0_H0 ;  /* 0x20000073ff73c230 */ /* 0x008fca0000004100 */
[----:B------:R-:W-:Y:S01]  /*629d0*/  @!P4 FFMA R218, R133, R115, R218 ;  /* 0x0000007385dac223 */ /* 0x000fe200000000da */
[----:B------:R-:W-:Y:S01]  /*629e0*/  @!P3 MOV R115, 0x400 ;  /* 0x000004000073b802 */ /* 0x000fe20000000f00 */
[----:B------:R-:W3:Y:S01]  /*629f0*/  @!P5 LDS R133, [R81+0x4] ;  /* 0x000004005185d984 */ /* 0x000ee20000000800 */
[----:B--2---:R-:W-:Y:S01]  /*62a00*/  @!P0 HADD2.F32 R117, -RZ, R117.H0_H0 ;  /* 0x20000075ff758230 */ /* 0x004fe20000004100 */
[----:B------:R-:W-:Y:S02]  /*62a10*/  ISETP.GE.AND P4, PT, R10, R3, PT ;  /* 0x000000030a00720c */ /* 0x000fe40003f86270 */
[----:B-1----:R-:W-:Y:S02]  /*62a20*/  @!P3 LEA R226, R226, R115, 0x18 ;  /* 0x00000073e2e2b211 */ /* 0x002fe400078ec0ff */
[----:B------:R-:W-:Y:S01]  /*62a30*/  @!P0 FFMA R218, R117, R135, R218 ;  /* 0x0000008775da8223 */ /* 0x000fe200000000da */
[----:B------:R-:W-:Y:S01]  /*62a40*/  @!P2 MOV R115, 0x400 ;  /* 0x000004000073a802 */ /* 0x000fe20000000f00 */
[----:B------:R-:W-:Y:S01]  /*62a50*/  @!P3 LDS R135, [R81+0x8] ;  /* 0x000008005187b984 */ /* 0x000fe20000000800 */
[----:B------:R-:W-:-:S02]  /*62a60*/  ISETP.GE.AND P0, PT, R12, R3, PT ;  /* 0x000000030c00720c */ /* 0x000fc40003f06270 */
[----:B0-----:R-:W-:Y:S01]  /*62a70*/  @!P2 LEA R224, R224, R115, 0x18 ;  /* 0x00000073e0e0a211 */ /* 0x001fe200078ec0ff */
[----:B------:R-:W0:Y:S01]  /*62a80*/  @!P3 LDS.U16 R117, [R226+0x3148] ;  /* 0x00314800e275b984 */ /* 0x000e220000000400 */
[----:B----4-:R-:W-:Y:S02]  /*62a90*/  @!P1 HADD2.F32 R115, -RZ, R111.H0_H0 ;  /* 0x2000006fff739230 */ /* 0x010fe40000004100 */
[----:B------:R-:W-:Y:S01]  /*62aa0*/  IMAD.MOV.U32 R111, RZ, RZ, RZ ;  /* 0x000000ffff6f7224 */ /* 0x000fe200078e00ff */
[----:B------:R-:W1:Y:S02]  /*62ab0*/  @!P4 S2R R139, SR_CgaCtaId ;  /* 0x00000000008bc919 */ /* 0x000e640000008800 */
[----:B------:R-:W-:Y:S01]  /*62ac0*/  @!P1 FFMA R111, R0, R115, RZ ;  /* 0x00000073006f9223 */ /* 0x000fe200000000ff */
[----:B------:R-:W-:Y:S01]  /*62ad0*/  ISETP.GE.AND P1, PT, R6, R3, PT ;  /* 0x000000030600720c */ /* 0x000fe20003f26270 */
[----:B------:R-:W2:Y:S01]  /*62ae0*/  @!P2 LDS.U16 R115, [R224+0x31c8] ;  /* 0x0031c800e073a984 */ /* 0x000ea20000000400 */
[----:B-----5:R-:W-:Y:S01]  /*62af0*/  @!P5 HADD2.F32 R0, -RZ, R119.H0_H0 ;  /* 0x20000077ff00d230 */ /* 0x020fe20000004100 */
[----:B------:R-:W4:Y:S02]  /*62b00*/  @!P0 S2R R141, SR_CgaCtaId ;  /* 0x00000000008d8919 */ /* 0x000f240000008800 */
[----:B------:R-:W-:Y:S08]  /*62b10*/  @!P4 LDS R220, [R81+0x10] ;  /* 0x0000100051dcc984 */ /* 0x000ff00000000800 */
[----:B------:R-:W5:Y:S01]  /*62b20*/  @!P1 S2R R119, SR_CgaCtaId ;  /* 0x0000000000779919 */ /* 0x000f620000008800 */
[----:B---3--:R-:W-:Y:S01]  /*62b30*/  @!P5 FFMA R111, R0, R133, R111 ;  /* 0x00000085006fd223 */ /* 0x008fe2000000006f */
[----:B------:R-:W-:Y:S01]  /*62b40*/  @!P4 MOV R0, 0x400 ;  /* 0x000004000000c802 */ /* 0x000fe20000000f00 */
[----:B------:R-:W-:Y:S01]  /*62b50*/  @!P0 LDS R133, [R81+0x14] ;  /* 0x0000140051858984 */ /* 0x000fe20000000800 */
[----:B------:R-:W-:-:S02]  /*62b60*/  ISETP.GE.AND P5, PT, R8, R3, PT ;  /* 0x000000030800720c */ /* 0x000fc40003fa6270 */
[----:B-1----:R-:W-:Y:S01]  /*62b70*/  @!P4 LEA R139, R139, R0, 0x18 ;  /* 0x000000008b8bc211 */ /* 0x002fe200078ec0ff */
[----:B0-----:R-:W-:-:S04]  /*62b80*/  @!P3 HADD2.F32 R0, -RZ, R117.H0_H0 ;  /* 0x20000075ff00b230 */ /* 0x001fc80000004100 */
[----:B------:R-:W0:Y:S01]  /*62b90*/  @!P4 LDS.U16 R117, [R139+0x3248] ;  /* 0x003248008b75c984 */ /* 0x000e220000000400 */
[----:B------:R-:W-:Y:S01]  /*62ba0*/  @!P3 FFMA R111, R0, R135, R111 ;  /* 0x00000087006fb223 */ /* 0x000fe2000000006f */
[----:B------:R-:W-:-:S04]  /*62bb0*/  @!P0 MOV R0, 0x400 ;  /* 0x0000040000008802 */ /* 0x000fc80000000f00 */
[----:B------:R-:W1:Y:S01]  /*62bc0*/  @!P5 S2R R135, SR_CgaCtaId ;  /* 0x000000000087d919 */ /* 0x000e620000008800 */
[----:B------:R-:W-:Y:S02]  /*62bd0*/  ISETP.GE.AND P3, PT, R18, R3, PT ;  /* 0x000000031200720c */ /* 0x000fe40003f66270 */
[----:B----4-:R-:W-:Y:S01]  /*62be0*/  @!P0 LEA R141, R141, R0, 0x18 ;  /* 0x000000008d8d8211 */ /* 0x010fe200078ec0ff */
[----:B--2---:R-:W-:-:S04]  /*62bf0*/  @!P2 HADD2.F32 R0, -RZ, R115.H0_H0 ;  /* 0x20000073ff00a230 */ /* 0x004fc80000004100 */
[----:B------:R2:W3:Y:S01]  /*62c00*/  @!P0 LDS.U16 R115, [R141+0x32c8] ;  /* 0x0032c8008d738984 */ /* 0x0004e20000000400 */
[----:B------:R-:W-:Y:S01]  /*62c10*/  @!P2 FFMA R111, R0, R137, R111 ;  /* 0x00000089006fa223 */ /* 0x000fe2000000006f */
[----:B------:R-:W-:Y:S02]  /*62c20*/  @!P1 MOV R0, 0x400 ;  /* 0x0000040000009802 */ /* 0x000fe40000000f00 */
[----:B------:R-:W-:Y:S01]  /*62c30*/  ISETP.GE.AND P2, PT, R20, R3, PT ;  /* 0x000000031400720c */ /* 0x000fe20003f46270 */
[----:B------:R-:W-:Y:S01]  /*62c40*/  @!P5 LDS R137, [R81+0x1c] ;  /* 0x00001c005189d984 */ /* 0x000fe20000000800 */
[----:B-----5:R-:W-:Y:S02]  /*62c50*/  @!P1 LEA R119, R119, R0, 0x18 ;  /* 0x0000000077779211 */ /* 0x020fe400078ec0ff */
[----:B------:R-:W-:Y:S01]  /*62c60*/  @!P5 MOV R0, 0x400 ;  /* 0x000004000000d802 */ /* 0x000fe20000000f00 */
[----:B------:R-:W4:Y:S03]  /*62c70*/  @!P3 S2R R143, SR_CgaCtaId ;  /* 0x00000000008fb919 */ /* 0x000f260000008800 */
[----:B------:R-:W5:Y:S05]  /*62c80*/  @!P1 LDS.U16 R119, [R119+0x3348] ;  /* 0x0033480077779984 */ /* 0x000f6a0000000400 */
[----:B--2---:R-:W2:Y:S01]  /*62c90*/  @!P2 S2R R141, SR_CgaCtaId ;  /* 0x00000000008da919 */ /* 0x004ea20000008800 */
[----:B-1----:R-:W-:-:S02]  /*62ca0*/  @!P5 LEA R139, R135, R0, 0x18 ;  /* 0x00000000878bd211 */ /* 0x002fc400078ec0ff */
[----:B------:R-:W1:Y:S01]  /*62cb0*/  @!P1 LDS R135, [R81+0x18] ;  /* 0x0000180051879984 */ /* 0x000e620000000800 */
[----:B0-----:R-:W-:-:S03]  /*62cc0*/  @!P4 HADD2.F32 R0, -RZ, R117.H0_H0 ;  /* 0x20000075ff00c230 */ /* 0x001fc60000004100 */
[----:B------:R-:W0:Y:S02]  /*62cd0*/  @!P5 LDS.U16 R117, [R139+0x33c8] ;  /* 0x0033c8008b75d984 */ /* 0x000e240000000400 */
[----:B------:R-:W-:Y:S01]  /*62ce0*/  @!P4 FFMA R111, R220, R0, R111 ;  /* 0x00000000dc6fc223 */ /* 0x000fe2000000006f */
[----:B------:R-:W-:Y:S01]  /*62cf0*/  @!P3 MOV R0, 0x400 ;  /* 0x000004000000b802 */ /* 0x000fe20000000f00 */
[----:B------:R-:W-:Y:S01]  /*62d00*/  @!P3 LDS R220, [R81+0x20] ;  /* 0x0000200051dcb984 */ /* 0x000fe20000000800 */
[----:B------:R-:W-:Y:S02]  /*62d10*/  ISETP.GE.AND P4, PT, R32, R3, PT ;  /* 0x000000032000720c */ /* 0x000fe40003f86270 */
[----:B----4-:R-:W-:Y:S01]  /*62d20*/  @!P3 LEA R143, R143, R0, 0x18 ;  /* 0x000000008f8fb211 */ /* 0x010fe200078ec0ff */
[----:B---3--:R-:W-:-:S04]  /*62d30*/  @!P0 HADD2.F32 R0, -RZ, R115.H0_H0 ;  /* 0x20000073ff008230 */ /* 0x008fc80000004100 */
[----:B------:R-:W3:Y:S01]  /*62d40*/  @!P3 LDS.U16 R115, [R143+0x3448] ;  /* 0x003448008f73b984 */ /* 0x000ee20000000400 */
[----:B------:R-:W-:Y:S01]  /*62d50*/  @!P0 FFMA R111, R0, R133, R111 ;  /* 0x00000085006f8223 */ /* 0x000fe2000000006f */
[----:B------:R-:W-:Y:S02]  /*62d60*/  ISETP.GE.AND P0, PT, R26, R3, PT ;  /* 0x000000031a00720c */ /* 0x000fe40003f06270 */
[----:B------:R-:W-:Y:S01]  /*62d70*/  @!P2 LDS R133, [R81+0x24] ;  /* 0x000024005185a984 */ /* 0x000fe20000000800 */
[----:B-----5:R-:W-:-:S10]  /*62d80*/  @!P1 HADD2.F32 R0, -RZ, R119.H0_H0 ;  /* 0x20000077ff009230 */ /* 0x020fd40000004100 */
[----:B------:R-:W4:Y:S01]  /*62d90*/  @!P0 S2R R119, SR_CgaCtaId ;  /* 0x0000000000778919 */ /* 0x000f220000008800 */
[----:B-1----:R-:W-:Y:S01]  /*62da0*/  @!P1 FFMA R111, R0, R135, R111 ;  /* 0x00000087006f9223 */ /* 0x002fe2000000006f */
[----:B------:R-:W-:Y:S01]  /*62db0*/  ISETP.GE.AND P1, PT, R114, R3, PT ;  /* 0x000000037200720c */ /* 0x000fe20003f26270 */
[----:B------:R-:W1:Y:S01]  /*62dc0*/  @!P4 S2R R135, SR_CgaCtaId ;  /* 0x000000000087c919 */ /* 0x000e620000008800 */
[----:B------:R-:W-:-:S04]  /*62dd0*/  @!P2 MOV R0, 0x400 ;  /* 0x000004000000a802 */ /* 0x000fc80000000f00 */
[----:B--2---:R-:W-:Y:S01]  /*62de0*/  @!P2 LEA R141, R141, R0, 0x18 ;  /* 0x000000008d8da211 */ /* 0x004fe200078ec0ff */
[----:B0-----:R-:W-:-:S04]  /*62df0*/  @!P5 HADD2.F32 R0, -RZ, R117.H0_H0 ;  /* 0x20000075ff00d230 */ /* 0x001fc80000004100 */
[----:B------:R0:W2:Y:S01]  /*62e00*/  @!P2 LDS.U16 R117, [R141+0x34c8] ;  /* 0x0034c8008d75a984 */ /* 0x0000a20000000400 */
[----:B------:R-:W-:Y:S01]  /*62e10*/  @!P5 FFMA R111, R0, R137, R111 ;  /* 0x00000089006fd223 */ /* 0x000fe2000000006f */
[----:B------:R-:W-:Y:S01]  /*62e20*/  @!P0 MOV R0, 0x400 ;  /* 0x0000040000008802 */ /* 0x000fe20000000f00 */
[----:B------:R-:W0:Y:S01]  /*62e30*/  @!P1 S2R R139, SR_CgaCtaId ;  /* 0x00000000008b9919 */ /* 0x000e220000008800 */
[----:B------:R-:W-:Y:S02]  /*62e40*/  ISETP.GE.AND P5, PT, R108, R3, PT ;  /* 0x000000036c00720c */ /* 0x000fe40003fa6270 */
[----:B----4-:R-:W-:Y:S01]  /*62e50*/  @!P0 LEA R137, R119, R0, 0x18 ;  /* 0x0000000077898211 */ /* 0x010fe200078ec0ff */
[----:B---3--:R-:W-:-:S10]  /*62e60*/  @!P3 HADD2.F32 R0, -RZ, R115.H0_H0 ;  /* 0x20000073ff00b230 */ /* 0x008fd40000004100 */
[----:B------:R-:W3:Y:S01]  /*62e70*/  @!P5 S2R R143, SR_CgaCtaId ;  /* 0x00000000008fd919 */ /* 0x000ee20000008800 */
[----:B------:R-:W-:Y:S01]  /*62e80*/  @!P3 FFMA R111, R220, R0, R111 ;  /* 0x00000000dc6fb223 */ /* 0x000fe2000000006f */
[----:B------:R4:W5:Y:S01]  /*62e90*/  @!P0 LDS.U16 R115, [R137+0x3548] ;  /* 0x0035480089738984 */ /* 0x0009620000000400 */
[----:B------:R-:W-:Y:S02]  /*62ea0*/  @!P4 MOV R0, 0x400 ;  /* 0x000004000000c802 */ /* 0x000fe40000000f00 */
[----:B------:R-:W-:Y:S01]  /*62eb0*/  ISETP.GE.AND P3, PT, R110, R3, PT ;  /* 0x000000036e00720c */ /* 0x000fe20003f66270 */
[----:B------:R-:W-:Y:S01]  /*62ec0*/  @!P1 LDS R220, [R81+0x30] ;  /* 0x0000300051dc9984 */ /* 0x000fe20000000800 */
[----:B-1----:R-:W-:Y:S02]  /*62ed0*/  @!P4 LEA R119, R135, R0, 0x18 ;  /* 0x000000008777c211 */ /* 0x002fe400078ec0ff */
[----:B------:R-:W-:Y:S01]  /*62ee0*/  @!P1 MOV R0, 0x400 ;  /* 0x0000040000009802 */ /* 0x000fe20000000f00 */
[----:B------:R-:W1:Y:S04]  /*62ef0*/  @!P0 LDS R135, [R81+0x28] ;  /* 0x0000280051878984 */ /* 0x000e680000000800 */
[----:B------:R-:W3:Y:S01]  /*62f00*/  @!P4 LDS.U16 R119, [R119+0x35c8] ;  /* 0x0035c8007777c984 */ /* 0x000ee20000000400 */
[----:B0-----:R-:W-:-:S03]  /*62f10*/  @!P1 LEA R141, R139, R0, 0x18 ;  /* 0x000000008b8d9211 */ /* 0x001fc600078ec0ff */
[----:B------:R-:W0:Y:S01]  /*62f20*/  @!P4 LDS R139, [R81+0x2c] ;  /* 0x00002c00518bc984 */ /* 0x000e220000000800 */
[----:B--2---:R-:W-:-:S03]  /*62f30*/  @!P2 HADD2.F32 R0, -RZ, R117.H0_H0 ;  /* 0x20000075ff00a230 */ /* 0x004fc60000004100 */
[----:B------:R-:W2:Y:S02]  /*62f40*/  @!P1 LDS.U16 R117, [R141+0x3648] ;  /* 0x003648008d759984 */ /* 0x000ea40000000400 */
[----:B------:R-:W-:Y:S01]  /*62f50*/  @!P2 FFMA R111, R0, R133, R111 ;  /* 0x00000085006fa223 */ /* 0x000fe2000000006f */
[----:B----4-:R-:W4:Y:S01]  /*62f60*/  @!P3 S2R R137, SR_CgaCtaId ;  /* 0x000000000089b919 */ /* 0x010f220000008800 */
[----:B------:R-:W-:Y:S01]  /*62f70*/  ISETP.GE.AND P2, PT, R112, R3, PT ;  /* 0x000000037000720c */ /* 0x000fe20003f46270 */
[----:B------:R-:W-:Y:S01]  /*62f80*/  @!P5 LDS R133, [R81+0x34] ;  /* 0x000034005185d984 */ /* 0x000fe20000000800 */
[----:B-----5:R-:W-:-:S05]  /*62f90*/  @!P0 HADD2.F32 R0, -RZ, R115.H0_H0 ;  /* 0x20000073ff008230 */ /* 0x020fca0000004100 */
[----:B-1----:R-:W-:Y:S01]  /*62fa0*/  @!P0 FFMA R111, R0, R135, R111 ;  /* 0x00000087006f8223 */ /* 0x002fe2000000006f */
[----:B------:R-:W-:-:S05]  /*62fb0*/  @!P5 MOV R0, 0x400 ;  /* 0x000004000000d802 */ /* 0x000fca0000000f00 */
[----:B------:R-:W1:Y:S01]  /*62fc0*/  @!P2 S2R R135, SR_CgaCtaId ;  /* 0x000000000087a919 */ /* 0x000e620000008800 */
[----:B------:R-:W-:Y:S02]  /*62fd0*/  ISETP.GE.AND P0, PT, R34, R3, PT ;  /* 0x000000032200720c */ /* 0x000fe40003f06270 */
[----:B---3--:R-:W-:Y:S01]  /*62fe0*/  @!P5 LEA R115, R143, R0, 0x18 ;  /* 0x000000008f73d211 */ /* 0x008fe200078ec0ff */
[----:B------:R-:W-:-:S05]  /*62ff0*/  @!P4 HADD2.F32 R0, -RZ, R119.H0_H0 ;  /* 0x20000077ff00c230 */ /* 0x000fca0000004100 */
[----:B0-----:R-:W-:Y:S01]  /*63000*/  @!P4 FFMA R111, R0, R139, R111 ;  /* 0x0000008b006fc223 */ /* 0x001fe2000000006f */
[----:B------:R-:W-:Y:S01]  /*63010*/  @!P3 MOV R0, 0x400 ;  /* 0x000004000000b802 */ /* 0x000fe20000000f00 */
[----:B------:R-:W0:Y:S01]  /*63020*/  @!P5 LDS.U16 R115, [R115+0x36c8] ;  /* 0x0036c8007373d984 */ /* 0x000e220000000400 */
[-C--:B------:R-:W-:Y:S02]  /*63030*/  ISETP.GE.AND P4, PT, R28, R3.reuse, PT ;  /* 0x000000031c00720c */ /* 0x080fe40003f86270 */
[----:B----4-:R-:W-:Y:S01]  /*63040*/  @!P3 LEA R137, R137, R0, 0x18 ;  /* 0x000000008989b211 */ /* 0x010fe200078ec0ff */
[----:B--2---:R-:W-:Y:S01]  /*63050*/  @!P1 HADD2.F32 R0, -RZ, R117.H0_H0 ;  /* 0x20000075ff009230 */ /* 0x004fe20000004100 */
[----:B------:R-:W2:Y:S04]  /*63060*/  @!P0 S2R R139, SR_CgaCtaId ;  /* 0x00000000008b8919 */ /* 0x000ea80000008800 */
[----:B------:R-:W-:Y:S01]  /*63070*/  @!P1 FFMA R111, R220, R0, R111 ;  /* 0x00000000dc6f9223 */ /* 0x000fe2000000006f */
[----:B------:R-:W-:Y:S01]  /*63080*/  ISETP.GE.AND P1, PT, R106, R3, PT ;  /* 0x000000036a00720c */ /* 0x000fe20003f26270 */
[----:B------:R-:W3:Y:S01]  /*63090*/  @!P3 LDS.U16 R117, [R137+0x3748] ;  /* 0x003748008975b984 */ /* 0x000ee20000000400 */
[----:B------:R-:W-:-:S03]  /*630a0*/  @!P2 MOV R0, 0x400 ;  /* 0x000004000000a802 */ /* 0x000fc60000000f00 */
[----:B------:R-:W-:Y:S01]  /*630b0*/  @!P0 LDS R220, [R81+0x40] ;  /* 0x0000400051dc8984 */ /* 0x000fe20000000800 */
[----:B-1----:R-:W-:-:S03]  /*630c0*/  @!P2 LEA R119, R135, R0, 0x18 ;  /* 0x000000008777a211 */ /* 0x002fc600078ec0ff */
[----:B------:R-:W1:Y:S01]  /*630d0*/  @!P3 LDS R135, [R81+0x38] ;  /* 0x000038005187b984 */ /* 0x000e620000000800 */
[----:B------:R-:W-:-:S03]  /*630e0*/  @!P0 MOV R0, 0x400 ;  /* 0x0000040000008802 */ /* 0x000fc60000000f00 */
[----:B------:R-:W4:Y:S01]  /*630f0*/  @!P1 S2R R143, SR_CgaCtaId ;  /* 0x00000000008f9919 */ /* 0x000f220000008800 */
[----:B------:R-:W5:Y:S01]  /*63100*/  @!P2 LDS.U16 R119, [R119+0x37c8] ;  /* 0x0037c8007777a984 */ /* 0x000f620000000400 */
[----:B--2---:R-:W-:-:S03]  /*63110*/  @!P0 LEA R141, R139, R0, 0x18 ;  /* 0x000000008b8d8211 */ /* 0x004fc600078ec0ff */
[----:B------:R-:W2:Y:S01]  /*63120*/  @!P2 LDS R139, [R81+0x3c] ;  /* 0x00003c00518ba984 */ /* 0x000ea20000000800 */
[----:B0-----:R-:W-:-:S03]  /*63130*/  @!P5 HADD2.F32 R0, -RZ, R115.H0_H0 ;  /* 0x20000073ff00d230 */ /* 0x001fc60000004100 */
[----:B------:R-:W0:Y:S02]  /*63140*/  @!P0 LDS.U16 R115, [R141+0x3848] ;  /* 0x003848008d738984 */ /* 0x000e240000000400 */
[----:B------:R-:W-:Y:S01]  /*63150*/  @!P5 FFMA R111, R0, R133, R111 ;  /* 0x00000085006fd223 */ /* 0x000fe2000000006f */
[----:B------:R-:W-:Y:S01]  /*63160*/  @!P1 MOV R0, 0x400 ;  /* 0x0000040000009802 */ /* 0x000fe20000000f00 */
[----:B------:R-:W0:Y:S01]  /*63170*/  @!P4 S2R R133, SR_CgaCtaId ;  /* 0x000000000085c919 */ /* 0x000e220000008800 */
[----:B------:R-:W-:Y:S02]  /*63180*/  ISETP.GE.AND P5, PT, R116, R3, PT ;  /* 0x000000037400720c */ /* 0x000fe40003fa6270 */
[----:B----4-:R-:W-:Y:S01]  /*63190*/  @!P1 LEA R143, R143, R0, 0x18 ;  /* 0x000000008f8f9211 */ /* 0x010fe200078ec0ff */
[----:B---3--:R-:W-:-:S04]  /*631a0*/  @!P3 HADD2.F32 R0, -RZ, R117.H0_H0 ;  /* 0x20000075ff00b230 */ /* 0x008fc80000004100 */
[----:B------:R-:W3:Y:S01]  /*631b0*/  @!P1 LDS.U16 R117, [R143+0x38c8] ;  /* 0x0038c8008f759984 */ /* 0x000ee20000000400 */
[----:B-1----:R-:W-:Y:S01]  /*631c0*/  @!P3 FFMA R111, R0, R135, R111 ;  /* 0x00000087006fb223 */ /* 0x002fe2000000006f */
[----:B------:R-:W-:-:S04]  /*631d0*/  ISETP.GE.AND P3, PT, R24, R3, PT ;  /* 0x000000031800720c */ /* 0x000fc80003f66270 */
[----:B------:R-:W1:Y:S01]  /*631e0*/  @!P5 S2R R135, SR_CgaCtaId ;  /* 0x000000000087d919 */ /* 0x000e620000008800 */
[----:B-----5:R-:W-:Y:S02]  /*631f0*/  @!P2 HADD2.F32 R0, -RZ, R119.H0_H0 ;  /* 0x20000077ff00a230 */ /* 0x020fe40000004100 */
[----:B------:R-:W4:Y:S03]  /*63200*/  @!P1 LDS R119, [R81+0x44] ;  /* 0x0000440051779984 */ /* 0x000f260000000800 */
[----:B--2---:R-:W-:Y:S01]  /*63210*/  @!P2 FFMA R111, R0, R139, R111 ;  /* 0x0000008b006fa223 */ /* 0x004fe2000000006f */
[----:B------:R-:W-:Y:S02]  /*63220*/  @!P4 MOV R0, 0x400 ;  /* 0x000004000000c802 */ /* 0x000fe40000000f00 */
[----:B------:R-:W2:Y:S01]  /*63230*/  @!P3 S2R R139, SR_CgaCtaId ;  /* 0x00000000008bb919 */ /* 0x000ea20000008800 */
[----:B------:R-:W-:-:S02]  /*63240*/  ISETP.GE.AND P2, PT, R30, R3, PT ;  /* 0x000000031e00720c */ /* 0x000fc40003f46270 */
[----:B0-----:R-:W-:Y:S01]  /*63250*/  @!P4 LEA R133, R133, R0, 0x18 ;  /* 0x000000008585c211 */ /* 0x001fe200078ec0ff */
[----:B------:R-:W-:-:S04]  /*63260*/  @!P0 HADD2.F32 R0, -RZ, R115.H0_H0 ;  /* 0x20000073ff008230 */ /* 0x000fc80000004100 */
[----:B------:R0:W5:Y:S01]  /*63270*/  @!P4 LDS.U16 R115, [R133+0x3948] ;  /* 0x003948008573c984 */ /* 0x0001620000000400 */
[----:B------:R-:W-:Y:S01]  /*63280*/  @!P0 FFMA R111, R220, R0, R111 ;  /* 0x00000000dc6f8223 */ /* 0x000fe2000000006f */
[----:B------:R-:W-:Y:S02]  /*63290*/  ISETP.NE.AND P0, PT, R131, RZ, PT ;  /* 0x000000ff8300720c */ /* 0x000fe40003f05270 */
[----:B------:R-:W-:Y:S01]  /*632a0*/  @!P5 MOV R0, 0x400 ;  /* 0x000004000000d802 */ /* 0x000fe20000000f00 */
[----:B------:R-:W5:Y:S01]  /*632b0*/  @!P4 LDS R131, [R81+0x48] ;  /* 0x000048005183c984 */ /* 0x000f620000000800 */
[----:B------:R-:W5:Y:S02]  /*632c0*/  @!P2 S2R R141, SR_CgaCtaId ;  /* 0x00000000008da919 */ /* 0x000f640000008800 */
[----:B-1----:R-:W-:Y:S02]  /*632d0*/  @!P5 LEA R137, R135, R0, 0x18 ;  /* 0x000000008789d211 */ /* 0x002fe400078ec0ff */
[----:B------:R-:W-:Y:S01]  /*632e0*/  @!P5 LDS R135, [R81+0x4c] ;  /* 0x00004c005187d984 */ /* 0x000fe20000000800 */
[----:B---3--:R-:W-:-:S03]  /*632f0*/  @!P1 HADD2.F32 R0, -RZ, R117.H0_H0 ;  /* 0x20000075ff009230 */ /* 0x008fc60000004100 */
[----:B------:R1:W3:Y:S04]  /*63300*/  @!P5 LDS.U16 R117, [R137+0x39c8] ;  /* 0x0039c8008975d984 */ /* 0x0002e80000000400 */
[----:B------:R-:W-:Y:S01]  /*63310*/  @!P3 LDS R220, [R81+0x50] ;  /* 0x0000500051dcb984 */ /* 0x000fe20000000800 */
[----:B----4-:R-:W-:Y:S01]  /*63320*/  @!P1 FFMA R111, R0, R119, R111 ;  /* 0x00000077006f9223 */ /* 0x010fe2000000006f */
[----:B------:R-:W-:Y:S01]  /*63330*/  @!P3 MOV R0, 0x400 ;  /* 0x000004000000b802 */ /* 0x000fe20000000f00 */
[----:B0-----:R-:W0:Y:S01]  /*63340*/  @!P0 S2R R133, SR_CgaCtaId ;  /* 0x0000000000858919 */ /* 0x001e220000008800 */
[----:B------:R-:W-:Y:S02]  /*63350*/  ISETP.GE.AND P1, PT, R172, R3, PT ;  /* 0x00000003ac00720c */ /* 0x000fe40003f26270 */
[----:B--2---:R-:W-:-:S02]  /*63360*/  @!P3 LEA R119, R139, R0, 0x18 ;  /* 0x000000008b77b211 */ /* 0x004fc400078ec0ff */
[----:B------:R-:W-:-:S04]  /*63370*/  @!P2 MOV R0, 0x400 ;  /* 0x000004000000a802 */ /* 0x000fc80000000f00 */
[----:B------:R-:W2:Y:S05]  /*63380*/  @!P3 LDS.U16 R119, [R119+0x3a48] ;  /* 0x003a48007777b984 */ /* 0x000eaa0000000400 */
[----:B-1----:R-:W1:Y:S01]  /*63390*/  @!P1 S2R R137, SR_CgaCtaId ;  /* 0x0000000000899919 */ /* 0x002e620000008800 */
[----:B-----5:R-:W-:Y:S01]  /*633a0*/  @!P2 LEA R141, R141, R0, 0x18 ;  /* 0x000000008d8da211 */ /* 0x020fe200078ec0ff */
[----:B------:R-:W-:-:S04]  /*633b0*/  @!P4 HADD2.F32 R0, -RZ, R115.H0_H0 ;  /* 0x20000073ff00c230 */ /* 0x000fc80000004100 */
[----:B------:R-:W4:Y:S01]  /*633c0*/  @!P2 LDS.U16 R115, [R141+0x3ac8] ;  /* 0x003ac8008d73a984 */ /* 0x000f220000000400 */
[----:B------:R-:W-:Y:S01]  /*633d0*/  @!P4 FFMA R111, R0, R131, R111 ;  /* 0x00000083006fc223 */ /* 0x000fe2000000006f */
[----:B------:R-:W-:Y:S02]  /*633e0*/  ISETP.GE.AND P4, PT, R170, R3, PT ;  /* 0x00000003aa00720c */ /* 0x000fe40003f86270 */
[----:B------:R-:W5:Y:S01]  /*633f0*/  @!P2 LDS R131, [R81+0x54] ;  /* 0x000054005183a984 */ /* 0x000f620000000800 */
[----:B---3--:R-:W-:-:S05]  /*63400*/  @!P5 HADD2.F32 R0, -RZ, R117.H0_H0 ;  /* 0x20000075ff00d230 */ /* 0x008fca0000004100 */
[----:B------:R-:W-:Y:S01]  /*63410*/  @!P5 FFMA R111, R0, R135, R111 ;  /* 0x00000087006fd223 */ /* 0x000fe2000000006f */
[----:B------:R-:W-:-:S04]  /*63420*/  @!P0 MOV R0, 0x400 ;  /* 0x0000040000008802 */ /* 0x000fc80000000f00 */
[----:B------:R-:W3:Y:S01]  /*63430*/  @!P4 S2R R135, SR_CgaCtaId ;  /* 0x000000000087c919 */ /* 0x000ee20000008800 */
[----:B------:R-:W-:Y:S02]  /*63440*/  ISETP.GE.AND P5, PT, R168, R3, PT ;  /* 0x00000003a800720c */ /* 0x000fe40003fa6270 */
[----:B0-----:R-:W-:Y:S02]  /*63450*/  @!P0 LEA R117, R133, R0, 0x18 ;  /* 0x0000000085758211 */ /* 0x001fe400078ec0ff */
[----:B------:R-:W-:Y:S04]  /*63460*/  @!P0 LDS R133, [R81+0x58] ;  /* 0x0000580051858984 */ /* 0x000fe80000000800 */
[----:B------:R-:W0:Y:S01]  /*63470*/  @!P0 LDS.U16 R117, [R117+0x3b48] ;  /* 0x003b480075758984 */ /* 0x000e220000000400 */
[----:B--2---:R-:W-:-:S04]  /*63480*/  @!P3 HADD2.F32 R0, -RZ, R119.H0_H0 ;  /* 0x20000077ff00b230 */ /* 0x004fc80000004100 */
[----:B------:R-:W2:Y:S01]  /*63490*/  @!P5 S2R R139, SR_CgaCtaId ;  /* 0x00000000008bd919 */ /* 0x000ea20000008800 */
[----:B------:R-:W-:Y:S01]  /*634a0*/  @!P3 FFMA R111, R220, R0, R111 ;  /* 0x00000000dc6fb223 */ /* 0x000fe2000000006f */
[----:B------:R-:W-:Y:S01]  /*634b0*/  @!P1 MOV R0, 0x400 ;  /* 0x0000040000009802 */ /* 0x000fe20000000f00 */
[----:B------:R-:W-:Y:S01]  /*634c0*/  @!P4 LDS R220, [R81+0x60] ;  /* 0x0000600051dcc984 */ /* 0x000fe20000000800 */
[----:B------:R-:W-:Y:S02]  /*634d0*/  ISETP.GE.AND P3, PT, R166, R3, PT ;  /* 0x00000003a600720c */ /* 0x000fe40003f66270 */
[----:B-1----:R-:W-:Y:S01]  /*634e0*/  @!P1 LEA R137, R137, R0, 0x18 ;  /* 0x0000000089899211 */ /* 0x002fe200078ec0ff */
[----:B----4-:R-:W-:-:S04]  /*634f0*/  @!P2 HADD2.F32 R0, -RZ, R115.H0_H0 ;  /* 0x20000073ff00a230 */ /* 0x010fc80000004100 */
[----:B------:R1:W4:Y:S01]  /*63500*/  @!P1 LDS.U16 R115, [R137+0x3bc8] ;  /* 0x003bc80089739984 */ /* 0x0003220000000400 */
[----:B-----5:R-:W-:Y:S01]  /*63510*/  @!P2 FFMA R111, R0, R131, R111 ;  /* 0x00000083006fa223 */ /* 0x020fe2000000006f */
[----:B------:R-:W-:Y:S02]  /*63520*/  @!P4 MOV R0, 0x400 ;  /* 0x000004000000c802 */ /* 0x000fe40000000f00 */
[----:B------:R-:W-:Y:S02]  /*63530*/  ISETP.GE.AND P2, PT, R164, R3, PT ;  /* 0x00000003a400720c */ /* 0x000fe40003f46270 */
[----:B---3--:R-:W-:Y:S01]  /*63540*/  @!P4 LEA R119, R135, R0, 0x18 ;  /* 0x000000008777c211 */ /* 0x008fe200078ec0ff */
[----:B------:R-:W3:Y:S01]  /*63550*/  @!P3 S2R R141, SR_CgaCtaId ;  /* 0x00000000008db919 */ /* 0x000ee20000008800 */
[----:B------:R-:W-:Y:S02]  /*63560*/  @!P5 MOV R0, 0x400 ;  /* 0x000004000000d802 */ /* 0x000fe40000000f00 */
[----:B------:R-:W-:Y:S01]  /*63570*/  P2R R131, PR, RZ, 0x1 ;  /* 0x00000001ff837803 */ /* 0x000fe20000000000 */
[----:B------:R-:W5:Y:S04]  /*63580*/  @!P1 LDS R135, [R81+0x5c] ;  /* 0x00005c0051879984 */ /* 0x000f680000000800 */
[----:B------:R-:W5:Y:S02]  /*63590*/  @!P4 LDS.U16 R119, [R119+0x3c48] ;  /* 0x003c48007777c984 */ /* 0x000f640000000400 */
[----:B-1----:R-:W1:Y:S01]  /*635a0*/  @!P2 S2R R137, SR_CgaCtaId ;  /* 0x000000000089a919 */ /* 0x002e620000008800 */
[----:B--2---:R-:W-:Y:S01]  /*635b0*/  @!P5 LEA R139, R139, R0, 0x18 ;  /* 0x000000008b8bd211 */ /* 0x004fe200078ec0ff */
[----:B0-----:R-:W-:-:S04]  /*635c0*/  @!P0 HADD2.F32 R0, -RZ, R117.H0_H0 ;  /* 0x20000075ff008230 */ /* 0x001fc80000004100 */
[----:B------:R0:W2:Y:S01]  /*635d0*/  @!P5 LDS.U16 R117, [R139+0x3cc8] ;  /* 0x003cc8008b75d984 */ /* 0x0000a20000000400 */
[----:B------:R-:W-:Y:S01]  /*635e0*/  @!P0 FFMA R111, R0, R133, R111 ;  /* 0x00000085006f8223 */ /* 0x000fe2000000006f */
[----:B------:R-:W-:Y:S02]  /*635f0*/  @!P3 MOV R0, 0x400 ;  /* 0x000004000000b802 */ /* 0x000fe40000000f00 */
[----:B------:R-:W2:Y:S01]  /*63600*/  @!P5 LDS R133, [R81+0x64] ;  /* 0x000064005185d984 */ /* 0x000ea20000000800 */
[----:B------:R-:W-:Y:S02]  /*63610*/  ISETP.GE.AND P0, PT, R160, R3, PT ;  /* 0x00000003a000720c */ /* 0x000fe40003f06270 */
[----:B---3--:R-:W-:Y:S01]  /*63620*/  @!P3 LEA R141, R141, R0, 0x18 ;  /* 0x000000008d8db211 */ /* 0x008fe200078ec0ff */
[----:B----4-:R-:W-:-:S04]  /*63630*/  @!P1 HADD2.F32 R0, -RZ, R115.H0_H0 ;  /* 0x20000073ff009230 */ /* 0x010fc80000004100 */
[----:B------:R3:W4:Y:S06]  /*63640*/  @!P3 LDS.U16 R115, [R141+0x3d48] ;  /* 0x003d48008d73b984 */ /* 0x00072c0000000400 */
[----:B0-----:R-:W0:Y:S01]  /*63650*/  @!P0 S2R R139, SR_CgaCtaId ;  /* 0x00000000008b8919 */ /* 0x001e220000008800 */
[----:B-----5:R-:W-:Y:S01]  /*63660*/  @!P1 FFMA R111, R0, R135, R111 ;  /* 0x00000087006f9223 */ /* 0x020fe2000000006f */
[----:B------:R-:W-:Y:S01]  /*63670*/  ISETP.GE.AND P1, PT, R162, R3, PT ;  /* 0x00000003a200720c */ /* 0x000fe20003f26270 */
[----:B------:R-:W-:Y:S02]  /*63680*/  @!P4 HADD2.F32 R0, -RZ, R119.H0_H0 ;  /* 0x20000077ff00c230 */ /* 0x000fe40000004100 */
[----:B------:R-:W5:Y:S03]  /*63690*/  @!P3 LDS R119, [R81+0x68] ;  /* 0x000068005177b984 */ /* 0x000f660000000800 */
[----:B------:R-:W-:Y:S01]  /*636a0*/  @!P4 FFMA R111, R220, R0, R111 ;  /* 0x00000000dc6fc223 */ /* 0x000fe2000000006f */
[----:B------:R-:W-:-:S02]  /*636b0*/  @!P2 MOV R0, 0x400 ;  /* 0x000004000000a802 */ /* 0x000fc40000000f00 */
[----:B------:R-:W-:-:S04]  /*636c0*/  ISETP.GE.AND P4, PT, R158, R3, PT ;  /* 0x000000039e00720c */ /* 0x000fc80003f86270 */
[----:B------:R-:W0:Y:S01]  /*636d0*/  @!P1 S2R R135, SR_CgaCtaId ;  /* 0x0000000000879919 */ /* 0x000e220000008800 */
[----:B-1----:R-:W-:Y:S01]  /*636e0*/  @!P2 LEA R137, R137, R0, 0x18 ;  /* 0x000000008989a211 */ /* 0x002fe200078ec0ff */
[----:B--2---:R-:W-:Y:S01]  /*636f0*/  @!P5 HADD2.F32 R0, -RZ, R117.H0_H0 ;  /* 0x20000075ff00d230 */ /* 0x004fe20000004100 */
[----:B------:R-:W-:Y:S04]  /*63700*/  @!P1 LDS R220, [R81+0x70] ;  /* 0x0000700051dc9984 */ /* 0x000fe80000000800 */
[----:B------:R-:W-:Y:S01]  /*63710*/  @!P5 FFMA R111, R0, R133, R111 ;  /* 0x00000085006fd223 */ /* 0x000fe2000000006f */
[----:B------:R-:W1:Y:S01]  /*63720*/  @!P2 LDS.U16 R117, [R137+0x3dc8] ;  /* 0x003dc8008975a984 */ /* 0x000e620000000400 */
[----:B------:R-:W-:Y:S02]  /*63730*/  @!P1 MOV R0, 0x400 ;  /* 0x0000040000009802 */ /* 0x000fe40000000f00 */
[----:B------:R-:W-:Y:S01]  /*63740*/  ISETP.GE.AND P5, PT, R156, R3, PT ;  /* 0x000000039c00720c */ /* 0x000fe20003fa6270 */
[----:B---3--:R-:W2:Y:S01]  /*63750*/  @!P4 S2R R141, SR_CgaCtaId ;  /* 0x00000000008dc919 */ /* 0x008ea20000008800 */
[----:B------:R-:W3:Y:S04]  /*63760*/  @!P2 LDS R133, [R81+0x6c] ;  /* 0x00006c005185a984 */ /* 0x000ee80000000800 */
[----:B------:R-:W-:Y:S01]  /*63770*/  @!P0 LDS R137, [R81+0x74] ;  /* 0x0000740051898984 */ /* 0x000fe20000000800 */
[----:B0-----:R-:W-:Y:S01]  /*63780*/  @!P1 LEA R135, R135, R0, 0x18 ;  /* 0x0000000087879211 */ /* 0x001fe200078ec0ff */
[----:B----4-:R-:W-:-:S04]  /*63790*/  @!P3 HADD2.F32 R0, -RZ, R115.H0_H0 ;  /* 0x20000073ff00b230 */ /* 0x010fc80000004100 */
[----:B------:R-:W0:Y:S01]  /*637a0*/  @!P1 LDS.U16 R115, [R135+0x3e48] ;  /* 0x003e480087739984 */ /* 0x000e220000000400 */
[----:B-----5:R-:W-:Y:S01]  /*637b0*/  @!P3 FFMA R111, R0, R119, R111 ;  /* 0x00000077006fb223 */ /* 0x020fe2000000006f */
[----:B------:R-:W-:Y:S02]  /*637c0*/  @!P0 MOV R0, 0x400 ;  /* 0x0000040000008802 */ /* 0x000fe40000000f00 */
[----:B------:R-:W-:Y:S01]  /*637d0*/  ISETP.GE.AND P3, PT, R154, R3, PT ;  /* 0x000000039a00720c */ /* 0x000fe20003f66270 */
[----:B------:R-:W-:Y:S01]  /*637e0*/  @!P5 LDS R135, [R81+0x7c] ;  /* 0x00007c005187d984 */ /* 0x000fe20000000800 */
[----:B------:R-:W-:Y:S02]  /*637f0*/  @!P0 LEA R119, R139, R0, 0x18 ;  /* 0x000000008b778211 */ /* 0x000fe400078ec0ff */
[----:B------:R-:W-:Y:S01]  /*63800*/  @!P4 MOV R0, 0x400 ;  /* 0x000004000000c802 */ /* 0x000fe20000000f00 */
[----:B------:R-:W4:Y:S03]  /*63810*/  @!P5 S2R R139, SR_CgaCtaId ;  /* 0x00000000008bd919 */ /* 0x000f260000008800 */
[----:B--2---:R-:W-:Y:S01]  /*63820*/  @!P4 LEA R141, R141, R0, 0x18 ;  /* 0x000000008d8dc211 */ /* 0x004fe200078ec0ff */
[----:B------:R-:W2:Y:S01]  /*63830*/  @!P0 LDS.U16 R119, [R119+0x3ec8] ;  /* 0x003ec80077778984 */ /* 0x000ea20000000400 */
[----:B-1----:R-:W-:-:S03]  /*63840*/  @!P2 HADD2.F32 R0, -RZ, R117.H0_H0 ;  /* 0x20000075ff00a230 */ /* 0x002fc60000004100 */
[----:B------:R-:W1:Y:S02]  /*63850*/  @!P4 LDS.U16 R117, [R141+0x3f48] ;  /* 0x003f48008d75c984 */ /* 0x000e640000000400 */
[----:B---3--:R-:W-:Y:S01]  /*63860*/  @!P2 FFMA R111, R0, R133, R111 ;  /* 0x00000085006fa223 */ /* 0x008fe2000000006f */
[----:B------:R-:W-:Y:S01]  /*63870*/  ISETP.GE.AND P2, PT, R152, R3, PT ;  /* 0x000000039800720c */ /* 0x000fe20003f46270 */
[----:B------:R-:W3:Y:S01]  /*63880*/  @!P4 LDS R133, [R81+0x78] ;  /* 0x000078005185c984 */ /* 0x000ee20000000800 */
[----:B------:R-:W5:Y:S11]  /*63890*/  @!P3 S2R R143, SR_CgaCtaId ;  /* 0x00000000008fb919 */ /* 0x000f760000008800 */
[----:B------:R-:W3:Y:S01]  /*638a0*/  @!P2 S2R R145, SR_CgaCtaId ;  /* 0x000000000091a919 */ /* 0x000ee20000008800 */
[----:B0-----:R-:W-:-:S05]  /*638b0*/  @!P1 HADD2.F32 R0, -RZ, R115.H0_H0 ;  /* 0x20000073ff009230 */ /* 0x001fca0000004100 */
[----:B------:R-:W-:Y:S01]  /*638c0*/  @!P1 FFMA R111, R220, R0, R111 ;  /* 0x00000000dc6f9223 */ /* 0x000fe2000000006f */
[----:B------:R-:W-:Y:S01]  /*638d0*/  @!P5 MOV R0, 0x400 ;  /* 0x000004000000d802 */ /* 0x000fe20000000f00 */
[----:B------:R-:W-:Y:S01]  /*638e0*/  @!P3 LDS R220, [R81+0x80] ;  /* 0x0000800051dcb984 */ /* 0x000fe20000000800 */
[----:B------:R-:W-:Y:S02]  /*638f0*/  ISETP.GE.AND P1, PT, R150, R3, PT ;  /* 0x000000039600720c */ /* 0x000fe40003f26270 */
[----:B----4-:R-:W-:Y:S01]  /*63900*/  @!P5 LEA R115, R139, R0, 0x18 ;  /* 0x000000008b73d211 */ /* 0x010fe200078ec0ff */
[----:B--2---:R-:W-:-:S05]  /*63910*/  @!P0 HADD2.F32 R0, -RZ, R119.H0_H0 ;  /* 0x20000077ff008230 */ /* 0x004fca0000004100 */
[----:B------:R-:W0:Y:S01]  /*63920*/  @!P5 LDS.U16 R115, [R115+0x3fc8] ;  /* 0x003fc8007373d984 */ /* 0x000e220000000400 */
[----:B------:R-:W-:Y:S01]  /*63930*/  @!P0 FFMA R111, R0, R137, R111 ;  /* 0x00000089006f8223 */ /* 0x000fe2000000006f */
[----:B------:R-:W-:-:S03]  /*63940*/  @!P3 MOV R0, 0x400 ;  /* 0x000004000000b802 */ /* 0x000fc60000000f00 */
[----:B------:R-:W2:Y:S01]  /*63950*/  @!P1 S2R R137, SR_CgaCtaId ;  /* 0x0000000000899919 */ /* 0x000ea20000008800 */
[----:B------:R-:W-:Y:S02]  /*63960*/  ISETP.GE.AND P0, PT, R148, R3, PT ;  /* 0x000000039400720c */ /* 0x000fe40003f06270 */
[----:B-----5:R-:W-:Y:S01]  /*63970*/  @!P3 LEA R143, R143, R0, 0x18 ;  /* 0x000000008f8fb211 */ /* 0x020fe200078ec0ff */
[----:B-1----:R-:W-:-:S04]  /*63980*/  @!P4 HADD2.F32 R0, -RZ, R117.H0_H0 ;  /* 0x20000075ff00c230 */ /* 0x002fc80000004100 */
[----:B------:R-:W1:Y:S01]  /*63990*/  @!P3 LDS.U16 R117, [R143+0x4048] ;  /* 0x004048008f75b984 */ /* 0x000e620000000400 */
[----:B---3--:R-:W-:Y:S01]  /*639a0*/  @!P4 FFMA R111, R0, R133, R111 ;  /* 0x00000085006fc223 */ /* 0x008fe2000000006f */
[----:B------:R-:W-:Y:S02]  /*639b0*/  @!P2 MOV R0, 0x400 ;  /* 0x000004000000a802 */ /* 0x000fe40000000f00 */
[----:B------:R-:W-:Y:S01]  /*639c0*/  @!P2 LDS R133, [R81+0x84] ;  /* 0x000084005185a984 */ /* 0x000fe20000000800 */
[----:B------:R-:W-:Y:S02]  /*639d0*/  ISETP.GE.AND P4, PT, R146, R3, PT ;  /* 0x000000039200720c */ /* 0x000fe40003f86270 */
[----:B------:R-:W-:Y:S01]  /*639e0*/  @!P2 LEA R119, R145, R0, 0x18 ;  /* 0x000000009177a211 */ /* 0x000fe200078ec0ff */
[----:B------:R-:W3:Y:S01]  /*639f0*/  @!P0 S2R R139, SR_CgaCtaId ;  /* 0x00000000008b8919 */ /* 0x000ee20000008800 */
[----:B------:R-:W-:-:S04]  /*63a00*/  @!P1 MOV R0, 0x400 ;  /* 0x0000040000009802 */ /* 0x000fc80000000f00 */
[----:B------:R-:W4:Y:S05]  /*63a10*/  @!P2 LDS.U16 R119, [R119+0x40c8] ;  /* 0x0040c8007777a984 */ /* 0x000f2a0000000400 */
[----:B------:R-:W5:Y:S01]  /*63a20*/  @!P4 S2R R141, SR_CgaCtaId ;  /* 0x00000000008dc919 */ /* 0x000f620000008800 */
[----:B--2---:R-:W-:Y:S01]  /*63a30*/  @!P1 LEA R137, R137, R0, 0x18 ;  /* 0x0000000089899211 */ /* 0x004fe200078ec0ff */
[----:B0-----:R-:W-:-:S04]  /*63a40*/  @!P5 HADD2.F32 R0, -RZ, R115.H0_H0 ;  /* 0x20000073ff00d230 */ /* 0x001fc80000004100 */
[----:B------:R-:W0:Y:S01]  /*63a50*/  @!P1 LDS.U16 R115, [R137+0x4148] ;  /* 0x0041480089739984 */ /* 0x000e220000000400 */
[----:B------:R-:W-:Y:S01]  /*63a60*/  @!P5 FFMA R111, R0, R135, R111 ;  /* 0x00000087006fd223 */ /* 0x000fe2000000006f */
[----:B------:R-:W-:Y:S02]  /*63a70*/  @!P0 MOV R0, 0x400 ;  /* 0x0000040000008802 */ /* 0x000fe40000000f00 */
[----:B------:R-:W2:Y:S01]  /*63a80*/  @!P1 LDS R135, [R81+0x88] ;  /* 0x0000880051879984 */ /* 0x000ea20000000800 */
[----:B------:R-:W-:Y:S02]  /*63a90*/  ISETP.GE.AND P5, PT, R144, R3, PT ;  /* 0x000000039000720c */ /* 0x000fe40003fa6270 */
[----:B---3--:R-:W-:Y:S01]  /*63aa0*/  @!P0 LEA R139, R139, R0, 0x18 ;  /* 0x000000008b8b8211 */ /* 0x008fe200078ec0ff */
[----:B-1----:R-:W-:-:S04]  /*63ab0*/  @!P3 HADD2.F32 R0, -RZ, R117.H0_H0 ;  /* 0x20000075ff00b230 */ /* 0x002fc80000004100 */
[----:B------:R1:W3:Y:S01]  /*63ac0*/  @!P0 LDS.U16 R117, [R139+0x41c8] ;  /* 0x0041c8008b758984 */ /* 0x0002e20000000400 */
[----:B------:R-:W-:Y:S01]  /*63ad0*/  @!P3 FFMA R111, R220, R0, R111 ;  /* 0x00000000dc6fb223 */ /* 0x000fe2000000006f */
[----:B------:R-:W-:-:S04]  /*63ae0*/  ISETP.GE.AND P3, PT, R142, R3, PT ;  /* 0x000000038e00720c */ /* 0x000fc80003f66270 */
[----:B------:R-:W3:Y:S01]  /*63af0*/  @!P5 S2R R143, SR_CgaCtaId ;  /* 0x00000000008fd919 */ /* 0x000ee20000008800 */
[----:B----4-:R-:W-:Y:S01]  /*63b00*/  @!P2 HADD2.F32 R0, -RZ, R119.H0_H0 ;  /* 0x20000077ff00a230 */ /* 0x010fe20000004100 */
[----:B------:R-:W-:Y:S04]  /*63b10*/  @!P4 LDS R220, [R81+0x90] ;  /* 0x0000900051dcc984 */ /* 0x000fe80000000800 */
[----:B------:R-:W4:Y:S01]  /*63b20*/  @!P0 LDS R119, [R81+0x8c] ;  /* 0x00008c0051778984 */ /* 0x000f220000000800 */
[----:B------:R-:W-:Y:S01]  /*63b30*/  @!P2 FFMA R111, R0, R133, R111 ;  /* 0x00000085006fa223 */ /* 0x000fe2000000006f */
[----:B------:R-:W-:Y:S02]  /*63b40*/  @!P4 MOV R0, 0x400 ;  /* 0x000004000000c802 */ /* 0x000fe40000000f00 */
[----:B------:R-:W-:-:S02]  /*63b50*/  ISETP.NE.AND P2, PT, R123, RZ, PT ;  /* 0x000000ff7b00720c */ /* 0x000fc40003f45270 */
[----:B-----5:R-:W-:Y:S01]  /*63b60*/  @!P4 LEA R141, R141, R0, 0x18 ;  /* 0x000000008d8dc211 */ /* 0x020fe200078ec0ff */
[----:B------:R-:W5:Y:S01]  /*63b70*/  @!P3 S2R R123, SR_CgaCtaId ;  /* 0x00000000007bb919 */ /* 0x000f620000008800 */
[----:B0-----:R-:W-:-:S03]  /*63b80*/  @!P1 HADD2.F32 R0, -RZ, R115.H0_H0 ;  /* 0x20000073ff009230 */ /* 0x001fc60000004100 */
[----:B------:R-:W0:Y:S02]  /*63b90*/  @!P4 LDS.U16 R115, [R141+0x4248] ;  /* 0x004248008d73c984 */ /* 0x000e240000000400 */
[----:B--2---:R-:W-:Y:S01]  /*63ba0*/  @!P1 FFMA R111, R0, R135, R111 ;  /* 0x00000087006f9223 */ /* 0x004fe2000000006f */
[----:B------:R-:W-:-:S03]  /*63bb0*/  ISETP.NE.AND P1, PT, R121, RZ, PT ;  /* 0x000000ff7900720c */ /* 0x000fc60003f25270 */
[----:B-1----:R-:W1:Y:S01]  /*63bc0*/  @!P2 S2R R139, SR_CgaCtaId ;  /* 0x00000000008ba919 */ /* 0x002e620000008800 */
[----:B------:R-:W-:Y:S01]  /*63bd0*/  @!P5 MOV R0, 0x400 ;  /* 0x000004000000d802 */ /* 0x000fe20000000f00 */
[----:B------:R-:W-:Y:S03]  /*63be0*/  @!P5 LDS R121, [R81+0x94] ;  /* 0x000094005179d984 */ /* 0x000fe60000000800 */
[----:B---3--:R-:W-:Y:S01]  /*63bf0*/  @!P5 LEA R143, R143, R0, 0x18 ;  /* 0x000000008f8fd211 */ /* 0x008fe200078ec0ff */
[----:B------:R-:W-:-:S04]  /*63c00*/  @!P0 HADD2.F32 R0, -RZ, R117.H0_H0 ;  /* 0x20000075ff008230 */ /* 0x000fc80000004100 */
[----:B------:R-:W2:Y:S01]  /*63c10*/  @!P5 LDS.U16 R117, [R143+0x42c8] ;  /* 0x0042c8008f75d984 */ /* 0x000ea20000000400 */
[----:B------:R-:W3:Y:S01]  /*63c20*/  @!P1 S2R R133, SR_CgaCtaId ;  /* 0x0000000000859919 */ /* 0x000ee20000008800 */
[----:B----4-:R-:W-:Y:S01]  /*63c30*/  @!P0 FFMA R111, R0, R119, R111 ;  /* 0x00000077006f8223 */ /* 0x010fe2000000006f */
[----:B------:R-:W-:Y:S02]  /*63c40*/  @!P3 MOV R0, 0x400 ;  /* 0x000004000000b802 */ /* 0x000fe40000000f00 */
[-C--:B------:R-:W-:Y:S02]  /*63c50*/  ISETP.GE.AND P0, PT, R140, R3.reuse, PT ;  /* 0x000000038c00720c */ /* 0x080fe40003f06270 */
[----:B-----5:R-:W-:Y:S02]  /*63c60*/  @!P3 LEA R119, R123, R0, 0x18 ;  /* 0x000000007b77b211 */ /* 0x020fe400078ec0ff */
[----:B------:R-:W-:Y:S01]  /*63c70*/  @!P1 MOV R0, 0x400 ;  /* 0x0000040000009802 */ /* 0x000fe20000000f00 */
[----:B------:R-:W-:Y:S04]  /*63c80*/  @!P3 LDS R123, [R81+0x98] ;  /* 0x00009800517bb984 */ /* 0x000fe80000000800 */
[----:B------:R-:W4:Y:S04]  /*63c90*/  @!P3 LDS.U16 R119, [R119+0x4348] ;  /* 0x004348007777b984 */ /* 0x000f280000000400 */
[----:B------:R-:W5:Y:S01]  /*63ca0*/  @!P0 S2R R137, SR_CgaCtaId ;  /* 0x0000000000898919 */ /* 0x000f620000008800 */
[----:B---3--:R-:W-:Y:S01]  /*63cb0*/  @!P1 LEA R135, R133, R0, 0x18 ;  /* 0x0000000085879211 */ /* 0x008fe200078ec0ff */
[----:B0-----:R-:W-:Y:S01]  /*63cc0*/  @!P4 HADD2.F32 R0, -RZ, R115.H0_H0 ;  /* 0x20000073ff00c230 */ /* 0x001fe20000004100 */
[----:B------:R-:W-:Y:S04]  /*63cd0*/  @!P1 LDS R133, [R81+0x9c] ;  /* 0x00009c0051859984 */ /* 0x000fe80000000800 */
[----:B------:R0:W3:Y:S01]  /*63ce0*/  @!P1 LDS.U16 R115, [R135+0x43c8] ;  /* 0x0043c80087739984 */ /* 0x0000e20000000400 */
[----:B------:R-:W-:Y:S01]  /*63cf0*/  @!P4 FFMA R111, R220, R0, R111 ;  /* 0x00000000dc6fc223 */ /* 0x000fe2000000006f */
[----:B------:R-:W-:Y:S01]  /*63d00*/  ISETP.GE.AND P4, PT, R138, R3, PT ;  /* 0x000000038a00720c */ /* 0x000fe20003f86270 */
[----:B--2---:R-:W-:Y:S01]  /*63d10*/  @!P5 HADD2.F32 R0, -RZ, R117.H0_H0 ;  /* 0x20000075ff00d230 */ /* 0x004fe20000004100 */
[----:B------:R-:W-:Y:S04]  /*63d20*/  @!P0 LDS R220, [R81+0xa0] ;  /* 0x0000a00051dc8984 */ /* 0x000fe80000000800 */
[----:B------:R-:W-:Y:S01]  /*63d30*/  @!P5 FFMA R111, R0, R121, R111 ;  /* 0x00000079006fd223 */ /* 0x000fe2000000006f */
[----:B------:R-:W-:-:S02]  /*63d40*/  @!P0 MOV R0, 0x400 ;  /* 0x0000040000008802 */ /* 0x000fc40000000f00 */
[----:B------:R-:W-:-:S04]  /*63d50*/  ISETP.NE.AND P5, PT, R129, RZ, PT ;  /* 0x000000ff8100720c */ /* 0x000fc80003fa5270 */
[----:B------:R-:W2:Y:S01]  /*63d60*/  @!P4 S2R R121, SR_CgaCtaId ;  /* 0x000000000079c919 */ /* 0x000ea20000008800 */
[----:B------:R-:W-:Y:S02]  /*63d70*/  ISETP.NE.AND P4, PT, R127, RZ, PT ;  /* 0x000000ff7f00720c */ /* 0x000fe40003f85270 */
[----:B-----5:R-:W-:Y:S01]  /*63d80*/  @!P0 LEA R117, R137, R0, 0x18 ;  /* 0x0000000089758211 */ /* 0x020fe200078ec0ff */
[----:B----4-:R-:W-:-:S05]  /*63d90*/  @!P3 HADD2.F32 R0, -RZ, R119.H0_H0 ;  /* 0x20000077ff00b230 */ /* 0x010fca0000004100 */
[----:B------:R-:W4:Y:S01]  /*63da0*/  @!P0 LDS.U16 R117, [R117+0x4448] ;  /* 0x0044480075758984 */ /* 0x000f220000000400 */
[----:B------:R-:W-:Y:S01]  /*63db0*/  @!P3 FFMA R111, R0, R123, R111 ;  /* 0x0000007b006fb223 */ /* 0x000fe2000000006f */
[----:B------:R-:W-:Y:S01]  /*63dc0*/  @!P2 MOV R0, 0x400 ;  /* 0x000004000000a802 */ /* 0x000fe20000000f00 */
[----:B0-----:R-:W0:Y:S01]  /*63dd0*/  @!P5 S2R R135, SR_CgaCtaId ;  /* 0x000000000087d919 */ /* 0x001e220000008800 */
[----:B------:R-:W-:Y:S02]  /*63de0*/  ISETP.NE.AND P3, PT, R125, RZ, PT ;  /* 0x000000ff7d00720c */ /* 0x000fe40003f65270 */
[----:B-1----:R-:W-:Y:S02]  /*63df0*/  @!P2 LEA R139, R139, R0, 0x18 ;  /* 0x000000008b8ba211 */ /* 0x002fe400078ec0ff */
[----:B------:R-:W-:Y:S01]  /*63e00*/  P2R R123, PR, RZ, 0x2 ;  /* 0x00000002ff7b7803 */ /* 0x000fe20000000000 */
[----:B---3--:R-:W-:-:S08]  /*63e10*/  @!P1 HADD2.F32 R0, -RZ, R115.H0_H0 ;  /* 0x20000073ff009230 */ /* 0x008fd00000004100 */
[----:B------:R-:W1:Y:S01]  /*63e20*/  @!P3 S2R R125, SR_CgaCtaId ;  /* 0x00000000007db919 */ /* 0x000e620000008800 */
[----:B------:R-:W-:Y:S01]  /*63e30*/  @!P1 FFMA R111, R0, R133, R111 ;  /* 0x00000085006f9223 */ /* 0x000fe2000000006f */
[----:B------:R-:W-:Y:S01]  /*63e40*/  ISETP.GE.AND P1, PT, R138, R3, PT ;  /* 0x000000038a00720c */ /* 0x000fe20003f26270 */
[----:B------:R-:W3:Y:S01]  /*63e50*/  @!P2 LDS.U16 R115, [R139+0x44c8] ;  /* 0x0044c8008b73a984 */ /* 0x000ee20000000400 */
[----:B------:R-:W5:Y:S03]  /*63e60*/  @!P4 S2R R133, SR_CgaCtaId ;  /* 0x000000000085c919 */ /* 0x000f660000008800 */
[----:B------:R-:W-:Y:S08]  /*63e70*/  @!P3 LDS R129, [R81+0xac] ;  /* 0x0000ac005181b984 */ /* 0x000ff00000000800 */
[----:B------:R-:W-:Y:S01]  /*63e80*/  @!P1 MOV R0, 0x400 ;  /* 0x0000040000009802 */ /* 0x000fe20000000f00 */
[----:B------:R-:W-:Y:S03]  /*63e90*/  @!P1 LDS R127, [R81+0xa8] ;  /* 0x0000a800517f9984 */ /* 0x000fe60000000800 */
[----:B--2---:R-:W-:-:S02]  /*63ea0*/  @!P1 LEA R119, R121, R0, 0x18 ;  /* 0x0000000079779211 */ /* 0x004fc400078ec0ff */
[----:B------:R-:W2:Y:S01]  /*63eb0*/  @!P2 LDS R121, [R81+0xa4] ;  /* 0x0000a4005179a984 */ /* 0x000ea20000000800 */
[----:B------:R-:W-:-:S03]  /*63ec0*/  @!P3 MOV R0, 0x400 ;  /* 0x000004000000b802 */ /* 0x000fc60000000f00 */
[----:B------:R-:W0:Y:S01]  /*63ed0*/  @!P1 LDS.U16 R119, [R119+0x4548] ;  /* 0x0045480077779984 */ /* 0x000e220000000400 */
[----:B-1----:R-:W-:Y:S01]  /*63ee0*/  @!P3 LEA R125, R125, R0, 0x18 ;  /* 0x000000007d7db211 */ /* 0x002fe200078ec0ff */
[----:B----4-:R-:W-:-:S04]  /*63ef0*/  @!P0 HADD2.F32 R0, -RZ, R117.H0_H0 ;  /* 0x20000075ff008230 */ /* 0x010fc80000004100 */
[----:B------:R1:W4:Y:S01]  /*63f00*/  @!P3 LDS.U16 R117, [R125+0x45c8] ;  /* 0x0045c8007d75b984 */ /* 0x0003220000000400 */
[----:B------:R-:W-:Y:S01]  /*63f10*/  @!P0 FFMA R111, R220, R0, R111 ;  /* 0x00000000dc6f8223 */ /* 0x000fe2000000006f */
[----:B------:R-:W-:Y:S02]  /*63f20*/  @!P4 MOV R0, 0x400 ;  /* 0x000004000000c802 */ /* 0x000fe40000000f00 */
[----:B------:R-:W-:Y:S01]  /*63f30*/  @!P4 LDS R220, [R81+0xb0] ;  /* 0x0000b00051dcc984 */ /* 0x000fe20000000800 */
[----:B------:R-:W-:Y:S02]  /*63f40*/  ISETP.GE.AND P0, PT, R136, R3, PT ;  /* 0x000000038800720c */ /* 0x000fe40003f06270 */
[----:B-----5:R-:W-:Y:S01]  /*63f50*/  @!P4 LEA R133, R133, R0, 0x18 ;  /* 0x000000008585c211 */ /* 0x020fe200078ec0ff */
[----:B---3--:R-:W-:Y:S01]  /*63f60*/  @!P2 HADD2.F32 R0, -RZ, R115.H0_H0 ;  /* 0x20000073ff00a230 */ /* 0x008fe20000004100 */
[----:B-1----:R-:W-:-:S03]  /*63f70*/  P2R R125, PR, RZ, 0x4 ;  /* 0x00000004ff7d7803 */ /* 0x002fc60000000000 */
[----:B------:R1:W3:Y:S06]  /*63f80*/  @!P4 LDS.U16 R115, [R133+0x4648] ;  /* 0x004648008573c984 */ /* 0x0002ec0000000400 */
[----:B------:R-:W5:Y:S01]  /*63f90*/  @!P0 S2R R137, SR_CgaCtaId ;  /* 0x0000000000898919 */ /* 0x000f620000008800 */
[----:B------:R-:W-:Y:S01]  /*63fa0*/  ISETP.GE.AND P0, PT, R132, R3, PT ;  /* 0x000000038400720c */ /* 0x000fe20003f06270 */
[----:B--2---:R-:W-:Y:S01]  /*63fb0*/  @!P2 FFMA R111, R0, R121, R111 ;  /* 0x00000079006fa223 */ /* 0x004fe2000000006f */
[----:B------:R-:W-:Y:S01]  /*63fc0*/  ISETP.GE.AND P2, PT, R130, R3, PT ;  /* 0x000000038200720c */ /* 0x000fe20003f46270 */
[----:B------:R-:W-:Y:S01]  /*63fd0*/  @!P5 LDS R121, [R81+0xb4] ;  /* 0x0000b4005179d984 */ /* 0x000fe20000000800 */
[----:B0-----:R-:W-:-:S02]  /*63fe0*/  @!P1 HADD2.F32 R0, -RZ, R119.H0_H0 ;  /* 0x20000077ff009230 */ /* 0x001fc40000004100 */
[----:B------:R-:W1:Y:S03]  /*63ff0*/  @!P6 S2R R119, SR_CgaCtaId ;  /* 0x000000000077e919 */ /* 0x000e660000008800 */
[----:B------:R-:W-:Y:S01]  /*64000*/  @!P1 FFMA R111, R0, R127, R111 ;  /* 0x0000007f006f9223 */ /* 0x000fe2000000006f */
[----:B------:R-:W-:-:S03]  /*64010*/  @!P5 MOV R0, 0x400 ;  /* 0x000004000000d802 */ /* 0x000fc60000000f00 */
[----:B------:R-:W0:Y:S01]  /*64020*/  @!P0 S2R R141, SR_CgaCtaId ;  /* 0x00000000008d8919 */ /* 0x000e220000008800 */
[-C--:B------:R-:W-:Y:S02]  /*64030*/  ISETP.GE.AND P1, PT, R134, R3.reuse, PT ;  /* 0x000000038600720c */ /* 0x080fe40003f26270 */
[----:B------:R-:W-:Y:S01]  /*64040*/  @!P5 LEA R135, R135, R0, 0x18 ;  /* 0x000000008787d211 */ /* 0x000fe200078ec0ff */
[----:B----4-:R-:W-:Y:S01]  /*64050*/  @!P3 HADD2.F32 R0, -RZ, R117.H0_H0 ;  /* 0x20000075ff00b230 */ /* 0x010fe20000004100 */
[----:B------:R-:W-:Y:S01]  /*64060*/  P2R R127, PR, RZ, 0x8 ;  /* 0x00000008ff7f7803 */ /* 0x000fe20000000000 */
[----:B------:R-:W2:Y:S01]  /*64070*/  @!P2 S2R R143, SR_CgaCtaId ;  /* 0x00000000008fa919 */ /* 0x000ea20000008800 */
[----:B------:R-:W-:Y:S02]  /*64080*/  ISETP.GE.AND P0, PT, R128, R3, PT ;  /* 0x000000038000720c */ /* 0x000fe40003f06270 */
[----:B------:R-:W-:Y:S01]  /*64090*/  @!P3 FFMA R111, R0, R129, R111 ;  /* 0x00000081006fb223 */ /* 0x000fe2000000006f */
[----:B------:R-:W4:Y:S01]  /*640a0*/  @!P5 LDS.U16 R117, [R135+0x46c8] ;  /* 0x0046c8008775d984 */ /* 0x000f220000000400 */
[----:B------:R-:W-:-:S02]  /*640b0*/  ISETP.GE.AND P3, PT, R136, R3, PT ;  /* 0x000000038800720c */ /* 0x000fc40003f66270 */
[----:B------:R-:W-:Y:S01]  /*640c0*/  @!P6 MOV R0, 0x400 ;  /* 0x000004000000e802 */ /* 0x000fe20000000f00 */
[----:B------:R-:W0:Y:S01]  /*640d0*/  @!P1 S2R R139, SR_CgaCtaId ;  /* 0x00000000008b9919 */ /* 0x000e220000008800 */
[----:B------:R-:W-:-:S09]  /*640e0*/  P2R R129, PR, RZ, 0x10 ;  /* 0x00000010ff817803 */ /* 0x000fd20000000000 */
[----:B------:R-:W-:Y:S01]  /*640f0*/  @!P3 LDS R135, [R81+0xbc] ;  /* 0x0000bc005187b984 */ /* 0x000fe20000000800 */
[----:B-1----:R-:W-:Y:S01]  /*64100*/  @!P6 LEA R133, R119, R0, 0x18 ;  /* 0x000000007785e211 */ /* 0x002fe200078ec0ff */
[----:B---3--:R-:W-:-:S04]  /*64110*/  @!P4 HADD2.F32 R0, -RZ, R115.H0_H0 ;  /* 0x20000073ff00c230 */ /* 0x008fc80000004100 */
[----:B------:R1:W3:Y:S01]  /*64120*/  @!P6 LDS.U16 R115, [R133+0x4748] ;  /* 0x004748008573e984 */ /* 0x0002e20000000400 */
[----:B------:R-:W-:Y:S01]  /*64130*/  @!P4 FFMA R111, R220, R0, R111 ;  /* 0x00000000dc6fc223 */ /* 0x000fe2000000006f */
[----:B------:R-:W-:Y:S02]  /*64140*/  @!P3 MOV R0, 0x400 ;  /* 0x000004000000b802 */ /* 0x000fe40000000f00 */
[----:B------:R-:W-:Y:S01]  /*64150*/  @!P1 LDS R220, [R81+0xc0] ;  /* 0x0000c00051dc9984 */ /* 0x000fe20000000800 */
[----:B------:R-:W-:Y:S02]  /*64160*/  ISETP.GE.AND P4, PT, R126, R3, PT ;  /* 0x000000037e00720c */ /* 0x000fe40003f86270 */
[----:B-----5:R-:W-:Y:S02]  /*64170*/  @!P3 LEA R119, R137, R0, 0x18 ;  /* 0x000000008977b211 */ /* 0x020fe400078ec0ff */
[----:B------:R-:W5:Y:S01]  /*64180*/  @!P6 LDS R137, [R81+0xb8] ;  /* 0x0000b8005189e984 */ /* 0x000f620000000800 */
[----:B------:R-:W-:-:S02]  /*64190*/  @!P1 MOV R0, 0x400 ;  /* 0x0000040000009802 */ /* 0x000fc40000000f00 */
[----:B-1----:R-:W-:Y:S01]  /*641a0*/  P2R R133, PR, RZ, 0x20 ;  /* 0x00000020ff857803 */ /* 0x002fe20000000000 */
[----:B------:R-:W1:Y:S01]  /*641b0*/  @!P3 LDS.U16 R119, [R119+0x47c8] ;  /* 0x0047c8007777b984 */ /* 0x000e620000000400 */
[----:B0-----:R-:W-:Y:S01]  /*641c0*/  @!P1 LEA R139, R139, R0, 0x18 ;  /* 0x000000008b8b9211 */ /* 0x001fe200078ec0ff */
[----:B----4-:R-:W-:-:S04]  /*641d0*/  @!P5 HADD2.F32 R0, -RZ, R117.H0_H0 ;  /* 0x20000075ff00d230 */ /* 0x010fc80000004100 */
[----:B------:R0:W4:Y:S01]  /*641e0*/  @!P1 LDS.U16 R117, [R139+0x4848] ;  /* 0x004848008b759984 */ /* 0x0001220000000400 */
[----:B------:R-:W-:Y:S01]  /*641f0*/  @!P5 FFMA R111, R0, R121, R111 ;  /* 0x00000079006fd223 */ /* 0x000fe2000000006f */
[----:B------:R-:W-:Y:S01]  /*64200*/  ISETP.GE.AND P5, PT, R132, R3, PT ;  /* 0x000000038400720c */ /* 0x000fe20003fa6270 */
[----:B0-----:R-:W0:-:S12]  /*64210*/  @!P4 S2R R139, SR_CgaCtaId ;  /* 0x00000000008bc919 */ /* 0x001e180000008800 */
[----:B------:R-:W-:Y:S01]  /*64220*/  @!P5 LDS R121, [R81+0xc4] ;  /* 0x0000c4005179d984 */ /* 0x000fe20000000800 */
[----:B---3--:R-:W-:-:S05]  /*64230*/  @!P6 HADD2.F32 R0, -RZ, R115.H0_H0 ;  /* 0x20000073ff00e230 */ /* 0x008fca0000004100 */
[----:B-----5:R-:W-:Y:S01]  /*64240*/  @!P6 FFMA R111, R0, R137, R111 ;  /* 0x00000089006fe223 */ /* 0x020fe2000000006f */
[----:B------:R-:W-:Y:S01]  /*64250*/  @!P5 MOV R0, 0x400 ;  /* 0x000004000000d802 */ /* 0x000fe20000000f00 */
[----:B------:R-:W3:Y:S03]  /*64260*/  @!P0 S2R R137, SR_CgaCtaId ;  /* 0x0000000000898919 */ /* 0x000ee60000008800 */
[----:B------:R-:W-:Y:S01]  /*64270*/  @!P5 LEA R115, R141, R0, 0x18 ;  /* 0x000000008d73d211 */ /* 0x000fe200078ec0ff */
[----:B-1----:R-:W-:-:S05]  /*64280*/  @!P3 HADD2.F32 R0, -RZ, R119.H0_H0 ;  /* 0x20000077ff00b230 */ /* 0x002fca0000004100 */
[----:B------:R-:W1:Y:S01]  /*64290*/  @!P5 LDS.U16 R115, [R115+0x48c8] ;  /* 0x0048c8007373d984 */ /* 0x000e620000000400 */
[----:B------:R-:W-:Y:S01]  /*642a0*/  @!P3 FFMA R111, R0, R135, R111 ;  /* 0x00000087006fb223 */ /* 0x000fe2000000006f */
[----:B------:R-:W-:Y:S02]  /*642b0*/  @!P2 MOV R0, 0x400 ;  /* 0x000004000000a802 */ /* 0x000fe40000000f00 */
[----:B------:R-:W-:Y:S01]  /*642c0*/  ISETP.GE.AND P3, PT, R124, R3, PT ;  /* 0x000000037c00720c */ /* 0x000fe20003f66270 */
[----:B------:R-:W-:Y:S01]  /*642d0*/  @!P2 LDS R135, [R81+0xc8] ;  /* 0x0000c8005187a984 */ /* 0x000fe20000000800 */
[----:B--2---:R-:W-:Y:S01]  /*642e0*/  @!P2 LEA R143, R143, R0, 0x18 ;  /* 0x000000008f8fa211 */ /* 0x004fe200078ec0ff */
[----:B----4-:R-:W-:-:S04]  /*642f0*/  @!P1 HADD2.F32 R0, -RZ, R117.H0_H0 ;  /* 0x20000075ff009230 */ /* 0x010fc80000004100 */
[----:B------:R-:W2:Y:S01]  /*64300*/  @!P2 LDS.U16 R117, [R143+0x4948] ;  /* 0x004948008f75a984 */ /* 0x000ea20000000400 */
[----:B------:R-:W-:Y:S01]  /*64310*/  @!P1 FFMA R111, R220, R0, R111 ;  /* 0x00000000dc6f9223 */ /* 0x000fe2000000006f */
[----:B------:R-:W-:Y:S02]  /*64320*/  @!P0 MOV R0, 0x400 ;  /* 0x0000040000008802 */ /* 0x000fe40000000f00 */
[----:B------:R-:W-:Y:S01]  /*64330*/  ISETP.GE.AND P1, PT, R122, R3, PT ;  /* 0x000000037a00720c */ /* 0x000fe20003f26270 */
[----:B------:R-:W-:Y:S01]  /*64340*/  @!P4 LDS R220, [R81+0xd0] ;  /* 0x0000d00051dcc984 */ /* 0x000fe20000000800 */
[----:B------:R-:W4:Y:S01]  /*64350*/  @!P3 S2R R141, SR_CgaCtaId ;  /* 0x00000000008db919 */ /* 0x000f220000008800 */
[----:B---3--:R-:W-:Y:S02]  /*64360*/  @!P0 LEA R119, R137, R0, 0x18 ;  /* 0x0000000089778211 */ /* 0x008fe400078ec0ff */
[----:B------:R-:W-:Y:S01]  /*64370*/  @!P4 MOV R0, 0x400 ;  /* 0x000004000000c802 */ /* 0x000fe20000000f00 */
[----:B------:R-:W-:Y:S03]  /*64380*/  @!P0 LDS R137, [R81+0xcc] ;  /* 0x0000cc0051898984 */ /* 0x000fe60000000800 */
[----:B0-----:R-:W-:Y:S01]  /*64390*/  @!P4 LEA R139, R139, R0, 0x18 ;  /* 0x000000008b8bc211 */ /* 0x001fe200078ec0ff */
[----:B------:R-:W0:Y:S01]  /*643a0*/  @!P0 LDS.U16 R119, [R119+0x49c8] ;  /* 0x0049c80077778984 */ /* 0x000e220000000400 */
[----:B-1----:R-:W-:-:S03]  /*643b0*/  @!P5 HADD2.F32 R0, -RZ, R115.H0_H0 ;  /* 0x20000073ff00d230 */ /* 0x002fc60000004100 */
[----:B------:R-:W1:Y:S02]  /*643c0*/  @!P4 LDS.U16 R115, [R139+0x4a48] ;  /* 0x004a48008b73c984 */ /* 0x000e640000000400 */
[----:B------:R-:W-:Y:S01]  /*643d0*/  @!P5 FFMA R111, R0, R121, R111 ;  /* 0x00000079006fd223 */ /* 0x000fe2000000006f */
[----:B------:R-:W-:Y:S01]  /*643e0*/  @!P3 MOV R0, 0x400 ;  /* 0x000004000000b802 */ /* 0x000fe20000000f00 */
[----:B------:R-:W3:Y:S01]  /*643f0*/  @!P1 S2R R121, SR_CgaCtaId ;  /* 0x0000000000799919 */ /* 0x000ee20000008800 */
[----:B------:R-:W-:Y:S02]  /*64400*/  ISETP.GE.AND P5, PT, R118, R3, PT ;  /* 0x000000037600720c */ /* 0x000fe40003fa6270 */
[----:B----4-:R-:W-:Y:S01]  /*64410*/  @!P3 LEA R141, R141, R0, 0x18 ;  /* 0x000000008d8db211 */ /* 0x010fe200078ec0ff */
[----:B--2---:R-:W-:-:S04]  /*64420*/  @!P2 HADD2.F32 R0, -RZ, R117.H0_H0 ;  /* 0x20000075ff00a230 */ /* 0x004fc80000004100 */
[----:B------:R-:W2:Y:S01]  /*64430*/  @!P3 LDS.U16 R117, [R141+0x4ac8] ;  /* 0x004ac8008d75b984 */ /* 0x000ea20000000400 */
[----:B------:R-:W-:Y:S01]  /*64440*/  @!P2 FFMA R111, R0, R135, R111 ;  /* 0x00000087006fa223 */ /* 0x000fe2000000006f */
[----:B------:R-:W-:-:S04]  /*64450*/  ISETP.GE.AND P2, PT, R120, R3, PT ;  /* 0x000000037800720c */ /* 0x000fc80003f46270 */
[----:B------:R-:W-:Y:S01]  /*64460*/  @!P5 LDS R222, [R81+0xe0] ;  /* 0x0000e00051ded984 */ /* 0x000fe20000000800 */
[----:B0-----:R-:W-:-:S03]  /*64470*/  @!P0 HADD2.F32 R0, -RZ, R119.H0_H0 ;  /* 0x20000077ff008230 */ /* 0x001fc60000004100 */
[----:B------:R-:W0:Y:S02]  /*64480*/  @!P3 LDS R119, [R81+0xd4] ;  /* 0x0000d4005177b984 */ /* 0x000e240000000800 */
[----:B------:R-:W-:-:S03]  /*64490*/  @!P0 FFMA R111, R0, R137, R111 ;  /* 0x00000089006f8223 */ /* 0x000fc6000000006f */
[----:B------:R-:W4:Y:S01]  /*644a0*/  @!P2 S2R R143, SR_CgaCtaId ;  /* 0x00000000008fa919 */ /* 0x000f220000008800 */
[----:B------:R-:W-:Y:S02]  /*644b0*/  @!P1 MOV R0, 0x400 ;  /* 0x0000040000009802 */ /* 0x000fe40000000f00 */
[----:B------:R-:W-:Y:S01]  /*644c0*/  ISETP.GE.AND P0, PT, R182, R3, PT ;  /* 0x00000003b600720c */ /* 0x000fe20003f06270 */
[----:B------:R-:W5:Y:S01]  /*644d0*/  @!P5 S2R R137, SR_CgaCtaId ;  /* 0x000000000089d919 */ /* 0x000f620000008800 */
[----:B---3--:R-:W-:Y:S01]  /*644e0*/  @!P1 LEA R135, R121, R0, 0x18 ;  /* 0x0000000079879211 */ /* 0x008fe200078ec0ff */
[----:B-1----:R-:W-:Y:S01]  /*644f0*/  @!P4 HADD2.F32 R0, -RZ, R115.H0_H0 ;  /* 0x20000073ff00c230 */ /* 0x002fe20000004100 */
[----:B------:R-:W-:Y:S04]  /*64500*/  @!P1 LDS R121, [R81+0xd8] ;  /* 0x0000d80051799984 */ /* 0x000fe80000000800 */
[----:B------:R-:W-:Y:S01]  /*64510*/  @!P4 FFMA R111, R220, R0, R111 ;  /* 0x00000000dc6fc223 */ /* 0x000fe2000000006f */
[----:B------:R1:W3:Y:S01]  /*64520*/  @!P1 LDS.U16 R115, [R135+0x4b48] ;  /* 0x004b480087739984 */ /* 0x0002e20000000400 */
[----:B------:R-:W-:-:S02]  /*64530*/  @!P2 MOV R0, 0x400 ;  /* 0x000004000000a802 */ /* 0x000fc40000000f00 */
[----:B------:R-:W-:Y:S01]  /*64540*/  ISETP.GE.AND P4, PT, R104, R3, PT ;  /* 0x000000036800720c */ /* 0x000fe20003f86270 */
[----:B------:R-:W3:-:S12]  /*64550*/  @!P0 S2R R139, SR_CgaCtaId ;  /* 0x00000000008b8919 */ /* 0x000ed80000008800 */
[----:B-1----:R-:W1:Y:S01]  /*64560*/  @!P4 S2R R135, SR_CgaCtaId ;  /* 0x000000000087c919 */ /* 0x002e620000008800 */
[----:B----4-:R-:W-:Y:S01]  /*64570*/  @!P2 LEA R143, R143, R0, 0x18 ;  /* 0x000000008f8fa211 */ /* 0x010fe200078ec0ff */
[----:B--2---:R-:W-:-:S04]  /*64580*/  @!P3 HADD2.F32 R0, -RZ, R117.H0_H0 ;  /* 0x20000075ff00b230 */ /* 0x004fc80000004100 */
[----:B------:R-:W2:Y:S01]  /*64590*/  @!P2 LDS.U16 R117, [R143+0x4bc8] ;  /* 0x004bc8008f75a984 */ /* 0x000ea20000000400 */
[----:B0-----:R-:W-:Y:S01]  /*645a0*/  @!P3 FFMA R111, R0, R119, R111 ;  /* 0x00000077006fb223 */ /* 0x001fe2000000006f */
[----:B------:R-:W-:Y:S02]  /*645b0*/  @!P5 MOV R0, 0x400 ;  /* 0x000004000000d802 */ /* 0x000fe40000000f00 */
[----:B------:R-:W-:Y:S02]  /*645c0*/  ISETP.GE.AND P3, PT, R14, R3, PT ;  /* 0x000000030e00720c */ /* 0x000fe40003f66270 */
[----:B-----5:R-:W-:Y:S02]  /*645d0*/  @!P5 LEA R119, R137, R0, 0x18 ;  /* 0x000000008977d211 */ /* 0x020fe400078ec0ff */
[----:B------:R-:W-:Y:S01]  /*645e0*/  @!P0 MOV R0, 0x400 ;  /* 0x0000040000008802 */ /* 0x000fe20000000f00 */
[----:B------:R-:W0:Y:S03]  /*645f0*/  @!P2 LDS R137, [R81+0xdc] ;  /* 0x0000dc005189a984 */ /* 0x000e260000000800 */
[----:B---3--:R-:W-:Y:S01]  /*64600*/  @!P0 LEA R139, R139, R0, 0x18 ;  /* 0x000000008b8b8211 */ /* 0x008fe200078ec0ff */
[----:B------:R-:W3:Y:S01]  /*64610*/  @!P5 LDS.U16 R119, [R119+0x4c48] ;  /* 0x004c48007777d984 */ /* 0x000ee20000000400 */
[----:B------:R-:W-:-:S03]  /*64620*/  @!P1 HADD2.F32 R0, -RZ, R115.H0_H0 ;  /* 0x20000073ff009230 */ /* 0x000fc60000004100 */
[----:B------:R-:W4:Y:S02]  /*64630*/  @!P0 LDS.U16 R115, [R139+0x4cc8] ;  /* 0x004cc8008b738984 */ /* 0x000f240000000400 */
[----:B------:R-:W-:Y:S01]  /*64640*/  @!P1 FFMA R111, R0, R121, R111 ;  /* 0x00000079006f9223 */ /* 0x000fe2000000006f */
[----:B------:R-:W-:Y:S01]  /*64650*/  ISETP.GE.AND P1, PT, R22, R3, PT ;  /* 0x000000031600720c */ /* 0x000fe20003f26270 */
[----:B------:R-:W5:Y:S01]  /*64660*/  @!P0 LDS R121, [R81+0xe4] ;  /* 0x0000e40051798984 */ /* 0x000f620000000800 */
[----:B------:R-:W-:Y:S01]  /*64670*/  @!P4 MOV R0, 0x400 ;  /* 0x000004000000c802 */ /* 0x000fe20000000f00 */
[----:B------:R-:W4:Y:S03]  /*64680*/  @!P3 S2R R224, SR_CgaCtaId ;  /* 0x0000000000e0b919 */ /* 0x000f260000008800 */
[----:B-1----:R-:W-:-:S07]  /*64690*/  @!P4 LEA R135, R135, R0, 0x18 ;  /* 0x000000008787c211 */ /* 0x002fce00078ec0ff */
[----:B------:R-:W1:Y:S01]  /*646a0*/  @!P1 S2R R226, SR_CgaCtaId ;  /* 0x0000000000e29919 */ /* 0x000e620000008800 */
[----:B--2---:R-:W-:Y:S02]  /*646b0*/  @!P2 HADD2.F32 R0, -RZ, R117.H0_H0 ;  /* 0x20000075ff00a230 */ /* 0x004fe40000004100 */
[----:B------:R-:W2:Y:S03]  /*646c0*/  @!P4 LDS.U16 R117, [R135+0x304a] ;  /* 0x00304a008775c984 */ /* 0x000ea60000000400 */
[----:B0-----:R-:W-:Y:S01]  /*646d0*/  @!P2 FFMA R111, R0, R137, R111 ;  /* 0x00000089006fa223 */ /* 0x001fe2000000006f */
[----:B------:R-:W-:Y:S01]  /*646e0*/  ISETP.GE.AND P2, PT, R16, R3, PT ;  /* 0x000000031000720c */ /* 0x000fe20003f46270 */
[----:B------:R-:W0:Y:S01]  /*646f0*/  @!P4 LDS R0, [R81] ;  /* 0x000000005100c984 */ /* 0x000e220000000800 */
[----:B---3--:R-:W-:Y:S01]  /*64700*/  @!P5 HADD2.F32 R220, -RZ, R119.H0_H0 ;  /* 0x20000077ffdcd230 */ /* 0x008fe20000004100 */
[----:B------:R-:W-:-:S04]  /*64710*/  @!P3 MOV R119, 0x400 ;  /* 0x000004000077b802 */ /* 0x000fc80000000f00 */
[----:B------:R-:W-:Y:S01]  /*64720*/  @!P5 FFMA R111, R222, R220, R111 ;  /* 0x000000dcde6fd223 */ /* 0x000fe2000000006f */
[----:B----4-:R-:W-:Y:S01]  /*64730*/  @!P0 HADD2.F32 R220, -RZ, R115.H0_H0 ;  /* 0x20000073ffdc8230 */ /* 0x010fe20000004100 */
[----:B------:R-:W-:Y:S02]  /*64740*/  @!P3 LEA R224, R224, R119, 0x18 ;  /* 0x00000077e0e0b211 */ /* 0x000fe400078ec0ff */
[----:B------:R-:W-:Y:S02]  /*64750*/  @!P1 MOV R119, 0x400 ;  /* 0x0000040000779802 */ /* 0x000fe40000000f00 */
[----:B------:R-:W3:Y:S01]  /*64760*/  @!P2 S2R R222, SR_CgaCtaId ;  /* 0x0000000000dea919 */ /* 0x000ee20000008800 */
[----:B-----5:R-:W-:Y:S01]  /*64770*/  @!P0 FFMA R111, R220, R121, R111 ;  /* 0x00000079dc6f8223 */ /* 0x020fe2000000006f */
[----:B------:R-:W-:Y:S01]  /*64780*/  ISETP.GE.AND P0, PT, R10, R3, PT ;  /* 0x000000030a00720c */ /* 0x000fe20003f06270 */
[----:B------:R-:W-:Y:S01]  /*64790*/  IMAD.MOV.U32 R220, RZ, RZ, RZ ;  /* 0x000000ffffdc7224 */ /* 0x000fe200078e00ff */
[----:B------:R-:W4:Y:S01]  /*647a0*/  @!P3 LDS.U16 R115, [R224+0x30ca] ;  /* 0x0030ca00e073b984 */ /* 0x000f220000000400 */
[----:B-1----:R-:W-:-:S02]  /*647b0*/  @!P1 LEA R226, R226, R119, 0x18 ;  /* 0x00000077e2e29211 */ /* 0x002fc400078ec0ff */
[----:B------:R-:W-:Y:S01]  /*647c0*/  ISETP.GE.AND P5, PT, R12, R3, PT ;  /* 0x000000030c00720c */ /* 0x000fe20003fa6270 */
[----:B------:R-:W1:Y:S04]  /*647d0*/  @!P3 LDS R119, [R81+0x4] ;  /* 0x000004005177b984 */ /* 0x000e680000000800 */
[----:B------:R-:W-:Y:S03]  /*647e0*/  @!P1 LDS R121, [R81+0x8] ;  /* 0x0000080051799984 */ /* 0x000fe60000000800 */
[----:B------:R-:W-:Y:S01]  /*647f0*/  @!P0 MOV R137, 0x400 ;  /* 0x0000040000898802 */ /* 0x000fe20000000f00 */
[----:B------:R-:W5:Y:S01]  /*64800*/  @!P0 S2R R228, SR_CgaCtaId ;  /* 0x0000000000e48919 */ /* 0x000f620000008800 */
[----:B--2---:R-:W-:Y:S01]  /*64810*/  @!P4 HADD2.F32 R117, -RZ, R117.H0_H0 ;  /* 0x20000075ff75c230 */ /* 0x004fe20000004100 */
[----:B------:R-:W-:Y:S02]  /*64820*/  @!P2 LDS R135, [R81+0xc] ;  /* 0x00000c005187a984 */ /* 0x000fe40000000800 */
[----:B------:R-:W2:Y:S02]  /*64830*/  @!P5 S2R R139, SR_CgaCtaId ;  /* 0x00000000008bd919 */ /* 0x000ea40000008800 */
[----:B0-----:R-:W-:Y:S01]  /*64840*/  @!P4 FFMA R220, R0, R117, RZ ;  /* 0x0000007500dcc223 */ /* 0x001fe200000000ff */
[----:B------:R-:W-:Y:S01]  /*64850*/  @!P2 MOV R117, 0x400 ;  /* 0x000004000075a802 */ /* 0x000fe20000000f00 */
[----:B------:R-:W0:Y:S01]  /*64860*/  @!P1 LDS.U16 R0, [R226+0x314a] ;  /* 0x00314a00e2009984 */ /* 0x000e220000000400 */
[----:B------:R-:W-:-:S02]  /*64870*/  ISETP.GE.AND P4, PT, R6, R3, PT ;  /* 0x000000030600720c */ /* 0x000fc40003f86270 */
[----:B---3--:R-:W-:-:S06]  /*64880*/  @!P2 LEA R117, R222, R117, 0x18 ;  /* 0x00000075de75a211 */ /* 0x008fcc00078ec0ff */
[----:B------:R-:W3:Y:S01]  /*64890*/  @!P2 LDS.U16 R117, [R117+0x31ca] ;  /* 0x0031ca007575a984 */ /* 0x000ee20000000400 */
[----:B----4-:R-:W-:-:S04]  /*648a0*/  @!P3 HADD2.F32 R115, -RZ, R115.H0_H0 ;  /* 0x20000073ff73b230 */ /* 0x010fc80000004100 */
[----:B------:R-:W4:Y:S01]  /*648b0*/  @!P4 S2R R222, SR_CgaCtaId ;  /* 0x0000000000dec919 */ /* 0x000f220000008800 */
[----:B-----5:R-:W-:Y:S01]  /*648c0*/  @!P0 LEA R228, R228, R137, 0x18 ;  /* 0x00000089e4e48211 */ /* 0x020fe200078ec0ff */
[----:B-1----:R-:W-:Y:S01]  /*648d0*/  @!P3 FFMA R220, R115, R119, R220 ;  /* 0x0000007773dcb223 */ /* 0x002fe200000000dc */
[----:B------:R-:W-:Y:S01]  /*648e0*/  @!P0 LDS R137, [R81+0x10] ;  /* 0x0000100051898984 */ /* 0x000fe20000000800 */
[----:B------:R-:W-:-:S03]  /*648f0*/  ISETP.GE.AND P3, PT, R8, R3, PT ;  /* 0x000000030800720c */ /* 0x000fc60003f66270 */
[----:B------:R-:W1:Y:S10]  /*64900*/  @!P0 LDS.U16 R119, [R228+0x324a] ;  /* 0x00324a00e4778984 */ /* 0x000e740000000400 */
[----:B------:R-:W5:Y:S01]  /*64910*/  @!P3 S2R R224, SR_CgaCtaId ;  /* 0x0000000000e0b919 */ /* 0x000f620000008800 */
[----:B0-----:R-:W-:Y:S01]  /*64920*/  @!P1 HADD2.F32 R115, -RZ, R0.H0_H0 ;  /* 0x20000000ff739230 */ /* 0x001fe20000004100 */
[----:B------:R-:W-:-:S04]  /*64930*/  @!P5 MOV R0, 0x400 ;  /* 0x000004000000d802 */ /* 0x000fc80000000f00 */
[----:B------:R-:W-:Y:S01]  /*64940*/  @!P1 FFMA R220, R115, R121, R220 ;  /* 0x0000007973dc9223 */ /* 0x000fe200000000dc */
[----:B------:R-:W-:Y:S02]  /*64950*/  ISETP.GE.AND P1, PT, R18, R3, PT ;  /* 0x000000031200720c */ /* 0x000fe40003f26270 */
[----:B--2---:R-:W-:Y:S01]  /*64960*/  @!P5 LEA R0, R139, R0, 0x18 ;  /* 0x000000008b00d211 */ /* 0x004fe200078ec0ff */
[----:B---3--:R-:W-:Y:S01]  /*64970*/  @!P2 HADD2.F32 R117, -RZ, R117.H0_H0 ;  /* 0x20000075ff75a230 */ /* 0x008fe20000004100 */
[----:B------:R-:W-:Y:S01]  /*64980*/  @!P4 MOV R115, 0x400 ;  /* 0x000004000073c802 */ /* 0x000fe20000000f00 */
[----:B------:R-:W-:Y:S03]  /*64990*/  @!P3 LDS R139, [R81+0x1c] ;  /* 0x00001c00518bb984 */ /* 0x000fe60000000800 */
[----:B------:R-:W-:Y:S01]  /*649a0*/  @!P2 FFMA R220, R117, R135, R220 ;  /* 0x0000008775dca223 */ /* 0x000fe200000000dc */
[----:B------:R-:W-:Y:S01]  /*649b0*/  @!P5 LDS.U16 R0, [R0+0x32ca] ;  /* 0x0032ca000000d984 */ /* 0x000fe20000000400 */
[----:B----4-:R-:W-:-:S02]  /*649c0*/  @!P4 LEA R117, R222, R115, 0x18 ;  /* 0x00000073de75c211 */ /* 0x010fc400078ec0ff */
[----:B------:R-:W-:Y:S01]  /*649d0*/  @!P3 MOV R115, 0x400 ;  /* 0x000004000073b802 */ /* 0x000fe20000000f00 */
[----:B------:R-:W0:Y:S01]  /*649e0*/  @!P1 S2R R226, SR_CgaCtaId ;  /* 0x0000000000e29919 */ /* 0x000e220000008800 */
[----:B------:R-:W-:Y:S01]  /*649f0*/  ISETP.GE.AND P2, PT, R26, R3, PT ;  /* 0x000000031a00720c */ /* 0x000fe20003f46270 */
[----:B------:R-:W-:Y:S01]  /*64a00*/  @!P5 LDS R135, [R81+0x14] ;  /* 0x000014005187d984 */ /* 0x000fe20000000800 */
[----:B-1----:R-:W-:-:S03]  /*64a10*/  @!P0 HADD2.F32 R119, -RZ, R119.H0_H0 ;  /* 0x20000077ff778230 */ /* 0x002fc60000004100 */
[----:B------:R-:W1:Y:S02]  /*64a20*/  @!P4 LDS.U16 R117, [R117+0x334a] ;  /* 0x00334a007575c984 */ /* 0x000e640000000400 */
[----:B------:R-:W-:Y:S01]  /*64a30*/  @!P0 FFMA R220, R137, R119, R220 ;  /* 0x0000007789dc8223 */ /* 0x000fe200000000dc */
[----:B------:R-:W-:Y:S01]  /*64a40*/  ISETP.GE.AND P0, PT, R20, R3, PT ;  /* 0x000000031400720c */ /* 0x000fe20003f06270 */
[----:B------:R-:W-:Y:S01]  /*64a50*/  @!P4 LDS R137, [R81+0x18] ;  /* 0x000018005189c984 */ /* 0x000fe20000000800 */
[----:B-----5:R-:W-:Y:S02]  /*64a60*/  @!P3 LEA R119, R224, R115, 0x18 ;  /* 0x00000073e077b211 */ /* 0x020fe400078ec0ff */
[----:B------:R-:W-:Y:S01]  /*64a70*/  @!P1 MOV R115, 0x400 ;  /* 0x0000040000739802 */ /* 0x000fe20000000f00 */
[----:B------:R-:W-:Y:S04]  /*64a80*/  @!P1 LDS R141, [R81+0x20] ;  /* 0x00002000518d9984 */ /* 0x000fe80000000800 */
[----:B------:R-:W2:Y:S04]  /*64a90*/  @!P3 LDS.U16 R119, [R119+0x33ca] ;  /* 0x0033ca007777b984 */ /* 0x000ea80000000400 */
[----:B------:R-:W3:Y:S01]  /*64aa0*/  @!P0 S2R R222, SR_CgaCtaId ;  /* 0x0000000000de8919 */ /* 0x000ee20000008800 */
[----:B------:R-:W4:Y:S01]  /*64ab0*/  @!P2 S2R R224, SR_CgaCtaId ;  /* 0x0000000000e0a919 */ /* 0x000f220000008800 */
[----:B0-----:R-:W-:-:S02]  /*64ac0*/  @!P1 LEA R121, R226, R115, 0x18 ;  /* 0x00000073e2799211 */ /* 0x001fc400078ec0ff */
[----:B------:R-:W-:-:S04]  /*64ad0*/  @!P0 MOV R115, 0x400 ;  /* 0x0000040000738802 */ /* 0x000fc80000000f00 */
[----:B------:R-:W0:Y:S01]  /*64ae0*/  @!P1 LDS.U16 R121, [R121+0x344a] ;  /* 0x00344a0079799984 */ /* 0x000e220000000400 */
[----:B-1----:R-:W-:Y:S01]  /*64af0*/  @!P4 HADD2.F32 R117, -RZ, R117.H0_H0 ;  /* 0x20000075ff75c230 */ /* 0x002fe20000004100 */
[----:B---3--:R-:W-:Y:S01]  /*64b00*/  @!P0 LEA R222, R222, R115, 0x18 ;  /* 0x00000073dede8211 */ /* 0x008fe200078ec0ff */
[----:B------:R-:W-:Y:S02]  /*64b10*/  @!P5 HADD2.F32 R115, -RZ, R0.H0_H0 ;  /* 0x20000000ff73d230 */ /* 0x000fe40000004100 */
[----:B--2---:R-:W-:Y:S02]  /*64b20*/  @!P3 HADD2.F32 R119, -RZ, R119.H0_H0 ;  /* 0x20000077ff77b230 */ /* 0x004fe40000004100 */
[----:B------:R1:W2:Y:S01]  /*64b30*/  @!P0 LDS.U16 R0, [R222+0x34ca] ;  /* 0x0034ca00de008984 */ /* 0x0002a20000000400 */
[----:B------:R-:W-:Y:S01]  /*64b40*/  @!P5 FFMA R220, R115, R135, R220 ;  /* 0x0000008773dcd223 */ /* 0x000fe200000000dc */
[----:B------:R-:W-:Y:S02]  /*64b50*/  ISETP.GE.AND P5, PT, R32, R3, PT ;  /* 0x000000032000720c */ /* 0x000fe40003fa6270 */
[----:B------:R-:W3:Y:S01]  /*64b60*/  @!P0 LDS R135, [R81+0x24] ;  /* 0x0000240051878984 */ /* 0x000ee20000000800 */
[----:B------:R-:W-:Y:S01]  /*64b70*/  @!P4 FFMA R220, R117, R137, R220 ;  /* 0x0000008975dcc223 */ /* 0x000fe200000000dc */
[----:B------:R-:W-:-:S02]  /*64b80*/  @!P2 MOV R115, 0x400 ;  /* 0x000004000073a802 */ /* 0x000fc40000000f00 */
[----:B------:R-:W-:Y:S01]  /*64b90*/  ISETP.GE.AND P4, PT, R34, R3, PT ;  /* 0x000000032200720c */ /* 0x000fe20003f86270 */
[----:B------:R-:W-:Y:S01]  /*64ba0*/  @!P3 FFMA R220, R119, R139, R220 ;  /* 0x0000008b77dcb223 */ /* 0x000fe200000000dc */
[----:B------:R-:W-:Y:S02]  /*64bb0*/  ISETP.GE.AND P3, PT, R114, R3, PT ;  /* 0x000000037200720c */ /* 0x000fe40003f66270 */
[----:B----4-:R-:W-:-:S03]  /*64bc0*/  @!P2 LEA R224, R224, R115, 0x18 ;  /* 0x00000073e0e0a211 */ /* 0x010fc600078ec0ff */
[----:B------:R-:W4:Y:S01]  /*64bd0*/  @!P5 S2R R226, SR_CgaCtaId ;  /* 0x0000000000e2d919 */ /* 0x000f220000008800 */
[----:B------:R-:W-:Y:S01]  /*64be0*/  @!P5 MOV R115, 0x400 ;  /* 0x000004000073d802 */ /* 0x000fe20000000f00 */
[----:B0-----:R-:W-:Y:S01]  /*64bf0*/  @!P1 HADD2.F32 R121, -RZ, R121.H0_H0 ;  /* 0x20000079ff799230 */ /* 0x001fe20000004100 */
[----:B------:R-:W-:Y:S04]  /*64c00*/  @!P5 LDS R137, [R81+0x2c] ;  /* 0x00002c005189d984 */ /* 0x000fe80000000800 */
[----:B------:R-:W-:Y:S01]  /*64c10*/  @!P1 FFMA R220, R141, R121, R220 ;  /* 0x000000798ddc9223 */ /* 0x000fe200000000dc */
[----:B------:R-:W-:Y:S01]  /*64c20*/  ISETP.GE.AND P1, PT, R108, R3, PT ;  /* 0x000000036c00720c */ /* 0x000fe20003f26270 */
[----:B-1----:R-:W0:Y:S01]  /*64c30*/  @!P3 S2R R222, SR_CgaCtaId ;  /* 0x0000000000deb919 */ /* 0x002e220000008800 */
[----:B------:R-:W-:Y:S11]  /*64c40*/  @!P3 LDS R139, [R81+0x30] ;  /* 0x00003000518bb984 */ /* 0x000ff60000000800 */
[----:B------:R-:W1:Y:S01]  /*64c50*/  @!P1 S2R R228, SR_CgaCtaId ;  /* 0x0000000000e49919 */ /* 0x000e620000008800 */
[----:B------:R-:W-:Y:S01]  /*64c60*/  @!P1 LDS R141, [R81+0x34] ;  /* 0x00003400518d9984 */ /* 0x000fe20000000800 */
[----:B----4-:R-:W-:Y:S01]  /*64c70*/  @!P5 LEA R117, R226, R115, 0x18 ;  /* 0x00000073e275d211 */ /* 0x010fe200078ec0ff */
[----:B--2---:R-:W-:-:S02]  /*64c80*/  @!P0 HADD2.F32 R115, -RZ, R0.H0_H0 ;  /* 0x20000000ff738230 */ /* 0x004fc40000004100 */
[----:B------:R2:W4:Y:S03]  /*64c90*/  @!P2 LDS.U16 R0, [R224+0x354a] ;  /* 0x00354a00e000a984 */ /* 0x0005260000000400 */
[----:B---3--:R-:W-:Y:S01]  /*64ca0*/  @!P0 FFMA R220, R115, R135, R220 ;  /* 0x0000008773dc8223 */ /* 0x008fe200000000dc */
[----:B------:R-:W-:Y:S01]  /*64cb0*/  @!P3 MOV R115, 0x400 ;  /* 0x000004000073b802 */ /* 0x000fe20000000f00 */
[----:B------:R-:W3:Y:S01]  /*64cc0*/  @!P2 LDS R135, [R81+0x28] ;  /* 0x000028005187a984 */ /* 0x000ee20000000800 */
[----:B------:R-:W-:Y:S02]  /*64cd0*/  ISETP.GE.AND P0, PT, R110, R3, PT ;  /* 0x000000036e00720c */ /* 0x000fe40003f06270 */
[----:B0-----:R-:W-:Y:S01]  /*64ce0*/  @!P3 LEA R119, R222, R115, 0x18 ;  /* 0x00000073de77b211 */ /* 0x001fe200078ec0ff */
[----:B------:R-:W0:Y:S01]  /*64cf0*/  @!P5 LDS.U16 R117, [R117+0x35ca] ;  /* 0x0035ca007575d984 */ /* 0x000e220000000400 */
[----:B------:R-:W-:Y:S01]  /*64d00*/  @!P1 MOV R115, 0x400 ;  /* 0x0000040000739802 */ /* 0x000fe20000000f00 */
[----:B--2---:R-:W2:Y:S03]  /*64d10*/  @!P4 S2R R224, SR_CgaCtaId ;  /* 0x0000000000e0c919 */ /* 0x004ea60000008800 */
[----:B------:R-:W5:Y:S01]  /*64d20*/  @!P3 LDS.U16 R119, [R119+0x364a] ;  /* 0x00364a007777b984 */ /* 0x000f620000000400 */
[----:B-1----:R-:W-:-:S04]  /*64d30*/  @!P1 LEA R121, R228, R115, 0x18 ;  /* 0x00000073e4799211 */ /* 0x002fc800078ec0ff */
[----:B------:R-:W1:Y:S02]  /*64d40*/  @!P0 S2R R143, SR_CgaCtaId ;  /* 0x00000000008f8919 */ /* 0x000e640000008800 */
[----:B------:R-:W2:Y:S01]  /*64d50*/  @!P1 LDS.U16 R121, [R121+0x36ca] ;  /* 0x0036ca0079799984 */ /* 0x000ea20000000400 */
[----:B----4-:R-:W-:Y:S01]  /*64d60*/  @!P2 HADD2.F32 R115, -RZ, R0.H0_H0 ;  /* 0x20000000ff73a230 */ /* 0x010fe20000004100 */
[----:B------:R-:W-:-:S04]  /*64d70*/  @!P0 MOV R0, 0x400 ;  /* 0x0000040000008802 */ /* 0x000fc80000000f00 */
[----:B---3--:R-:W-:Y:S01]  /*64d80*/  @!P2 FFMA R220, R115, R135, R220 ;  /* 0x0000008773dca223 */ /* 0x008fe200000000dc */
[----:B------:R-:W-:Y:S01]  /*64d90*/  ISETP.GE.AND P2, PT, R112, R3, PT ;  /* 0x000000037000720c */ /* 0x000fe20003f46270 */
[----:B0-----:R-:W-:Y:S01]  /*64da0*/  @!P5 HADD2.F32 R117, -RZ, R117.H0_H0 ;  /* 0x20000075ff75d230 */ /* 0x001fe20000004100 */
[----:B-1----:R-:W-:-:S04]  /*64db0*/  @!P0 LEA R0, R143, R0, 0x18 ;  /* 0x000000008f008211 */ /* 0x002fc800078ec0ff */
[----:B------:R-:W-:Y:S01]  /*64dc0*/  @!P5 FFMA R220, R117, R137, R220 ;  /* 0x0000008975dcd223 */ /* 0x000fe200000000dc */
[----:B------:R-:W-:Y:S01]  /*64dd0*/  ISETP.GE.AND P5, PT, R106, R3, PT ;  /* 0x000000036a00720c */ /* 0x000fe20003fa6270 */
[----:B------:R-:W-:Y:S01]  /*64de0*/  @!P4 LDS R137, [R81+0x40] ;  /* 0x000040005189c984 */ /* 0x000fe20000000800 */
[----:B-----5:R-:W-:-:S04]  /*64df0*/  @!P3 HADD2.F32 R119, -RZ, R119.H0_H0 ;  /* 0x20000077ff77b230 */ /* 0x020fc80000004100 */
[----:B------:R-:W-:Y:S01]  /*64e00*/  @!P2 MOV R115, 0x400 ;  /* 0x000004000073a802 */ /* 0x000fe20000000f00 */
[----:B------:R-:W0:Y:S01]  /*64e10*/  @!P2 S2R R222, SR_CgaCtaId ;  /* 0x0000000000dea919 */ /* 0x000e220000008800 */
[----:B------:R-:W-:Y:S01]  /*64e20*/  @!P3 FFMA R220, R139, R119, R220 ;  /* 0x000000778bdcb223 */ /* 0x000fe200000000dc */
[----:B------:R-:W-:Y:S01]  /*64e30*/  ISETP.GE.AND P3, PT, R28, R3, PT ;  /* 0x000000031c00720c */ /* 0x000fe20003f66270 */
[----:B------:R-:W1:Y:S01]  /*64e40*/  @!P0 LDS.U16 R0, [R0+0x374a] ;  /* 0x00374a0000008984 */ /* 0x000e620000000400 */
[----:B--2---:R-:W-:Y:S02]  /*64e50*/  @!P1 HADD2.F32 R121, -RZ, R121.H0_H0 ;  /* 0x20000079ff799230 */ /* 0x004fe40000004100 */
[----:B------:R-:W2:Y:S03]  /*64e60*/  @!P5 S2R R226, SR_CgaCtaId ;  /* 0x0000000000e2d919 */ /* 0x000ea60000008800 */
[----:B------:R-:W-:Y:S01]  /*64e70*/  @!P1 FFMA R220, R121, R141, R220 ;  /* 0x0000008d79dc9223 */ /* 0x000fe200000000dc */
[----:B------:R-:W-:Y:S01]  /*64e80*/  ISETP.GE.AND P1, PT, R116, R3, PT ;  /* 0x000000037400720c */ /* 0x000fe20003f26270 */
[----:B------:R-:W3:Y:S04]  /*64e90*/  @!P0 LDS R121, [R81+0x38] ;  /* 0x0000380051798984 */ /* 0x000ee80000000800 */
[----:B------:R-:W-:Y:S01]  /*64ea0*/  @!P2 LDS R135, [R81+0x3c] ;  /* 0x00003c005187a984 */ /* 0x000fe20000000800 */
[----:B0-----:R-:W-:-:S02]  /*64eb0*/  @!P2 LEA R117, R222, R115, 0x18 ;  /* 0x00000073de75a211 */ /* 0x001fc400078ec0ff */
[----:B------:R-:W-:Y:S01]  /*64ec0*/  @!P4 MOV R115, 0x400 ;  /* 0x000004000073c802 */ /* 0x000fe20000000f00 */
[----:B------:R-:W0:Y:S03]  /*64ed0*/  @!P3 S2R R222, SR_CgaCtaId ;  /* 0x0000000000deb919 */ /* 0x000e260000008800 */
[----:B------:R-:W-:Y:S01]  /*64ee0*/  @!P4 LEA R119, R224, R115, 0x18 ;  /* 0x00000073e077c211 */ /* 0x000fe200078ec0ff */
[----:B------:R-:W4:Y:S01]  /*64ef0*/  @!P2 LDS.U16 R117, [R117+0x37ca] ;  /* 0x0037ca007575a984 */ /* 0x000f220000000400 */
[----:B------:R-:W-:Y:S01]  /*64f00*/  @!P5 MOV R115, 0x400 ;  /* 0x000004000073d802 */ /* 0x000fe20000000f00 */
[----:B------:R-:W5:Y:S03]  /*64f10*/  @!P1 S2R R224, SR_CgaCtaId ;  /* 0x0000000000e09919 */ /* 0x000f660000008800 */
[----:B--2---:R-:W-:Y:S01]  /*64f20*/  @!P5 LEA R226, R226, R115, 0x18 ;  /* 0x00000073e2e2d211 */ /* 0x004fe200078ec0ff */
[----:B-1----:R-:W-:Y:S01]  /*64f30*/  @!P0 HADD2.F32 R115, -RZ, R0.H0_H0 ;  /* 0x20000000ff738230 */ /* 0x002fe20000004100 */
[----:B------:R-:W1:Y:S04]  /*64f40*/  @!P4 LDS.U16 R119, [R119+0x384a] ;  /* 0x00384a007777c984 */ /* 0x000e680000000400 */
[----:B------:R-:W2:Y:S01]  /*64f50*/  @!P5 LDS.U16 R0, [R226+0x38ca] ;  /* 0x0038ca00e200d984 */ /* 0x000ea20000000400 */
[----:B---3--:R-:W-:Y:S01]  /*64f60*/  @!P0 FFMA R220, R115, R121, R220 ;  /* 0x0000007973dc8223 */ /* 0x008fe200000000dc */
[----:B------:R-:W-:-:S02]  /*64f70*/  @!P3 MOV R115, 0x400 ;  /* 0x000004000073b802 */ /* 0x000fc40000000f00 */
[----:B------:R-:W3:Y:S01]  /*64f80*/  @!P5 LDS R121, [R81+0x44] ;  /* 0x000044005179d984 */ /* 0x000ee20000000800 */
[----:B------:R-:W-:Y:S02]  /*64f90*/  ISETP.NE.AND P0, PT, R131, RZ, PT ;  /* 0x000000ff8300720c */ /* 0x000fe40003f05270 */
[----:B0-----:R-:W-:Y:S02]  /*64fa0*/  @!P3 LEA R222, R222, R115, 0x18 ;  /* 0x00000073dedeb211 */ /* 0x001fe400078ec0ff */
[----:B------:R-:W-:-:S04]  /*64fb0*/  @!P1 MOV R115, 0x400 ;  /* 0x0000040000739802 */ /* 0x000fc80000000f00 */
[----:B-----5:R-:W-:Y:S01]  /*64fc0*/  @!P1 LEA R224, R224, R115, 0x18 ;  /* 0x00000073e0e09211 */ /* 0x020fe200078ec0ff */
[----:B----4-:R-:W-:-:S05]  /*64fd0*/  @!P2 HADD2.F32 R117, -RZ, R117.H0_H0 ;  /* 0x20000075ff75a230 */ /* 0x010fca0000004100 */
[----:B------:R-:W-:Y:S01]  /*64fe0*/  @!P2 FFMA R220, R117, R135, R220 ;  /* 0x0000008775dca223 */ /* 0x000fe200000000dc */
[----:B------:R-:W-:Y:S01]  /*64ff0*/  ISETP.GE.AND P2, PT, R24, R3, PT ;  /* 0x000000031800720c */ /* 0x000fe20003f46270 */
[----:B------:R0:W4:Y:S01]  /*65000*/  @!P3 LDS.U16 R117, [R222+0x394a] ;  /* 0x00394a00de75b984 */ /* 0x0001220000000400 */
[----:B-1----:R-:W-:Y:S02]  /*65010*/  @!P4 HADD2.F32 R119, -RZ, R119.H0_H0 ;  /* 0x20000077ff77c230 */ /* 0x002fe40000004100 */
[----:B--2---:R-:W-:-:S03]  /*65020*/  @!P5 HADD2.F32 R115, -RZ, R0.H0_H0 ;  /* 0x20000000ff73d230 */ /* 0x004fc60000004100 */
[----:B------:R-:W-:Y:S01]  /*65030*/  @!P4 FFMA R220, R137, R119, R220 ;  /* 0x0000007789dcc223 */ /* 0x000fe200000000dc */
[----:B------:R-:W-:Y:S01]  /*65040*/  ISETP.GE.AND P4, PT, R30, R3, PT ;  /* 0x000000031e00720c */ /* 0x000fe20003f86270 */
[----:B------:R-:W1:Y:S02]  /*65050*/  @!P3 LDS R119, [R81+0x48] ;  /* 0x000048005177b984 */ /* 0x000e640000000800 */
[----:B---3--:R-:W-:Y:S01]  /*65060*/  @!P5 FFMA R220, R115, R121, R220 ;  /* 0x0000007973dcd223 */ /* 0x008fe200000000dc */
[----:B------:R-:W-:Y:S01]  /*65070*/  ISETP.GE.AND P5, PT, R170, R3, PT ;  /* 0x00000003aa00720c */ /* 0x000fe20003fa6270 */
[----:B------:R-:W2:Y:S01]  /*65080*/  @!P2 S2R R226, SR_CgaCtaId ;  /* 0x0000000000e2a919 */ /* 0x000ea20000008800 */
[----:B------:R-:W-:Y:S01]  /*65090*/  @!P2 MOV R115, 0x400 ;  /* 0x000004000073a802 */ /* 0x000fe20000000f00 */
[----:B------:R-:W3:Y:S06]  /*650a0*/  @!P1 LDS.U16 R0, [R224+0x39ca] ;  /* 0x0039ca00e0009984 */ /* 0x000eec0000000400 */
[----:B------:R-:W5:Y:S01]  /*650b0*/  @!P4 S2R R228, SR_CgaCtaId ;  /* 0x0000000000e4c919 */ /* 0x000f620000008800 */
[----:B------:R-:W3:Y:S01]  /*650c0*/  @!P1 LDS R121, [R81+0x4c] ;  /* 0x00004c0051799984 */ /* 0x000ee20000000800 */
[----:B0-----:R-:W0:Y:S03]  /*650d0*/  @!P0 S2R R222, SR_CgaCtaId ;  /* 0x0000000000de8919 */ /* 0x001e260000008800 */
[----:B------:R-:W-:Y:S04]  /*650e0*/  @!P2 LDS R131, [R81+0x50] ;  /* 0x000050005183a984 */ /* 0x000fe80000000800 */
[----:B------:R-:W-:Y:S01]  /*650f0*/  @!P4 LDS R135, [R81+0x54] ;  /* 0x000054005187c984 */ /* 0x000fe20000000800 */
[----:B----4-:R-:W-:-:S03]  /*65100*/  @!P3 HADD2.F32 R117, -RZ, R117.H0_H0 ;  /* 0x20000075ff75b230 */ /* 0x010fc60000004100 */
[----:B------:R-:W-:Y:S01]  /*65110*/  @!P5 LDS R137, [R81+0x60] ;  /* 0x000060005189d984 */ /* 0x000fe20000000800 */
[----:B--2---:R-:W-:Y:S02]  /*65120*/  @!P2 LEA R226, R226, R115, 0x18 ;  /* 0x00000073e2e2a211 */ /* 0x004fe400078ec0ff */
[----:B------:R-:W-:Y:S01]  /*65130*/  @!P4 MOV R115, 0x400 ;  /* 0x000004000073c802 */ /* 0x000fe20000000f00 */
[----:B-1----:R-:W-:Y:S01]  /*65140*/  @!P3 FFMA R220, R117, R119, R220 ;  /* 0x0000007775dcb223 */ /* 0x002fe200000000dc */
[----:B------:R-:W-:Y:S01]  /*65150*/  ISETP.GE.AND P3, PT, R168, R3, PT ;  /* 0x00000003a800720c */ /* 0x000fe20003f66270 */
[----:B------:R1:W2:Y:S01]  /*65160*/  @!P2 LDS.U16 R117, [R226+0x3a4a] ;  /* 0x003a4a00e275a984 */ /* 0x0002a20000000400 */
[----:B-----5:R-:W-:Y:S02]  /*65170*/  @!P4 LEA R119, R228, R115, 0x18 ;  /* 0x00000073e477c211 */ /* 0x020fe400078ec0ff */
[----:B------:R-:W-:-:S04]  /*65180*/  @!P0 MOV R115, 0x400 ;  /* 0x0000040000738802 */ /* 0x000fc80000000f00 */
[----:B------:R-:W4:Y:S01]  /*65190*/  @!P4 LDS.U16 R119, [R119+0x3aca] ;  /* 0x003aca007777c984 */ /* 0x000f220000000400 */
[----:B0-----:R-:W-:Y:S01]  /*651a0*/  @!P0 LEA R222, R222, R115, 0x18 ;  /* 0x00000073dede8211 */ /* 0x001fe200078ec0ff */
[----:B---3--:R-:W-:Y:S01]  /*651b0*/  @!P1 HADD2.F32 R115, -RZ, R0.H0_H0 ;  /* 0x20000000ff739230 */ /* 0x008fe20000004100 */
[----:B-1----:R-:W0:Y:S04]  /*651c0*/  @!P5 S2R R226, SR_CgaCtaId ;  /* 0x0000000000e2d919 */ /* 0x002e280000008800 */
[----:B------:R-:W-:Y:S01]  /*651d0*/  @!P1 FFMA R220, R115, R121, R220 ;  /* 0x0000007973dc9223 */ /* 0x000fe200000000dc */
[----:B------:R-:W-:Y:S01]  /*651e0*/  ISETP.GE.AND P1, PT, R172, R3, PT ;  /* 0x00000003ac00720c */ /* 0x000fe20003f26270 */
[----:B------:R-:W1:Y:S04]  /*651f0*/  @!P0 LDS.U16 R0, [R222+0x3b4a] ;  /* 0x003b4a00de008984 */ /* 0x000e680000000400 */
[----:B------:R-:W3:Y:S01]  /*65200*/  @!P0 LDS R121, [R81+0x58] ;  /* 0x0000580051798984 */ /* 0x000ee20000000800 */
[----:B------:R-:W5:Y:S07]  /*65210*/  @!P3 S2R R228, SR_CgaCtaId ;  /* 0x0000000000e4b919 */ /* 0x000f6e0000008800 */
[----:B------:R-:W0:Y:S01]  /*65220*/  @!P1 S2R R224, SR_CgaCtaId ;  /* 0x0000000000e09919 */ /* 0x000e220000008800 */
[----:B------:R-:W-:Y:S01]  /*65230*/  @!P1 MOV R115, 0x400 ;  /* 0x0000040000739802 */ /* 0x000fe20000000f00 */
[----:B------:R-:W-:Y:S01]  /*65240*/  @!P3 LDS R139, [R81+0x64] ;  /* 0x00006400518bb984 */ /* 0x000fe20000000800 */
[----:B--2---:R-:W-:-:S05]  /*65250*/  @!P2 HADD2.F32 R117, -RZ, R117.H0_H0 ;  /* 0x20000075ff75a230 */ /* 0x004fca0000004100 */
[----:B------:R-:W-:Y:S01]  /*65260*/  @!P2 FFMA R220, R131, R117, R220 ;  /* 0x0000007583dca223 */ /* 0x000fe200000000dc */
[----:B------:R-:W-:Y:S01]  /*65270*/  ISETP.GE.AND P2, PT, R166, R3, PT ;  /* 0x00000003a600720c */ /* 0x000fe20003f46270 */
[----:B----4-:R-:W-:Y:S01]  /*65280*/  @!P4 HADD2.F32 R119, -RZ, R119.H0_H0 ;  /* 0x20000077ff77c230 */ /* 0x010fe20000004100 */
[----:B------:R-:W-:-:S04]  /*65290*/  P2R R131, PR, RZ, 0x1 ;  /* 0x00000001ff837803 */ /* 0x000fc80000000000 */
[----:B------:R-:W-:Y:S01]  /*652a0*/  @!P4 FFMA R220, R119, R135, R220 ;  /* 0x0000008777dcc223 */ /* 0x000fe200000000dc */
[----:B------:R-:W-:-:S06]  /*652b0*/  ISETP.GE.AND P4, PT, R164, R3, PT ;  /* 0x00000003a400720c */ /* 0x000fcc0003f86270 */
[----:B------:R-:W2:Y:S01]  /*652c0*/  @!P2 S2R R230, SR_CgaCtaId ;  /* 0x0000000000e6a919 */ /* 0x000ea20000008800 */
[----:B0-----:R-:W-:Y:S01]  /*652d0*/  @!P1 LEA R224, R224, R115, 0x18 ;  /* 0x00000073e0e09211 */ /* 0x001fe200078ec0ff */
[----:B-1----:R-:W-:Y:S01]  /*652e0*/  @!P0 HADD2.F32 R115, -RZ, R0.H0_H0 ;  /* 0x20000000ff738230 */ /* 0x002fe20000004100 */
[----:B------:R-:W-:Y:S01]  /*652f0*/  @!P2 LDS R141, [R81+0x68] ;  /* 0x00006800518da984 */ /* 0x000fe20000000800 */
[----:B------:R-:W-:-:S03]  /*65300*/  ISETP.GE.AND P1, PT, R162, R3, PT ;  /* 0x00000003a200720c */ /* 0x000fc60003f26270 */
[----:B---3--:R-:W-:Y:S01]  /*65310*/  @!P0 FFMA R220, R115, R121, R220 ;  /* 0x0000007973dc8223 */ /* 0x008fe200000000dc */
[----:B------:R-:W-:Y:S01]  /*65320*/  ISETP.GE.AND P0, PT, R172, R3, PT ;  /* 0x00000003ac00720c */ /* 0x000fe20003f06270 */
[----:B------:R-:W0:Y:S01]  /*65330*/  @!P4 S2R R222, SR_CgaCtaId ;  /* 0x0000000000dec919 */ /* 0x000e220000008800 */
[----:B------:R-:W-:-:S04]  /*65340*/  @!P5 MOV R115, 0x400 ;  /* 0x000004000073d802 */ /* 0x000fc80000000f00 */
[----:B------:R-:W-:Y:S02]  /*65350*/  @!P5 LEA R117, R226, R115, 0x18 ;  /* 0x00000073e275d211 */ /* 0x000fe400078ec0ff */
[----:B------:R-:W-:-:S04]  /*65360*/  @!P3 MOV R115, 0x400 ;  /* 0x000004000073b802 */ /* 0x000fc80000000f00 */
[----:B-----5:R-:W-:Y:S01]  /*65370*/  @!P3 LEA R119, R228, R115, 0x18 ;  /* 0x00000073e477b211 */ /* 0x020fe200078ec0ff */
[----:B------:R1:W3:Y:S01]  /*65380*/  @!P0 LDS.U16 R0, [R224+0x3bca] ;  /* 0x003bca00e0008984 */ /* 0x0002e20000000400 */
[----:B------:R-:W-:-:S03]  /*65390*/  @!P2 MOV R115, 0x400 ;  /* 0x000004000073a802 */ /* 0x000fc60000000f00 */
[----:B------:R-:W4:Y:S04]  /*653a0*/  @!P0 LDS R135, [R81+0x5c] ;  /* 0x00005c0051878984 */ /* 0x000f280000000800 */
[----:B------:R-:W5:Y:S01]  /*653b0*/  @!P5 LDS.U16 R117, [R117+0x3c4a] ;  /* 0x003c4a007575d984 */ /* 0x000f620000000400 */
[----:B--2---:R-:W-:Y:S02]  /*653c0*/  @!P2 LEA R121, R230, R115, 0x18 ;  /* 0x00000073e679a211 */ /* 0x004fe400078ec0ff */
[----:B------:R-:W-:Y:S01]  /*653d0*/  @!P4 MOV R115, 0x400 ;  /* 0x000004000073c802 */ /* 0x000fe20000000f00 */
[----:B------:R-:W2:Y:S04]  /*653e0*/  @!P3 LDS.U16 R119, [R119+0x3cca] ;  /* 0x003cca007777b984 */ /* 0x000ea80000000400 */
[----:B------:R-:W2:Y:S01]  /*653f0*/  @!P2 LDS.U16 R121, [R121+0x3d4a] ;  /* 0x003d4a007979a984 */ /* 0x000ea20000000400 */
[----:B0-----:R-:W-:Y:S01]  /*65400*/  @!P4 LEA R222, R222, R115, 0x18 ;  /* 0x00000073dedec211 */ /* 0x001fe200078ec0ff */
[----:B-1----:R-:W0:Y:S01]  /*65410*/  @!P1 S2R R224, SR_CgaCtaId ;  /* 0x0000000000e09919 */ /* 0x002e220000008800 */
[----:B---3--:R-:W-:-:S03]  /*65420*/  @!P0 HADD2.F32 R115, -RZ, R0.H0_H0 ;  /* 0x20000000ff738230 */ /* 0x008fc60000004100 */
[----:B------:R1:W3:Y:S02]  /*65430*/  @!P4 LDS.U16 R0, [R222+0x3dca] ;  /* 0x003dca00de00c984 */ /* 0x0002e40000000400 */
[----:B----4-:R-:W-:Y:S01]  /*65440*/  @!P0 FFMA R220, R115, R135, R220 ;  /* 0x0000008773dc8223 */ /* 0x010fe200000000dc */
[----:B------:R-:W-:Y:S01]  /*65450*/  ISETP.GE.AND P0, PT, R160, R3, PT ;  /* 0x00000003a000720c */ /* 0x000fe20003f06270 */
[----:B------:R-:W4:Y:S01]  /*65460*/  @!P4 LDS R135, [R81+0x6c] ;  /* 0x00006c005187c984 */ /* 0x000f220000000800 */
[----:B-----5:R-:W-:Y:S01]  /*65470*/  @!P5 HADD2.F32 R117, -RZ, R117.H0_H0 ;  /* 0x20000075ff75d230 */ /* 0x020fe20000004100 */
[----:B------:R-:W-:Y:S01]  /*65480*/  @!P1 MOV R115, 0x400 ;  /* 0x0000040000739802 */ /* 0x000fe20000000f00 */
[----:B--2---:R-:W-:-:S03]  /*65490*/  @!P3 HADD2.F32 R119, -RZ, R119.H0_H0 ;  /* 0x20000077ff77b230 */ /* 0x004fc60000004100 */
[----:B------:R-:W-:Y:S01]  /*654a0*/  @!P5 FFMA R220, R137, R117, R220 ;  /* 0x0000007589dcd223 */ /* 0x000fe200000000dc */
[----:B0-----:R-:W-:Y:S01]  /*654b0*/  @!P1 LEA R224, R224, R115, 0x18 ;  /* 0x00000073e0e09211 */ /* 0x001fe200078ec0ff */
[----:B------:R-:W-:Y:S02]  /*654c0*/  @!P2 HADD2.F32 R121, -RZ, R121.H0_H0 ;  /* 0x20000079ff79a230 */ /* 0x000fe40000004100 */
[----:B------:R-:W-:Y:S01]  /*654d0*/  @!P3 FFMA R220, R119, R139, R220 ;  /* 0x0000008b77dcb223 */ /* 0x000fe200000000dc */
[----:B------:R-:W-:Y:S01]  /*654e0*/  ISETP.GE.AND P3, PT, R158, R3, PT ;  /* 0x000000039e00720c */ /* 0x000fe20003f66270 */
[----:B------:R-:W0:Y:S01]  /*654f0*/  @!P0 S2R R226, SR_CgaCtaId ;  /* 0x0000000000e28919 */ /* 0x000e220000008800 */
[----:B------:R-:W-:Y:S01]  /*65500*/  @!P0 MOV R115, 0x400 ;  /* 0x0000040000738802 */ /* 0x000fe20000000f00 */
[----:B------:R-:W-:Y:S01]  /*65510*/  @!P2 FFMA R220, R121, R141, R220 ;  /* 0x0000008d79dca223 */ /* 0x000fe200000000dc */
[-C--:B------:R-:W-:Y:S01]  /*65520*/  ISETP.GE.AND P2, PT, R156, R3.reuse, PT ;  /* 0x000000039c00720c */ /* 0x080fe20003f46270 */
[----:B------:R-:W-:Y:S01]  /*65530*/  @!P0 LDS R137, [R81+0x74] ;  /* 0x0000740051898984 */ /* 0x000fe20000000800 */
[----:B------:R-:W-:-:S07]  /*65540*/  ISETP.GE.AND P5, PT, R154, R3, PT ;  /* 0x000000039a00720c */ /* 0x000fce0003fa6270 */
[----:B-1----:R-:W1:Y:S04]  /*65550*/  @!P3 S2R R222, SR_CgaCtaId ;  /* 0x0000000000deb919 */ /* 0x002e680000008800 */
[----:B------:R-:W2:Y:S01]  /*65560*/  @!P2 S2R R228, SR_CgaCtaId ;  /* 0x0000000000e4a919 */ /* 0x000ea20000008800 */
[----:B------:R-:W-:Y:S01]  /*65570*/  @!P3 LDS R139, [R81+0x78] ;  /* 0x00007800518bb984 */ /* 0x000fe20000000800 */
[----:B------:R-:W5:Y:S03]  /*65580*/  @!P5 S2R R143, SR_CgaCtaId ;  /* 0x00000000008fd919 */ /* 0x000f660000008800 */
[----:B------:R-:W-:Y:S01]  /*65590*/  @!P2 LDS R141, [R81+0x7c] ;  /* 0x00007c00518da984 */ /* 0x000fe20000000800 */
[----:B0-----:R-:W-:Y:S01]  /*655a0*/  @!P0 LEA R117, R226, R115, 0x18 ;  /* 0x00000073e2758211 */ /* 0x001fe200078ec0ff */
[----:B---3--:R-:W-:-:S02]  /*655b0*/  @!P4 HADD2.F32 R115, -RZ, R0.H0_H0 ;  /* 0x20000000ff73c230 */ /* 0x008fc40000004100 */
[----:B------:R-:W0:Y:S03]  /*655c0*/  @!P1 LDS.U16 R0, [R224+0x3e4a] ;  /* 0x003e4a00e0009984 */ /* 0x000e260000000400 */
[----:B----4-:R-:W-:Y:S01]  /*655d0*/  @!P4 FFMA R220, R115, R135, R220 ;  /* 0x0000008773dcc223 */ /* 0x010fe200000000dc */
[----:B------:R-:W-:Y:S01]  /*655e0*/  @!P3 MOV R115, 0x400 ;  /* 0x000004000073b802 */ /* 0x000fe20000000f00 */
[----:B------:R-:W3:Y:S01]  /*655f0*/  @!P1 LDS R135, [R81+0x70] ;  /* 0x0000700051879984 */ /* 0x000ee20000000800 */
[----:B------:R-:W-:-:S03]  /*65600*/  ISETP.GE.AND P4, PT, R152, R3, PT ;  /* 0x000000039800720c */ /* 0x000fc60003f86270 */
[----:B------:R-:W4:Y:S01]  /*65610*/  @!P0 LDS.U16 R117, [R117+0x3eca] ;  /* 0x003eca0075758984 */ /* 0x000f220000000400 */
[----:B-1----:R-:W-:Y:S02]  /*65620*/  @!P3 LEA R119, R222, R115, 0x18 ;  /* 0x00000073de77b211 */ /* 0x002fe400078ec0ff */
[----:B------:R-:W-:-:S04]  /*65630*/  @!P2 MOV R115, 0x400 ;  /* 0x000004000073a802 */ /* 0x000fc80000000f00 */
[----:B--2---:R-:W-:Y:S01]  /*65640*/  @!P2 LEA R121, R228, R115, 0x18 ;  /* 0x00000073e479a211 */ /* 0x004fe200078ec0ff */
[----:B------:R-:W1:Y:S02]  /*65650*/  @!P3 LDS.U16 R119, [R119+0x3f4a] ;  /* 0x003f4a007777b984 */ /* 0x000e640000000400 */
[----:B------:R-:W2:Y:S03]  /*65660*/  @!P4 S2R R222, SR_CgaCtaId ;  /* 0x0000000000dec919 */ /* 0x000ea60000008800 */
[----:B------:R-:W2:Y:S01]  /*65670*/  @!P2 LDS.U16 R121, [R121+0x3fca] ;  /* 0x003fca007979a984 */ /* 0x000ea20000000400 */
[----:B0-----:R-:W-:Y:S01]  /*65680*/  @!P1 HADD2.F32 R115, -RZ, R0.H0_H0 ;  /* 0x20000000ff739230 */ /* 0x001fe20000004100 */
[----:B------:R-:W-:-:S04]  /*65690*/  @!P5 MOV R0, 0x400 ;  /* 0x000004000000d802 */ /* 0x000fc80000000f00 */
[----:B---3--:R-:W-:Y:S01]  /*656a0*/  @!P1 FFMA R220, R135, R115, R220 ;  /* 0x0000007387dc9223 */ /* 0x008fe200000000dc */
[----:B------:R-:W-:Y:S01]  /*656b0*/  ISETP.GE.AND P1, PT, R150, R3, PT ;  /* 0x000000039600720c */ /* 0x000fe20003f26270 */
[----:B------:R-:W-:Y:S01]  /*656c0*/  @!P4 LDS R135, [R81+0x84] ;  /* 0x000084005187c984 */ /* 0x000fe20000000800 */
[----:B-----5:R-:W-:Y:S01]  /*656d0*/  @!P5 LEA R0, R143, R0, 0x18 ;  /* 0x000000008f00d211 */ /* 0x020fe200078ec0ff */
[----:B----4-:R-:W-:Y:S01]  /*656e0*/  @!P0 HADD2.F32 R117, -RZ, R117.H0_H0 ;  /* 0x20000075ff758230 */ /* 0x010fe20000004100 */
[----:B------:R-:W-:-:S04]  /*656f0*/  @!P4 MOV R115, 0x400 ;  /* 0x000004000073c802 */ /* 0x000fc80000000f00 */
[----:B------:R-:W-:Y:S01]  /*65700*/  @!P0 FFMA R220, R117, R137, R220 ;  /* 0x0000008975dc8223 */ /* 0x000fe200000000dc */
[----:B------:R-:W-:Y:S01]  /*65710*/  ISETP.GE.AND P0, PT, R148, R3, PT ;  /* 0x000000039400720c */ /* 0x000fe20003f06270 */
[----:B------:R-:W0:Y:S01]  /*65720*/  @!P5 LDS.U16 R0, [R0+0x404a] ;  /* 0x00404a000000d984 */ /* 0x000e220000000400 */
[----:B-1----:R-:W-:Y:S01]  /*65730*/  @!P3 HADD2.F32 R119, -RZ, R119.H0_H0 ;  /* 0x20000077ff77b230 */ /* 0x002fe20000004100 */
[----:B--2---:R-:W-:Y:S01]  /*65740*/  @!P4 LEA R117, R222, R115, 0x18 ;  /* 0x00000073de75c211 */ /* 0x004fe200078ec0ff */
[----:B------:R-:W1:Y:S01]  /*65750*/  @!P1 S2R R224, SR_CgaCtaId ;  /* 0x0000000000e09919 */ /* 0x000e620000008800 */
[----:B------:R-:W-:Y:S02]  /*65760*/  @!P1 MOV R115, 0x400 ;  /* 0x0000040000739802 */ /* 0x000fe40000000f00 */
[----:B------:R-:W-:Y:S01]  /*65770*/  @!P3 FFMA R220, R119, R139, R220 ;  /* 0x0000008b77dcb223 */ /* 0x000fe200000000dc */
[----:B------:R-:W-:Y:S01]  /*65780*/  ISETP.GE.AND P3, PT, R144, R3, PT ;  /* 0x000000039000720c */ /* 0x000fe20003f66270 */
[----:B------:R-:W2:Y:S01]  /*65790*/  @!P4 LDS.U16 R117, [R117+0x40ca] ;  /* 0x0040ca007575c984 */ /* 0x000ea20000000400 */
[----:B------:R-:W-:-:S03]  /*657a0*/  @!P2 HADD2.F32 R121, -RZ, R121.H0_H0 ;  /* 0x20000079ff79a230 */ /* 0x000fc60000004100 */
[----:B------:R-:W3:Y:S02]  /*657b0*/  @!P0 S2R R226, SR_CgaCtaId ;  /* 0x0000000000e28919 */ /* 0x000ee40000008800 */
[----:B------:R-:W-:Y:S01]  /*657c0*/  @!P2 FFMA R220, R121, R141, R220 ;  /* 0x0000008d79dca223 */ /* 0x000fe200000000dc */
[----:B------:R-:W-:Y:S01]  /*657d0*/  ISETP.GE.AND P2, PT, R146, R3, PT ;  /* 0x000000039200720c */ /* 0x000fe20003f46270 */
[----:B------:R-:W4:Y:S04]  /*657e0*/  @!P5 LDS R121, [R81+0x80] ;  /* 0x000080005179d984 */ /* 0x000f280000000800 */
[----:B------:R-:W-:Y:S08]  /*657f0*/  @!P1 LDS R137, [R81+0x88] ;  /* 0x0000880051899984 */ /* 0x000ff00000000800 */
[----:B------:R-:W5:Y:S01]  /*65800*/  @!P2 S2R R222, SR_CgaCtaId ;  /* 0x0000000000dea919 */ /* 0x000f620000008800 */
[----:B-1----:R-:W-:-:S02]  /*65810*/  @!P1 LEA R119, R224, R115, 0x18 ;  /* 0x00000073e0779211 */ /* 0x002fc400078ec0ff */
[----:B------:R-:W-:Y:S01]  /*65820*/  @!P0 MOV R115, 0x400 ;  /* 0x0000040000738802 */ /* 0x000fe20000000f00 */
[----:B------:R-:W1:Y:S03]  /*65830*/  @!P3 S2R R224, SR_CgaCtaId ;  /* 0x0000000000e0b919 */ /* 0x000e660000008800 */
[----:B------:R-:W1:Y:S01]  /*65840*/  @!P1 LDS.U16 R119, [R119+0x414a] ;  /* 0x00414a0077779984 */ /* 0x000e620000000400 */
[----:B---3--:R-:W-:Y:S01]  /*65850*/  @!P0 LEA R226, R226, R115, 0x18 ;  /* 0x00000073e2e28211 */ /* 0x008fe200078ec0ff */
[----:B0-----:R-:W-:Y:S02]  /*65860*/  @!P5 HADD2.F32 R115, -RZ, R0.H0_H0 ;  /* 0x20000000ff73d230 */ /* 0x001fe40000004100 */
[----:B--2---:R-:W-:Y:S02]  /*65870*/  @!P4 HADD2.F32 R117, -RZ, R117.H0_H0 ;  /* 0x20000075ff75c230 */ /* 0x004fe40000004100 */
[----:B------:R0:W2:Y:S01]  /*65880*/  @!P0 LDS.U16 R0, [R226+0x41ca] ;  /* 0x0041ca00e2008984 */ /* 0x0000a20000000400 */
[----:B----4-:R-:W-:Y:S01]  /*65890*/  @!P5 FFMA R220, R121, R115, R220 ;  /* 0x0000007379dcd223 */ /* 0x010fe200000000dc */
[----:B------:R-:W-:-:S02]  /*658a0*/  @!P2 MOV R115, 0x400 ;  /* 0x000004000073a802 */ /* 0x000fc40000000f00 */
[----:B------:R-:W3:Y:S01]  /*658b0*/  @!P0 LDS R121, [R81+0x8c] ;  /* 0x00008c0051798984 */ /* 0x000ee20000000800 */
[----:B------:R-:W-:Y:S01]  /*658c0*/  ISETP.NE.AND P5, PT, R133, RZ, PT ;  /* 0x000000ff8500720c */ /* 0x000fe20003fa5270 */
[----:B------:R-:W-:Y:S01]  /*658d0*/  @!P4 FFMA R220, R117, R135, R220 ;  /* 0x0000008775dcc223 */ /* 0x000fe200000000dc */
[----:B-----5:R-:W-:Y:S02]  /*658e0*/  @!P2 LEA R222, R222, R115, 0x18 ;  /* 0x00000073dedea211 */ /* 0x020fe400078ec0ff */
[----:B------:R-:W-:Y:S02]  /*658f0*/  ISETP.GE.AND P4, PT, R142, R3, PT ;  /* 0x000000038e00720c */ /* 0x000fe40003f86270 */
[----:B------:R-:W-:Y:S01]  /*65900*/  @!P3 MOV R115, 0x400 ;  /* 0x000004000073b802 */ /* 0x000fe20000000f00 */
[----:B------:R-:W4:Y:S03]  /*65910*/  @!P2 LDS.U16 R117, [R222+0x424a] ;  /* 0x00424a00de75a984 */ /* 0x000f260000000400 */
[----:B-1----:R-:W-:-:S03]  /*65920*/  @!P3 LEA R224, R224, R115, 0x18 ;  /* 0x00000073e0e0b211 */ /* 0x002fc600078ec0ff */
[----:B------:R-:W1:Y:S04]  /*65930*/  @!P5 S2R R135, SR_CgaCtaId ;  /* 0x000000000087d919 */ /* 0x000e680000008800 */
[----:B0-----:R-:W0:Y:S01]  /*65940*/  @!P4 S2R R226, SR_CgaCtaId ;  /* 0x0000000000e2c919 */ /* 0x001e220000008800 */
[----:B------:R-:W-:-:S05]  /*65950*/  @!P1 HADD2.F32 R119, -RZ, R119.H0_H0 ;  /* 0x20000077ff779230 */ /* 0x000fca0000004100 */
[----:B------:R-:W-:Y:S01]  /*65960*/  @!P1 FFMA R220, R119, R137, R220 ;  /* 0x0000008977dc9223 */ /* 0x000fe200000000dc */
[----:B------:R-:W-:Y:S01]  /*65970*/  ISETP.NE.AND P1, PT, R123, RZ, PT ;  /* 0x000000ff7b00720c */ /* 0x000fe20003f25270 */
[----:B------:R-:W5:Y:S01]  /*65980*/  @!P2 LDS R119, [R81+0x90] ;  /* 0x000090005177a984 */ /* 0x000f620000000800 */
[----:B--2---:R-:W-:-:S03]  /*65990*/  @!P0 HADD2.F32 R115, -RZ, R0.H0_H0 ;  /* 0x20000000ff738230 */ /* 0x004fc60000004100 */
[----:B------:R-:W2:Y:S02]  /*659a0*/  @!P3 LDS.U16 R0, [R224+0x42ca] ;  /* 0x0042ca00e000b984 */ /* 0x000ea40000000400 */
[----:B---3--:R-:W-:Y:S01]  /*659b0*/  @!P0 FFMA R220, R115, R121, R220 ;  /* 0x0000007973dc8223 */ /* 0x008fe200000000dc */
[----:B------:R-:W-:Y:S01]  /*659c0*/  ISETP.GE.AND P0, PT, R140, R3, PT ;  /* 0x000000038c00720c */ /* 0x000fe20003f06270 */
[----:B------:R-:W3:Y:S01]  /*659d0*/  @!P3 LDS R121, [R81+0x94] ;  /* 0x000094005179b984 */ /* 0x000ee20000000800 */
[----:B------:R-:W-:-:S03]  /*659e0*/  @!P4 MOV R115, 0x400 ;  /* 0x000004000073c802 */ /* 0x000fc60000000f00 */
[----:B------:R-:W1:Y:S01]  /*659f0*/  @!P1 S2R R228, SR_CgaCtaId ;  /* 0x0000000000e49919 */ /* 0x000e620000008800 */
[----:B----4-:R-:W-:Y:S01]  /*65a00*/  @!P2 HADD2.F32 R117, -RZ, R117.H0_H0 ;  /* 0x20000075ff75a230 */ /* 0x010fe20000004100 */
[----:B0-----:R-:W-:Y:S01]  /*65a10*/  @!P4 LEA R226, R226, R115, 0x18 ;  /* 0x00000073e2e2c211 */ /* 0x001fe200078ec0ff */
[----:B------:R-:W-:Y:S01]  /*65a20*/  @!P4 LDS R123, [R81+0x98] ;  /* 0x00009800517bc984 */ /* 0x000fe20000000800 */
[----:B------:R-:W-:-:S04]  /*65a30*/  @!P1 MOV R115, 0x400 ;  /* 0x0000040000739802 */ /* 0x000fc80000000f00 */
[----:B------:R-:W0:Y:S01]  /*65a40*/  @!P0 S2R R222, SR_CgaCtaId ;  /* 0x0000000000de8919 */ /* 0x000e220000008800 */
[----:B-----5:R-:W-:Y:S01]  /*65a50*/  @!P2 FFMA R220, R119, R117, R220 ;  /* 0x0000007577dca223 */ /* 0x020fe200000000dc */
[----:B------:R-:W-:Y:S01]  /*65a60*/  ISETP.NE.AND P2, PT, R125, RZ, PT ;  /* 0x000000ff7d00720c */ /* 0x000fe20003f45270 */
[----:B------:R4:W5:Y:S01]  /*65a70*/  @!P4 LDS.U16 R117, [R226+0x434a] ;  /* 0x00434a00e275c984 */ /* 0x0009620000000400 */
[----:B-1----:R-:W-:-:S03]  /*65a80*/  @!P1 LEA R119, R228, R115, 0x18 ;  /* 0x00000073e4779211 */ /* 0x002fc600078ec0ff */
[----:B------:R-:W-:Y:S01]  /*65a90*/  @!P1 LDS R125, [R81+0x9c] ;  /* 0x00009c00517d9984 */ /* 0x000fe20000000800 */
[----:B------:R-:W-:-:S03]  /*65aa0*/  @!P0 MOV R115, 0x400 ;  /* 0x0000040000738802 */ /* 0x000fc60000000f00 */
[----:B------:R-:W1:Y:S01]  /*65ab0*/  @!P1 LDS.U16 R119, [R119+0x43ca] ;  /* 0x0043ca0077779984 */ /* 0x000e620000000400 */
[----:B0-----:R-:W-:Y:S01]  /*65ac0*/  @!P0 LEA R222, R222, R115, 0x18 ;  /* 0x00000073dede8211 */ /* 0x001fe200078ec0ff */
[----:B--2---:R-:W-:Y:S02]  /*65ad0*/  @!P3 HADD2.F32 R115, -RZ, R0.H0_H0 ;  /* 0x20000000ff73b230 */ /* 0x004fe40000004100 */
[----:B------:R-:W0:Y:S02]  /*65ae0*/  @!P2 S2R R224, SR_CgaCtaId ;  /* 0x0000000000e0a919 */ /* 0x000e240000008800 */
[----:B------:R-:W2:Y:S01]  /*65af0*/  @!P0 LDS.U16 R0, [R222+0x444a] ;  /* 0x00444a00de008984 */ /* 0x000ea20000000400 */
[----:B---3--:R-:W-:Y:S01]  /*65b00*/  @!P3 FFMA R220, R115, R121, R220 ;  /* 0x0000007973dcb223 */ /* 0x008fe200000000dc */
[----:B------:R-:W-:Y:S02]  /*65b10*/  ISETP.GE.AND P3, PT, R138, R3, PT ;  /* 0x000000038a00720c */ /* 0x000fe40003f66270 */
[----:B------:R-:W3:Y:S01]  /*65b20*/  @!P0 LDS R121, [R81+0xa0] ;  /* 0x0000a00051798984 */ /* 0x000ee20000000800 */
[----:B------:R-:W-:-:S10]  /*65b30*/  @!P2 MOV R115, 0x400 ;  /* 0x000004000073a802 */ /* 0x000fd40000000f00 */
[----:B----4-:R-:W4:Y:S01]  /*65b40*/  @!P3 S2R R226, SR_CgaCtaId ;  /* 0x0000000000e2b919 */ /* 0x010f220000008800 */
[----:B------:R-:W-:Y:S01]  /*65b50*/  ISETP.NE.AND P3, PT, R127, RZ, PT ;  /* 0x000000ff7f00720c */ /* 0x000fe20003f65270 */
[----:B-----5:R-:W-:-:S05]  /*65b60*/  @!P4 HADD2.F32 R117, -RZ, R117.H0_H0 ;  /* 0x20000075ff75c230 */ /* 0x020fca0000004100 */
[----:B------:R-:W-:Y:S01]  /*65b70*/  @!P4 FFMA R220, R117, R123, R220 ;  /* 0x0000007b75dcc223 */ /* 0x000fe200000000dc */
[----:B------:R-:W-:-:S06]  /*65b80*/  ISETP.NE.AND P4, PT, R129, RZ, PT ;  /* 0x000000ff8100720c */ /* 0x000fcc0003f85270 */
[----:B------:R-:W5:Y:S01]  /*65b90*/  @!P3 S2R R228, SR_CgaCtaId ;  /* 0x0000000000e4b919 */ /* 0x000f620000008800 */
[----:B0-----:R-:W-:Y:S01]  /*65ba0*/  @!P2 LEA R224, R224, R115, 0x18 ;  /* 0x00000073e0e0a211 */ /* 0x001fe200078ec0ff */
[----:B-1----:R-:W-:Y:S01]  /*65bb0*/  @!P1 HADD2.F32 R119, -RZ, R119.H0_H0 ;  /* 0x20000077ff779230 */ /* 0x002fe20000004100 */
[----:B------:R-:W-:Y:S01]  /*65bc0*/  P2R R123, PR, RZ, 0x2 ;  /* 0x00000002ff7b7803 */ /* 0x000fe20000000000 */
[----:B------:R-:W-:Y:S03]  /*65bd0*/  @!P3 LDS R129, [R81+0xac] ;  /* 0x0000ac005181b984 */ /* 0x000fe60000000800 */
[----:B------:R-:W-:Y:S01]  /*65be0*/  @!P1 FFMA R220, R119, R125, R220 ;  /* 0x0000007d77dc9223 */ /* 0x000fe200000000dc */
[----:B------:R-:W-:Y:S01]  /*65bf0*/  ISETP.GE.AND P1, PT, R138, R3, PT ;  /* 0x000000038a00720c */ /* 0x000fe20003f26270 */
[----:B------:R-:W-:Y:S01]  /*65c00*/  @!P2 LDS R125, [R81+0xa4] ;  /* 0x0000a400517da984 */ /* 0x000fe20000000800 */
[----:B------:R-:W-:Y:S01]  /*65c10*/  @!P3 MOV R119, 0x400 ;  /* 0x000004000077b802 */ /* 0x000fe20000000f00 */
[----:B--2---:R-:W-:-:S02]  /*65c20*/  @!P0 HADD2.F32 R115, -RZ, R0.H0_H0 ;  /* 0x20000000ff738230 */ /* 0x004fc40000004100 */
[----:B------:R0:W1:Y:S03]  /*65c30*/  @!P2 LDS.U16 R0, [R224+0x44ca] ;  /* 0x0044ca00e000a984 */ /* 0x0000660000000400 */
[----:B---3--:R-:W-:Y:S01]  /*65c40*/  @!P0 FFMA R220, R121, R115, R220 ;  /* 0x0000007379dc8223 */ /* 0x008fe200000000dc */
[----:B------:R-:W2:Y:S01]  /*65c50*/  @!P4 S2R R222, SR_CgaCtaId ;  /* 0x0000000000dec919 */ /* 0x000ea20000008800 */
[----:B------:R-:W-:Y:S02]  /*65c60*/  @!P4 MOV R121, 0x400 ;  /* 0x000004000079c802 */ /* 0x000fe40000000f00 */
[----:B------:R-:W-:Y:S01]  /*65c70*/  ISETP.GE.AND P0, PT, R136, R3, PT ;  /* 0x000000038800720c */ /* 0x000fe20003f06270 */
[----:B------:R-:W-:Y:S01]  /*65c80*/  @!P1 LDS R127, [R81+0xa8] ;  /* 0x0000a800517f9984 */ /* 0x000fe20000000800 */
[----:B------:R-:W-:-:S03]  /*65c90*/  @!P1 MOV R115, 0x400 ;  /* 0x0000040000739802 */ /* 0x000fc60000000f00 */
[----:B------:R-:W-:Y:S01]  /*65ca0*/  @!P4 LDS R133, [R81+0xb0] ;  /* 0x0000b0005185c984 */ /* 0x000fe20000000800 */
[----:B----4-:R-:W-:-:S05]  /*65cb0*/  @!P1 LEA R115, R226, R115, 0x18 ;  /* 0x00000073e2739211 */ /* 0x010fca00078ec0ff */
[----:B------:R1:W3:Y:S01]  /*65cc0*/  @!P1 LDS.U16 R117, [R115+0x454a] ;  /* 0x00454a0073759984 */ /* 0x0002e20000000400 */
[----:B-----5:R-:W-:Y:S01]  /*65cd0*/  @!P3 LEA R119, R228, R119, 0x18 ;  /* 0x00000077e477b211 */ /* 0x020fe200078ec0ff */
[----:B0-----:R-:W0:Y:S05]  /*65ce0*/  @!P0 S2R R224, SR_CgaCtaId ;  /* 0x0000000000e08919 */ /* 0x001e2a0000008800 */
[----:B------:R-:W4:Y:S01]  /*65cf0*/  @!P3 LDS.U16 R119, [R119+0x45ca] ;  /* 0x0045ca007777b984 */ /* 0x000f220000000400 */
[----:B--2---:R-:W-:Y:S02]  /*65d00*/  @!P4 LEA R121, R222, R121, 0x18 ;  /* 0x00000079de79c211 */ /* 0x004fe400078ec0ff */
[----:B------:R-:W2:Y:S01]  /*65d10*/  @!P6 S2R R222, SR_CgaCtaId ;  /* 0x0000000000dee919 */ /* 0x000ea20000008800 */
[----:B-1----:R-:W-:Y:S01]  /*65d20*/  @!P2 HADD2.F32 R115, -RZ, R0.H0_H0 ;  /* 0x20000000ff73a230 */ /* 0x002fe20000004100 */
[----:B------:R-:W-:-:S02]  /*65d30*/  @!P5 MOV R0, 0x400 ;  /* 0x000004000000d802 */ /* 0x000fc40000000f00 */
[----:B------:R-:W1:Y:S02]  /*65d40*/  @!P4 LDS.U16 R121, [R121+0x464a] ;  /* 0x00464a007979c984 */ /* 0x000e640000000400 */
[----:B------:R-:W-:Y:S01]  /*65d50*/  @!P5 LEA R0, R135, R0, 0x18 ;  /* 0x000000008700d211 */ /* 0x000fe200078ec0ff */
[----:B------:R-:W-:Y:S01]  /*65d60*/  @!P2 FFMA R220, R115, R125, R220 ;  /* 0x0000007d73dca223 */ /* 0x000fe200000000dc */
[----:B------:R-:W-:Y:S01]  /*65d70*/  @!P5 LDS R135, [R81+0xb4] ;  /* 0x0000b4005187d984 */ /* 0x000fe20000000800 */
[----:B------:R-:W-:Y:S02]  /*65d80*/  @!P6 MOV R115, 0x400 ;  /* 0x000004000073e802 */ /* 0x000fe40000000f00 */
[----:B------:R-:W-:Y:S01]  /*65d90*/  P2R R125, PR, RZ, 0x4 ;  /* 0x00000004ff7d7803 */ /* 0x000fe20000000000 */
[----:B------:R-:W5:Y:S01]  /*65da0*/  @!P5 LDS.U16 R0, [R0+0x46ca] ;  /* 0x0046ca000000d984 */ /* 0x000f620000000400 */
[----:B------:R-:W-:Y:S01]  /*65db0*/  ISETP.GE.AND P2, PT, R128, R3, PT ;  /* 0x000000038000720c */ /* 0x000fe20003f46270 */
[----:B---3--:R-:W-:-:S05]  /*65dc0*/  @!P1 HADD2.F32 R117, -RZ, R117.H0_H0 ;  /* 0x20000075ff759230 */ /* 0x008fca0000004100 */
[----:B------:R-:W-:Y:S01]  /*65dd0*/  @!P1 FFMA R220, R117, R127, R220 ;  /* 0x0000007f75dc9223 */ /* 0x000fe200000000dc */
[----:B------:R-:W-:Y:S01]  /*65de0*/  ISETP.GE.AND P1, PT, R134, R3, PT ;  /* 0x000000038600720c */ /* 0x000fe20003f26270 */
[----:B----4-:R-:W-:Y:S01]  /*65df0*/  @!P3 HADD2.F32 R119, -RZ, R119.H0_H0 ;  /* 0x20000077ff77b230 */ /* 0x010fe20000004100 */
[----:B------:R-:W-:Y:S02]  /*65e00*/  P2R R127, PR, RZ, 0x8 ;  /* 0x00000008ff7f7803 */ /* 0x000fe40000000000 */
[----:B--2---:R-:W-:Y:S02]  /*65e10*/  @!P6 LEA R117, R222, R115, 0x18 ;  /* 0x00000073de75e211 */ /* 0x004fe400078ec0ff */
[----:B------:R-:W-:Y:S01]  /*65e20*/  @!P3 FFMA R220, R119, R129, R220 ;  /* 0x0000008177dcb223 */ /* 0x000fe200000000dc */
[----:B------:R-:W-:Y:S01]  /*65e30*/  @!P0 MOV R115, 0x400 ;  /* 0x0000040000738802 */ /* 0x000fe20000000f00 */
[----:B------:R-:W-:Y:S01]  /*65e40*/  @!P6 LDS R119, [R81+0xb8] ;  /* 0x0000b8005177e984 */ /* 0x000fe20000000800 */
[----:B------:R-:W-:-:S02]  /*65e50*/  P2R R129, PR, RZ, 0x10 ;  /* 0x00000010ff817803 */ /* 0x000fc40000000000 */
[----:B0-----:R-:W-:Y:S01]  /*65e60*/  @!P0 LEA R224, R224, R115, 0x18 ;  /* 0x00000073e0e08211 */ /* 0x001fe200078ec0ff */
[----:B------:R-:W0:Y:S01]  /*65e70*/  @!P6 LDS.U16 R117, [R117+0x474a] ;  /* 0x00474a007575e984 */ /* 0x000e220000000400 */
[-C--:B------:R-:W-:Y:S01]  /*65e80*/  ISETP.GE.AND P3, PT, R130, R3.reuse, PT ;  /* 0x000000038200720c */ /* 0x080fe20003f66270 */
[----:B------:R-:W2:Y:S01]  /*65e90*/  @!P1 S2R R222, SR_CgaCtaId ;  /* 0x0000000000de9919 */ /* 0x000ea20000008800 */
[----:B-1----:R-:W-:Y:S01]  /*65ea0*/  @!P4 HADD2.F32 R121, -RZ, R121.H0_H0 ;  /* 0x20000079ff79c230 */ /* 0x002fe20000004100 */
[----:B------:R-:W-:-:S04]  /*65eb0*/  ISETP.GE.AND P1, PT, R126, R3, PT ;  /* 0x000000037e00720c */ /* 0x000fc80003f26270 */
[----:B------:R-:W-:Y:S01]  /*65ec0*/  @!P4 FFMA R220, R133, R121, R220 ;  /* 0x0000007985dcc223 */ /* 0x000fe200000000dc */
[----:B------:R-:W-:Y:S01]  /*65ed0*/  P2R R133, PR, RZ, 0x20 ;  /* 0x00000020ff857803 */ /* 0x000fe20000000000 */
[----:B------:R-:W-:Y:S01]  /*65ee0*/  @!P0 LDS R121, [R81+0xbc] ;  /* 0x0000bc0051798984 */ /* 0x000fe20000000800 */
[----:B------:R-:W-:Y:S01]  /*65ef0*/  ISETP.GE.AND P4, PT, R132, R3, PT ;  /* 0x000000038400720c */ /* 0x000fe20003f86270 */
[----:B-----5:R-:W-:Y:S02]  /*65f00*/  @!P5 HADD2.F32 R115, -RZ, R0.H0_H0 ;  /* 0x20000000ff73d230 */ /* 0x020fe40000004100 */
[----:B------:R1:W3:Y:S03]  /*65f10*/  @!P0 LDS.U16 R0, [R224+0x47ca] ;  /* 0x0047ca00e0008984 */ /* 0x0002e60000000400 */
[----:B------:R-:W-:Y:S01]  /*65f20*/  @!P5 FFMA R220, R115, R135, R220 ;  /* 0x0000008773dcd223 */ /* 0x000fe200000000dc */
[----:B------:R-:W-:Y:S01]  /*65f30*/  ISETP.GE.AND P5, PT, R134, R3, PT ;  /* 0x000000038600720c */ /* 0x000fe20003fa6270 */
[----:B------:R-:W4:Y:S01]  /*65f40*/  @!P3 S2R R228, SR_CgaCtaId ;  /* 0x0000000000e4b919 */ /* 0x000f220000008800 */
[----:B-1----:R-:W1:Y:S04]  /*65f50*/  @!P2 S2R R224, SR_CgaCtaId ;  /* 0x0000000000e0a919 */ /* 0x002e680000008800 */
[----:B------:R-:W5:Y:S07]  /*65f60*/  @!P4 S2R R226, SR_CgaCtaId ;  /* 0x0000000000e2c919 */ /* 0x000f6e0000008800 */
[----:B------:R-:W-:Y:S01]  /*65f70*/  @!P5 MOV R115, 0x400 ;  /* 0x000004000073d802 */ /* 0x000fe20000000f00 */
[----:B------:R-:W-:Y:S03]  /*65f80*/  @!P5 LDS R135, [R81+0xc0] ;  /* 0x0000c0005187d984 */ /* 0x000fe60000000800 */
[----:B--2---:R-:W-:Y:S01]  /*65f90*/  @!P5 LEA R222, R222, R115, 0x18 ;  /* 0x00000073deded211 */ /* 0x004fe200078ec0ff */
[----:B------:R-:W-:Y:S01]  /*65fa0*/  @!P4 LDS R137, [R81+0xc4] ;  /* 0x0000c4005189c984 */ /* 0x000fe20000000800 */
[----:B------:R-:W-:Y:S01]  /*65fb0*/  @!P4 MOV R115, 0x400 ;  /* 0x000004000073c802 */ /* 0x000fe20000000f00 */
[----:B0-----:R-:W-:-:S05]  /*65fc0*/  @!P6 HADD2.F32 R117, -RZ, R117.H0_H0 ;  /* 0x20000075ff75e230 */ /* 0x001fca0000004100 */
[----:B------:R-:W-:Y:S02]  /*65fd0*/  @!P6 FFMA R220, R117, R119, R220 ;  /* 0x0000007775dce223 */ /* 0x000fe400000000dc */
[----:B------:R0:W2:Y:S02]  /*65fe0*/  @!P5 LDS.U16 R117, [R222+0x484a] ;  /* 0x00484a00de75d984 */ /* 0x0000a40000000400 */
[----:B0-----:R-:W0:Y:S01]  /*65ff0*/  @!P1 S2R R222, SR_CgaCtaId ;  /* 0x0000000000de9919 */ /* 0x001e220000008800 */
[----:B-----5:R-:W-:Y:S02]  /*66000*/  @!P4 LEA R119, R226, R115, 0x18 ;  /* 0x00000073e277c211 */ /* 0x020fe400078ec0ff */
[----:B------:R-:W-:-:S04]  /*66010*/  @!P3 MOV R115, 0x400 ;  /* 0x000004000073b802 */ /* 0x000fc80000000f00 */
[----:B----4-:R-:W-:Y:S01]  /*66020*/  @!P3 LEA R228, R228, R115, 0x18 ;  /* 0x00000073e4e4b211 */ /* 0x010fe200078ec0ff */
[----:B------:R-:W4:Y:S01]  /*66030*/  @!P4 LDS.U16 R119, [R119+0x48ca] ;  /* 0x0048ca007777c984 */ /* 0x000f220000000400 */
[----:B---3--:R-:W-:-:S03]  /*66040*/  @!P0 HADD2.F32 R115, -RZ, R0.H0_H0 ;  /* 0x20000000ff738230 */ /* 0x008fc60000004100 */
[----:B------:R-:W3:Y:S02]  /*66050*/  @!P3 LDS.U16 R0, [R228+0x494a] ;  /* 0x00494a00e400b984 */ /* 0x000ee40000000400 */
[----:B------:R-:W-:Y:S01]  /*66060*/  @!P0 FFMA R220, R115, R121, R220 ;  /* 0x0000007973dc8223 */ /* 0x000fe200000000dc */
[----:B------:R-:W-:Y:S01]  /*66070*/  ISETP.GE.AND P0, PT, R124, R3, PT ;  /* 0x000000037c00720c */ /* 0x000fe20003f06270 */
[----:B------:R-:W5:Y:S01]  /*66080*/  @!P3 LDS R121, [R81+0xc8] ;  /* 0x0000c8005179b984 */ /* 0x000f620000000800 */
[----:B------:R-:W-:Y:S01]  /*66090*/  @!P2 MOV R115, 0x400 ;  /* 0x000004000073a802 */ /* 0x000fe20000000f00 */
[----:B--2---:R-:W-:-:S10]  /*660a0*/  @!P5 HADD2.F32 R117, -RZ, R117.H0_H0 ;  /* 0x20000075ff75d230 */ /* 0x004fd40000004100 */
[----:B------:R-:W2:Y:S01]  /*660b0*/  @!P0 S2R R226, SR_CgaCtaId ;  /* 0x0000000000e28919 */ /* 0x000ea20000008800 */
[----:B------:R-:W-:Y:S01]  /*660c0*/  @!P5 FFMA R220, R135, R117, R220 ;  /* 0x0000007587dcd223 */ /* 0x000fe200000000dc */
[----:B-1----:R-:W-:Y:S01]  /*660d0*/  @!P2 LEA R117, R224, R115, 0x18 ;  /* 0x00000073e075a211 */ /* 0x002fe200078ec0ff */
[----:B------:R-:W-:Y:S01]  /*660e0*/  @!P2 LDS R135, [R81+0xcc] ;  /* 0x0000cc005187a984 */ /* 0x000fe20000000800 */
[----:B------:R-:W-:Y:S02]  /*660f0*/  @!P1 MOV R115, 0x400 ;  /* 0x0000040000739802 */ /* 0x000fe40000000f00 */
[----:B------:R-:W-:Y:S02]  /*66100*/  ISETP.GE.AND P5, PT, R14, R3, PT ;  /* 0x000000030e00720c */ /* 0x000fe40003fa6270 */
[----:B------:R-:W1:Y:S01]  /*66110*/  @!P2 LDS.U16 R117, [R117+0x49ca] ;  /* 0x0049ca007575a984 */ /* 0x000e620000000400 */
[----:B0-----:R-:W-:Y:S01]  /*66120*/  @!P1 LEA R222, R222, R115, 0x18 ;  /* 0x00000073dede9211 */ /* 0x001fe200078ec0ff */
[----:B----4-:R-:W-:-:S02]  /*66130*/  @!P4 HADD2.F32 R119, -RZ, R119.H0_H0 ;  /* 0x20000077ff77c230 */ /* 0x010fc40000004100 */
[----:B---3--:R-:W-:-:S03]  /*66140*/  @!P3 HADD2.F32 R115, -RZ, R0.H0_H0 ;  /* 0x20000000ff73b230 */ /* 0x008fc60000004100 */
[----:B------:R-:W-:Y:S01]  /*66150*/  @!P4 FFMA R220, R119, R137, R220 ;  /* 0x0000008977dcc223 */ /* 0x000fe200000000dc */
[----:B------:R-:W0:Y:S01]  /*66160*/  @!P1 LDS.U16 R0, [R222+0x4a4a] ;  /* 0x004a4a00de009984 */ /* 0x000e220000000400 */
[----:B------:R-:W-:Y:S02]  /*66170*/  ISETP.GE.AND P4, PT, R122, R3, PT ;  /* 0x000000037a00720c */ /* 0x000fe40003f86270 */
[----:B-----5:R-:W-:Y:S01]  /*66180*/  @!P3 FFMA R220, R115, R121, R220 ;  /* 0x0000007973dcb223 */ /* 0x020fe200000000dc */
[----:B------:R-:W-:Y:S01]  /*66190*/  @!P0 MOV R115, 0x400 ;  /* 0x0000040000738802 */ /* 0x000fe20000000f00 */
[----:B------:R-:W3:Y:S01]  /*661a0*/  @!P1 LDS R121, [R81+0xd0] ;  /* 0x0000d00051799984 */ /* 0x000ee20000000800 */
[----:B------:R-:W-:Y:S02]  /*661b0*/  ISETP.GE.AND P3, PT, R120, R3, PT ;  /* 0x000000037800720c */ /* 0x000fe40003f66270 */
[----:B--2---:R-:W-:Y:S01]  /*661c0*/  @!P0 LEA R226, R226, R115, 0x18 ;  /* 0x00000073e2e28211 */ /* 0x004fe200078ec0ff */
[----:B------:R-:W-:Y:S04]  /*661d0*/  @!P0 LDS R137, [R81+0xd4] ;  /* 0x0000d40051898984 */ /* 0x000fe80000000800 */
[----:B------:R-:W2:Y:S06]  /*661e0*/  @!P0 LDS.U16 R119, [R226+0x4aca] ;  /* 0x004aca00e2778984 */ /* 0x000eac0000000400 */
[----:B------:R-:W4:Y:S01]  /*661f0*/  @!P3 S2R R224, SR_CgaCtaId ;  /* 0x0000000000e0b919 */ /* 0x000f220000008800 */
[----:B-1----:R-:W-:-:S05]  /*66200*/  @!P2 HADD2.F32 R117, -RZ, R117.H0_H0 ;  /* 0x20000075ff75a230 */ /* 0x002fca0000004100 */
[----:B------:R-:W-:Y:S01]  /*66210*/  @!P2 FFMA R220, R117, R135, R220 ;  /* 0x0000008775dca223 */ /* 0x000fe200000000dc */
[----:B------:R-:W-:Y:S01]  /*66220*/  ISETP.GE.AND P2, PT, R118, R3, PT ;  /* 0x000000037600720c */ /* 0x000fe20003f46270 */
[----:B------:R-:W1:Y:S01]  /*66230*/  @!P4 S2R R117, SR_CgaCtaId ;  /* 0x000000000075c919 */ /* 0x000e620000008800 */
[----:B------:R-:W-:Y:S01]  /*66240*/  @!P4 LDS R135, [R81+0xd8] ;  /* 0x0000d8005187c984 */ /* 0x000fe20000000800 */
[----:B0-----:R-:W-:Y:S01]  /*66250*/  @!P1 HADD2.F32 R115, -RZ, R0.H0_H0 ;  /* 0x20000000ff739230 */ /* 0x001fe20000004100 */
[----:B------:R-:W-:-:S09]  /*66260*/  @!P4 MOV R0, 0x400 ;  /* 0x000004000000c802 */ /* 0x000fd20000000f00 */
[----:B------:R-:W0:Y:S01]  /*66270*/  @!P2 S2R R222, SR_CgaCtaId ;  /* 0x0000000000dea919 */ /* 0x000e220000008800 */
[----:B---3--:R-:W-:Y:S01]  /*66280*/  @!P1 FFMA R220, R121, R115, R220 ;  /* 0x0000007379dc9223 */ /* 0x008fe200000000dc */
[----:B------:R-:W-:Y:S02]  /*66290*/  ISETP.GE.AND P1, PT, R182, R3, PT ;  /* 0x00000003b600720c */ /* 0x000fe40003f26270 */
[----:B------:R-:W-:Y:S01]  /*662a0*/  @!P3 MOV R115, 0x400 ;  /* 0x000004000073b802 */ /* 0x000fe20000000f00 */
[----:B------:R-:W-:Y:S03]  /*662b0*/  @!P2 LDS R139, [R81+0xe0] ;  /* 0x0000e000518ba984 */ /* 0x000fe60000000800 */
[----:B----4-:R-:W-:Y:S01]  /*662c0*/  @!P3 LEA R115, R224, R115, 0x18 ;  /* 0x00000073e073b211 */ /* 0x010fe200078ec0ff */
[----:B--2---:R-:W-:-:S05]  /*662d0*/  @!P0 HADD2.F32 R119, -RZ, R119.H0_H0 ;  /* 0x20000077ff778230 */ /* 0x004fca0000004100 */
[----:B------:R-:W-:Y:S01]  /*662e0*/  @!P0 FFMA R220, R119, R137, R220 ;  /* 0x0000008977dc8223 */ /* 0x000fe200000000dc */
[----:B------:R-:W-:Y:S01]  /*662f0*/  ISETP.GE.AND P0, PT, R104, R3, PT ;  /* 0x000000036800720c */ /* 0x000fe20003f06270 */
[----:B------:R-:W2:Y:S01]  /*66300*/  @!P1 S2R R226, SR_CgaCtaId ;  /* 0x0000000000e29919 */ /* 0x000ea20000008800 */
[----:B------:R-:W-:Y:S02]  /*66310*/  @!P2 MOV R119, 0x400 ;  /* 0x000004000077a802 */ /* 0x000fe40000000f00 */
[----:B------:R-:W-:Y:S01]  /*66320*/  @!P1 MOV R121, 0x400 ;  /* 0x0000040000799802 */ /* 0x000fe20000000f00 */
[----:B------:R-:W-:Y:S01]  /*66330*/  @!P3 LDS R137, [R81+0xdc] ;  /* 0x0000dc005189b984 */ /* 0x000fe20000000800 */
[----:B-1----:R-:W-:-:S03]  /*66340*/  @!P4 LEA R0, R117, R0, 0x18 ;  /* 0x000000007500c211 */ /* 0x002fc600078ec0ff */
[----:B------:R-:W1:Y:S04]  /*66350*/  @!P3 LDS.U16 R117, [R115+0x4bca] ;  /* 0x004bca007375b984 */ /* 0x000e680000000400 */
[----:B------:R-:W3:Y:S01]  /*66360*/  @!P4 LDS.U16 R0, [R0+0x4b4a] ;  /* 0x004b4a000000c984 */ /* 0x000ee20000000400 */
[----:B------:R-:W-:Y:S01]  /*66370*/  @!P0 MOV R141, 0x400 ;  /* 0x00000400008d8802 */ /* 0x000fe20000000f00 */
[----:B------:R-:W4:Y:S01]  /*66380*/  @!P0 S2R R224, SR_CgaCtaId ;  /* 0x0000000000e08919 */ /* 0x000f220000008800 */
[----:B0-----:R-:W-:Y:S02]  /*66390*/  @!P2 LEA R119, R222, R119, 0x18 ;  /* 0x00000077de77a211 */ /* 0x001fe400078ec0ff */
[----:B------:R-:W0:Y:S04]  /*663a0*/  @!P5 S2R R222, SR_CgaCtaId ;  /* 0x0000000000ded919 */ /* 0x000e280000008800 */
[----:B------:R-:W5:Y:S01]  /*663b0*/  @!P2 LDS.U16 R119, [R119+0x4c4a] ;  /* 0x004c4a007777a984 */ /* 0x000f620000000400 */
[----:B--2---:R-:W-:-:S06]  /*663c0*/  @!P1 LEA R121, R226, R121, 0x18 ;  /* 0x00000079e2799211 */ /* 0x004fcc00078ec0ff */
[----:B------:R-:W2:Y:S01]  /*663d0*/  @!P1 LDS.U16 R121, [R121+0x4cca] ;  /* 0x004cca0079799984 */ /* 0x000ea20000000400 */
[----:B----4-:R-:W-:Y:S01]  /*663e0*/  @!P0 LEA R224, R224, R141, 0x18 ;  /* 0x0000008de0e08211 */ /* 0x010fe200078ec0ff */
[----:B-1----:R-:W-:Y:S02]  /*663f0*/  @!P3 HADD2.F32 R117, -RZ, R117.H0_H0 ;  /* 0x20000075ff75b230 */ /* 0x002fe40000004100 */
[----:B------:R-:W1:Y:S01]  /*66400*/  @!P1 LDS R141, [R81+0xe4] ;  /* 0x0000e400518d9984 */ /* 0x000e620000000800 */
[----:B---3--:R-:W-:-:S03]  /*66410*/  @!P4 HADD2.F32 R115, -RZ, R0.H0_H0 ;  /* 0x20000000ff73c230 */ /* 0x008fc60000004100 */
[----:B------:R-:W-:Y:S02]  /*66420*/  @!P0 LDS R0, [R81] ;  /* 0x0000000051008984 */ /* 0x000fe40000000800 */
[----:B------:R-:W-:Y:S01]  /*66430*/  @!P4 FFMA R220, R115, R135, R220 ;  /* 0x0000008773dcc223 */ /* 0x000fe200000000dc */
[----:B------:R-:W-:Y:S01]  /*66440*/  ISETP.GE.AND P4, PT, R22, R3, PT ;  /* 0x000000031600720c */ /* 0x000fe20003f86270 */
[----:B------:R-:W3:Y:S02]  /*66450*/  @!P0 LDS.U16 R115, [R224+0x304c] ;  /* 0x00304c00e0738984 */ /* 0x000ee40000000400 */
[----:B------:R-:W-:Y:S01]  /*66460*/  @!P3 FFMA R220, R117, R137, R220 ;  /* 0x0000008975dcb223 */ /* 0x000fe200000000dc */
[----:B------:R-:W-:Y:S01]  /*66470*/  @!P5 MOV R117, 0x400 ;  /* 0x000004000075d802 */ /* 0x000fe20000000f00 */
[----:B-----5:R-:W-:Y:S01]  /*66480*/  @!P2 HADD2.F32 R119, -RZ, R119.H0_H0 ;  /* 0x20000077ff77a230 */ /* 0x020fe20000004100 */
[----:B------:R-:W-:-:S04]  /*66490*/  ISETP.GE.AND P3, PT, R16, R3, PT ;  /* 0x000000031000720c */ /* 0x000fc80003f66270 */
[----:B------:R-:W-:Y:S01]  /*664a0*/  @!P2 FFMA R220, R139, R119, R220 ;  /* 0x000000778bdca223 */ /* 0x000fe200000000dc */
[----:B0-----:R-:W-:Y:S02]  /*664b0*/  @!P5 LEA R119, R222, R117, 0x18 ;  /* 0x00000075de77d211 */ /* 0x001fe400078ec0ff */
[----:B------:R-:W0:Y:S01]  /*664c0*/  @!P4 S2R R226, SR_CgaCtaId ;  /* 0x0000000000e2c919 */ /* 0x000e220000008800 */
[----:B------:R-:W-:Y:S02]  /*664d0*/  @!P4 MOV R117, 0x400 ;  /* 0x000004000075c802 */ /* 0x000fe40000000f00 */
[----:B------:R-:W-:Y:S01]  /*664e0*/  ISETP.GE.AND P2, PT, R10, R3, PT ;  /* 0x000000030a00720c */ /* 0x000fe20003f46270 */
[----:B------:R-:W-:Y:S01]  /*664f0*/  @!P4 LDS R135, [R81+0x8] ;  /* 0x000008005187c984 */ /* 0x000fe20000000800 */
[----:B--2---:R-:W-:-:S03]  /*66500*/  @!P1 HADD2.F32 R121, -RZ, R121.H0_H0 ;  /* 0x20000079ff799230 */ /* 0x004fc60000004100 */
[----:B------:R-:W2:Y:S01]  /*66510*/  @!P5 LDS.U16 R119, [R119+0x30cc] ;  /* 0x0030cc007777d984 */ /* 0x000ea20000000400 */
[----:B------:R-:W4:Y:S07]  /*66520*/  @!P3 S2R R137, SR_CgaCtaId ;  /* 0x000000000089b919 */ /* 0x000f2e0000008800 */
[----:B------:R-:W-:Y:S01]  /*66530*/  @!P2 LDS R222, [R81+0x10] ;  /* 0x0000100051dea984 */ /* 0x000fe20000000800 */
[----:B-1----:R-:W-:Y:S01]  /*66540*/  @!P1 FFMA R220, R121, R141, R220 ;  /* 0x0000008d79dc9223 */ /* 0x002fe200000000dc */
[----:B------:R-:W-:-:S02]  /*66550*/  ISETP.GE.AND P1, PT, R12, R3, PT ;  /* 0x000000030c00720c */ /* 0x000fc40003f26270 */
[----:B------:R-:W1:Y:S01]  /*66560*/  @!P5 LDS R121, [R81+0x4] ;  /* 0x000004005179d984 */ /* 0x000e620000000800 */
[----:B------:R-:W5:Y:S01]  /*66570*/  @!P2 S2R R141, SR_CgaCtaId ;  /* 0x00000000008da919 */ /* 0x000f620000008800 */
[----:B0-----:R-:W-:Y:S01]  /*66580*/  @!P4 LEA R226, R226, R117, 0x18 ;  /* 0x00000075e2e2c211 */ /* 0x001fe200078ec0ff */
[----:B---3--:R-:W-:-:S08]  /*66590*/  @!P0 HADD2.F32 R117, -RZ, R115.H0_H0 ;  /* 0x20000073ff758230 */ /* 0x008fd00000004100 */
[----:B------:R-:W0:Y:S01]  /*665a0*/  @!P1 S2R R143, SR_CgaCtaId ;  /* 0x00000000008f9919 */ /* 0x000e220000008800 */
[----:B------:R-:W-:Y:S02]  /*665b0*/  IMAD.MOV.U32 R115, RZ, RZ, RZ ;  /* 0x000000ffff737224 */ /* 0x000fe400078e00ff */
[----:B------:R-:W-:Y:S01]  /*665c0*/  @!P0 FFMA R115, R0, R117, RZ ;  /* 0x0000007500738223 */ /* 0x000fe200000000ff */
[----:B------:R-:W-:Y:S01]  /*665d0*/  @!P3 MOV R0, 0x400 ;  /* 0x000004000000b802 */ /* 0x000fe20000000f00 */
[----:B------:R-:W3:Y:S01]  /*665e0*/  @!P4 LDS.U16 R117, [R226+0x314c] ;  /* 0x00314c00e275c984 */ /* 0x000ee20000000400 */
[----:B------:R-:W-:Y:S02]  /*665f0*/  ISETP.GE.AND P0, PT, R6, R3, PT ;  /* 0x000000030600720c */ /* 0x000fe40003f06270 */
[----:B----4-:R-:W-:Y:S02]  /*66600*/  @!P3 LEA R139, R137, R0, 0x18 ;  /* 0x00000000898bb211 */ /* 0x010fe400078ec0ff */
[----:B------:R-:W-:Y:S01]  /*66610*/  @!P3 LDS R137, [R81+0xc] ;  /* 0x00000c005189b984 */ /* 0x000fe20000000800 */
[----:B--2---:R-:W-:-:S03]  /*66620*/  @!P5 HADD2.F32 R0, -RZ, R119.H0_H0 ;  /* 0x20000077ff00d230 */ /* 0x004fc60000004100 */
[----:B------:R2:W4:Y:S05]  /*66630*/  @!P3 LDS.U16 R119, [R139+0x31cc] ;  /* 0x0031cc008b77b984 */ /* 0x00052a0000000400 */
[----:B------:R-:W0:Y:S01]  /*66640*/  @!P0 S2R R145, SR_CgaCtaId ;  /* 0x0000000000918919 */ /* 0x000e220000008800 */
[----:B-1----:R-:W-:Y:S01]  /*66650*/  @!P5 FFMA R115, R0, R121, R115 ;  /* 0x000000790073d223 */ /* 0x002fe20000000073 */
[----:B------:R-:W-:Y:S02]  /*66660*/  @!P2 MOV R0, 0x400 ;  /* 0x000004000000a802 */ /* 0x000fe40000000f00 */
[----:B------:R-:W-:Y:S02]  /*66670*/  ISETP.GE.AND P5, PT, R8, R3, PT ;  /* 0x000000030800720c */ /* 0x000fe40003fa6270 */
[----:B-----5:R-:W-:-:S11]  /*66680*/  @!P2 LEA R141, R141, R0, 0x18 ;  /* 0x000000008d8da211 */ /* 0x020fd600078ec0ff */
[----:B--2---:R-:W1:Y:S01]  /*66690*/  @!P5 S2R R139, SR_CgaCtaId ;  /* 0x00000000008bd919 */ /* 0x004e620000008800 */
[----:B---3--:R-:W-:Y:S02]  /*666a0*/  @!P4 HADD2.F32 R0, -RZ, R117.H0_H0 ;  /* 0x20000075ff00c230 */ /* 0x008fe40000004100 */
[----:B------:R2:W3:Y:S03]  /*666b0*/  @!P2 LDS.U16 R117, [R141+0x324c] ;  /* 0x00324c008d75a984 */ /* 0x0004e60000000400 */
[----:B------:R-:W-:Y:S01]  /*666c0*/  @!P4 FFMA R115, R0, R135, R115 ;  /* 0x000000870073c223 */ /* 0x000fe20000000073 */
[----:B------:R-:W-:Y:S01]  /*666d0*/  @!P1 MOV R0, 0x400 ;  /* 0x0000040000009802 */ /* 0x000fe20000000f00 */
[----:B------:R-:W-:Y:S01]  /*666e0*/  @!P1 LDS R135, [R81+0x14] ;  /* 0x0000140051879984 */ /* 0x000fe20000000800 */
[----:B------:R-:W-:Y:S02]  /*666f0*/  ISETP.GE.AND P4, PT, R18, R3, PT ;  /* 0x000000031200720c */ /* 0x000fe40003f86270 */
[----:B0-----:R-:W-:-:S02]  /*66700*/  @!P1 LEA R121, R143, R0, 0x18 ;  /* 0x000000008f799211 */ /* 0x001fc400078ec0ff */
[----:B------:R-:W-:-:S04]  /*66710*/  @!P0 MOV R0, 0x400 ;  /* 0x0000040000008802 */ /* 0x000fc80000000f00 */
[----:B------:R-:W0:Y:S01]  /*66720*/  @!P1 LDS.U16 R121, [R121+0x32cc] ;  /* 0x0032cc0079799984 */ /* 0x000e220000000400 */
[----:B------:R-:W-:Y:S01]  /*66730*/  @!P0 LEA R145, R145, R0, 0x18 ;  /* 0x0000000091918211 */ /* 0x000fe200078ec0ff */
[----:B----4-:R-:W-:-:S03]  /*66740*/  @!P3 HADD2.F32 R0, -RZ, R119.H0_H0 ;  /* 0x20000077ff00b230 */ /* 0x010fc60000004100 */
[----:B--2---:R-:W2:Y:S02]  /*66750*/  @!P4 S2R R141, SR_CgaCtaId ;  /* 0x00000000008dc919 */ /* 0x004ea40000008800 */
[----:B------:R-:W-:Y:S01]  /*66760*/  @!P3 FFMA R115, R0, R137, R115 ;  /* 0x000000890073b223 */ /* 0x000fe20000000073 */
[----:B------:R-:W-:Y:S01]  /*66770*/  ISETP.GE.AND P3, PT, R20, R3, PT ;  /* 0x000000031400720c */ /* 0x000fe20003f66270 */
[----:B------:R-:W4:Y:S04]  /*66780*/  @!P0 LDS.U16 R119, [R145+0x334c] ;  /* 0x00334c0091778984 */ /* 0x000f280000000400 */
[----:B------:R-:W5:Y:S01]  /*66790*/  @!P0 LDS R137, [R81+0x18] ;  /* 0x0000180051898984 */ /* 0x000f620000000800 */
[----:B---3--:R-:W-:-:S05]  /*667a0*/  @!P2 HADD2.F32 R0, -RZ, R117.H0_H0 ;  /* 0x20000075ff00a230 */ /* 0x008fca0000004100 */
[----:B------:R-:W-:Y:S01]  /*667b0*/  @!P2 FFMA R115, R222, R0, R115 ;  /* 0x00000000de73a223 */ /* 0x000fe20000000073 */
[----:B------:R-:W-:Y:S01]  /*667c0*/  @!P5 MOV R0, 0x400 ;  /* 0x000004000000d802 */ /* 0x000fe20000000f00 */
[----:B------:R-:W-:Y:S01]  /*667d0*/  @!P4 LDS R222, [R81+0x20] ;  /* 0x0000200051dec984 */ /* 0x000fe20000000800 */
[----:B------:R-:W-:Y:S02]  /*667e0*/  ISETP.GE.AND P2, PT, R32, R3, PT ;  /* 0x000000032000720c */ /* 0x000fe40003f46270 */
[----:B-1----:R-:W-:Y:S01]  /*667f0*/  @!P5 LEA R117, R139, R0, 0x18 ;  /* 0x000000008b75d211 */ /* 0x002fe200078ec0ff */
[----:B0-----:R-:W-:-:S05]  /*66800*/  @!P1 HADD2.F32 R0, -RZ, R121.H0_H0 ;  /* 0x20000079ff009230 */ /* 0x001fca0000004100 */
[----:B------:R-:W0:Y:S01]  /*66810*/  @!P5 LDS.U16 R117, [R117+0x33cc] ;  /* 0x0033cc007575d984 */ /* 0x000e220000000400 */
[----:B------:R-:W-:Y:S01]  /*66820*/  @!P1 FFMA R115, R0, R135, R115 ;  /* 0x0000008700739223 */ /* 0x000fe20000000073 */
[----:B------:R-:W-:Y:S01]  /*66830*/  @!P4 MOV R0, 0x400 ;  /* 0x000004000000c802 */ /* 0x000fe20000000f00 */
[----:B------:R-:W1:Y:S01]  /*66840*/  @!P3 S2R R135, SR_CgaCtaId ;  /* 0x000000000087b919 */ /* 0x000e620000008800 */
[----:B------:R-:W-:Y:S02]  /*66850*/  ISETP.GE.AND P1, PT, R114, R3, PT ;  /* 0x000000037200720c */ /* 0x000fe40003f26270 */
[----:B--2---:R-:W-:Y:S01]  /*66860*/  @!P4 LEA R141, R141, R0, 0x18 ;  /* 0x000000008d8dc211 */ /* 0x004fe200078ec0ff */
[----:B----4-:R-:W-:Y:S01]  /*66870*/  @!P0 HADD2.F32 R0, -RZ, R119.H0_H0 ;  /* 0x20000077ff008230 */ /* 0x010fe20000004100 */
[----:B------:R-:W2:Y:S04]  /*66880*/  @!P5 LDS R121, [R81+0x1c] ;  /* 0x00001c005179d984 */ /* 0x000ea80000000800 */
[----:B-----5:R-:W-:Y:S01]  /*66890*/  @!P0 FFMA R115, R0, R137, R115 ;  /* 0x0000008900738223 */ /* 0x020fe20000000073 */
[----:B------:R-:W-:Y:S01]  /*668a0*/  ISETP.GE.AND P0, PT, R26, R3, PT ;  /* 0x000000031a00720c */ /* 0x000fe20003f06270 */
[----:B------:R3:W4:Y:S01]  /*668b0*/  @!P4 LDS.U16 R119, [R141+0x344c] ;  /* 0x00344c008d77c984 */ /* 0x0007220000000400 */
[----:B------:R-:W-:Y:S01]  /*668c0*/  @!P3 MOV R0, 0x400 ;  /* 0x000004000000b802 */ /* 0x000fe20000000f00 */
[----:B------:R-:W5:Y:S01]  /*668d0*/  @!P2 S2R R143, SR_CgaCtaId ;  /* 0x00000000008fa919 */ /* 0x000f620000008800 */
[----:B------:R-:W5:Y:S09]  /*668e0*/  @!P1 S2R R145, SR_CgaCtaId ;  /* 0x0000000000919919 */ /* 0x000f720000008800 */
[----:B------:R-:W3:Y:S01]  /*668f0*/  @!P0 S2R R139, SR_CgaCtaId ;  /* 0x00000000008b8919 */ /* 0x000ee20000008800 */
[----:B-1----:R-:W-:-:S02]  /*66900*/  @!P3 LEA R137, R135, R0, 0x18 ;  /* 0x000000008789b211 */ /* 0x002fc400078ec0ff */
[----:B------:R-:W-:Y:S01]  /*66910*/  @!P3 LDS R135, [R81+0x24] ;  /* 0x000024005187b984 */ /* 0x000fe20000000800 */
[----:B0-----:R-:W-:-:S03]  /*66920*/  @!P5 HADD2.F32 R0, -RZ, R117.H0_H0 ;  /* 0x20000075ff00d230 */ /* 0x001fc60000004100 */
[----:B------:R-:W0:Y:S04]  /*66930*/  @!P3 LDS.U16 R117, [R137+0x34cc] ;  /* 0x0034cc008975b984 */ /* 0x000e280000000400 */
[----:B------:R-:W-:Y:S01]  /*66940*/  @!P2 LDS R137, [R81+0x2c] ;  /* 0x00002c005189a984 */ /* 0x000fe20000000800 */
[----:B--2---:R-:W-:Y:S01]  /*66950*/  @!P5 FFMA R115, R0, R121, R115 ;  /* 0x000000790073d223 */ /* 0x004fe20000000073 */
[----:B------:R-:W-:Y:S02]  /*66960*/  @!P0 MOV R0, 0x400 ;  /* 0x0000040000008802 */ /* 0x000fe40000000f00 */
[----:B------:R-:W-:Y:S02]  /*66970*/  ISETP.GE.AND P5, PT, R108, R3, PT ;  /* 0x000000036c00720c */ /* 0x000fe40003fa6270 */
[----:B---3--:R-:W-:Y:S01]  /*66980*/  @!P0 LEA R141, R139, R0, 0x18 ;  /* 0x000000008b8d8211 */ /* 0x008fe200078ec0ff */
[----:B----4-:R-:W-:Y:S01]  /*66990*/  @!P4 HADD2.F32 R0, -RZ, R119.H0_H0 ;  /* 0x20000077ff00c230 */ /* 0x010fe20000004100 */
[----:B------:R-:W-:Y:S04]  /*669a0*/  @!P0 LDS R139, [R81+0x28] ;  /* 0x00002800518b8984 */ /* 0x000fe80000000800 */
[----:B------:R-:W1:Y:S01]  /*669b0*/  @!P0 LDS.U16 R119, [R141+0x354c] ;  /* 0x00354c008d778984 */ /* 0x000e620000000400 */
[----:B------:R-:W-:Y:S01]  /*669c0*/  @!P4 FFMA R115, R222, R0, R115 ;  /* 0x00000000de73c223 */ /* 0x000fe20000000073 */
[----:B------:R-:W-:-:S02]  /*669d0*/  @!P2 MOV R0, 0x400 ;  /* 0x000004000000a802 */ /* 0x000fc40000000f00 */
[----:B------:R-:W-:Y:S01]  /*669e0*/  ISETP.GE.AND P4, PT, R110, R3, PT ;  /* 0x000000036e00720c */ /* 0x000fe20003f86270 */
[----:B------:R-:W-:Y:S01]  /*669f0*/  @!P1 LDS R222, [R81+0x30] ;  /* 0x0000300051de9984 */ /* 0x000fe20000000800 */
[----:B-----5:R-:W-:Y:S02]  /*66a00*/  @!P2 LEA R121, R143, R0, 0x18 ;  /* 0x000000008f79a211 */ /* 0x020fe400078ec0ff */
[----:B------:R-:W-:Y:S01]  /*66a10*/  @!P1 MOV R0, 0x400 ;  /* 0x0000040000009802 */ /* 0x000fe20000000f00 */
[----:B------:R-:W2:Y:S03]  /*66a20*/  @!P5 S2R R143, SR_CgaCtaId ;  /* 0x00000000008fd919 */ /* 0x000ea60000008800 */
[----:B------:R-:W-:Y:S01]  /*66a30*/  @!P1 LEA R145, R145, R0, 0x18 ;  /* 0x0000000091919211 */ /* 0x000fe200078ec0ff */
[----:B------:R-:W3:Y:S01]  /*66a40*/  @!P2 LDS.U16 R121, [R121+0x35cc] ;  /* 0x0035cc007979a984 */ /* 0x000ee20000000400 */
[----:B0-----:R-:W-:-:S03]  /*66a50*/  @!P3 HADD2.F32 R0, -RZ, R117.H0_H0 ;  /* 0x20000075ff00b230 */ /* 0x001fc60000004100 */
[----:B------:R-:W0:Y:S02]  /*66a60*/  @!P1 LDS.U16 R117, [R145+0x364c] ;  /* 0x00364c0091759984 */ /* 0x000e240000000400 */
[----:B------:R-:W-:Y:S01]  /*66a70*/  @!P3 FFMA R115, R0, R135, R115 ;  /* 0x000000870073b223 */ /* 0x000fe20000000073 */
[----:B------:R-:W-:Y:S01]  /*66a80*/  ISETP.GE.AND P3, PT, R34, R3, PT ;  /* 0x000000032200720c */ /* 0x000fe20003f66270 */
[----:B------:R-:W4:Y:S01]  /*66a90*/  @!P4 S2R R135, SR_CgaCtaId ;  /* 0x000000000087c919 */ /* 0x000f220000008800 */
[----:B-1----:R-:W-:-:S05]  /*66aa0*/  @!P0 HADD2.F32 R0, -RZ, R119.H0_H0 ;  /* 0x20000077ff008230 */ /* 0x002fca0000004100 */
[----:B------:R-:W-:Y:S01]  /*66ab0*/  @!P0 FFMA R115, R0, R139, R115 ;  /* 0x0000008b00738223 */ /* 0x000fe20000000073 */
[----:B------:R-:W-:Y:S02]  /*66ac0*/  @!P5 MOV R0, 0x400 ;  /* 0x000004000000d802 */ /* 0x000fe40000000f00 */
[----:B------:R-:W-:Y:S02]  /*66ad0*/  ISETP.GE.AND P0, PT, R112, R3, PT ;  /* 0x000000037000720c */ /* 0x000fe40003f06270 */
[----:B--2---:R-:W-:Y:S02]  /*66ae0*/  @!P5 LEA R119, R143, R0, 0x18 ;  /* 0x000000008f77d211 */ /* 0x004fe400078ec0ff */
[----:B------:R-:W1:Y:S01]  /*66af0*/  @!P3 S2R R143, SR_CgaCtaId ;  /* 0x00000000008fb919 */ /* 0x000e620000008800 */
[----:B---3--:R-:W-:-:S03]  /*66b00*/  @!P2 HADD2.F32 R0, -RZ, R121.H0_H0 ;  /* 0x20000079ff00a230 */ /* 0x008fc60000004100 */
[----:B------:R-:W2:Y:S02]  /*66b10*/  @!P5 LDS.U16 R119, [R119+0x36cc] ;  /* 0x0036cc007777d984 */ /* 0x000ea40000000400 */
[----:B------:R-:W-:Y:S01]  /*66b20*/  @!P2 FFMA R115, R0, R137, R115 ;  /* 0x000000890073a223 */ /* 0x000fe20000000073 */
[----:B------:R-:W-:Y:S01]  /*66b30*/  @!P4 MOV R0, 0x400 ;  /* 0x000004000000c802 */ /* 0x000fe20000000f00 */
[----:B------:R-:W3:Y:S01]  /*66b40*/  @!P5 LDS R121, [R81+0x34] ;  /* 0x000034005179d984 */ /* 0x000ee20000000800 */
[----:B------:R-:W-:Y:S02]  /*66b50*/  ISETP.GE.AND P2, PT, R106, R3, PT ;  /* 0x000000036a00720c */ /* 0x000fe40003f46270 */
[----:B----4-:R-:W-:Y:S01]  /*66b60*/  @!P4 LEA R137, R135, R0, 0x18 ;  /* 0x000000008789c211 */ /* 0x010fe200078ec0ff */
[----:B------:R-:W4:Y:S01]  /*66b70*/  @!P0 S2R R139, SR_CgaCtaId ;  /* 0x00000000008b8919 */ /* 0x000f220000008800 */
[----:B0-----:R-:W-:-:S03]  /*66b80*/  @!P1 HADD2.F32 R0, -RZ, R117.H0_H0 ;  /* 0x20000075ff009230 */ /* 0x001fc60000004100 */
[----:B------:R-:W0:Y:S02]  /*66b90*/  @!P4 LDS.U16 R117, [R137+0x374c] ;  /* 0x00374c008975c984 */ /* 0x000e240000000400 */
[----:B------:R-:W-:Y:S01]  /*66ba0*/  @!P1 FFMA R115, R222, R0, R115 ;  /* 0x00000000de739223 */ /* 0x000fe20000000073 */
[----:B------:R-:W-:Y:S01]  /*66bb0*/  @!P0 MOV R0, 0x400 ;  /* 0x0000040000008802 */ /* 0x000fe20000000f00 */
[----:B------:R-:W5:Y:S01]  /*66bc0*/  @!P4 LDS R135, [R81+0x38] ;  /* 0x000038005187c984 */ /* 0x000f620000000800 */
[----:B------:R-:W-:Y:S01]  /*66bd0*/  ISETP.GE.AND P1, PT, R28, R3, PT ;  /* 0x000000031c00720c */ /* 0x000fe20003f26270 */
[----:B------:R-:W5:Y:S02]  /*66be0*/  @!P2 S2R R145, SR_CgaCtaId ;  /* 0x000000000091a919 */ /* 0x000f640000008800 */
[----:B------:R-:W-:Y:S10]  /*66bf0*/  @!P3 LDS R222, [R81+0x40] ;  /* 0x0000400051deb984 */ /* 0x000ff40000000800 */
[----:B------:R-:W5:Y:S01]  /*66c00*/  @!P1 S2R R147, SR_CgaCtaId ;  /* 0x0000000000939919 */ /* 0x000f620000008800 */
[----:B----4-:R-:W-:Y:S01]  /*66c10*/  @!P0 LEA R141, R139, R0, 0x18 ;  /* 0x000000008b8d8211 */ /* 0x010fe200078ec0ff */
[----:B--2---:R-:W-:Y:S01]  /*66c20*/  @!P5 HADD2.F32 R0, -RZ, R119.H0_H0 ;  /* 0x20000077ff00d230 */ /* 0x004fe20000004100 */
[----:B------:R-:W-:Y:S04]  /*66c30*/  @!P0 LDS R139, [R81+0x3c] ;  /* 0x00003c00518b8984 */ /* 0x000fe80000000800 */
[----:B------:R-:W2:Y:S01]  /*66c40*/  @!P0 LDS.U16 R119, [R141+0x37cc] ;  /* 0x0037cc008d778984 */ /* 0x000ea20000000400 */
[----:B---3--:R-:W-:Y:S01]  /*66c50*/  @!P5 FFMA R115, R0, R121, R115 ;  /* 0x000000790073d223 */ /* 0x008fe20000000073 */
[----:B------:R-:W-:-:S02]  /*66c60*/  @!P3 MOV R0, 0x400 ;  /* 0x000004000000b802 */ /* 0x000fc40000000f00 */
[----:B------:R-:W-:Y:S02]  /*66c70*/  ISETP.GE.AND P5, PT, R116, R3, PT ;  /* 0x000000037400720c */ /* 0x000fe40003fa6270 */
[----:B-1----:R-:W-:Y:S01]  /*66c80*/  @!P3 LEA R143, R143, R0, 0x18 ;  /* 0x000000008f8fb211 */ /* 0x002fe200078ec0ff */
[----:B0-----:R-:W-:-:S04]  /*66c90*/  @!P4 HADD2.F32 R0, -RZ, R117.H0_H0 ;  /* 0x20000075ff00c230 */ /* 0x001fc80000004100 */
[----:B------:R-:W0:Y:S01]  /*66ca0*/  @!P3 LDS.U16 R117, [R143+0x384c] ;  /* 0x00384c008f75b984 */ /* 0x000e220000000400 */
[----:B-----5:R-:W-:Y:S01]  /*66cb0*/  @!P4 FFMA R115, R0, R135, R115 ;  /* 0x000000870073c223 */ /* 0x020fe20000000073 */
[----:B------:R-:W-:Y:S02]  /*66cc0*/  @!P2 MOV R0, 0x400 ;  /* 0x000004000000a802 */ /* 0x000fe40000000f00 */
[----:B------:R-:W-:Y:S01]  /*66cd0*/  @!P2 LDS R135, [R81+0x44] ;  /* 0x000044005187a984 */ /* 0x000fe20000000800 */
[----:B------:R-:W-:Y:S02]  /*66ce0*/  ISETP.GE.AND P4, PT, R24, R3, PT ;  /* 0x000000031800720c */ /* 0x000fe40003f86270 */
[----:B------:R-:W-:Y:S01]  /*66cf0*/  @!P2 LEA R121, R145, R0, 0x18 ;  /* 0x000000009179a211 */ /* 0x000fe200078ec0ff */
[----:B------:R-:W1:Y:S01]  /*66d00*/  @!P5 S2R R137, SR_CgaCtaId ;  /* 0x000000000089d919 */ /* 0x000e620000008800 */
[----:B------:R-:W-:-:S04]  /*66d10*/  @!P1 MOV R0, 0x400 ;  /* 0x0000040000009802 */ /* 0x000fc80000000f00 */
[----:B------:R-:W3:Y:S01]  /*66d20*/  @!P2 LDS.U16 R121, [R121+0x38cc] ;  /* 0x0038cc007979a984 */ /* 0x000ee20000000400 */
[----:B------:R-:W-:Y:S01]  /*66d30*/  @!P1 LEA R147, R147, R0, 0x18 ;  /* 0x0000000093939211 */ /* 0x000fe200078ec0ff */
[----:B--2---:R-:W-:-:S04]  /*66d40*/  @!P0 HADD2.F32 R0, -RZ, R119.H0_H0 ;  /* 0x20000077ff008230 */ /* 0x004fc80000004100 */
[----:B------:R-:W2:Y:S01]  /*66d50*/  @!P1 LDS.U16 R119, [R147+0x394c] ;  /* 0x00394c0093779984 */ /* 0x000ea20000000400 */
[----:B------:R-:W-:Y:S01]  /*66d60*/  @!P0 FFMA R115, R0, R139, R115 ;  /* 0x0000008b00738223 */ /* 0x000fe20000000073 */
[----:B------:R-:W-:Y:S01]  /*66d70*/  ISETP.NE.AND P0, PT, R131, RZ, PT ;  /* 0x000000ff8300720c */ /* 0x000fe20003f05270 */
[----:B------:R-:W4:Y:S01]  /*66d80*/  @!P4 S2R R139, SR_CgaCtaId ;  /* 0x00000000008bc919 */ /* 0x000f220000008800 */
[----:B0-----:R-:W-:Y:S01]  /*66d90*/  @!P3 HADD2.F32 R0, -RZ, R117.H0_H0 ;  /* 0x20000075ff00b230 */ /* 0x001fe20000004100 */
[----:B------:R-:W0:Y:S04]  /*66da0*/  @!P1 LDS R131, [R81+0x48] ;  /* 0x0000480051839984 */ /* 0x000e280000000800 */
[----:B------:R-:W-:Y:S01]  /*66db0*/  @!P3 FFMA R115, R222, R0, R115 ;  /* 0x00000000de73b223 */ /* 0x000fe20000000073 */
[----:B------:R-:W-:Y:S01]  /*66dc0*/  @!P5 MOV R0, 0x400 ;  /* 0x000004000000d802 */ /* 0x000fe20000000f00 */
[----:B------:R-:W-:Y:S01]  /*66dd0*/  @!P4 LDS R222, [R81+0x50] ;  /* 0x0000500051dec984 */ /* 0x000fe20000000800 */
[----:B------:R-:W-:-:S02]  /*66de0*/  ISETP.GE.AND P3, PT, R30, R3, PT ;  /* 0x000000031e00720c */ /* 0x000fc40003f66270 */
[----:B-1----:R-:W-:Y:S02]  /*66df0*/  @!P5 LEA R117, R137, R0, 0x18 ;  /* 0x000000008975d211 */ /* 0x002fe400078ec0ff */
[----:B------:R-:W1:Y:S01]  /*66e00*/  @!P0 S2R R137, SR_CgaCtaId ;  /* 0x0000000000898919 */ /* 0x000e620000008800 */
[----:B---3--:R-:W-:-:S03]  /*66e10*/  @!P2 HADD2.F32 R0, -RZ, R121.H0_H0 ;  /* 0x20000079ff00a230 */ /* 0x008fc60000004100 */
[----:B------:R-:W3:Y:S02]  /*66e20*/  @!P5 LDS.U16 R117, [R117+0x39cc] ;  /* 0x0039cc007575d984 */ /* 0x000ee40000000400 */
[----:B------:R-:W-:Y:S01]  /*66e30*/  @!P2 FFMA R115, R0, R135, R115 ;  /* 0x000000870073a223 */ /* 0x000fe20000000073 */
[----:B------:R-:W-:Y:S01]  /*66e40*/  @!P4 MOV R0, 0x400 ;  /* 0x000004000000c802 */ /* 0x000fe20000000f00 */
[----:B------:R-:W5:Y:S01]  /*66e50*/  @!P5 LDS R121, [R81+0x4c] ;  /* 0x00004c005179d984 */ /* 0x000f620000000800 */
[----:B------:R-:W-:Y:S01]  /*66e60*/  ISETP.GE.AND P2, PT, R172, R3, PT ;  /* 0x00000003ac00720c */ /* 0x000fe20003f46270 */
[----:B------:R-:W1:Y:S01]  /*66e70*/  @!P3 S2R R135, SR_CgaCtaId ;  /* 0x000000000087b919 */ /* 0x000e620000008800 */
[----:B----4-:R-:W-:Y:S01]  /*66e80*/  @!P4 LEA R139, R139, R0, 0x18 ;  /* 0x000000008b8bc211 */ /* 0x010fe200078ec0ff */
[----:B--2---:R-:W-:-:S04]  /*66e90*/  @!P1 HADD2.F32 R0, -RZ, R119.H0_H0 ;  /* 0x20000077ff009230 */ /* 0x004fc80000004100 */
[----:B------:R2:W4:Y:S06]  /*66ea0*/  @!P4 LDS.U16 R119, [R139+0x3a4c] ;  /* 0x003a4c008b77c984 */ /* 0x00052c0000000400 */
[----:B------:R-:W4:Y:S01]  /*66eb0*/  @!P2 S2R R141, SR_CgaCtaId ;  /* 0x00000000008da919 */ /* 0x000f220000008800 */
[----:B0-----:R-:W-:Y:S01]  /*66ec0*/  @!P1 FFMA R115, R0, R131, R115 ;  /* 0x0000008300739223 */ /* 0x001fe20000000073 */
[----:B------:R-:W-:Y:S01]  /*66ed0*/  @!P3 MOV R0, 0x400 ;  /* 0x000004000000b802 */ /* 0x000fe20000000f00 */
[----:B------:R-:W-:Y:S01]  /*66ee0*/  @!P3 LDS R131, [R81+0x54] ;  /* 0x000054005183b984 */ /* 0x000fe20000000800 */
[----:B------:R-:W-:-:S02]  /*66ef0*/  ISETP.GE.AND P1, PT, R170, R3, PT ;  /* 0x00000003aa00720c */ /* 0x000fc40003f26270 */
[----:B-1----:R-:W-:Y:S01]  /*66f00*/  @!P3 LEA R135, R135, R0, 0x18 ;  /* 0x000000008787b211 */ /* 0x002fe200078ec0ff */
[----:B---3--:R-:W-:-:S10]  /*66f10*/  @!P5 HADD2.F32 R0, -RZ, R117.H0_H0 ;  /* 0x20000075ff00d230 */ /* 0x008fd40000004100 */
[----:B------:R-:W0:Y:S01]  /*66f20*/  @!P1 S2R R143, SR_CgaCtaId ;  /* 0x00000000008f9919 */ /* 0x000e220000008800 */
[----:B------:R-:W1:Y:S01]  /*66f30*/  @!P3 LDS.U16 R117, [R135+0x3acc] ;  /* 0x003acc008775b984 */ /* 0x000e620000000400 */
[----:B-----5:R-:W-:Y:S01]  /*66f40*/  @!P5 FFMA R115, R0, R121, R115 ;  /* 0x000000790073d223 */ /* 0x020fe20000000073 */
[----:B------:R-:W-:Y:S02]  /*66f50*/  @!P0 MOV R0, 0x400 ;  /* 0x0000040000008802 */ /* 0x000fe40000000f00 */
[----:B------:R-:W-:Y:S01]  /*66f60*/  ISETP.GE.AND P5, PT, R168, R3, PT ;  /* 0x00000003a800720c */ /* 0x000fe20003fa6270 */
[----:B------:R-:W-:Y:S01]  /*66f70*/  @!P2 LDS R135, [R81+0x5c] ;  /* 0x00005c005187a984 */ /* 0x000fe20000000800 */
[----:B--2---:R-:W-:-:S03]  /*66f80*/  @!P0 LEA R139, R137, R0, 0x18 ;  /* 0x00000000898b8211 */ /* 0x004fc600078ec0ff */
[----:B------:R-:W-:Y:S01]  /*66f90*/  @!P0 LDS R137, [R81+0x58] ;  /* 0x0000580051898984 */ /* 0x000fe20000000800 */
[----:B----4-:R-:W-:-:S03]  /*66fa0*/  @!P4 HADD2.F32 R0, -RZ, R119.H0_H0 ;  /* 0x20000077ff00c230 */ /* 0x010fc60000004100 */
[----:B------:R2:W3:Y:S02]  /*66fb0*/  @!P0 LDS.U16 R119, [R139+0x3b4c] ;  /* 0x003b4c008b778984 */ /* 0x0004e40000000400 */
[----:B------:R-:W-:Y:S01]  /*66fc0*/  @!P4 FFMA R115, R222, R0, R115 ;  /* 0x00000000de73c223 */ /* 0x000fe20000000073 */
[----:B------:R-:W-:Y:S01]  /*66fd0*/  @!P2 MOV R0, 0x400 ;  /* 0x000004000000a802 */ /* 0x000fe20000000f00 */
[----:B------:R-:W-:Y:S01]  /*66fe0*/  @!P1 LDS R222, [R81+0x60] ;  /* 0x0000600051de9984 */ /* 0x000fe20000000800 */
[----:B------:R-:W-:Y:S02]  /*66ff0*/  ISETP.GE.AND P4, PT, R166, R3, PT ;  /* 0x00000003a600720c */ /* 0x000fe40003f86270 */
[----:B------:R-:W-:Y:S02]  /*67000*/  @!P2 LEA R121, R141, R0, 0x18 ;  /* 0x000000008d79a211 */ /* 0x000fe400078ec0ff */
[----:B------:R-:W4:Y:S01]  /*67010*/  @!P5 S2R R141, SR_CgaCtaId ;  /* 0x00000000008dd919 */ /* 0x000f220000008800 */
[----:B------:R-:W-:-:S03]  /*67020*/  @!P1 MOV R0, 0x400 ;  /* 0x0000040000009802 */ /* 0x000fc60000000f00 */
[----:B------:R-:W5:Y:S01]  /*67030*/  @!P2 LDS.U16 R121, [R121+0x3bcc] ;  /* 0x003bcc007979a984 */ /* 0x000f620000000400 */
[----:B0-----:R-:W-:-:S04]  /*67040*/  @!P1 LEA R143, R143, R0, 0x18 ;  /* 0x000000008f8f9211 */ /* 0x001fc800078ec0ff */
[----:B--2---:R-:W0:Y:S01]  /*67050*/  @!P4 S2R R139, SR_CgaCtaId ;  /* 0x00000000008bc919 */ /* 0x004e220000008800 */
[----:B-1----:R-:W-:Y:S02]  /*67060*/  @!P3 HADD2.F32 R0, -RZ, R117.H0_H0 ;  /* 0x20000075ff00b230 */ /* 0x002fe40000004100 */
[----:B------:R-:W1:Y:S03]  /*67070*/  @!P1 LDS.U16 R117, [R143+0x3c4c] ;  /* 0x003c4c008f759984 */ /* 0x000e660000000400 */
[----:B------:R-:W-:Y:S01]  /*67080*/  @!P3 FFMA R115, R0, R131, R115 ;  /* 0x000000830073b223 */ /* 0x000fe20000000073 */
[----:B------:R-:W-:Y:S02]  /*67090*/  P2R R131, PR, RZ, 0x1 ;  /* 0x00000001ff837803 */ /* 0x000fe40000000000 */
[----:B------:R-:W-:Y:S01]  /*670a0*/  ISETP.GE.AND P3, PT, R160, R3, PT ;  /* 0x00000003a000720c */ /* 0x000fe20003f66270 */
[----:B---3--:R-:W-:-:S05]  /*670b0*/  @!P0 HADD2.F32 R0, -RZ, R119.H0_H0 ;  /* 0x20000077ff008230 */ /* 0x008fca0000004100 */
[----:B------:R-:W-:Y:S01]  /*670c0*/  @!P0 FFMA R115, R0, R137, R115 ;  /* 0x0000008900738223 */ /* 0x000fe20000000073 */
[----:B------:R-:W-:Y:S02]  /*670d0*/  @!P5 MOV R0, 0x400 ;  /* 0x000004000000d802 */ /* 0x000fe40000000f00 */
[----:B------:R-:W-:-:S04]  /*670e0*/  ISETP.GE.AND P0, PT, R164, R3, PT ;  /* 0x00000003a400720c */ /* 0x000fc80003f06270 */
[----:B------:R-:W2:Y:S01]  /*670f0*/  @!P3 S2R R145, SR_CgaCtaId ;  /* 0x000000000091b919 */ /* 0x000ea20000008800 */
[----:B----4-:R-:W-:Y:S01]  /*67100*/  @!P5 LEA R119, R141, R0, 0x18 ;  /* 0x000000008d77d211 */ /* 0x010fe200078ec0ff */
[----:B-----5:R-:W-:-:S05]  /*67110*/  @!P2 HADD2.F32 R0, -RZ, R121.H0_H0 ;  /* 0x20000079ff00a230 */ /* 0x020fca0000004100 */
[----:B------:R-:W3:Y:S01]  /*67120*/  @!P5 LDS.U16 R119, [R119+0x3ccc] ;  /* 0x003ccc007777d984 */ /* 0x000ee20000000400 */
[----:B------:R-:W-:Y:S01]  /*67130*/  @!P2 FFMA R115, R0, R135, R115 ;  /* 0x000000870073a223 */ /* 0x000fe20000000073 */
[----:B------:R-:W-:Y:S01]  /*67140*/  @!P4 MOV R0, 0x400 ;  /* 0x000004000000c802 */ /* 0x000fe20000000f00 */
[----:B------:R-:W4:Y:S01]  /*67150*/  @!P0 S2R R137, SR_CgaCtaId ;  /* 0x0000000000898919 */ /* 0x000f220000008800 */
[----:B------:R-:W-:Y:S02]  /*67160*/  ISETP.GE.AND P2, PT, R162, R3, PT ;  /* 0x00000003a200720c */ /* 0x000fe40003f46270 */
[----:B0-----:R-:W-:Y:S01]  /*67170*/  @!P4 LEA R139, R139, R0, 0x18 ;  /* 0x000000008b8bc211 */ /* 0x001fe200078ec0ff */
[----:B------:R-:W0:Y:S01]  /*67180*/  @!P5 LDS R121, [R81+0x64] ;  /* 0x000064005179d984 */ /* 0x000e220000000800 */
[----:B-1----:R-:W-:-:S03]  /*67190*/  @!P1 HADD2.F32 R0, -RZ, R117.H0_H0 ;  /* 0x20000075ff009230 */ /* 0x002fc60000004100 */
[----:B------:R-:W-:Y:S04]  /*671a0*/  @!P4 LDS R135, [R81+0x68] ;  /* 0x000068005187c984 */ /* 0x000fe80000000800 */
[----:B------:R-:W1:Y:S01]  /*671b0*/  @!P4 LDS.U16 R117, [R139+0x3d4c] ;  /* 0x003d4c008b75c984 */ /* 0x000e620000000400 */
[----:B------:R-:W-:Y:S01]  /*671c0*/  @!P1 FFMA R115, R222, R0, R115 ;  /* 0x00000000de739223 */ /* 0x000fe20000000073 */
[----:B------:R-:W-:Y:S01]  /*671d0*/  @!P0 MOV R0, 0x400 ;  /* 0x0000040000008802 */ /* 0x000fe20000000f00 */
[----:B------:R-:W5:Y:S01]  /*671e0*/  @!P2 S2R R143, SR_CgaCtaId ;  /* 0x00000000008fa919 */ /* 0x000f620000008800 */
[----:B------:R-:W-:Y:S01]  /*671f0*/  ISETP.GE.AND P1, PT, R158, R3, PT ;  /* 0x000000039e00720c */ /* 0x000fe20003f26270 */
[----:B------:R-:W-:-:S12]  /*67200*/  @!P2 LDS R222, [R81+0x70] ;  /* 0x0000700051dea984 */ /* 0x000fd80000000800 */
[----:B------:R-:W2:Y:S01]  /*67210*/  @!P1 S2R R147, SR_CgaCtaId ;  /* 0x0000000000939919 */ /* 0x000ea20000008800 */
[----:B----4-:R-:W-:Y:S01]  /*67220*/  @!P0 LEA R141, R137, R0, 0x18 ;  /* 0x00000000898d8211 */ /* 0x010fe200078ec0ff */
[----:B---3--:R-:W-:Y:S01]  /*67230*/  @!P5 HADD2.F32 R0, -RZ, R119.H0_H0 ;  /* 0x20000077ff00d230 */ /* 0x008fe20000004100 */
[----:B------:R-:W-:Y:S04]  /*67240*/  @!P0 LDS R137, [R81+0x6c] ;  /* 0x00006c0051898984 */ /* 0x000fe80000000800 */
[----:B------:R3:W4:Y:S01]  /*67250*/  @!P0 LDS.U16 R119, [R141+0x3dcc] ;  /* 0x003dcc008d778984 */ /* 0x0007220000000400 */
[----:B0-----:R-:W-:Y:S01]  /*67260*/  @!P5 FFMA R115, R0, R121, R115 ;  /* 0x000000790073d223 */ /* 0x001fe20000000073 */
[----:B------:R-:W-:Y:S02]  /*67270*/  @!P2 MOV R0, 0x400 ;  /* 0x000004000000a802 */ /* 0x000fe40000000f00 */
[----:B------:R-:W-:-:S02]  /*67280*/  ISETP.GE.AND P5, PT, R156, R3, PT ;  /* 0x000000039c00720c */ /* 0x000fc40003fa6270 */
[----:B-----5:R-:W-:Y:S01]  /*67290*/  @!P2 LEA R143, R143, R0, 0x18 ;  /* 0x000000008f8fa211 */ /* 0x020fe200078ec0ff */
[----:B-1----:R-:W-:-:S04]  /*672a0*/  @!P4 HADD2.F32 R0, -RZ, R117.H0_H0 ;  /* 0x20000075ff00c230 */ /* 0x002fc80000004100 */
[----:B------:R-:W0:Y:S01]  /*672b0*/  @!P2 LDS.U16 R117, [R143+0x3e4c] ;  /* 0x003e4c008f75a984 */ /* 0x000e220000000400 */
[----:B------:R-:W-:Y:S01]  /*672c0*/  @!P4 FFMA R115, R0, R135, R115 ;  /* 0x000000870073c223 */ /* 0x000fe20000000073 */
[----:B------:R-:W-:Y:S02]  /*672d0*/  @!P3 MOV R0, 0x400 ;  /* 0x000004000000b802 */ /* 0x000fe40000000f00 */
[----:B------:R-:W-:Y:S01]  /*672e0*/  @!P3 LDS R135, [R81+0x74] ;  /* 0x000074005187b984 */ /* 0x000fe20000000800 */
[----:B------:R-:W-:Y:S02]  /*672f0*/  ISETP.GE.AND P4, PT, R154, R3, PT ;  /* 0x000000039a00720c */ /* 0x000fe40003f86270 */
[----:B--2---:R-:W-:Y:S01]  /*67300*/  @!P3 LEA R121, R145, R0, 0x18 ;  /* 0x000000009179b211 */ /* 0x004fe200078ec0ff */
[----:B------:R-:W1:Y:S01]  /*67310*/  @!P5 S2R R139, SR_CgaCtaId ;  /* 0x00000000008bd919 */ /* 0x000e620000008800 */
[----:B------:R-:W-:-:S04]  /*67320*/  @!P1 MOV R0, 0x400 ;  /* 0x0000040000009802 */ /* 0x000fc80000000f00 */
[----:B------:R-:W2:Y:S01]  /*67330*/  @!P3 LDS.U16 R121, [R121+0x3ecc] ;  /* 0x003ecc007979b984 */ /* 0x000ea20000000400 */
[----:B------:R-:W-:-:S04]  /*67340*/  @!P1 LEA R147, R147, R0, 0x18 ;  /* 0x0000000093939211 */ /* 0x000fc800078ec0ff */
[----:B---3--:R-:W3:Y:S01]  /*67350*/  @!P4 S2R R141, SR_CgaCtaId ;  /* 0x00000000008dc919 */ /* 0x008ee20000008800 */
[----:B----4-:R-:W-:Y:S02]  /*67360*/  @!P0 HADD2.F32 R0, -RZ, R119.H0_H0 ;  /* 0x20000077ff008230 */ /* 0x010fe40000004100 */
[----:B------:R-:W4:Y:S03]  /*67370*/  @!P1 LDS.U16 R119, [R147+0x3f4c] ;  /* 0x003f4c0093779984 */ /* 0x000f260000000400 */
[----:B------:R-:W-:Y:S01]  /*67380*/  @!P0 FFMA R115, R0, R137, R115 ;  /* 0x0000008900738223 */ /* 0x000fe20000000073 */
[----:B------:R-:W-:Y:S01]  /*67390*/  ISETP.GE.AND P0, PT, R146, R3, PT ;  /* 0x000000039200720c */ /* 0x000fe20003f06270 */
[----:B------:R-:W5:Y:S01]  /*673a0*/  @!P1 LDS R137, [R81+0x78] ;  /* 0x0000780051899984 */ /* 0x000f620000000800 */
[----:B0-----:R-:W-:-:S11]  /*673b0*/  @!P2 HADD2.F32 R0, -RZ, R117.H0_H0 ;  /* 0x20000075ff00a230 */ /* 0x001fd60000004100 */
[----:B------:R-:W0:Y:S01]  /*673c0*/  @!P0 S2R R145, SR_CgaCtaId ;  /* 0x0000000000918919 */ /* 0x000e220000008800 */
[----:B------:R-:W-:Y:S01]  /*673d0*/  @!P2 FFMA R115, R222, R0, R115 ;  /* 0x00000000de73a223 */ /* 0x000fe20000000073 */
[----:B------:R-:W-:Y:S02]  /*673e0*/  @!P5 MOV R0, 0x400 ;  /* 0x000004000000d802 */ /* 0x000fe40000000f00 */
[----:B------:R-:W-:Y:S01]  /*673f0*/  ISETP.GE.AND P2, PT, R152, R3, PT ;  /* 0x000000039800720c */ /* 0x000fe20003f46270 */
[----:B------:R-:W-:Y:S01]  /*67400*/  @!P4 LDS R222, [R81+0x80] ;  /* 0x0000800051dec984 */ /* 0x000fe20000000800 */
[----:B-1----:R-:W-:Y:S01]  /*67410*/  @!P5 LEA R117, R139, R0, 0x18 ;  /* 0x000000008b75d211 */ /* 0x002fe200078ec0ff */
[----:B--2---:R-:W-:-:S05]  /*67420*/  @!P3 HADD2.F32 R0, -RZ, R121.H0_H0 ;  /* 0x20000079ff00b230 */ /* 0x004fca0000004100 */
[----:B------:R-:W1:Y:S01]  /*67430*/  @!P5 LDS.U16 R117, [R117+0x3fcc] ;  /* 0x003fcc007575d984 */ /* 0x000e620000000400 */
[----:B------:R-:W-:Y:S01]  /*67440*/  @!P3 FFMA R115, R0, R135, R115 ;  /* 0x000000870073b223 */ /* 0x000fe20000000073 */
[----:B------:R-:W-:Y:S02]  /*67450*/  @!P4 MOV R0, 0x400 ;  /* 0x000004000000c802 */ /* 0x000fe40000000f00 */
[----:B------:R-:W2:Y:S01]  /*67460*/  @!P5 LDS R121, [R81+0x7c] ;  /* 0x00007c005179d984 */ /* 0x000ea20000000800 */
[----:B------:R-:W-:Y:S02]  /*67470*/  ISETP.GE.AND P3, PT, R148, R3, PT ;  /* 0x000000039400720c */ /* 0x000fe40003f66270 */
[----:B---3--:R-:W-:Y:S01]  /*67480*/  @!P4 LEA R141, R141, R0, 0x18 ;  /* 0x000000008d8dc211 */ /* 0x008fe200078ec0ff */
[----:B------:R-:W3:Y:S01]  /*67490*/  @!P2 S2R R135, SR_CgaCtaId ;  /* 0x000000000087a919 */ /* 0x000ee20000008800 */
[----:B----4-:R-:W-:-:S03]  /*674a0*/  @!P1 HADD2.F32 R0, -RZ, R119.H0_H0 ;  /* 0x20000077ff009230 */ /* 0x010fc60000004100 */
[----:B------:R4:W0:Y:S02]  /*674b0*/  @!P4 LDS.U16 R119, [R141+0x404c] ;  /* 0x00404c008d77c984 */ /* 0x0008240000000400 */
[----:B-----5:R-:W-:Y:S01]  /*674c0*/  @!P1 FFMA R115, R0, R137, R115 ;  /* 0x0000008900739223 */ /* 0x020fe20000000073 */
[----:B------:R-:W-:Y:S02]  /*674d0*/  ISETP.GE.AND P1, PT, R150, R3, PT ;  /* 0x000000039600720c */ /* 0x000fe40003f26270 */
[----:B------:R-:W-:Y:S01]  /*674e0*/  @!P2 MOV R0, 0x400 ;  /* 0x000004000000a802 */ /* 0x000fe20000000f00 */
[----:B------:R-:W5:Y:S10]  /*674f0*/  @!P3 S2R R143, SR_CgaCtaId ;  /* 0x00000000008fb919 */ /* 0x000f740000008800 */
[----:B------:R-:W4:Y:S01]  /*67500*/  @!P1 S2R R139, SR_CgaCtaId ;  /* 0x00000000008b9919 */ /* 0x000f220000008800 */
[----:B---3--:R-:W-:Y:S01]  /*67510*/  @!P2 LEA R137, R135, R0, 0x18 ;  /* 0x000000008789a211 */ /* 0x008fe200078ec0ff */
[----:B-1----:R-:W-:Y:S01]  /*67520*/  @!P5 HADD2.F32 R0, -RZ, R117.H0_H0 ;  /* 0x20000075ff00d230 */ /* 0x002fe20000004100 */
[----:B------:R-:W-:Y:S04]  /*67530*/  @!P2 LDS R135, [R81+0x84] ;  /* 0x000084005187a984 */ /* 0x000fe80000000800 */
[----:B--2---:R-:W-:Y:S01]  /*67540*/  @!P5 FFMA R115, R0, R121, R115 ;  /* 0x000000790073d223 */ /* 0x004fe20000000073 */
[----:B------:R-:W-:Y:S01]  /*67550*/  @!P1 MOV R0, 0x400 ;  /* 0x0000040000009802 */ /* 0x000fe20000000f00 */
[----:B------:R-:W1:Y:S01]  /*67560*/  @!P2 LDS.U16 R117, [R137+0x40cc] ;  /* 0x0040cc008975a984 */ /* 0x000e620000000400 */
[----:B------:R-:W-:-:S03]  /*67570*/  ISETP.GE.AND P5, PT, R144, R3, PT ;  /* 0x000000039000720c */ /* 0x000fc60003fa6270 */
[----:B------:R-:W-:Y:S01]  /*67580*/  @!P3 LDS R137, [R81+0x8c] ;  /* 0x00008c005189b984 */ /* 0x000fe20000000800 */
[----:B----4-:R-:W-:Y:S01]  /*67590*/  @!P1 LEA R141, R139, R0, 0x18 ;  /* 0x000000008b8d9211 */ /* 0x010fe200078ec0ff */
[----:B0-----:R-:W-:Y:S02]  /*675a0*/  @!P4 HADD2.F32 R0, -RZ, R119.H0_H0 ;  /* 0x20000077ff00c230 */ /* 0x001fe40000004100 */
[----:B------:R-:W-:Y:S04]  /*675b0*/  @!P1 LDS R139, [R81+0x88] ;  /* 0x00008800518b9984 */ /* 0x000fe80000000800 */
[----:B------:R-:W0:Y:S01]  /*675c0*/  @!P1 LDS.U16 R119, [R141+0x414c] ;  /* 0x00414c008d779984 */ /* 0x000e220000000400 */
        /* <DEDUP_REMOVED lines=9> */
[----:B-1----:R-:W-:-:S03]  /*67660*/  @!P2 HADD2.F32 R0, -RZ, R117.H0_H0 ;  /* 0x20000075ff00a230 */ /* 0x002fc60000004100 */
[----:B------:R-:W1:Y:S02]  /*67670*/  @!P0 LDS.U16 R117, [R145+0x424c] ;  /* 0x00424c0091758984 */ /* 0x000e640000000400 */
[----:B------:R-:W-:Y:S01]  /*67680*/  @!P2 FFMA R115, R0, R135, R115 ;  /* 0x000000870073a223 */ /* 0x000fe20000000073 */
[----:B------:R-:W-:Y:S02]  /*67690*/  ISETP.NE.AND P2, PT, R125, RZ, PT ;  /* 0x000000ff7d00720c */ /* 0x000fe40003f45270 */
[----:B------:R-:W4:Y:S01]  /*676a0*/  @!P4 S2R R125, SR_CgaCtaId ;  /* 0x00000000007dc919 */ /* 0x000f220000008800 */
[----:B0-----:R-:W-:-:S05]  /*676b0*/  @!P1 HADD2.F32 R0, -RZ, R119.H0_H0 ;  /* 0x20000077ff009230 */ /* 0x001fca0000004100 */
[----:B------:R-:W-:Y:S01]  /*676c0*/  @!P1 FFMA R115, R0, R139, R115 ;  /* 0x0000008b00739223 */ /* 0x000fe20000000073 */
[----:B------:R-:W-:-:S04]  /*676d0*/  @!P5 MOV R0, 0x400 ;  /* 0x000004000000d802 */ /* 0x000fc80000000f00 */
[----:B------:R-:W0:Y:S01]  /*676e0*/  @!P2 S2R R139, SR_CgaCtaId ;  /* 0x00000000008ba919 */ /* 0x000e220000008800 */
[----:B------:R-:W-:Y:S02]  /*676f0*/  ISETP.NE.AND P1, PT, R123, RZ, PT ;  /* 0x000000ff7b00720c */ /* 0x000fe40003f25270 */
[----:B--2---:R-:W-:Y:S01]  /*67700*/  @!P5 LEA R119, R143, R0, 0x18 ;  /* 0x000000008f77d211 */ /* 0x004fe200078ec0ff */
[----:B------:R-:W-:Y:S01]  /*67710*/  @!P4 LDS R123, [R81+0x98] ;  /* 0x00009800517bc984 */ /* 0x000fe20000000800 */
[----:B---3--:R-:W-:-:S03]  /*67720*/  @!P3 HADD2.F32 R0, -RZ, R121.H0_H0 ;  /* 0x20000079ff00b230 */ /* 0x008fc60000004100 */
[----:B------:R-:W-:Y:S02]  /*67730*/  @!P5 LDS R121, [R81+0x94] ;  /* 0x000094005179d984 */ /* 0x000fe40000000800 */
[----:B------:R-:W-:Y:S02]  /*67740*/  @!P3 FFMA R115, R0, R137, R115 ;  /* 0x000000890073b223 */ /* 0x000fe40000000073 */
[----:B------:R-:W2:Y:S01]  /*67750*/  @!P5 LDS.U16 R119, [R119+0x42cc] ;  /* 0x0042cc007777d984 */ /* 0x000ea20000000400 */
[----:B------:R-:W-:Y:S02]  /*67760*/  @!P4 MOV R0, 0x400 ;  /* 0x000004000000c802 */ /* 0x000fe40000000f00 */
[----:B------:R-:W-:Y:S01]  /*67770*/  ISETP.GE.AND P3, PT, R140, R3, PT ;  /* 0x000000038c00720c */ /* 0x000fe20003f66270 */
[----:B------:R-:W3:Y:S01]  /*67780*/  @!P1 S2R R135, SR_CgaCtaId ;  /* 0x0000000000879919 */ /* 0x000ee20000008800 */
[----:B----4-:R-:W-:Y:S01]  /*67790*/  @!P4 LEA R125, R125, R0, 0x18 ;  /* 0x000000007d7dc211 */ /* 0x010fe200078ec0ff */
[----:B-1----:R-:W-:-:S04]  /*677a0*/  @!P0 HADD2.F32 R0, -RZ, R117.H0_H0 ;  /* 0x20000075ff008230 */ /* 0x002fc80000004100 */
[----:B------:R1:W4:Y:S01]  /*677b0*/  @!P4 LDS.U16 R117, [R125+0x434c] ;  /* 0x00434c007d75c984 */ /* 0x0003220000000400 */
[----:B------:R-:W-:Y:S01]  /*677c0*/  @!P0 FFMA R115, R222, R0, R115 ;  /* 0x00000000de738223 */ /* 0x000fe20000000073 */
[----:B------:R-:W-:Y:S02]  /*677d0*/  @!P1 MOV R0, 0x400 ;  /* 0x0000040000009802 */ /* 0x000fe40000000f00 */
[----:B------:R-:W-:Y:S02]  /*677e0*/  ISETP.GE.AND P0, PT, R138, R3, PT ;  /* 0x000000038a00720c */ /* 0x000fe40003f06270 */
[----:B------:R-:W5:Y:S01]  /*677f0*/  @!P3 S2R R137, SR_CgaCtaId ;  /* 0x000000000089b919 */ /* 0x000f620000008800 */
[----:B-1----:R-:W-:Y:S01]  /*67800*/  P2R R125, PR, RZ, 0x2 ;  /* 0x00000002ff7d7803 */ /* 0x002fe20000000000 */
[----:B------:R-:W-:Y:S09]  /*67810*/  @!P3 LDS R222, [R81+0xa0] ;  /* 0x0000a00051deb984 */ /* 0x000ff20000000800 */
[----:B------:R-:W1:Y:S01]  /*67820*/  @!P0 S2R R141, SR_CgaCtaId ;  /* 0x00000000008d8919 */ /* 0x000e620000008800 */
[----:B---3--:R-:W-:Y:S01]  /*67830*/  @!P1 LEA R135, R135, R0, 0x18 ;  /* 0x0000000087879211 */ /* 0x008fe200078ec0ff */
[----:B--2---:R-:W-:-:S04]  /*67840*/  @!P5 HADD2.F32 R0, -RZ, R119.H0_H0 ;  /* 0x20000077ff00d230 */ /* 0x004fc80000004100 */
[----:B------:R-:W2:Y:S01]  /*67850*/  @!P1 LDS.U16 R119, [R135+0x43cc] ;  /* 0x0043cc0087779984 */ /* 0x000ea20000000400 */
[----:B------:R-:W-:Y:S01]  /*67860*/  @!P5 FFMA R115, R0, R121, R115 ;  /* 0x000000790073d223 */ /* 0x000fe20000000073 */
[----:B------:R-:W-:Y:S02]  /*67870*/  ISETP.NE.AND P5, PT, R133, RZ, PT ;  /* 0x000000ff8500720c */ /* 0x000fe40003fa5270 */
[----:B------:R-:W3:Y:S01]  /*67880*/  @!P1 LDS R133, [R81+0x9c] ;  /* 0x00009c0051859984 */ /* 0x000ee20000000800 */
[----:B------:R-:W-:-:S04]  /*67890*/  @!P3 MOV R0, 0x400 ;  /* 0x000004000000b802 */ /* 0x000fc80000000f00 */
[----:B-----5:R-:W-:Y:S01]  /*678a0*/  @!P3 LEA R137, R137, R0, 0x18 ;  /* 0x000000008989b211 */ /* 0x020fe200078ec0ff */
[----:B----4-:R-:W-:-:S04]  /*678b0*/  @!P4 HADD2.F32 R0, -RZ, R117.H0_H0 ;  /* 0x20000075ff00c230 */ /* 0x010fc80000004100 */
[----:B------:R4:W5:Y:S01]  /*678c0*/  @!P3 LDS.U16 R117, [R137+0x444c] ;  /* 0x00444c008975b984 */ /* 0x0009620000000400 */
[----:B------:R-:W-:Y:S01]  /*678d0*/  @!P4 FFMA R115, R0, R123, R115 ;  /* 0x0000007b0073c223 */ /* 0x000fe20000000073 */
[----:B------:R-:W-:Y:S02]  /*678e0*/  @!P2 MOV R0, 0x400 ;  /* 0x000004000000a802 */ /* 0x000fe40000000f00 */
[----:B------:R-:W-:Y:S01]  /*678f0*/  ISETP.NE.AND P3, PT, R127, RZ, PT ;  /* 0x000000ff7f00720c */ /* 0x000fe20003f65270 */
[----:B------:R-:W-:Y:S01]  /*67900*/  @!P2 LDS R123, [R81+0xa4] ;  /* 0x0000a400517ba984 */ /* 0x000fe20000000800 */
[----:B0-----:R-:W-:Y:S02]  /*67910*/  @!P2 LEA R121, R139, R0, 0x18 ;  /* 0x000000008b79a211 */ /* 0x001fe400078ec0ff */
[----:B------:R-:W-:Y:S01]  /*67920*/  @!P0 MOV R0, 0x400 ;  /* 0x0000040000008802 */ /* 0x000fe20000000f00 */
[----:B----4-:R-:W0:Y:S01]  /*67930*/  @!P6 S2R R137, SR_CgaCtaId ;  /* 0x000000000089e919 */ /* 0x010e220000008800 */
[----:B------:R-:W-:-:S02]  /*67940*/  ISETP.NE.AND P4, PT, R129, RZ, PT ;  /* 0x000000ff8100720c */ /* 0x000fc40003f85270 */
[----:B-1----:R-:W-:Y:S01]  /*67950*/  @!P0 LEA R141, R141, R0, 0x18 ;  /* 0x000000008d8d8211 */ /* 0x002fe200078ec0ff */
[----:B------:R-:W1:Y:S04]  /*67960*/  @!P2 LDS.U16 R121, [R121+0x44cc] ;  /* 0x0044cc007979a984 */ /* 0x000e680000000400 */
[----:B------:R-:W4:Y:S01]  /*67970*/  @!P3 S2R R127, SR_CgaCtaId ;  /* 0x00000000007fb919 */ /* 0x000f220000008800 */
[----:B------:R-:W-:Y:S01]  /*67980*/  @!P0 LDS R129, [R81+0xa8] ;  /* 0x0000a80051818984 */ /* 0x000fe20000000800 */
[----:B--2---:R-:W-:-:S03]  /*67990*/  @!P1 HADD2.F32 R0, -RZ, R119.H0_H0 ;  /* 0x20000077ff009230 */ /* 0x004fc60000004100 */
[----:B------:R-:W2:Y:S02]  /*679a0*/  @!P0 LDS.U16 R119, [R141+0x454c] ;  /* 0x00454c008d778984 */ /* 0x000ea40000000400 */
[----:B---3--:R-:W-:Y:S01]  /*679b0*/  @!P1 FFMA R115, R0, R133, R115 ;  /* 0x0000008500739223 */ /* 0x008fe20000000073 */
[----:B------:R-:W-:Y:S01]  /*679c0*/  ISETP.GE.AND P1, PT, R140, R3, PT ;  /* 0x000000038c00720c */ /* 0x000fe20003f26270 */
[----:B------:R-:W3:-:S12]  /*679d0*/  @!P4 S2R R133, SR_CgaCtaId ;  /* 0x000000000085c919 */ /* 0x000ed80000008800 */
[----:B-----5:R-:W-:-:S05]  /*679e0*/  @!P1 HADD2.F32 R0, -RZ, R117.H0_H0 ;  /* 0x20000075ff009230 */ /* 0x020fca0000004100 */
[----:B------:R-:W-:Y:S01]  /*679f0*/  @!P1 FFMA R115, R222, R0, R115 ;  /* 0x00000000de739223 */ /* 0x000fe20000000073 */
[----:B------:R-:W-:Y:S01]  /*67a00*/  @!P3 MOV R0, 0x400 ;  /* 0x000004000000b802 */ /* 0x000fe20000000f00 */
[----:B------:R-:W-:Y:S01]  /*67a10*/  @!P4 LDS R222, [R81+0xb0] ;  /* 0x0000b00051dec984 */ /* 0x000fe20000000800 */
[----:B------:R-:W-:Y:S02]  /*67a20*/  ISETP.GE.AND P1, PT, R134, R3, PT ;  /* 0x000000038600720c */ /* 0x000fe40003f26270 */
[----:B----4-:R-:W-:Y:S01]  /*67a30*/  @!P3 LEA R117, R127, R0, 0x18 ;  /* 0x000000007f75b211 */ /* 0x010fe200078ec0ff */
[----:B-1----:R-:W-:Y:S01]  /*67a40*/  @!P2 HADD2.F32 R0, -RZ, R121.H0_H0 ;  /* 0x20000079ff00a230 */ /* 0x002fe20000004100 */
[----:B------:R-:W-:Y:S01]  /*67a50*/  P2R R127, PR, RZ, 0x4 ;  /* 0x00000004ff7f7803 */ /* 0x000fe20000000000 */
[----:B------:R-:W-:Y:S03]  /*67a60*/  @!P3 LDS R121, [R81+0xac] ;  /* 0x0000ac005179b984 */ /* 0x000fe60000000800 */
[----:B------:R-:W-:Y:S01]  /*67a70*/  @!P2 FFMA R115, R0, R123, R115 ;  /* 0x0000007b0073a223 */ /* 0x000fe20000000073 */
[----:B------:R-:W1:Y:S01]  /*67a80*/  @!P3 LDS.U16 R117, [R117+0x45cc] ;  /* 0x0045cc007575b984 */ /* 0x000e620000000400 */
[----:B------:R-:W-:-:S02]  /*67a90*/  @!P4 MOV R0, 0x400 ;  /* 0x000004000000c802 */ /* 0x000fc40000000f00 */
[----:B------:R-:W-:Y:S01]  /*67aa0*/  ISETP.GE.AND P2, PT, R136, R3, PT ;  /* 0x000000038800720c */ /* 0x000fe20003f46270 */
[----:B------:R-:W4:Y:S01]  /*67ab0*/  @!P5 S2R R123, SR_CgaCtaId ;  /* 0x00000000007bd919 */ /* 0x000f220000008800 */
[----:B---3--:R-:W-:Y:S01]  /*67ac0*/  @!P4 LEA R133, R133, R0, 0x18 ;  /* 0x000000008585c211 */ /* 0x008fe200078ec0ff */
[----:B--2---:R-:W-:Y:S01]  /*67ad0*/  @!P0 HADD2.F32 R0, -RZ, R119.H0_H0 ;  /* 0x20000077ff008230 */ /* 0x004fe20000004100 */
[----:B------:R-:W2:Y:S04]  /*67ae0*/  @!P1 S2R R143, SR_CgaCtaId ;  /* 0x00000000008f9919 */ /* 0x000ea80000008800 */
[----:B------:R-:W-:Y:S01]  /*67af0*/  @!P0 FFMA R115, R0, R129, R115 ;  /* 0x0000008100738223 */ /* 0x000fe20000000073 */
[----:B------:R3:W5:Y:S01]  /*67b00*/  @!P4 LDS.U16 R119, [R133+0x464c] ;  /* 0x00464c008577c984 */ /* 0x0007620000000400 */
[----:B------:R-:W-:-:S02]  /*67b10*/  @!P5 MOV R0, 0x400 ;  /* 0x000004000000d802 */ /* 0x000fc40000000f00 */
[----:B------:R-:W-:Y:S01]  /*67b20*/  P2R R129, PR, RZ, 0x8 ;  /* 0x00000008ff817803 */ /* 0x000fe20000000000 */
[----:B------:R-:W2:Y:S01]  /*67b30*/  @!P2 S2R R141, SR_CgaCtaId ;  /* 0x00000000008da919 */ /* 0x000ea20000008800 */
[----:B------:R-:W-:Y:S02]  /*67b40*/  ISETP.GE.AND P0, PT, R128, R3, PT ;  /* 0x000000038000720c */ /* 0x000fe40003f06270 */
[----:B---3--:R-:W-:Y:S02]  /*67b50*/  P2R R133, PR, RZ, 0x10 ;  /* 0x00000010ff857803 */ /* 0x008fe40000000000 */
[----:B----4-:R-:W-:Y:S02]  /*67b60*/  @!P5 LEA R135, R123, R0, 0x18 ;  /* 0x000000007b87d211 */ /* 0x010fe400078ec0ff */
[----:B------:R-:W-:Y:S01]  /*67b70*/  @!P5 LDS R123, [R81+0xb4] ;  /* 0x0000b400517bd984 */ /* 0x000fe20000000800 */
[----:B-1----:R-:W-:-:S03]  /*67b80*/  @!P3 HADD2.F32 R0, -RZ, R117.H0_H0 ;  /* 0x20000075ff00b230 */ /* 0x002fc60000004100 */
[----:B------:R1:W3:Y:S02]  /*67b90*/  @!P5 LDS.U16 R117, [R135+0x46cc] ;  /* 0x0046cc008775d984 */ /* 0x0002e40000000400 */
[----:B------:R-:W-:Y:S01]  /*67ba0*/  @!P3 FFMA R115, R0, R121, R115 ;  /* 0x000000790073b223 */ /* 0x000fe20000000073 */
[----:B------:R-:W-:Y:S02]  /*67bb0*/  @!P6 MOV R0, 0x400 ;  /* 0x000004000000e802 */ /* 0x000fe40000000f00 */
[----:B------:R-:W-:Y:S02]  /*67bc0*/  ISETP.GE.AND P3, PT, R130, R3, PT ;  /* 0x000000038200720c */ /* 0x000fe40003f66270 */
[----:B0-----:R-:W-:Y:S01]  /*67bd0*/  @!P6 LEA R139, R137, R0, 0x18 ;  /* 0x00000000898be211 */ /* 0x001fe200078ec0ff */
[----:B-----5:R-:W-:Y:S01]  /*67be0*/  @!P4 HADD2.F32 R0, -RZ, R119.H0_H0 ;  /* 0x20000077ff00c230 */ /* 0x020fe20000004100 */
[----:B------:R-:W-:Y:S01]  /*67bf0*/  @!P6 LDS R137, [R81+0xb8] ;  /* 0x0000b8005189e984 */ /* 0x000fe20000000800 */
[----:B-1----:R-:W-:-:S03]  /*67c00*/  P2R R135, PR, RZ, 0x20 ;  /* 0x00000020ff877803 */ /* 0x002fc60000000000 */
[----:B------:R0:W1:Y:S01]  /*67c10*/  @!P6 LDS.U16 R119, [R139+0x474c] ;  /* 0x00474c008b77e984 */ /* 0x0000620000000400 */
[----:B------:R-:W-:Y:S01]  /*67c20*/  @!P4 FFMA R115, R222, R0, R115 ;  /* 0x00000000de73c223 */ /* 0x000fe20000000073 */
[----:B------:R-:W-:Y:S02]  /*67c30*/  @!P2 MOV R0, 0x400 ;  /* 0x000004000000a802 */ /* 0x000fe40000000f00 */
[----:B------:R-:W-:Y:S01]  /*67c40*/  ISETP.GE.AND P4, PT, R132, R3, PT ;  /* 0x000000038400720c */ /* 0x000fe20003f86270 */
[----:B------:R-:W-:Y:S01]  /*67c50*/  @!P1 LDS R222, [R81+0xc0] ;  /* 0x0000c00051de9984 */ /* 0x000fe20000000800 */
[----:B--2---:R-:W-:Y:S02]  /*67c60*/  @!P2 LEA R121, R141, R0, 0x18 ;  /* 0x000000008d79a211 */ /* 0x004fe400078ec0ff */
[----:B------:R-:W-:Y:S01]  /*67c70*/  @!P1 MOV R0, 0x400 ;  /* 0x0000040000009802 */ /* 0x000fe20000000f00 */
[----:B------:R-:W-:Y:S03]  /*67c80*/  @!P2 LDS R141, [R81+0xbc] ;  /* 0x0000bc00518da984 */ /* 0x000fe60000000800 */
[----:B------:R-:W-:Y:S01]  /*67c90*/  @!P1 LEA R143, R143, R0, 0x18 ;  /* 0x000000008f8f9211 */ /* 0x000fe200078ec0ff */
[----:B------:R-:W2:Y:S04]  /*67ca0*/  @!P2 LDS.U16 R121, [R121+0x47cc] ;  /* 0x0047cc007979a984 */ /* 0x000ea80000000400 */
[----:B------:R-:W4:Y:S01]  /*67cb0*/  @!P4 S2R R145, SR_CgaCtaId ;  /* 0x000000000091c919 */ /* 0x000f220000008800 */
[----:B0-----:R-:W0:Y:S01]  /*67cc0*/  @!P0 S2R R139, SR_CgaCtaId ;  /* 0x00000000008b8919 */ /* 0x001e220000008800 */
[----:B---3--:R-:W-:-:S02]  /*67cd0*/  @!P5 HADD2.F32 R0, -RZ, R117.H0_H0 ;  /* 0x20000075ff00d230 */ /* 0x008fc40000004100 */
[----:B------:R-:W3:Y:S03]  /*67ce0*/  @!P1 LDS.U16 R117, [R143+0x484c] ;  /* 0x00484c008f759984 */ /* 0x000ee60000000400 */
[----:B------:R-:W-:Y:S01]  /*67cf0*/  @!P5 FFMA R115, R0, R123, R115 ;  /* 0x0000007b0073d223 */ /* 0x000fe20000000073 */
[----:B------:R-:W-:Y:S01]  /*67d00*/  ISETP.GE.AND P5, PT, R14, R3, PT ;  /* 0x000000030e00720c */ /* 0x000fe20003fa6270 */
[----:B------:R-:W5:Y:S01]  /*67d10*/  @!P3 S2R R123, SR_CgaCtaId ;  /* 0x00000000007bb919 */ /* 0x000f620000008800 */
[----:B-1----:R-:W-:-:S05]  /*67d20*/  @!P6 HADD2.F32 R0, -RZ, R119.H0_H0 ;  /* 0x20000077ff00e230 */ /* 0x002fca0000004100 */
[----:B------:R-:W-:Y:S01]  /*67d30*/  @!P6 FFMA R115, R0, R137, R115 ;  /* 0x000000890073e223 */ /* 0x000fe20000000073 */
[----:B------:R-:W-:-:S04]  /*67d40*/  @!P4 MOV R0, 0x400 ;  /* 0x000004000000c802 */ /* 0x000fc80000000f00 */
[----:B----4-:R-:W-:Y:S01]  /*67d50*/  @!P4 LEA R119, R145, R0, 0x18 ;  /* 0x000000009177c211 */ /* 0x010fe200078ec0ff */
[----:B--2---:R-:W-:Y:S02]  /*67d60*/  @!P2 HADD2.F32 R0, -RZ, R121.H0_H0 ;  /* 0x20000079ff00a230 */ /* 0x004fe40000004100 */
[----:B------:R-:W-:Y:S03]  /*67d70*/  @!P4 LDS R121, [R81+0xc4] ;  /* 0x0000c4005179c984 */ /* 0x000fe60000000800 */
[----:B------:R-:W-:Y:S01]  /*67d80*/  @!P2 FFMA R115, R0, R141, R115 ;  /* 0x0000008d0073a223 */ /* 0x000fe20000000073 */
[----:B------:R-:W1:Y:S01]  /*67d90*/  @!P4 LDS.U16 R119, [R119+0x48cc] ;  /* 0x0048cc007777c984 */ /* 0x000e620000000400 */
[----:B------:R-:W-:Y:S02]  /*67da0*/  @!P3 MOV R0, 0x400 ;  /* 0x000004000000b802 */ /* 0x000fe40000000f00 */
[----:B------:R-:W-:-:S02]  /*67db0*/  ISETP.GE.AND P2, PT, R126, R3, PT ;  /* 0x000000037e00720c */ /* 0x000fc40003f46270 */
[----:B-----5:R-:W-:Y:S02]  /*67dc0*/  @!P3 LEA R137, R123, R0, 0x18 ;  /* 0x000000007b89b211 */ /* 0x020fe400078ec0ff */
[----:B------:R-:W-:Y:S01]  /*67dd0*/  @!P3 LDS R123, [R81+0xc8] ;  /* 0x0000c800517bb984 */ /* 0x000fe20000000800 */
[----:B---3--:R-:W-:-:S03]  /*67de0*/  @!P1 HADD2.F32 R0, -RZ, R117.H0_H0 ;  /* 0x20000075ff009230 */ /* 0x008fc60000004100 */
[----:B------:R-:W2:Y:S02]  /*67df0*/  @!P3 LDS.U16 R117, [R137+0x494c] ;  /* 0x00494c008975b984 */ /* 0x000ea40000000400 */
[----:B------:R-:W-:Y:S01]  /*67e00*/  @!P1 FFMA R115, R222, R0, R115 ;  /* 0x00000000de739223 */ /* 0x000fe20000000073 */
[----:B------:R-:W-:Y:S02]  /*67e10*/  ISETP.GE.AND P1, PT, R124, R3, PT ;  /* 0x000000037c00720c */ /* 0x000fe40003f26270 */
[----:B------:R-:W3:Y:S01]  /*67e20*/  @!P2 S2R R143, SR_CgaCtaId ;  /* 0x00000000008fa919 */ /* 0x000ee20000008800 */
[----:B------:R-:W-:Y:S01]  /*67e30*/  @!P0 MOV R0, 0x400 ;  /* 0x0000040000008802 */ /* 0x000fe20000000f00 */
[----:B------:R-:W-:Y:S03]  /*67e40*/  @!P2 LDS R222, [R81+0xd0] ;  /* 0x0000d00051dea984 */ /* 0x000fe60000000800 */
[----:B0-----:R-:W-:-:S02]  /*67e50*/  @!P0 LEA R141, R139, R0, 0x18 ;  /* 0x000000008b8d8211 */ /* 0x001fc400078ec0ff */
[----:B------:R-:W-:Y:S04]  /*67e60*/  @!P0 LDS R139, [R81+0xcc] ;  /* 0x0000cc00518b8984 */ /* 0x000fe80000000800 */
[----:B------:R-:W0:Y:S01]  /*67e70*/  @!P1 S2R R145, SR_CgaCtaId ;  /* 0x0000000000919919 */ /* 0x000e220000008800 */
[----:B-1----:R-:W-:Y:S02]  /*67e80*/  @!P4 HADD2.F32 R0, -RZ, R119.H0_H0 ;  /* 0x20000077ff00c230 */ /* 0x002fe40000004100 */
[----:B------:R-:W1:Y:S03]  /*67e90*/  @!P0 LDS.U16 R119, [R141+0x49cc] ;  /* 0x0049cc008d778984 */ /* 0x000e660000000400 */
[----:B------:R-:W-:Y:S01]  /*67ea0*/  @!P4 FFMA R115, R0, R121, R115 ;  /* 0x000000790073c223 */ /* 0x000fe20000000073 */
[----:B------:R-:W-:-:S02]  /*67eb0*/  @!P2 MOV R0, 0x400 ;  /* 0x000004000000a802 */ /* 0x000fc40000000f00 */
[----:B------:R-:W-:Y:S02]  /*67ec0*/  ISETP.GE.AND P4, PT, R122, R3, PT ;  /* 0x000000037a00720c */ /* 0x000fe40003f86270 */
[----:B---3--:R-:W-:Y:S01]  /*67ed0*/  @!P2 LEA R143, R143, R0, 0x18 ;  /* 0x000000008f8fa211 */ /* 0x008fe200078ec0ff */
[----:B--2---:R-:W-:-:S04]  /*67ee0*/  @!P3 HADD2.F32 R0, -RZ, R117.H0_H0 ;  /* 0x20000075ff00b230 */ /* 0x004fc80000004100 */
[----:B------:R-:W2:Y:S01]  /*67ef0*/  @!P2 LDS.U16 R117, [R143+0x4a4c] ;  /* 0x004a4c008f75a984 */ /* 0x000ea20000000400 */
[----:B------:R-:W-:Y:S01]  /*67f00*/  @!P3 FFMA R115, R0, R123, R115 ;  /* 0x0000007b0073b223 */ /* 0x000fe20000000073 */
[----:B------:R-:W-:Y:S02]  /*67f10*/  @!P1 MOV R0, 0x400 ;  /* 0x0000040000009802 */ /* 0x000fe40000000f00 */
[----:B------:R-:W-:Y:S01]  /*67f20*/  @!P1 LDS R123, [R81+0xd4] ;  /* 0x0000d400517b9984 */ /* 0x000fe20000000800 */
[----:B------:R-:W-:Y:S02]  /*67f30*/  ISETP.GE.AND P3, PT, R120, R3, PT ;  /* 0x000000037800720c */ /* 0x000fe40003f66270 */
[----:B0-----:R-:W-:-:S06]  /*67f40*/  @!P1 LEA R121, R145, R0, 0x18 ;  /* 0x0000000091799211 */ /* 0x001fcc00078ec0ff */
[----:B------:R-:W0:Y:S05]  /*67f50*/  @!P1 LDS.U16 R121, [R121+0x4acc] ;  /* 0x004acc0079799984 */ /* 0x000e2a0000000400 */
[----:B------:R-:W3:Y:S01]  /*67f60*/  @!P3 S2R R224, SR_CgaCtaId ;  /* 0x0000000000e0b919 */ /* 0x000ee20000008800 */
[----:B------:R-:W-:Y:S01]  /*67f70*/  @!P3 LDS R137, [R81+0xdc] ;  /* 0x0000dc005189b984 */ /* 0x000fe20000000800 */
[----:B-1----:R-:W-:Y:S02]  /*67f80*/  @!P0 HADD2.F32 R0, -RZ, R119.H0_H0 ;  /* 0x20000077ff008230 */ /* 0x002fe40000004100 */
[----:B------:R-:W1:Y:S03]  /*67f90*/  @!P4 S2R R119, SR_CgaCtaId ;  /* 0x000000000077c919 */ /* 0x000e660000008800 */
[----:B------:R-:W-:Y:S01]  /*67fa0*/  @!P0 FFMA R115, R0, R139, R115 ;  /* 0x0000008b00738223 */ /* 0x000fe20000000073 */
[----:B------:R-:W-:Y:S01]  /*67fb0*/  ISETP.GE.AND P0, PT, R118, R3, PT ;  /* 0x000000037600720c */ /* 0x000fe20003f06270 */
[----:B--2---:R-:W-:Y:S01]  /*67fc0*/  @!P2 HADD2.F32 R0, -RZ, R117.H0_H0 ;  /* 0x20000075ff00a230 */ /* 0x004fe20000004100 */
[----:B------:R-:W-:-:S04]  /*67fd0*/  @!P3 MOV R117, 0x400 ;  /* 0x000004000075b802 */ /* 0x000fc80000000f00 */
[----:B------:R-:W-:Y:S01]  /*67fe0*/  @!P2 FFMA R115, R222, R0, R115 ;  /* 0x00000000de73a223 */ /* 0x000fe20000000073 */
[----:B------:R-:W-:-:S06]  /*67ff0*/  ISETP.GE.AND P2, PT, R182, R3, PT ;  /* 0x00000003b600720c */ /* 0x000fcc0003f46270 */
[----:B------:R-:W2:Y:S01]  /*68000*/  @!P0 S2R R222, SR_CgaCtaId ;  /* 0x0000000000de8919 */ /* 0x000ea20000008800 */
[----:B---3--:R-:W-:Y:S02]  /*68010*/  @!P3 LEA R117, R224, R117, 0x18 ;  /* 0x00000075e075b211 */ /* 0x008fe400078ec0ff */
[----:B------:R-:W-:Y:S01]  /*68020*/  @!P0 LDS R224, [R81+0xe0] ;  /* 0x0000e00051e08984 */ /* 0x000fe20000000800 */
[----:B0-----:R-:W-:-:S03]  /*68030*/  @!P1 HADD2.F32 R0, -RZ, R121.H0_H0 ;  /* 0x20000079ff009230 */ /* 0x001fc60000004100 */
[----:B------:R-:W-:Y:S02]  /*68040*/  @!P3 LDS.U16 R117, [R117+0x4bcc] ;  /* 0x004bcc007575b984 */ /* 0x000fe40000000400 */
[----:B------:R-:W-:Y:S01]  /*68050*/  @!P1 FFMA R115, R0, R123, R115 ;  /* 0x0000007b00739223 */ /* 0x000fe20000000073 */
[----:B------:R-:W-:Y:S01]  /*68060*/  @!P4 MOV R0, 0x400 ;  /* 0x000004000000c802 */ /* 0x000fe20000000f00 */
[----:B------:R-:W0:Y:S01]  /*68070*/  @!P2 S2R R226, SR_CgaCtaId ;  /* 0x0000000000e2a919 */ /* 0x000e220000008800 */
[----:B------:R-:W-:Y:S02]  /*68080*/  ISETP.GE.AND P1, PT, R104, R3, PT ;  /* 0x000000036800720c */ /* 0x000fe40003f26270 */
[----:B-1----:R-:W-:Y:S01]  /*68090*/  @!P4 LEA R0, R119, R0, 0x18 ;  /* 0x000000007700c211 */ /* 0x002fe200078ec0ff */
[----:B------:R-:W-:Y:S01]  /*680a0*/  @!P4 LDS R123, [R81+0xd8] ;  /* 0x0000d800517bc984 */ /* 0x000fe20000000800 */
[----:B------:R-:W-:Y:S02]  /*680b0*/  @!P0 MOV R119, 0x400 ;  /* 0x0000040000778802 */ /* 0x000fe40000000f00 */
[----:B------:R-:W-:-:S02]  /*680c0*/  @!P2 MOV R121, 0x400 ;  /* 0x000004000079a802 */ /* 0x000fc40000000f00 */
[----:B------:R-:W1:Y:S05]  /*680d0*/  @!P4 LDS.U16 R0, [R0+0x4b4c] ;  /* 0x004b4c000000c984 */ /* 0x000e6a0000000400 */
[----:B------:R-:W3:Y:S01]  /*680e0*/  @!P1 S2R R228, SR_CgaCtaId ;  /* 0x0000000000e49919 */ /* 0x000ee20000008800 */
[----:B------:R-:W-:Y:S02]  /*680f0*/  @!P1 MOV R139, 0x400 ;  /* 0x00000400008b9802 */ /* 0x000fe40000000f00 */
[----:B--2---:R-:W-:-:S06]  /*68100*/  @!P0 LEA R119, R222, R119, 0x18 ;  /* 0x00000077de778211 */ /* 0x004fcc00078ec0ff */
[----:B------:R-:W2:Y:S01]  /*68110*/  @!P0 LDS.U16 R119, [R119+0x4c4c] ;  /* 0x004c4c0077778984 */ /* 0x000ea20000000400 */
[----:B0-----:R-:W-:Y:S02]  /*68120*/  @!P2 LEA R121, R226, R121, 0x18 ;  /* 0x00000079e279a211 */ /* 0x001fe400078ec0ff */
[----:B------:R-:W0:Y:S04]  /*68130*/  @!P5 S2R R226, SR_CgaCtaId ;  /* 0x0000000000e2d919 */ /* 0x000e280000008800 */
[----:B------:R-:W4:Y:S01]  /*68140*/  @!P2 LDS.U16 R121, [R121+0x4ccc] ;  /* 0x004ccc007979a984 */ /* 0x000f220000000400 */
[----:B---3--:R-:W-:-:S03]  /*68150*/  @!P1 LEA R228, R228, R139, 0x18 ;  /* 0x0000008be4e49211 */ /* 0x008fc600078ec0ff */
[----:B------:R-:W3:Y:S01]  /*68160*/  @!P2 LDS R139, [R81+0xe4] ;  /* 0x0000e400518ba984 */ /* 0x000ee20000000800 */
[----:B-1----:R-:W-:-:S05]  /*68170*/  @!P4 HADD2.F32 R0, -RZ, R0.H0_H0 ;  /* 0x20000000ff00c230 */ /* 0x002fca0000004100 */
[----:B------:R-:W-:Y:S01]  /*68180*/  @!P4 FFMA R115, R0, R123, R115 ;  /* 0x0000007b0073c223 */ /* 0x000fe20000000073 */
[----:B------:R-:W-:Y:S01]  /*68190*/  @!P3 HADD2.F32 R0, -RZ, R117.H0_H0 ;  /* 0x20000075ff00b230 */ /* 0x000fe20000004100 */
[----:B------:R-:W-:Y:S01]  /*681a0*/  ISETP.GE.AND P4, PT, R22, R3, PT ;  /* 0x000000031600720c */ /* 0x000fe20003f86270 */
[----:B------:R-:W1:Y:S01]  /*681b0*/  @!P1 LDS.U16 R123, [R228+0x304e] ;  /* 0x00304e00e47b9984 */ /* 0x000e620000000400 */
[----:B------:R-:W-:Y:S02]  /*681c0*/  @!P5 MOV R117, 0x400 ;  /* 0x000004000075d802 */ /* 0x000fe40000000f00 */
[----:B------:R-:W-:Y:S01]  /*681d0*/  @!P3 FFMA R115, R0, R137, R115 ;  /* 0x000000890073b223 */ /* 0x000fe20000000073 */
[----:B------:R-:W-:Y:S01]  /*681e0*/  ISETP.GE.AND P3, PT, R16, R3, PT ;  /* 0x000000031000720c */ /* 0x000fe20003f66270 */
[----:B------:R-:W5:Y:S01]  /*681f0*/  @!P1 LDS R0, [R81] ;  /* 0x0000000051009984 */ /* 0x000f620000000800 */
[----:B--2---:R-:W-:Y:S01]  /*68200*/  @!P0 HADD2.F32 R222, -RZ, R119.H0_H0 ;  /* 0x20000077ffde8230 */ /* 0x004fe20000004100 */
[----:B0-----:R-:W-:-:S05]  /*68210*/  @!P5 LEA R117, R226, R117, 0x18 ;  /* 0x00000075e275d211 */ /* 0x001fca00078ec0ff */
[----:B------:R-:W0:Y:S01]  /*68220*/  @!P4 S2R R230, SR_CgaCtaId ;  /* 0x0000000000e6c919 */ /* 0x000e220000008800 */
[----:B------:R-:W-:Y:S01]  /*68230*/  @!P0 FFMA R115, R224, R222, R115 ;  /* 0x000000dee0738223 */ /* 0x000fe20000000073 */
[----:B------:R-:W-:Y:S01]  /*68240*/  ISETP.GE.AND P0, PT, R10, R3, PT ;  /* 0x000000030a00720c */ /* 0x000fe20003f06270 */
[----:B------:R-:W2:Y:S01]  /*68250*/  @!P5 LDS.U16 R117, [R117+0x30ce] ;  /* 0x0030ce007575d984 */ /* 0x000ea20000000400 */
[----:B------:R-:W-:Y:S01]  /*68260*/  @!P4 MOV R119, 0x400 ;  /* 0x000004000077c802 */ /* 0x000fe20000000f00 */
[----:B------:R-:W2:Y:S01]  /*68270*/  @!P3 S2R R224, SR_CgaCtaId ;  /* 0x0000000000e0b919 */ /* 0x000ea20000008800 */
[----:B----4-:R-:W-:Y:S02]  /*68280*/  @!P2 HADD2.F32 R222, -RZ, R121.H0_H0 ;  /* 0x20000079ffdea230 */ /* 0x010fe40000004100 */
[----:B------:R-:W4:Y:S07]  /*68290*/  @!P5 LDS R121, [R81+0x4] ;  /* 0x000004005179d984 */ /* 0x000f2e0000000800 */
[----:B------:R-:W-:Y:S01]  /*682a0*/  @!P0 MOV R137, 0x400 ;  /* 0x0000040000898802 */ /* 0x000fe20000000f00 */
[----:B------:R-:W4:Y:S01]  /*682b0*/  @!P0 S2R R226, SR_CgaCtaId ;  /* 0x0000000000e28919 */ /* 0x000f220000008800 */
[----:B---3--:R-:W-:Y:S01]  /*682c0*/  @!P2 FFMA R115, R222, R139, R115 ;  /* 0x0000008bde73a223 */ /* 0x008fe20000000073 */
[----:B------:R-:W-:Y:S01]  /*682d0*/  IMAD.MOV.U32 R222, RZ, RZ, RZ ;  /* 0x000000ffffde7224 */ /* 0x000fe200078e00ff */
[----:B------:R-:W-:Y:S01]  /*682e0*/  ISETP.GE.AND P2, PT, R12, R3, PT ;  /* 0x000000030c00720c */ /* 0x000fe20003f46270 */
[----:B------:R-:W-:Y:S01]  /*682f0*/  @!P0 LDS R139, [R81+0x10] ;  /* 0x00001000518b8984 */ /* 0x000fe20000000800 */
[----:B-1----:R-:W-:Y:S01]  /*68300*/  @!P1 HADD2.F32 R123, -RZ, R123.H0_H0 ;  /* 0x2000007bff7b9230 */ /* 0x002fe20000004100 */
[----:B0-----:R-:W-:-:S04]  /*68310*/  @!P4 LEA R230, R230, R119, 0x18 ;  /* 0x00000077e6e6c211 */ /* 0x001fc800078ec0ff */
[----:B-----5:R-:W-:Y:S01]  /*68320*/  @!P1 FFMA R222, R0, R123, RZ ;  /* 0x0000007b00de9223 */ /* 0x020fe200000000ff */
[----:B------:R-:W-:Y:S01]  /*68330*/  @!P3 MOV R119, 0x400 ;  /* 0x000004000077b802 */ /* 0x000fe20000000f00 */
[----:B------:R-:W-:Y:S01]  /*68340*/  @!P4 LDS R123, [R81+0x8] ;  /* 0x00000800517bc984 */ /* 0x000fe20000000800 */
[----:B------:R-:W-:-:S03]  /*68350*/  ISETP.GE.AND P1, PT, R6, R3, PT ;  /* 0x000000030600720c */ /* 0x000fc60003f26270 */
[----:B------:R-:W0:Y:S01]  /*68360*/  @!P4 LDS.U16 R0, [R230+0x314e] ;  /* 0x00314e00e600c984 */ /* 0x000e220000000400 */
[----:B--2---:R-:W-:Y:S01]  /*68370*/  @!P3 LEA R119, R224, R119, 0x18 ;  /* 0x00000077e077b211 */ /* 0x004fe200078ec0ff */
[----:B------:R-:W1:Y:S01]  /*68380*/  @!P2 S2R R141, SR_CgaCtaId ;  /* 0x00000000008da919 */ /* 0x000e620000008800 */
[----:B------:R-:W-:-:S04]  /*68390*/  @!P5 HADD2.F32 R117, -RZ, R117.H0_H0 ;  /* 0x20000075ff75d230 */ /* 0x000fc80000004100 */
[----:B------:R-:W2:Y:S01]  /*683a0*/  @!P3 LDS.U16 R119, [R119+0x31ce] ;  /* 0x0031ce007777b984 */ /* 0x000ea20000000400 */
[----:B----4-:R-:W-:-:S03]  /*683b0*/  @!P0 LEA R226, R226, R137, 0x18 ;  /* 0x00000089e2e28211 */ /* 0x010fc600078ec0ff */
[----:B------:R-:W3:Y:S01]  /*683c0*/  @!P3 LDS R137, [R81+0xc] ;  /* 0x00000c005189b984 */ /* 0x000ee20000000800 */
[----:B------:R-:W-:Y:S01]  /*683d0*/  @!P5 FFMA R222, R117, R121, R222 ;  /* 0x0000007975ded223 */ /* 0x000fe200000000de */
[----:B------:R-:W-:Y:S02]  /*683e0*/  ISETP.GE.AND P5, PT, R8, R3, PT ;  /* 0x000000030800720c */ /* 0x000fe40003fa6270 */
[----:B------:R-:W4:Y:S01]  /*683f0*/  @!P0 LDS.U16 R121, [R226+0x324e] ;  /* 0x00324e00e2798984 */ /* 0x000f220000000400 */
[----:B------:R-:W5:Y:S10]  /*68400*/  @!P1 S2R R224, SR_CgaCtaId ;  /* 0x0000000000e09919 */ /* 0x000f740000008800 */
[----:B------:R-:W4:Y:S01]  /*68410*/  @!P5 S2R R228, SR_CgaCtaId ;  /* 0x0000000000e4d919 */ /* 0x000f220000008800 */
[----:B0-----:R-:W-:Y:S01]  /*68420*/  @!P4 HADD2.F32 R117, -RZ, R0.H0_H0 ;  /* 0x20000000ff75c230 */ /* 0x001fe20000004100 */
[----:B------:R-:W-:-:S04]  /*68430*/  @!P2 MOV R0, 0x400 ;  /* 0x000004000000a802 */ /* 0x000fc80000000f00 */
[----:B-1----:R-:W-:Y:S01]  /*68440*/  @!P2 LEA R0, R141, R0, 0x18 ;  /* 0x000000008d00a211 */ /* 0x002fe200078ec0ff */
[----:B------:R-:W-:Y:S01]  /*68450*/  @!P4 FFMA R222, R117, R123, R222 ;  /* 0x0000007b75dec223 */ /* 0x000fe200000000de */
[----:B------:R-:W-:Y:S01]  /*68460*/  @!P1 MOV R117, 0x400 ;  /* 0x0000040000759802 */ /* 0x000fe20000000f00 */
[----:B--2---:R-:W-:Y:S01]  /*68470*/  @!P3 HADD2.F32 R119, -RZ, R119.H0_H0 ;  /* 0x20000077ff77b230 */ /* 0x004fe20000004100 */
[----:B------:R-:W-:Y:S01]  /*68480*/  @!P2 LDS R123, [R81+0x14] ;  /* 0x00001400517ba984 */ /* 0x000fe20000000800 */
[----:B------:R-:W-:-:S03]  /*68490*/  ISETP.GE.AND P4, PT, R20, R3, PT ;  /* 0x000000031400720c */ /* 0x000fc60003f86270 */
[----:B---3--:R-:W-:Y:S01]  /*684a0*/  @!P3 FFMA R222, R119, R137, R222 ;  /* 0x0000008977deb223 */ /* 0x008fe200000000de */
[----:B------:R-:W0:Y:S01]  /*684b0*/  @!P2 LDS.U16 R0, [R0+0x32ce] ;  /* 0x0032ce000000a984 */ /* 0x000e220000000400 */
[----:B-----5:R-:W-:Y:S01]  /*684c0*/  @!P1 LEA R119, R224, R117, 0x18 ;  /* 0x00000075e0779211 */ /* 0x020fe200078ec0ff */
[----:B----4-:R-:W-:Y:S01]  /*684d0*/  @!P0 HADD2.F32 R121, -RZ, R121.H0_H0 ;  /* 0x20000079ff798230 */ /* 0x010fe20000004100 */
[----:B------:R-:W-:Y:S02]  /*684e0*/  @!P5 MOV R117, 0x400 ;  /* 0x000004000075d802 */ /* 0x000fe40000000f00 */
[----:B------:R-:W-:Y:S02]  /*684f0*/  ISETP.GE.AND P3, PT, R26, R3, PT ;  /* 0x000000031a00720c */ /* 0x000fe40003f66270 */
[----:B------:R-:W-:Y:S01]  /*68500*/  @!P0 FFMA R222, R139, R121, R222 ;  /* 0x000000798bde8223 */ /* 0x000fe200000000de */
[----:B------:R-:W-:Y:S01]  /*68510*/  ISETP.GE.AND P0, PT, R18, R3, PT ;  /* 0x000000031200720c */ /* 0x000fe20003f06270 */
[----:B------:R-:W1:Y:S01]  /*68520*/  @!P1 LDS.U16 R119, [R119+0x334e] ;  /* 0x00334e0077779984 */ /* 0x000e620000000400 */
[----:B------:R-:W-:-:S03]  /*68530*/  @!P5 LEA R228, R228, R117, 0x18 ;  /* 0x00000075e4e4d211 */ /* 0x000fc600078ec0ff */
[----:B------:R-:W2:Y:S01]  /*68540*/  @!P1 LDS R121, [R81+0x18] ;  /* 0x0000180051799984 */ /* 0x000ea20000000800 */
[----:B------:R-:W3:Y:S07]  /*68550*/  @!P4 S2R R226, SR_CgaCtaId ;  /* 0x0000000000e2c919 */ /* 0x000eee0000008800 */
[----:B------:R-:W4:Y:S01]  /*68560*/  @!P0 S2R R224, SR_CgaCtaId ;  /* 0x0000000000e08919 */ /* 0x000f220000008800 */
[----:B------:R-:W5:Y:S01]  /*68570*/  @!P3 S2R R230, SR_CgaCtaId ;  /* 0x0000000000e6b919 */ /* 0x000f620000008800 */
[----:B------:R-:W-:Y:S04]  /*68580*/  @!P0 LDS R137, [R81+0x20] ;  /* 0x0000200051898984 */ /* 0x000fe80000000800 */
[----:B------:R-:W-:Y:S01]  /*68590*/  @!P4 LDS R139, [R81+0x24] ;  /* 0x00002400518bc984 */ /* 0x000fe20000000800 */
[----:B0-----:R-:W-:-:S03]  /*685a0*/  @!P2 HADD2.F32 R117, -RZ, R0.H0_H0 ;  /* 0x20000000ff75a230 */ /* 0x001fc60000004100 */
[----:B------:R-:W0:Y:S02]  /*685b0*/  @!P5 LDS.U16 R0, [R228+0x33ce] ;  /* 0x0033ce00e400d984 */ /* 0x000e240000000400 */
[----:B------:R-:W-:Y:S01]  /*685c0*/  @!P2 FFMA R222, R117, R123, R222 ;  /* 0x0000007b75dea223 */ /* 0x000fe200000000de */
[----:B------:R-:W-:Y:S01]  /*685d0*/  @!P0 MOV R117, 0x400 ;  /* 0x0000040000758802 */ /* 0x000fe20000000f00 */
[----:B------:R-:W0:Y:S01]  /*685e0*/  @!P5 LDS R123, [R81+0x1c] ;  /* 0x00001c00517bd984 */ /* 0x000e220000000800 */
[----:B------:R-:W-:Y:S01]  /*685f0*/  ISETP.GE.AND P2, PT, R32, R3, PT ;  /* 0x000000032000720c */ /* 0x000fe20003f46270 */
[----:B-1----:R-:W-:Y:S01]  /*68600*/  @!P1 HADD2.F32 R119, -RZ, R119.H0_H0 ;  /* 0x20000077ff779230 */ /* 0x002fe20000004100 */
[----:B----4-:R-:W-:-:S04]  /*68610*/  @!P0 LEA R224, R224, R117, 0x18 ;  /* 0x00000075e0e08211 */ /* 0x010fc800078ec0ff */
[----:B--2---:R-:W-:Y:S01]  /*68620*/  @!P1 FFMA R222, R119, R121, R222 ;  /* 0x0000007977de9223 */ /* 0x004fe200000000de */
[----:B------:R-:W-:Y:S02]  /*68630*/  @!P4 MOV R117, 0x400 ;  /* 0x000004000075c802 */ /* 0x000fe40000000f00 */
[----:B------:R-:W-:Y:S01]  /*68640*/  ISETP.GE.AND P1, PT, R114, R3, PT ;  /* 0x000000037200720c */ /* 0x000fe20003f26270 */
[----:B------:R1:W2:Y:S01]  /*68650*/  @!P0 LDS.U16 R119, [R224+0x344e] ;  /* 0x00344e00e0778984 */ /* 0x0002a20000000400 */
[----:B---3--:R-:W-:Y:S02]  /*68660*/  @!P4 LEA R121, R226, R117, 0x18 ;  /* 0x00000075e279c211 */ /* 0x008fe400078ec0ff */
[----:B------:R-:W-:Y:S01]  /*68670*/  @!P3 MOV R117, 0x400 ;  /* 0x000004000075b802 */ /* 0x000fe20000000f00 */
[----:B------:R-:W3:Y:S03]  /*68680*/  @!P2 S2R R226, SR_CgaCtaId ;  /* 0x0000000000e2a919 */ /* 0x000ee60000008800 */
[----:B-----5:R-:W-:Y:S01]  /*68690*/  @!P3 LEA R230, R230, R117, 0x18 ;  /* 0x00000075e6e6b211 */ /* 0x020fe200078ec0ff */
[----:B------:R-:W4:Y:S04]  /*686a0*/  @!P4 LDS.U16 R121, [R121+0x34ce] ;  /* 0x0034ce007979c984 */ /* 0x000f280000000400 */
[----:B-1----:R-:W1:Y:S01]  /*686b0*/  @!P1 S2R R224, SR_CgaCtaId ;  /* 0x0000000000e09919 */ /* 0x002e620000008800 */
[----:B0-----:R-:W-:-:S02]  /*686c0*/  @!P5 HADD2.F32 R117, -RZ, R0.H0_H0 ;  /* 0x20000000ff75d230 */ /* 0x001fc40000004100 */
[----:B------:R-:W0:Y:S03]  /*686d0*/  @!P3 LDS.U16 R0, [R230+0x354e] ;  /* 0x00354e00e600b984 */ /* 0x000e260000000400 */
[----:B------:R-:W-:Y:S01]  /*686e0*/  @!P5 FFMA R222, R117, R123, R222 ;  /* 0x0000007b75ded223 */ /* 0x000fe200000000de */
[----:B------:R-:W-:Y:S01]  /*686f0*/  @!P2 MOV R117, 0x400 ;  /* 0x000004000075a802 */ /* 0x000fe20000000f00 */
[----:B------:R-:W5:Y:S01]  /*68700*/  @!P3 LDS R123, [R81+0x28] ;  /* 0x00002800517bb984 */ /* 0x000f620000000800 */
[----:B------:R-:W-:Y:S01]  /*68710*/  ISETP.GE.AND P5, PT, R110, R3, PT ;  /* 0x000000036e00720c */ /* 0x000fe20003fa6270 */
[----:B--2---:R-:W-:-:S05]  /*68720*/  @!P0 HADD2.F32 R119, -RZ, R119.H0_H0 ;  /* 0x20000077ff778230 */ /* 0x004fca0000004100 */
[----:B------:R-:W-:Y:S01]  /*68730*/  @!P0 FFMA R222, R137, R119, R222 ;  /* 0x0000007789de8223 */ /* 0x000fe200000000de */
[----:B---3--:R-:W-:-:S06]  /*68740*/  @!P2 LEA R119, R226, R117, 0x18 ;  /* 0x00000075e277a211 */ /* 0x008fcc00078ec0ff */
[----:B------:R-:W2:Y:S01]  /*68750*/  @!P5 S2R R228, SR_CgaCtaId ;  /* 0x0000000000e4d919 */ /* 0x000ea20000008800 */
[----:B------:R-:W-:Y:S01]  /*68760*/  ISETP.GE.AND P0, PT, R108, R3, PT ;  /* 0x000000036c00720c */ /* 0x000fe20003f06270 */
[----:B----4-:R-:W-:Y:S01]  /*68770*/  @!P4 HADD2.F32 R121, -RZ, R121.H0_H0 ;  /* 0x20000079ff79c230 */ /* 0x010fe20000004100 */
[----:B------:R-:W-:Y:S01]  /*68780*/  @!P1 MOV R117, 0x400 ;  /* 0x0000040000759802 */ /* 0x000fe20000000f00 */
[----:B------:R-:W3:Y:S03]  /*68790*/  @!P2 LDS.U16 R119, [R119+0x35ce] ;  /* 0x0035ce007777a984 */ /* 0x000ee60000000400 */
[----:B------:R-:W-:Y:S01]  /*687a0*/  @!P4 FFMA R222, R121, R139, R222 ;  /* 0x0000008b79dec223 */ /* 0x000fe200000000de */
[----:B-1----:R-:W-:Y:S01]  /*687b0*/  @!P1 LEA R224, R224, R117, 0x18 ;  /* 0x00000075e0e09211 */ /* 0x002fe200078ec0ff */
[----:B------:R-:W1:Y:S01]  /*687c0*/  @!P2 LDS R121, [R81+0x2c] ;  /* 0x00002c005179a984 */ /* 0x000e620000000800 */
[----:B------:R-:W-:-:S04]  /*687d0*/  ISETP.GE.AND P4, PT, R112, R3, PT ;  /* 0x000000037000720c */ /* 0x000fc80003f86270 */
[----:B------:R-:W4:Y:S01]  /*687e0*/  @!P0 S2R R226, SR_CgaCtaId ;  /* 0x0000000000e28919 */ /* 0x000f220000008800 */
[----:B------:R-:W-:Y:S01]  /*687f0*/  @!P0 LDS R137, [R81+0x34] ;  /* 0x0000340051898984 */ /* 0x000fe20000000800 */
[----:B0-----:R-:W-:-:S03]  /*68800*/  @!P3 HADD2.F32 R117, -RZ, R0.H0_H0 ;  /* 0x20000000ff75b230 */ /* 0x001fc60000004100 */
[----:B------:R-:W0:Y:S02]  /*68810*/  @!P1 LDS.U16 R0, [R224+0x364e] ;  /* 0x00364e00e0009984 */ /* 0x000e240000000400 */
[----:B-----5:R-:W-:Y:S01]  /*68820*/  @!P3 FFMA R222, R117, R123, R222 ;  /* 0x0000007b75deb223 */ /* 0x020fe200000000de */
[----:B------:R-:W-:Y:S01]  /*68830*/  @!P0 MOV R117, 0x400 ;  /* 0x0000040000758802 */ /* 0x000fe20000000f00 */
[----:B------:R-:W5:Y:S01]  /*68840*/  @!P1 LDS R123, [R81+0x30] ;  /* 0x00003000517b9984 */ /* 0x000f620000000800 */
[----:B------:R-:W-:Y:S01]  /*68850*/  ISETP.GE.AND P3, PT, R34, R3, PT ;  /* 0x000000032200720c */ /* 0x000fe20003f66270 */
[----:B------:R-:W5:Y:S02]  /*68860*/  @!P4 S2R R230, SR_CgaCtaId ;  /* 0x0000000000e6c919 */ /* 0x000f640000008800 */
[----:B------:R-:W-:Y:S10]  /*68870*/  @!P4 LDS R139, [R81+0x3c] ;  /* 0x00003c00518bc984 */ /* 0x000ff40000000800 */
[----:B------:R-:W5:Y:S01]  /*68880*/  @!P3 S2R R232, SR_CgaCtaId ;  /* 0x0000000000e8b919 */ /* 0x000f620000008800 */
[----:B---3--:R-:W-:Y:S01]  /*68890*/  @!P2 HADD2.F32 R119, -RZ, R119.H0_H0 ;  /* 0x20000077ff77a230 */ /* 0x008fe20000004100 */
[----:B----4-:R-:W-:-:S02]  /*688a0*/  @!P0 LEA R226, R226, R117, 0x18 ;  /* 0x00000075e2e28211 */ /* 0x010fc400078ec0ff */
[----:B------:R-:W-:Y:S02]  /*688b0*/  @!P5 MOV R117, 0x400 ;  /* 0x000004000075d802 */ /* 0x000fe40000000f00 */
[----:B-1----:R-:W-:Y:S01]  /*688c0*/  @!P2 FFMA R222, R119, R121, R222 ;  /* 0x0000007977dea223 */ /* 0x002fe200000000de */
[----:B------:R-:W-:Y:S01]  /*688d0*/  ISETP.GE.AND P2, PT, R106, R3, PT ;  /* 0x000000036a00720c */ /* 0x000fe20003f46270 */
[----:B------:R-:W1:Y:S01]  /*688e0*/  @!P0 LDS.U16 R119, [R226+0x36ce] ;  /* 0x0036ce00e2778984 */ /* 0x000e620000000400 */
[----:B--2---:R-:W-:Y:S01]  /*688f0*/  @!P5 LEA R228, R228, R117, 0x18 ;  /* 0x00000075e4e4d211 */ /* 0x004fe200078ec0ff */
[----:B0-----:R-:W-:-:S04]  /*68900*/  @!P1 HADD2.F32 R117, -RZ, R0.H0_H0 ;  /* 0x20000000ff759230 */ /* 0x001fc80000004100 */
[----:B------:R-:W0:Y:S01]  /*68910*/  @!P5 LDS.U16 R0, [R228+0x374e] ;  /* 0x00374e00e400d984 */ /* 0x000e220000000400 */
[----:B-----5:R-:W-:Y:S01]  /*68920*/  @!P1 FFMA R222, R123, R117, R222 ;  /* 0x000000757bde9223 */ /* 0x020fe200000000de */
[----:B------:R-:W-:Y:S02]  /*68930*/  @!P4 MOV R117, 0x400 ;  /* 0x000004000075c802 */ /* 0x000fe40000000f00 */
[----:B------:R-:W2:Y:S01]  /*68940*/  @!P5 LDS R123, [R81+0x38] ;  /* 0x00003800517bd984 */ /* 0x000ea20000000800 */
[----:B------:R-:W-:Y:S02]  /*68950*/  ISETP.GE.AND P1, PT, R28, R3, PT ;  /* 0x000000031c00720c */ /* 0x000fe40003f26270 */
[----:B------:R-:W-:Y:S01]  /*68960*/  @!P4 LEA R121, R230, R117, 0x18 ;  /* 0x00000075e679c211 */ /* 0x000fe200078ec0ff */
[----:B------:R-:W3:Y:S01]  /*68970*/  @!P2 S2R R141, SR_CgaCtaId ;  /* 0x00000000008da919 */ /* 0x000ee20000008800 */
[----:B------:R-:W-:-:S04]  /*68980*/  @!P3 MOV R117, 0x400 ;  /* 0x000004000075b802 */ /* 0x000fc80000000f00 */
[----:B------:R-:W-:Y:S01]  /*68990*/  @!P3 LEA R232, R232, R117, 0x18 ;  /* 0x00000075e8e8b211 */ /* 0x000fe200078ec0ff */
[----:B------:R-:W4:Y:S04]  /*689a0*/  @!P4 LDS.U16 R121, [R121+0x37ce] ;  /* 0x0037ce007979c984 */ /* 0x000f280000000400 */
[----:B------:R-:W5:Y:S01]  /*689b0*/  @!P1 S2R R224, SR_CgaCtaId ;  /* 0x0000000000e09919 */ /* 0x000f620000008800 */
[----:B-1----:R-:W-:-:S05]  /*689c0*/  @!P0 HADD2.F32 R119, -RZ, R119.H0_H0 ;  /* 0x20000077ff778230 */ /* 0x002fca0000004100 */
[----:B------:R-:W-:Y:S01]  /*689d0*/  @!P0 FFMA R222, R119, R137, R222 ;  /* 0x0000008977de8223 */ /* 0x000fe200000000de */
[----:B------:R-:W-:Y:S01]  /*689e0*/  ISETP.NE.AND P0, PT, R131, RZ, PT ;  /* 0x000000ff8300720c */ /* 0x000fe20003f05270 */
[----:B------:R1:W4:Y:S04]  /*689f0*/  @!P3 LDS.U16 R119, [R232+0x384e] ;  /* 0x00384e00e877b984 */ /* 0x0003280000000400 */
[----:B------:R-:W4:Y:S01]  /*68a00*/  @!P3 LDS R131, [R81+0x40] ;  /* 0x000040005183b984 */ /* 0x000f220000000800 */
[----:B0-----:R-:W-:Y:S01]  /*68a10*/  @!P5 HADD2.F32 R117, -RZ, R0.H0_H0 ;  /* 0x20000000ff75d230 */ /* 0x001fe20000004100 */
[----:B------:R-:W-:-:S04]  /*68a20*/  @!P2 MOV R0, 0x400 ;  /* 0x000004000000a802 */ /* 0x000fc80000000f00 */
[----:B--2---:R-:W-:Y:S01]  /*68a30*/  @!P5 FFMA R222, R117, R123, R222 ;  /* 0x0000007b75ded223 */ /* 0x004fe200000000de */
[----:B---3--:R-:W-:Y:S01]  /*68a40*/  @!P2 LEA R0, R141, R0, 0x18 ;  /* 0x000000008d00a211 */ /* 0x008fe200078ec0ff */
[----:B------:R-:W-:Y:S01]  /*68a50*/  @!P1 LDS R123, [R81+0x48] ;  /* 0x00004800517b9984 */ /* 0x000fe20000000800 */
[----:B------:R-:W-:Y:S02]  /*68a60*/  ISETP.GE.AND P5, PT, R116, R3, PT ;  /* 0x000000037400720c */ /* 0x000fe40003fa6270 */
[----:B------:R-:W-:Y:S01]  /*68a70*/  @!P1 MOV R117, 0x400 ;  /* 0x0000040000759802 */ /* 0x000fe20000000f00 */
[----:B-1----:R-:W0:Y:S03]  /*68a80*/  @!P0 S2R R232, SR_CgaCtaId ;  /* 0x0000000000e88919 */ /* 0x002e260000008800 */
[----:B-----5:R-:W-:Y:S01]  /*68a90*/  @!P1 LEA R224, R224, R117, 0x18 ;  /* 0x00000075e0e09211 */ /* 0x020fe200078ec0ff */
[----:B----4-:R-:W-:Y:S01]  /*68aa0*/  @!P4 HADD2.F32 R121, -RZ, R121.H0_H0 ;  /* 0x20000079ff79c230 */ /* 0x010fe20000004100 */
[----:B------:R-:W1:Y:S04]  /*68ab0*/  @!P2 LDS.U16 R0, [R0+0x38ce] ;  /* 0x0038ce000000a984 */ /* 0x000e680000000400 */
[----:B------:R-:W-:Y:S01]  /*68ac0*/  @!P4 FFMA R222, R121, R139, R222 ;  /* 0x0000008b79dec223 */ /* 0x000fe200000000de */
[----:B------:R-:W-:Y:S01]  /*68ad0*/  ISETP.GE.AND P4, PT, R24, R3, PT ;  /* 0x000000031800720c */ /* 0x000fe20003f86270 */
[----:B------:R-:W2:Y:S01]  /*68ae0*/  @!P2 LDS R121, [R81+0x44] ;  /* 0x000044005179a984 */ /* 0x000ea20000000800 */
[----:B------:R-:W-:Y:S01]  /*68af0*/  @!P5 MOV R117, 0x400 ;  /* 0x000004000075d802 */ /* 0x000fe20000000f00 */
[----:B------:R-:W3:Y:S10]  /*68b00*/  @!P5 S2R R226, SR_CgaCtaId ;  /* 0x0000000000e2d919 */ /* 0x000ef40000008800 */
[----:B------:R-:W4:Y:S01]  /*68b10*/  @!P4 S2R R228, SR_CgaCtaId ;  /* 0x0000000000e4c919 */ /* 0x000f220000008800 */
[----:B------:R-:W-:-:S05]  /*68b20*/  @!P3 HADD2.F32 R119, -RZ, R119.H0_H0 ;  /* 0x20000077ff77b230 */ /* 0x000fca0000004100 */
[----:B------:R-:W-:Y:S01]  /*68b30*/  @!P3 FFMA R222, R131, R119, R222 ;  /* 0x0000007783deb223 */ /* 0x000fe200000000de */
[----:B------:R-:W-:Y:S01]  /*68b40*/  ISETP.GE.AND P3, PT, R30, R3, PT ;  /* 0x000000031e00720c */ /* 0x000fe20003f66270 */
[----:B------:R-:W5:Y:S04]  /*68b50*/  @!P1 LDS.U16 R119, [R224+0x394e] ;  /* 0x00394e00e0779984 */ /* 0x000f680000000400 */
[----:B------:R-:W-:Y:S08]  /*68b60*/  @!P5 LDS R131, [R81+0x4c] ;  /* 0x00004c005183d984 */ /* 0x000ff00000000800 */
[----:B------:R-:W0:Y:S01]  /*68b70*/  @!P3 S2R R230, SR_CgaCtaId ;  /* 0x0000000000e6b919 */ /* 0x000e220000008800 */
[----:B---3--:R-:W-:Y:S01]  /*68b80*/  @!P5 LEA R226, R226, R117, 0x18 ;  /* 0x00000075e2e2d211 */ /* 0x008fe200078ec0ff */
[----:B-1----:R-:W-:Y:S01]  /*68b90*/  @!P2 HADD2.F32 R117, -RZ, R0.H0_H0 ;  /* 0x20000000ff75a230 */ /* 0x002fe20000004100 */
[----:B------:R-:W-:Y:S04]  /*68ba0*/  @!P3 LDS R137, [R81+0x54] ;  /* 0x000054005189b984 */ /* 0x000fe80000000800 */
[----:B--2---:R-:W-:Y:S01]  /*68bb0*/  @!P2 FFMA R222, R117, R121, R222 ;  /* 0x0000007975dea223 */ /* 0x004fe200000000de */
[----:B------:R-:W-:Y:S01]  /*68bc0*/  @!P4 MOV R117, 0x400 ;  /* 0x000004000075c802 */ /* 0x000fe20000000f00 */
[----:B------:R1:W2:Y:S01]  /*68bd0*/  @!P5 LDS.U16 R0, [R226+0x39ce] ;  /* 0x0039ce00e200d984 */ /* 0x0002a20000000400 */
[----:B------:R-:W-:-:S02]  /*68be0*/  ISETP.GE.AND P2, PT, R170, R3, PT ;  /* 0x00000003aa00720c */ /* 0x000fc40003f46270 */
[----:B----4-:R-:W-:Y:S02]  /*68bf0*/  @!P4 LEA R228, R228, R117, 0x18 ;  /* 0x00000075e4e4c211 */ /* 0x010fe400078ec0ff */
[----:B------:R-:W-:-:S09]  /*68c00*/  @!P3 MOV R117, 0x400 ;  /* 0x000004000075b802 */ /* 0x000fd20000000f00 */
[----:B-1----:R-:W1:Y:S01]  /*68c10*/  @!P2 S2R R226, SR_CgaCtaId ;  /* 0x0000000000e2a919 */ /* 0x002e620000008800 */
[----:B-----5:R-:W-:Y:S01]  /*68c20*/  @!P1 HADD2.F32 R119, -RZ, R119.H0_H0 ;  /* 0x20000077ff779230 */ /* 0x020fe20000004100 */
[----:B0-----:R-:W-:-:S04]  /*68c30*/  @!P3 LEA R121, R230, R117, 0x18 ;  /* 0x00000075e679b211 */ /* 0x001fc800078ec0ff */
[----:B------:R-:W-:Y:S01]  /*68c40*/  @!P1 FFMA R222, R119, R123, R222 ;  /* 0x0000007b77de9223 */ /* 0x000fe200000000de */
[----:B------:R-:W-:Y:S01]  /*68c50*/  ISETP.GE.AND P1, PT, R172, R3, PT ;  /* 0x00000003ac00720c */ /* 0x000fe20003f26270 */
[----:B------:R-:W0:Y:S01]  /*68c60*/  @!P4 LDS.U16 R119, [R228+0x3a4e] ;  /* 0x003a4e00e477c984 */ /* 0x000e220000000400 */
[----:B------:R-:W-:-:S03]  /*68c70*/  @!P0 MOV R117, 0x400 ;  /* 0x0000040000758802 */ /* 0x000fc60000000f00 */
[----:B------:R-:W3:Y:S01]  /*68c80*/  @!P4 LDS R123, [R81+0x50] ;  /* 0x00005000517bc984 */ /* 0x000ee20000000800 */
[----:B------:R-:W-:-:S03]  /*68c90*/  @!P0 LEA R232, R232, R117, 0x18 ;  /* 0x00000075e8e88211 */ /* 0x000fc600078ec0ff */
[----:B------:R-:W4:Y:S04]  /*68ca0*/  @!P3 LDS.U16 R121, [R121+0x3ace] ;  /* 0x003ace007979b984 */ /* 0x000f280000000400 */
[----:B------:R-:W5:Y:S01]  /*68cb0*/  @!P1 S2R R224, SR_CgaCtaId ;  /* 0x0000000000e09919 */ /* 0x000f620000008800 */
[----:B--2---:R-:W-:Y:S02]  /*68cc0*/  @!P5 HADD2.F32 R117, -RZ, R0.H0_H0 ;  /* 0x20000000ff75d230 */ /* 0x004fe40000004100 */
[----:B------:R-:W2:Y:S03]  /*68cd0*/  @!P0 LDS.U16 R0, [R232+0x3b4e] ;  /* 0x003b4e00e8008984 */ /* 0x000ea60000000400 */
[----:B------:R-:W-:Y:S01]  /*68ce0*/  @!P5 FFMA R222, R117, R131, R222 ;  /* 0x0000008375ded223 */ /* 0x000fe200000000de */
[----:B------:R-:W-:Y:S01]  /*68cf0*/  @!P1 MOV R117, 0x400 ;  /* 0x0000040000759802 */ /* 0x000fe20000000f00 */
[----:B------:R-:W2:Y:S01]  /*68d00*/  @!P0 LDS R131, [R81+0x58] ;  /* 0x0000580051838984 */ /* 0x000ea20000000800 */
[----:B------:R-:W-:Y:S01]  /*68d10*/  ISETP.GE.AND P5, PT, R168, R3, PT ;  /* 0x00000003a800720c */ /* 0x000fe20003fa6270 */
[----:B0-----:R-:W-:-:S05]  /*68d20*/  @!P4 HADD2.F32 R119, -RZ, R119.H0_H0 ;  /* 0x20000077ff77c230 */ /* 0x001fca0000004100 */
[----:B---3--:R-:W-:Y:S01]  /*68d30*/  @!P4 FFMA R222, R123, R119, R222 ;  /* 0x000000777bdec223 */ /* 0x008fe200000000de */
[----:B-----5:R-:W-:Y:S01]  /*68d40*/  @!P1 LEA R119, R224, R117, 0x18 ;  /* 0x00000075e0779211 */ /* 0x020fe200078ec0ff */
[----:B----4-:R-:W-:-:S05]  /*68d50*/  @!P3 HADD2.F32 R121, -RZ, R121.H0_H0 ;  /* 0x20000079ff79b230 */ /* 0x010fca0000004100 */
[----:B------:R-:W0:Y:S01]  /*68d60*/  @!P5 S2R R224, SR_CgaCtaId ;  /* 0x0000000000e0d919 */ /* 0x000e220000008800 */
[----:B------:R-:W-:Y:S02]  /*68d70*/  @!P2 MOV R117, 0x400 ;  /* 0x000004000075a802 */ /* 0x000fe40000000f00 */
[----:B------:R-:W-:Y:S01]  /*68d80*/  P2R R123, PR, RZ, 0x1 ;  /* 0x00000001ff7b7803 */ /* 0x000fe20000000000 */
[----:B------:R-:W3:Y:S01]  /*68d90*/  @!P1 LDS.U16 R119, [R119+0x3bce] ;  /* 0x003bce0077779984 */ /* 0x000ee20000000400 */
[----:B------:R-:W-:Y:S01]  /*68da0*/  @!P3 FFMA R222, R121, R137, R222 ;  /* 0x0000008979deb223 */ /* 0x000fe200000000de */
[----:B-1----:R-:W-:Y:S02]  /*68db0*/  @!P2 LEA R226, R226, R117, 0x18 ;  /* 0x00000075e2e2a211 */ /* 0x002fe400078ec0ff */
[----:B------:R-:W1:Y:S01]  /*68dc0*/  @!P1 LDS R121, [R81+0x5c] ;  /* 0x00005c0051799984 */ /* 0x000e620000000800 */
[-C--:B------:R-:W-:Y:S01]  /*68dd0*/  ISETP.GE.AND P1, PT, R166, R3.reuse, PT ;  /* 0x00000003a600720c */ /* 0x080fe20003f26270 */
[----:B--2---:R-:W-:Y:S01]  /*68de0*/  @!P0 HADD2.F32 R117, -RZ, R0.H0_H0 ;  /* 0x20000000ff758230 */ /* 0x004fe20000004100 */
[-C--:B------:R-:W-:Y:S01]  /*68df0*/  ISETP.GE.AND P4, PT, R164, R3.reuse, PT ;  /* 0x00000003a400720c */ /* 0x080fe20003f86270 */
[----:B------:R-:W2:Y:S01]  /*68e00*/  @!P2 LDS.U16 R0, [R226+0x3c4e] ;  /* 0x003c4e00e200a984 */ /* 0x000ea20000000400 */
[----:B------:R-:W-:-:S02]  /*68e10*/  ISETP.GE.AND P3, PT, R162, R3, PT ;  /* 0x00000003a200720c */ /* 0x000fc40003f66270 */
[----:B------:R-:W-:Y:S01]  /*68e20*/  @!P0 FFMA R222, R117, R131, R222 ;  /* 0x0000008375de8223 */ /* 0x000fe200000000de */
[----:B------:R-:W-:Y:S01]  /*68e30*/  ISETP.GE.AND P0, PT, R172, R3, PT ;  /* 0x00000003ac00720c */ /* 0x000fe20003f06270 */
[----:B------:R-:W4:Y:S01]  /*68e40*/  @!P2 LDS R131, [R81+0x60] ;  /* 0x000060005183a984 */ /* 0x000f220000000800 */
[----:B------:R-:W-:-:S03]  /*68e50*/  @!P5 MOV R117, 0x400 ;  /* 0x000004000075d802 */ /* 0x000fc60000000f00 */
[----:B------:R-:W-:Y:S01]  /*68e60*/  @!P5 LDS R137, [R81+0x64] ;  /* 0x000064005189d984 */ /* 0x000fe20000000800 */
[----:B------:R-:W5:Y:S02]  /*68e70*/  @!P1 S2R R228, SR_CgaCtaId ;  /* 0x0000000000e49919 */ /* 0x000f640000008800 */
[----:B------:R-:W4:Y:S01]  /*68e80*/  @!P4 S2R R230, SR_CgaCtaId ;  /* 0x0000000000e6c919 */ /* 0x000f220000008800 */
[----:B0-----:R-:W-:Y:S01]  /*68e90*/  @!P5 LEA R224, R224, R117, 0x18 ;  /* 0x00000075e0e0d211 */ /* 0x001fe200078ec0ff */
[----:B------:R-:W0:Y:S01]  /*68ea0*/  @!P3 S2R R232, SR_CgaCtaId ;  /* 0x0000000000e8b919 */ /* 0x000e220000008800 */
[----:B------:R-:W-:Y:S01]  /*68eb0*/  @!P1 MOV R117, 0x400 ;  /* 0x0000040000759802 */ /* 0x000fe20000000f00 */
[----:B------:R-:W-:Y:S01]  /*68ec0*/  @!P4 LDS R139, [R81+0x6c] ;  /* 0x00006c00518bc984 */ /* 0x000fe20000000800 */
[----:B---3--:R-:W-:-:S05]  /*68ed0*/  @!P0 HADD2.F32 R119, -RZ, R119.H0_H0 ;  /* 0x20000077ff778230 */ /* 0x008fca0000004100 */
[----:B-1----:R-:W-:Y:S01]  /*68ee0*/  @!P0 FFMA R222, R119, R121, R222 ;  /* 0x0000007977de8223 */ /* 0x002fe200000000de */
[----:B------:R-:W-:Y:S01]  /*68ef0*/  ISETP.GE.AND P0, PT, R160, R3, PT ;  /* 0x00000003a000720c */ /* 0x000fe20003f06270 */
[----:B------:R1:W3:Y:S01]  /*68f00*/  @!P5 LDS.U16 R119, [R224+0x3cce] ;  /* 0x003cce00e077d984 */ /* 0x0002e20000000400 */
[----:B-----5:R-:W-:Y:S01]  /*68f10*/  @!P1 LEA R228, R228, R117, 0x18 ;  /* 0x00000075e4e49211 */ /* 0x020fe200078ec0ff */
[----:B--2---:R-:W-:-:S04]  /*68f20*/  @!P2 HADD2.F32 R117, -RZ, R0.H0_H0 ;  /* 0x20000000ff75a230 */ /* 0x004fc80000004100 */
[----:B------:R-:W2:Y:S01]  /*68f30*/  @!P1 LDS.U16 R0, [R228+0x3d4e] ;  /* 0x003d4e00e4009984 */ /* 0x000ea20000000400 */
[----:B----4-:R-:W-:Y:S01]  /*68f40*/  @!P2 FFMA R222, R131, R117, R222 ;  /* 0x0000007583dea223 */ /* 0x010fe200000000de */
[----:B------:R-:W-:Y:S02]  /*68f50*/  @!P4 MOV R117, 0x400 ;  /* 0x000004000075c802 */ /* 0x000fe40000000f00 */
[----:B------:R-:W4:Y:S01]  /*68f60*/  @!P1 LDS R131, [R81+0x68] ;  /* 0x0000680051839984 */ /* 0x000f220000000800 */
[----:B------:R-:W-:Y:S02]  /*68f70*/  ISETP.GE.AND P2, PT, R158, R3, PT ;  /* 0x000000039e00720c */ /* 0x000fe40003f46270 */
[----:B------:R-:W-:Y:S01]  /*68f80*/  @!P4 LEA R121, R230, R117, 0x18 ;  /* 0x00000075e679c211 */ /* 0x000fe200078ec0ff */
[----:B------:R-:W5:Y:S01]  /*68f90*/  @!P0 S2R R141, SR_CgaCtaId ;  /* 0x00000000008d8919 */ /* 0x000f620000008800 */
[----:B------:R-:W-:-:S04]  /*68fa0*/  @!P3 MOV R117, 0x400 ;  /* 0x000004000075b802 */ /* 0x000fc80000000f00 */
[----:B0-----:R-:W-:Y:S01]  /*68fb0*/  @!P3 LEA R232, R232, R117, 0x18 ;  /* 0x00000075e8e8b211 */ /* 0x001fe200078ec0ff */
[----:B------:R-:W0:Y:S04]  /*68fc0*/  @!P4 LDS.U16 R121, [R121+0x3dce] ;  /* 0x003dce007979c984 */ /* 0x000e280000000400 */
[----:B-1----:R-:W1:Y:S01]  /*68fd0*/  @!P2 S2R R224, SR_CgaCtaId ;  /* 0x0000000000e0a919 */ /* 0x002e620000008800 */
[----:B---3--:R-:W-:-:S05]  /*68fe0*/  @!P5 HADD2.F32 R119, -RZ, R119.H0_H0 ;  /* 0x20000077ff77d230 */ /* 0x008fca0000004100 */
[----:B------:R-:W-:Y:S01]  /*68ff0*/  @!P5 FFMA R222, R119, R137, R222 ;  /* 0x0000008977ded223 */ /* 0x000fe200000000de */
[----:B------:R-:W-:Y:S01]  /*69000*/  ISETP.GE.AND P5, PT, R154, R3, PT ;  /* 0x000000039a00720c */ /* 0x000fe20003fa6270 */
[----:B------:R-:W3:Y:S04]  /*69010*/  @!P3 LDS.U16 R119, [R232+0x3e4e] ;  /* 0x003e4e00e877b984 */ /* 0x000ee80000000400 */
[----:B------:R-:W3:Y:S01]  /*69020*/  @!P3 LDS R137, [R81+0x70] ;  /* 0x000070005189b984 */ /* 0x000ee20000000800 */
[----:B--2---:R-:W-:Y:S01]  /*69030*/  @!P1 HADD2.F32 R117, -RZ, R0.H0_H0 ;  /* 0x20000000ff759230 */ /* 0x004fe20000004100 */
[----:B------:R-:W-:-:S04]  /*69040*/  @!P0 MOV R0, 0x400 ;  /* 0x0000040000008802 */ /* 0x000fc80000000f00 */
[----:B----4-:R-:W-:Y:S01]  /*69050*/  @!P1 FFMA R222, R117, R131, R222 ;  /* 0x0000008375de9223 */ /* 0x010fe200000000de */
[----:B------:R-:W-:Y:S01]  /*69060*/  ISETP.GE.AND P1, PT, R156, R3, PT ;  /* 0x000000039c00720c */ /* 0x000fe20003f26270 */
[----:B------:R-:W-:Y:S01]  /*69070*/  @!P2 LDS R131, [R81+0x78] ;  /* 0x000078005183a984 */ /* 0x000fe20000000800 */
[----:B-----5:R-:W-:Y:S02]  /*69080*/  @!P0 LEA R0, R141, R0, 0x18 ;  /* 0x000000008d008211 */ /* 0x020fe400078ec0ff */
[----:B------:R-:W-:Y:S01]  /*69090*/  @!P2 MOV R117, 0x400 ;  /* 0x000004000075a802 */ /* 0x000fe20000000f00 */
[----:B------:R-:W2:Y:S01]  /*690a0*/  @!P5 S2R R228, SR_CgaCtaId ;  /* 0x0000000000e4d919 */ /* 0x000ea20000008800 */
[----:B0-----:R-:W-:Y:S02]  /*690b0*/  @!P4 HADD2.F32 R121, -RZ, R121.H0_H0 ;  /* 0x20000079ff79c230 */ /* 0x001fe40000004100 */
[----:B-1----:R-:W-:Y:S01]  /*690c0*/  @!P2 LEA R224, R224, R117, 0x18 ;  /* 0x00000075e0e0a211 */ /* 0x002fe200078ec0ff */
[----:B------:R-:W0:Y:S02]  /*690d0*/  @!P0 LDS.U16 R0, [R0+0x3ece] ;  /* 0x003ece0000008984 */ /* 0x000e240000000400 */
[----:B------:R-:W-:-:S02]  /*690e0*/  @!P4 FFMA R222, R121, R139, R222 ;  /* 0x0000008b79dec223 */ /* 0x000fc400000000de */
[----:B------:R-:W1:Y:S01]  /*690f0*/  @!P1 S2R R226, SR_CgaCtaId ;  /* 0x0000000000e29919 */ /* 0x000e620000008800 */
[----:B------:R-:W-:Y:S02]  /*69100*/  @!P1 MOV R117, 0x400 ;  /* 0x0000040000759802 */ /* 0x000fe40000000f00 */
[----:B------:R-:W-:Y:S01]  /*69110*/  ISETP.GE.AND P4, PT, R150, R3, PT ;  /* 0x000000039600720c */ /* 0x000fe20003f86270 */
[----:B------:R-:W4:Y:S01]  /*69120*/  @!P0 LDS R121, [R81+0x74] ;  /* 0x0000740051798984 */ /* 0x000f220000000800 */
[----:B---3--:R-:W-:-:S11]  /*69130*/  @!P3 HADD2.F32 R119, -RZ, R119.H0_H0 ;  /* 0x20000077ff77b230 */ /* 0x008fd60000004100 */
[----:B------:R-:W3:Y:S01]  /*69140*/  @!P4 S2R R232, SR_CgaCtaId ;  /* 0x0000000000e8c919 */ /* 0x000ee20000008800 */
[----:B------:R-:W-:Y:S01]  /*69150*/  @!P3 FFMA R222, R137, R119, R222 ;  /* 0x0000007789deb223 */ /* 0x000fe200000000de */
[----:B------:R-:W-:Y:S01]  /*69160*/  ISETP.GE.AND P3, PT, R152, R3, PT ;  /* 0x000000039800720c */ /* 0x000fe20003f66270 */
[----:B------:R-:W5:Y:S04]  /*69170*/  @!P2 LDS.U16 R119, [R224+0x3f4e] ;  /* 0x003f4e00e077a984 */ /* 0x000f680000000400 */
[----:B------:R-:W-:Y:S01]  /*69180*/  @!P1 LDS R137, [R81+0x7c] ;  /* 0x00007c0051899984 */ /* 0x000fe20000000800 */
[----:B-1----:R-:W-:-:S07]  /*69190*/  @!P1 LEA R226, R226, R117, 0x18 ;  /* 0x00000075e2e29211 */ /* 0x002fce00078ec0ff */
[----:B------:R-:W1:Y:S01]  /*691a0*/  @!P3 S2R R230, SR_CgaCtaId ;  /* 0x0000000000e6b919 */ /* 0x000e620000008800 */
[----:B0-----:R-:W-:Y:S02]  /*691b0*/  @!P0 HADD2.F32 R117, -RZ, R0.H0_H0 ;  /* 0x20000000ff758230 */ /* 0x001fe40000004100 */
[----:B------:R0:W3:Y:S04]  /*691c0*/  @!P1 LDS.U16 R0, [R226+0x3fce] ;  /* 0x003fce00e2009984 */ /* 0x0000e80000000400 */
[----:B------:R-:W-:Y:S01]  /*691d0*/  @!P3 LDS R139, [R81+0x84] ;  /* 0x00008400518bb984 */ /* 0x000fe20000000800 */
[----:B----4-:R-:W-:Y:S01]  /*691e0*/  @!P0 FFMA R222, R117, R121, R222 ;  /* 0x0000007975de8223 */ /* 0x010fe200000000de */
[----:B------:R-:W-:Y:S02]  /*691f0*/  @!P5 MOV R117, 0x400 ;  /* 0x000004000075d802 */ /* 0x000fe40000000f00 */
[----:B------:R-:W-:-:S02]  /*69200*/  ISETP.GE.AND P0, PT, R146, R3, PT ;  /* 0x000000039200720c */ /* 0x000fc40003f06270 */
[----:B--2---:R-:W-:Y:S02]  /*69210*/  @!P5 LEA R228, R228, R117, 0x18 ;  /* 0x00000075e4e4d211 */ /* 0x004fe400078ec0ff */
[----:B------:R-:W-:-:S09]  /*69220*/  @!P3 MOV R117, 0x400 ;  /* 0x000004000075b802 */ /* 0x000fd20000000f00 */
[----:B0-----:R-:W0:Y:S01]  /*69230*/  @!P0 S2R R226, SR_CgaCtaId ;  /* 0x0000000000e28919 */ /* 0x001e220000008800 */
[----:B-----5:R-:W-:Y:S01]  /*69240*/  @!P2 HADD2.F32 R119, -RZ, R119.H0_H0 ;  /* 0x20000077ff77a230 */ /* 0x020fe20000004100 */
[----:B-1----:R-:W-:-:S04]  /*69250*/  @!P3 LEA R121, R230, R117, 0x18 ;  /* 0x00000075e679b211 */ /* 0x002fc800078ec0ff */
[----:B------:R-:W-:Y:S01]  /*69260*/  @!P2 FFMA R222, R119, R131, R222 ;  /* 0x0000008377dea223 */ /* 0x000fe200000000de */
[----:B------:R-:W-:Y:S01]  /*69270*/  ISETP.GE.AND P2, PT, R148, R3, PT ;  /* 0x000000039400720c */ /* 0x000fe20003f46270 */
[----:B------:R-:W1:Y:S01]  /*69280*/  @!P5 LDS.U16 R119, [R228+0x404e] ;  /* 0x00404e00e477d984 */ /* 0x000e620000000400 */
[----:B------:R-:W-:-:S03]  /*69290*/  @!P4 MOV R117, 0x400 ;  /* 0x000004000075c802 */ /* 0x000fc60000000f00 */
[----:B------:R-:W2:Y:S01]  /*692a0*/  @!P5 LDS R131, [R81+0x80] ;  /* 0x000080005183d984 */ /* 0x000ea20000000800 */
[----:B---3--:R-:W-:-:S03]  /*692b0*/  @!P4 LEA R232, R232, R117, 0x18 ;  /* 0x00000075e8e8c211 */ /* 0x008fc600078ec0ff */
[----:B------:R-:W3:Y:S01]  /*692c0*/  @!P3 LDS.U16 R121, [R121+0x40ce] ;  /* 0x0040ce007979b984 */ /* 0x000ee20000000400 */
[----:B------:R-:W-:-:S03]  /*692d0*/  @!P1 HADD2.F32 R117, -RZ, R0.H0_H0 ;  /* 0x20000000ff759230 */ /* 0x000fc60000004100 */
[----:B------:R-:W4:Y:S02]  /*692e0*/  @!P2 S2R R224, SR_CgaCtaId ;  /* 0x0000000000e0a919 */ /* 0x000f240000008800 */
[----:B------:R-:W-:Y:S01]  /*692f0*/  @!P1 FFMA R222, R117, R137, R222 ;  /* 0x0000008975de9223 */ /* 0x000fe200000000de */
[----:B------:R-:W-:Y:S01]  /*69300*/  ISETP.NE.AND P1, PT, R125, RZ, PT ;  /* 0x000000ff7d00720c */ /* 0x000fe20003f25270 */
[----:B------:R-:W5:Y:S01]  /*69310*/  @!P4 LDS.U16 R0, [R232+0x414e] ;  /* 0x00414e00e800c984 */ /* 0x000f620000000400 */
[----:B------:R-:W-:-:S03]  /*69320*/  @!P2 MOV R117, 0x400 ;  /* 0x000004000075a802 */ /* 0x000fc60000000f00 */
[----:B------:R-:W5:Y:S08]  /*69330*/  @!P4 LDS R125, [R81+0x88] ;  /* 0x00008800517dc984 */ /* 0x000f700000000800 */
[----:B------:R-:W5:Y:S01]  /*69340*/  @!P1 S2R R230, SR_CgaCtaId ;  /* 0x0000000000e69919 */ /* 0x000f620000008800 */
[----:B-1----:R-:W-:-:S05]  /*69350*/  @!P5 HADD2.F32 R119, -RZ, R119.H0_H0 ;  /* 0x20000077ff77d230 */ /* 0x002fca0000004100 */
[----:B--2---:R-:W-:Y:S01]  /*69360*/  @!P5 FFMA R222, R131, R119, R222 ;  /* 0x0000007783ded223 */ /* 0x004fe200000000de */
[----:B----4-:R-:W-:Y:S01]  /*69370*/  @!P2 LEA R119, R224, R117, 0x18 ;  /* 0x00000075e077a211 */ /* 0x010fe200078ec0ff */
[----:B------:R-:W-:Y:S01]  /*69380*/  @!P1 LDS R131, [R81+0x9c] ;  /* 0x00009c0051839984 */ /* 0x000fe20000000800 */
[----:B------:R-:W-:Y:S01]  /*69390*/  ISETP.GE.AND P5, PT, R144, R3, PT ;  /* 0x000000039000720c */ /* 0x000fe20003fa6270 */
[----:B---3--:R-:W-:Y:S01]  /*693a0*/  @!P3 HADD2.F32 R121, -RZ, R121.H0_H0 ;  /* 0x20000079ff79b230 */ /* 0x008fe20000004100 */
[----:B------:R-:W-:Y:S02]  /*693b0*/  @!P0 MOV R117, 0x400 ;  /* 0x0000040000758802 */ /* 0x000fe40000000f00 */
[----:B------:R-:W1:Y:S02]  /*693c0*/  @!P2 LDS.U16 R119, [R119+0x41ce] ;  /* 0x0041ce007777a984 */ /* 0x000e640000000400 */
[----:B------:R-:W-:Y:S01]  /*693d0*/  @!P3 FFMA R222, R121, R139, R222 ;  /* 0x0000008b79deb223 */ /* 0x000fe200000000de */
[----:B------:R-:W-:Y:S01]  /*693e0*/  ISETP.GE.AND P3, PT, R142, R3, PT ;  /* 0x000000038e00720c */ /* 0x000fe20003f66270 */
[----:B------:R-:W2:Y:S01]  /*693f0*/  @!P2 LDS R121, [R81+0x8c] ;  /* 0x00008c005179a984 */ /* 0x000ea20000000800 */
[----:B0-----:R-:W-:Y:S01]  /*69400*/  @!P0 LEA R226, R226, R117, 0x18 ;  /* 0x00000075e2e28211 */ /* 0x001fe200078ec0ff */
[----:B-----5:R-:W-:-:S03]  /*69410*/  @!P4 HADD2.F32 R117, -RZ, R0.H0_H0 ;  /* 0x20000000ff75c230 */ /* 0x020fc60000004100 */
[----:B------:R-:W0:Y:S02]  /*69420*/  @!P5 S2R R224, SR_CgaCtaId ;  /* 0x0000000000e0d919 */ /* 0x000e240000008800 */
[----:B------:R-:W-:Y:S01]  /*69430*/  @!P4 FFMA R222, R117, R125, R222 ;  /* 0x0000007d75dec223 */ /* 0x000fe200000000de */
[----:B------:R-:W-:Y:S01]  /*69440*/  @!P5 MOV R117, 0x400 ;  /* 0x000004000075d802 */ /* 0x000fe20000000f00 */
[----:B------:R-:W3:Y:S01]  /*69450*/  @!P0 LDS.U16 R0, [R226+0x424e] ;  /* 0x00424e00e2008984 */ /* 0x000ee20000000400 */
[----:B------:R-:W-:-:S03]  /*69460*/  ISETP.GE.AND P4, PT, R140, R3, PT ;  /* 0x000000038c00720c */ /* 0x000fc60003f86270 */
[----:B------:R-:W4:Y:S01]  /*69470*/  @!P0 LDS R125, [R81+0x90] ;  /* 0x00009000517d8984 */ /* 0x000f220000000800 */
[----:B------:R-:W5:Y:S09]  /*69480*/  @!P3 S2R R228, SR_CgaCtaId ;  /* 0x0000000000e4b919 */ /* 0x000f720000008800 */
[----:B------:R-:W4:Y:S01]  /*69490*/  @!P4 S2R R232, SR_CgaCtaId ;  /* 0x0000000000e8c919 */ /* 0x000f220000008800 */
[----:B-1----:R-:W-:Y:S01]  /*694a0*/  @!P2 HADD2.F32 R119, -RZ, R119.H0_H0 ;  /* 0x20000077ff77a230 */ /* 0x002fe20000004100 */
[----:B0-----:R-:W-:-:S02]  /*694b0*/  @!P5 LEA R224, R224, R117, 0x18 ;  /* 0x00000075e0e0d211 */ /* 0x001fc400078ec0ff */
[----:B------:R-:W-:Y:S02]  /*694c0*/  @!P3 MOV R117, 0x400 ;  /* 0x000004000075b802 */ /* 0x000fe40000000f00 */
[----:B--2---:R-:W-:Y:S01]  /*694d0*/  @!P2 FFMA R222, R119, R121, R222 ;  /* 0x0000007977dea223 */ /* 0x004fe200000000de */
[----:B------:R-:W-:Y:S01]  /*694e0*/  ISETP.NE.AND P2, PT, R127, RZ, PT ;  /* 0x000000ff7f00720c */ /* 0x000fe20003f45270 */
[----:B------:R0:W1:Y:S04]  /*694f0*/  @!P5 LDS.U16 R119, [R224+0x42ce] ;  /* 0x0042ce00e077d984 */ /* 0x0000680000000400 */
[----:B------:R-:W2:Y:S01]  /*69500*/  @!P5 LDS R127, [R81+0x94] ;  /* 0x00009400517fd984 */ /* 0x000ea20000000800 */
[----:B-----5:R-:W-:Y:S01]  /*69510*/  @!P3 LEA R228, R228, R117, 0x18 ;  /* 0x00000075e4e4b211 */ /* 0x020fe200078ec0ff */
[----:B---3--:R-:W-:-:S04]  /*69520*/  @!P0 HADD2.F32 R117, -RZ, R0.H0_H0 ;  /* 0x20000000ff758230 */ /* 0x008fc80000004100 */
[----:B------:R-:W3:Y:S01]  /*69530*/  @!P3 LDS.U16 R0, [R228+0x434e] ;  /* 0x00434e00e400b984 */ /* 0x000ee20000000400 */
[----:B----4-:R-:W-:Y:S01]  /*69540*/  @!P0 FFMA R222, R125, R117, R222 ;  /* 0x000000757dde8223 */ /* 0x010fe200000000de */
[----:B------:R-:W-:Y:S02]  /*69550*/  @!P1 MOV R117, 0x400 ;  /* 0x0000040000759802 */ /* 0x000fe40000000f00 */
[----:B------:R-:W4:Y:S01]  /*69560*/  @!P3 LDS R125, [R81+0x98] ;  /* 0x00009800517db984 */ /* 0x000f220000000800 */
[----:B------:R-:W-:Y:S02]  /*69570*/  ISETP.GE.AND P0, PT, R138, R3, PT ;  /* 0x000000038a00720c */ /* 0x000fe40003f06270 */
[----:B------:R-:W-:Y:S01]  /*69580*/  @!P1 LEA R121, R230, R117, 0x18 ;  /* 0x00000075e6799211 */ /* 0x000fe200078ec0ff */
[----:B------:R-:W5:Y:S01]  /*69590*/  @!P2 S2R R137, SR_CgaCtaId ;  /* 0x000000000089a919 */ /* 0x000f620000008800 */
[----:B------:R-:W-:-:S04]  /*695a0*/  @!P4 MOV R117, 0x400 ;  /* 0x000004000075c802 */ /* 0x000fc80000000f00 */
[----:B------:R-:W5:Y:S01]  /*695b0*/  @!P1 LDS.U16 R121, [R121+0x43ce] ;  /* 0x0043ce0079799984 */ /* 0x000f620000000400 */
[----:B------:R-:W-:-:S04]  /*695c0*/  @!P4 LEA R232, R232, R117, 0x18 ;  /* 0x00000075e8e8c211 */ /* 0x000fc800078ec0ff */
[----:B0-----:R-:W0:Y:S01]  /*695d0*/  @!P0 S2R R224, SR_CgaCtaId ;  /* 0x0000000000e08919 */ /* 0x001e220000008800 */
[----:B-1----:R-:W-:-:S05]  /*695e0*/  @!P5 HADD2.F32 R119, -RZ, R119.H0_H0 ;  /* 0x20000077ff77d230 */ /* 0x002fca0000004100 */
[----:B--2---:R-:W-:Y:S01]  /*695f0*/  @!P5 FFMA R222, R119, R127, R222 ;  /* 0x0000007f77ded223 */ /* 0x004fe200000000de */
[----:B------:R-:W-:Y:S01]  /*69600*/  ISETP.NE.AND P5, PT, R135, RZ, PT ;  /* 0x000000ff8700720c */ /* 0x000fe20003fa5270 */
[----:B------:R1:W2:Y:S04]  /*69610*/  @!P4 LDS.U16 R119, [R232+0x444e] ;  /* 0x00444e00e877c984 */ /* 0x0002a80000000400 */
[----:B------:R-:W2:Y:S01]  /*69620*/  @!P4 LDS R127, [R81+0xa0] ;  /* 0x0000a000517fc984 */ /* 0x000ea20000000800 */
[----:B---3--:R-:W-:Y:S01]  /*69630*/  @!P3 HADD2.F32 R117, -RZ, R0.H0_H0 ;  /* 0x20000000ff75b230 */ /* 0x008fe20000004100 */
[----:B------:R-:W-:Y:S02]  /*69640*/  @!P2 MOV R0, 0x400 ;  /* 0x000004000000a802 */ /* 0x000fe40000000f00 */
[----:B------:R-:W-:Y:S01]  /*69650*/  ISETP.NE.AND P4, PT, R133, RZ, PT ;  /* 0x000000ff8500720c */ /* 0x000fe20003f85270 */
[----:B-1----:R-:W1:Y:S01]  /*69660*/  @!P6 S2R R232, SR_CgaCtaId ;  /* 0x0000000000e8e919 */ /* 0x002e620000008800 */
[----:B----4-:R-:W-:Y:S01]  /*69670*/  @!P3 FFMA R222, R117, R125, R222 ;  /* 0x0000007d75deb223 */ /* 0x010fe200000000de */
[----:B------:R-:W-:-:S02]  /*69680*/  P2R R125, PR, RZ, 0x2 ;  /* 0x00000002ff7d7803 */ /* 0x000fc40000000000 */
[----:B------:R-:W-:Y:S01]  /*69690*/  ISETP.NE.AND P3, PT, R129, RZ, PT ;  /* 0x000000ff8100720c */ /* 0x000fe20003f65270 */
[----:B------:R-:W3:Y:S01]  /*696a0*/  @!P5 S2R R230, SR_CgaCtaId ;  /* 0x0000000000e6d919 */ /* 0x000ee20000008800 */
[----:B-----5:R-:W-:Y:S01]  /*696b0*/  @!P2 LEA R0, R137, R0, 0x18 ;  /* 0x000000008900a211 */ /* 0x020fe200078ec0ff */
[----:B------:R-:W-:Y:S01]  /*696c0*/  @!P1 HADD2.F32 R121, -RZ, R121.H0_H0 ;  /* 0x20000079ff799230 */ /* 0x000fe20000004100 */
[----:B------:R-:W-:Y:S01]  /*696d0*/  @!P0 MOV R117, 0x400 ;  /* 0x0000040000758802 */ /* 0x000fe20000000f00 */
[----:B------:R-:W-:Y:S03]  /*696e0*/  @!P0 LDS R129, [R81+0xa8] ;  /* 0x0000a80051818984 */ /* 0x000fe60000000800 */
[----:B------:R-:W-:Y:S01]  /*696f0*/  @!P1 FFMA R222, R121, R131, R222 ;  /* 0x0000008379de9223 */ /* 0x000fe200000000de */
[----:B------:R-:W-:Y:S01]  /*69700*/  ISETP.GE.AND P1, PT, R140, R3, PT ;  /* 0x000000038c00720c */ /* 0x000fe20003f26270 */
[----:B------:R-:W4:Y:S01]  /*69710*/  @!P2 LDS.U16 R0, [R0+0x44ce] ;  /* 0x0044ce000000a984 */ /* 0x000f220000000400 */
[----:B0-----:R-:W-:-:S02]  /*69720*/  @!P0 LEA R224, R224, R117, 0x18 ;  /* 0x00000075e0e08211 */ /* 0x001fc400078ec0ff */
[----:B------:R-:W-:Y:S01]  /*69730*/  @!P3 MOV R117, 0x400 ;  /* 0x000004000075b802 */ /* 0x000fe20000000f00 */
[----:B------:R-:W0:Y:S01]  /*69740*/  @!P2 LDS R121, [R81+0xa4] ;  /* 0x0000a4005179a984 */ /* 0x000e220000000800 */
[----:B------:R-:W5:Y:S01]  /*69750*/  @!P3 S2R R226, SR_CgaCtaId ;  /* 0x0000000000e2b919 */ /* 0x000f620000008800 */
[----:B------:R-:W1:Y:S06]  /*69760*/  @!P4 S2R R228, SR_CgaCtaId ;  /* 0x0000000000e4c919 */ /* 0x000e6c0000008800 */
[----:B--2---:R-:W-:Y:S01]  /*69770*/  @!P1 HADD2.F32 R119, -RZ, R119.H0_H0 ;  /* 0x20000077ff779230 */ /* 0x004fe20000004100 */
[----:B------:R-:W-:Y:S04]  /*69780*/  @!P3 LDS R131, [R81+0xac] ;  /* 0x0000ac005183b984 */ /* 0x000fe80000000800 */
[----:B------:R-:W-:Y:S01]  /*69790*/  @!P1 FFMA R222, R127, R119, R222 ;  /* 0x000000777fde9223 */ /* 0x000fe200000000de */
[----:B------:R-:W-:Y:S01]  /*697a0*/  @!P4 LDS R133, [R81+0xb0] ;  /* 0x0000b0005185c984 */ /* 0x000fe20000000800 */
[----:B------:R-:W-:-:S02]  /*697b0*/  P2R R127, PR, RZ, 0x4 ;  /* 0x00000004ff7f7803 */ /* 0x000fc40000000000 */
[----:B------:R-:W-:Y:S01]  /*697c0*/  ISETP.GE.AND P1, PT, R130, R3, PT ;  /* 0x000000038200720c */ /* 0x000fe20003f26270 */
[----:B------:R-:W2:Y:S04]  /*697d0*/  @!P0 LDS.U16 R119, [R224+0x454e] ;  /* 0x00454e00e0778984 */ /* 0x000ea80000000400 */
[----:B------:R-:W-:Y:S04]  /*697e0*/  @!P5 LDS R135, [R81+0xb4] ;  /* 0x0000b4005187d984 */ /* 0x000fe80000000800 */
[----:B------:R-:W-:Y:S04]  /*697f0*/  @!P6 LDS R137, [R81+0xb8] ;  /* 0x0000b8005189e984 */ /* 0x000fe80000000800 */
[----:B------:R-:W-:-:S02]  /*69800*/  @!P1 MOV R139, 0x400 ;  /* 0x00000400008b9802 */ /* 0x000fc40000000f00 */
[----:B-----5:R-:W-:Y:S01]  /*69810*/  @!P3 LEA R226, R226, R117, 0x18 ;  /* 0x00000075e2e2b211 */ /* 0x020fe200078ec0ff */
[----:B----4-:R-:W-:-:S04]  /*69820*/  @!P2 HADD2.F32 R117, -RZ, R0.H0_H0 ;  /* 0x20000000ff75a230 */ /* 0x010fc80000004100 */
[----:B------:R-:W4:Y:S01]  /*69830*/  @!P3 LDS.U16 R0, [R226+0x45ce] ;  /* 0x0045ce00e200b984 */ /* 0x000f220000000400 */
[----:B0-----:R-:W-:Y:S01]  /*69840*/  @!P2 FFMA R222, R117, R121, R222 ;  /* 0x0000007975dea223 */ /* 0x001fe200000000de */
[----:B------:R-:W-:Y:S02]  /*69850*/  @!P4 MOV R117, 0x400 ;  /* 0x000004000075c802 */ /* 0x000fe40000000f00 */
[----:B------:R-:W-:Y:S02]  /*69860*/  ISETP.GE.AND P2, PT, R132, R3, PT ;  /* 0x000000038400720c */ /* 0x000fe40003f46270 */
[----:B-1----:R-:W-:Y:S02]  /*69870*/  @!P4 LEA R228, R228, R117, 0x18 ;  /* 0x00000075e4e4c211 */ /* 0x002fe400078ec0ff */
[----:B------:R-:W-:-:S04]  /*69880*/  @!P5 MOV R117, 0x400 ;  /* 0x000004000075d802 */ /* 0x000fc80000000f00 */
[----:B---3--:R-:W-:Y:S02]  /*69890*/  @!P5 LEA R121, R230, R117, 0x18 ;  /* 0x00000075e679d211 */ /* 0x008fe400078ec0ff */
[----:B------:R-:W-:-:S04]  /*698a0*/  @!P6 MOV R117, 0x400 ;  /* 0x000004000075e802 */ /* 0x000fc80000000f00 */
[----:B------:R-:W0:Y:S01]  /*698b0*/  @!P5 LDS.U16 R121, [R121+0x46ce] ;  /* 0x0046ce007979d984 */ /* 0x000e220000000400 */
[----:B------:R-:W-:Y:S01]  /*698c0*/  @!P6 LEA R232, R232, R117, 0x18 ;  /* 0x00000075e8e8e211 */ /* 0x000fe200078ec0ff */
[----:B--2---:R-:W-:-:S05]  /*698d0*/  @!P0 HADD2.F32 R119, -RZ, R119.H0_H0 ;  /* 0x20000077ff778230 */ /* 0x004fca0000004100 */
[----:B------:R-:W-:Y:S01]  /*698e0*/  @!P0 FFMA R222, R119, R129, R222 ;  /* 0x0000008177de8223 */ /* 0x000fe200000000de */
[-C--:B------:R-:W-:Y:S01]  /*698f0*/  ISETP.GE.AND P0, PT, R136, R3.reuse, PT ;  /* 0x000000038800720c */ /* 0x080fe20003f06270 */
[----:B------:R1:W2:Y:S01]  /*69900*/  @!P4 LDS.U16 R119, [R228+0x464e] ;  /* 0x00464e00e477c984 */ /* 0x0002a20000000400 */
[----:B------:R-:W-:Y:S01]  /*69910*/  P2R R129, PR, RZ, 0x8 ;  /* 0x00000008ff817803 */ /* 0x000fe20000000000 */
[----:B-1----:R-:W1:Y:S10]  /*69920*/  @!P2 S2R R228, SR_CgaCtaId ;  /* 0x0000000000e4a919 */ /* 0x002e740000008800 */
[----:B------:R-:W3:Y:S01]  /*69930*/  @!P0 S2R R224, SR_CgaCtaId ;  /* 0x0000000000e08919 */ /* 0x000ee20000008800 */
[----:B----4-:R-:W-:Y:S01]  /*69940*/  @!P3 HADD2.F32 R117, -RZ, R0.H0_H0 ;  /* 0x20000000ff75b230 */ /* 0x010fe20000004100 */
[----:B------:R-:W-:Y:S01]  /*69950*/  ISETP.GE.AND P0, PT, R128, R3, PT ;  /* 0x000000038000720c */ /* 0x000fe20003f06270 */
[----:B------:R-:W4:Y:S03]  /*69960*/  @!P6 LDS.U16 R0, [R232+0x474e] ;  /* 0x00474e00e800e984 */ /* 0x000f260000000400 */
[----:B------:R-:W-:Y:S01]  /*69970*/  @!P3 FFMA R222, R117, R131, R222 ;  /* 0x0000008375deb223 */ /* 0x000fe200000000de */
[----:B------:R-:W-:-:S02]  /*69980*/  P2R R131, PR, RZ, 0x10 ;  /* 0x00000010ff837803 */ /* 0x000fc40000000000 */
[----:B------:R-:W-:-:S06]  /*69990*/  ISETP.GE.AND P3, PT, R134, R3, PT ;  /* 0x000000038600720c */ /* 0x000fcc0003f66270 */
[----:B------:R-:W-:Y:S01]  /*699a0*/  @!P0 MOV R141, 0x400 ;  /* 0x00000400008d8802 */ /* 0x000fe20000000f00 */
[----:B0-----:R-:W-:-:S06]  /*699b0*/  @!P5 HADD2.F32 R121, -RZ, R121.H0_H0 ;  /* 0x20000079ff79d230 */ /* 0x001fcc0000004100 */
[----:B------:R-:W0:Y:S01]  /*699c0*/  @!P3 S2R R226, SR_CgaCtaId ;  /* 0x0000000000e2b919 */ /* 0x000e220000008800 */
[----:B--2---:R-:W-:-:S05]  /*699d0*/  @!P4 HADD2.F32 R119, -RZ, R119.H0_H0 ;  /* 0x20000077ff77c230 */ /* 0x004fca0000004100 */
[----:B------:R-:W-:Y:S01]  /*699e0*/  @!P4 FFMA R222, R133, R119, R222 ;  /* 0x0000007785dec223 */ /* 0x000fe200000000de */
[----:B------:R-:W-:Y:S02]  /*699f0*/  ISETP.GE.AND P4, PT, R136, R3, PT ;  /* 0x000000038800720c */ /* 0x000fe40003f86270 */
[----:B------:R-:W-:Y:S01]  /*69a00*/  P2R R133, PR, RZ, 0x20 ;  /* 0x00000020ff857803 */ /* 0x000fe20000000000 */
[----:B------:R-:W-:Y:S01]  /*69a10*/  @!P5 FFMA R222, R121, R135, R222 ;  /* 0x0000008779ded223 */ /* 0x000fe200000000de */
[----:B------:R-:W-:-:S09]  /*69a20*/  ISETP.GE.AND P5, PT, R126, R3, PT ;  /* 0x000000037e00720c */ /* 0x000fd20003fa6270 */
[----:B------:R-:W-:Y:S01]  /*69a30*/  @!P4 MOV R117, 0x400 ;  /* 0x000004000075c802 */ /* 0x000fe20000000f00 */
[----:B------:R-:W-:Y:S03]  /*69a40*/  @!P4 LDS R135, [R81+0xbc] ;  /* 0x0000bc005187c984 */ /* 0x000fe60000000800 */
[----:B---3--:R-:W-:Y:S02]  /*69a50*/  @!P4 LEA R119, R224, R117, 0x18 ;  /* 0x00000075e077c211 */ /* 0x008fe400078ec0ff */
[----:B------:R-:W2:Y:S01]  /*69a60*/  @!P1 S2R R224, SR_CgaCtaId ;  /* 0x0000000000e09919 */ /* 0x000ea20000008800 */
[----:B------:R-:W-:-:S03]  /*69a70*/  @!P3 MOV R117, 0x400 ;  /* 0x000004000075b802 */ /* 0x000fc60000000f00 */
[----:B------:R-:W3:Y:S01]  /*69a80*/  @!P4 LDS.U16 R119, [R119+0x47ce] ;  /* 0x0047ce007777c984 */ /* 0x000ee20000000400 */
[----:B0-----:R-:W-:Y:S01]  /*69a90*/  @!P3 LEA R226, R226, R117, 0x18 ;  /* 0x00000075e2e2b211 */ /* 0x001fe200078ec0ff */
[----:B----4-:R-:W-:-:S04]  /*69aa0*/  @!P6 HADD2.F32 R117, -RZ, R0.H0_H0 ;  /* 0x20000000ff75e230 */ /* 0x010fc80000004100 */
[----:B------:R0:W4:Y:S01]  /*69ab0*/  @!P3 LDS.U16 R0, [R226+0x484e] ;  /* 0x00484e00e200b984 */ /* 0x0001220000000400 */
[----:B------:R-:W-:Y:S01]  /*69ac0*/  @!P6 FFMA R222, R117, R137, R222 ;  /* 0x0000008975dee223 */ /* 0x000fe200000000de */
[----:B------:R-:W-:Y:S02]  /*69ad0*/  @!P2 MOV R117, 0x400 ;  /* 0x000004000075a802 */ /* 0x000fe40000000f00 */
[----:B------:R-:W5:Y:S02]  /*69ae0*/  @!P3 LDS R137, [R81+0xc0] ;  /* 0x0000c0005189b984 */ /* 0x000f640000000800 */
[----:B-1----:R-:W-:Y:S02]  /*69af0*/  @!P2 LEA R117, R228, R117, 0x18 ;  /* 0x00000075e475a211 */ /* 0x002fe400078ec0ff */
[----:B------:R-:W1:Y:S03]  /*69b00*/  @!P0 S2R R228, SR_CgaCtaId ;  /* 0x0000000000e48919 */ /* 0x000e660000008800 */
[----:B------:R4:W5:Y:S01]  /*69b10*/  @!P2 LDS.U16 R121, [R117+0x48ce] ;  /* 0x0048ce007579a984 */ /* 0x0009620000000400 */
[----:B0-----:R-:W0:Y:S01]  /*69b20*/  @!P5 S2R R226, SR_CgaCtaId ;  /* 0x0000000000e2d919 */ /* 0x001e220000008800 */
[----:B--2---:R-:W-:-:S02]  /*69b30*/  @!P1 LEA R224, R224, R139, 0x18 ;  /* 0x0000008be0e09211 */ /* 0x004fc400078ec0ff */
[----:B------:R-:W2:Y:S01]  /*69b40*/  @!P2 LDS R139, [R81+0xc4] ;  /* 0x0000c400518ba984 */ /* 0x000ea20000000800 */
[----:B---3--:R-:W-:-:S05]  /*69b50*/  @!P4 HADD2.F32 R119, -RZ, R119.H0_H0 ;  /* 0x20000077ff77c230 */ /* 0x008fca0000004100 */
[----:B------:R-:W-:Y:S01]  /*69b60*/  @!P4 FFMA R222, R119, R135, R222 ;  /* 0x0000008777dec223 */ /* 0x000fe200000000de */
[----:B------:R-:W-:Y:S01]  /*69b70*/  ISETP.GE.AND P4, PT, R124, R3, PT ;  /* 0x000000037c00720c */ /* 0x000fe20003f86270 */
[----:B------:R3:W2:Y:S01]  /*69b80*/  @!P1 LDS.U16 R119, [R224+0x494e] ;  /* 0x00494e00e0779984 */ /* 0x0006a20000000400 */
[----:B-1----:R-:W-:Y:S01]  /*69b90*/  @!P0 LEA R141, R228, R141, 0x18 ;  /* 0x0000008de48d8211 */ /* 0x002fe200078ec0ff */
[----:B----4-:R-:W-:Y:S02]  /*69ba0*/  @!P3 HADD2.F32 R117, -RZ, R0.H0_H0 ;  /* 0x20000000ff75b230 */ /* 0x010fe40000004100 */
[----:B------:R-:W1:Y:S03]  /*69bb0*/  @!P1 LDS R135, [R81+0xc8] ;  /* 0x0000c80051879984 */ /* 0x000e660000000800 */
[----:B-----5:R-:W-:Y:S01]  /*69bc0*/  @!P3 FFMA R222, R137, R117, R222 ;  /* 0x0000007589deb223 */ /* 0x020fe200000000de */
[----:B------:R-:W4:Y:S01]  /*69bd0*/  @!P0 LDS.U16 R0, [R141+0x49ce] ;  /* 0x0049ce008d008984 */ /* 0x000f220000000400 */
[----:B------:R-:W-:Y:S01]  /*69be0*/  ISETP.GE.AND P3, PT, R122, R3, PT ;  /* 0x000000037a00720c */ /* 0x000fe20003f66270 */
[----:B------:R-:W-:-:S02]  /*69bf0*/  @!P2 HADD2.F32 R121, -RZ, R121.H0_H0 ;  /* 0x20000079ff79a230 */ /* 0x000fc40000004100 */
[----:B------:R-:W5:Y:S01]  /*69c00*/  @!P0 LDS R137, [R81+0xcc] ;  /* 0x0000cc0051898984 */ /* 0x000f620000000800 */
[----:B------:R-:W-:Y:S01]  /*69c10*/  @!P5 MOV R117, 0x400 ;  /* 0x000004000075d802 */ /* 0x000fe20000000f00 */
[----:B------:R-:W4:Y:S03]  /*69c20*/  @!P4 S2R R228, SR_CgaCtaId ;  /* 0x0000000000e4c919 */ /* 0x000f260000008800 */
[----:B0-----:R-:W-:Y:S02]  /*69c30*/  @!P5 LEA R226, R226, R117, 0x18 ;  /* 0x00000075e2e2d211 */ /* 0x001fe400078ec0ff */
[----:B------:R-:W-:-:S03]  /*69c40*/  @!P4 MOV R117, 0x400 ;  /* 0x000004000075c802 */ /* 0x000fc60000000f00 */
[----:B---3--:R-:W0:Y:S01]  /*69c50*/  @!P3 S2R R224, SR_CgaCtaId ;  /* 0x0000000000e0b919 */ /* 0x008e220000008800 */
[----:B--2---:R-:W-:Y:S01]  /*69c60*/  @!P2 FFMA R222, R121, R139, R222 ;  /* 0x0000008b79dea223 */ /* 0x004fe200000000de */
[----:B------:R-:W-:Y:S01]  /*69c70*/  ISETP.GE.AND P2, PT, R120, R3, PT ;  /* 0x000000037800720c */ /* 0x000fe20003f46270 */
[----:B------:R-:W-:-:S12]  /*69c80*/  @!P3 LDS R139, [R81+0xd8] ;  /* 0x0000d800518bb984 */ /* 0x000fd80000000800 */
[----:B------:R-:W2:Y:S01]  /*69c90*/  @!P2 S2R R230, SR_CgaCtaId ;  /* 0x0000000000e6a919 */ /* 0x000ea20000008800 */
[----:B------:R-:W-:-:S05]  /*69ca0*/  @!P1 HADD2.F32 R119, -RZ, R119.H0_H0 ;  /* 0x20000077ff779230 */ /* 0x000fca0000004100 */
[----:B-1----:R-:W-:Y:S01]  /*69cb0*/  @!P1 FFMA R222, R119, R135, R222 ;  /* 0x0000008777de9223 */ /* 0x002fe200000000de */
[----:B------:R-:W-:Y:S01]  /*69cc0*/  ISETP.GE.AND P1, PT, R118, R3, PT ;  /* 0x000000037600720c */ /* 0x000fe20003f26270 */
[----:B------:R-:W1:Y:S01]  /*69cd0*/  @!P5 LDS.U16 R119, [R226+0x4a4e] ;  /* 0x004a4e00e277d984 */ /* 0x000e620000000400 */
[----:B----4-:R-:W-:Y:S01]  /*69ce0*/  @!P4 LEA R228, R228, R117, 0x18 ;  /* 0x00000075e4e4c211 */ /* 0x010fe200078ec0ff */
[----:B------:R-:W-:Y:S02]  /*69cf0*/  @!P0 HADD2.F32 R117, -RZ, R0.H0_H0 ;  /* 0x20000000ff758230 */ /* 0x000fe40000004100 */
[----:B------:R-:W3:Y:S03]  /*69d00*/  @!P5 LDS R135, [R81+0xd0] ;  /* 0x0000d0005187d984 */ /* 0x000ee60000000800 */
[----:B-----5:R-:W-:Y:S01]  /*69d10*/  @!P0 FFMA R222, R117, R137, R222 ;  /* 0x0000008975de8223 */ /* 0x020fe200000000de */
[----:B------:R-:W4:Y:S01]  /*69d20*/  @!P4 LDS.U16 R0, [R228+0x4ace] ;  /* 0x004ace00e400c984 */ /* 0x000f220000000400 */
[----:B------:R-:W-:-:S02]  /*69d30*/  @!P3 MOV R117, 0x400 ;  /* 0x000004000075b802 */ /* 0x000fc40000000f00 */
[----:B------:R-:W-:Y:S01]  /*69d40*/  ISETP.GE.AND P0, PT, R182, R3, PT ;  /* 0x00000003b600720c */ /* 0x000fe20003f06270 */
[----:B------:R-:W5:Y:S01]  /*69d50*/  @!P4 LDS R137, [R81+0xd4] ;  /* 0x0000d4005189c984 */ /* 0x000f620000000800 */
[----:B0-----:R-:W-:Y:S02]  /*69d60*/  @!P3 LEA R121, R224, R117, 0x18 ;  /* 0x00000075e079b211 */ /* 0x001fe400078ec0ff */
[----:B------:R-:W-:Y:S01]  /*69d70*/  @!P2 MOV R117, 0x400 ;  /* 0x000004000075a802 */ /* 0x000fe20000000f00 */
[----:B------:R-:W0:Y:S03]  /*69d80*/  @!P1 S2R R141, SR_CgaCtaId ;  /* 0x00000000008d9919 */ /* 0x000e260000008800 */
[----:B------:R-:W5:Y:S01]  /*69d90*/  @!P3 LDS.U16 R121, [R121+0x4b4e] ;  /* 0x004b4e007979b984 */ /* 0x000f620000000400 */
[----:B--2---:R-:W-:-:S04]  /*69da0*/  @!P2 LEA R230, R230, R117, 0x18 ;  /* 0x00000075e6e6a211 */ /* 0x004fc800078ec0ff */
[----:B------:R-:W2:Y:S01]  /*69db0*/  @!P0 S2R R224, SR_CgaCtaId ;  /* 0x0000000000e08919 */ /* 0x000ea20000008800 */
[----:B-1----:R-:W-:-:S05]  /*69dc0*/  @!P5 HADD2.F32 R119, -RZ, R119.H0_H0 ;  /* 0x20000077ff77d230 */ /* 0x002fca0000004100 */
[----:B---3--:R-:W-:Y:S01]  /*69dd0*/  @!P5 FFMA R222, R135, R119, R222 ;  /* 0x0000007787ded223 */ /* 0x008fe200000000de */
[----:B------:R-:W-:Y:S01]  /*69de0*/  ISETP.GE.AND P5, PT, R104, R3, PT ;  /* 0x000000036800720c */ /* 0x000fe20003fa6270 */
[----:B------:R1:W3:Y:S01]  /*69df0*/  @!P2 LDS.U16 R119, [R230+0x4bce] ;  /* 0x004bce00e677a984 */ /* 0x0002e20000000400 */
[----:B----4-:R-:W-:Y:S01]  /*69e00*/  @!P4 HADD2.F32 R117, -RZ, R0.H0_H0 ;  /* 0x20000000ff75c230 */ /* 0x010fe20000004100 */
[----:B------:R-:W-:Y:S02]  /*69e10*/  @!P1 MOV R0, 0x400 ;  /* 0x0000040000009802 */ /* 0x000fe40000000f00 */
[----:B------:R-:W4:Y:S02]  /*69e20*/  @!P2 LDS R135, [R81+0xdc] ;  /* 0x0000dc005187a984 */ /* 0x000f240000000800 */
[----:B0-----:R-:W-:Y:S01]  /*69e30*/  @!P1 LEA R0, R141, R0, 0x18 ;  /* 0x000000008d009211 */ /* 0x001fe200078ec0ff */
[----:B-----5:R-:W-:Y:S01]  /*69e40*/  @!P4 FFMA R222, R117, R137, R222 ;  /* 0x0000008975dec223 */ /* 0x020fe200000000de */
[----:B------:R-:W-:-:S02]  /*69e50*/  @!P0 MOV R117, 0x400 ;  /* 0x0000040000758802 */ /* 0x000fc40000000f00 */
[----:B------:R-:W-:Y:S02]  /*69e60*/  ISETP.GE.AND P4, PT, R14, R3, PT ;  /* 0x000000030e00720c */ /* 0x000fe40003f86270 */
[----:B------:R-:W0:Y:S01]  /*69e70*/  @!P1 LDS.U16 R0, [R0+0x4c4e] ;  /* 0x004c4e0000009984 */ /* 0x000e220000000400 */
[----:B------:R-:W-:Y:S01]  /*69e80*/  @!P3 HADD2.F32 R121, -RZ, R121.H0_H0 ;  /* 0x20000079ff79b230 */ /* 0x000fe20000004100 */
[----:B--2---:R-:W-:Y:S01]  /*69e90*/  @!P0 LEA R224, R224, R117, 0x18 ;  /* 0x00000075e0e08211 */ /* 0x004fe200078ec0ff */
[----:B------:R-:W2:Y:S01]  /*69ea0*/  @!P5 S2R R226, SR_CgaCtaId ;  /* 0x0000000000e2d919 */ /* 0x000ea20000008800 */
[----:B------:R-:W-:Y:S02]  /*69eb0*/  @!P5 MOV R117, 0x400 ;  /* 0x000004000075d802 */ /* 0x000fe40000000f00 */
[----:B------:R-:W-:Y:S01]  /*69ec0*/  @!P3 FFMA R222, R121, R139, R222 ;  /* 0x0000008b79deb223 */ /* 0x000fe200000000de */
[----:B------:R-:W-:Y:S01]  /*69ed0*/  ISETP.GE.AND P3, PT, R22, R3, PT ;  /* 0x000000031600720c */ /* 0x000fe20003f66270 */
[----:B------:R-:W5:Y:S03]  /*69ee0*/  @!P1 LDS R121, [R81+0xe0] ;  /* 0x0000e00051799984 */ /* 0x000f660000000800 */
[----:B------:R-:W5:Y:S09]  /*69ef0*/  @!P4 S2R R228, SR_CgaCtaId ;  /* 0x0000000000e4c919 */ /* 0x000f720000008800 */
[----:B-1----:R-:W1:Y:S01]  /*69f00*/  @!P3 S2R R230, SR_CgaCtaId ;  /* 0x0000000000e6b919 */ /* 0x002e620000008800 */
[----:B---3--:R-:W-:-:S05]  /*69f10*/  @!P2 HADD2.F32 R119, -RZ, R119.H0_H0 ;  /* 0x20000077ff77a230 */ /* 0x008fca0000004100 */
[----:B----4-:R-:W-:Y:S01]  /*69f20*/  @!P2 FFMA R222, R119, R135, R222 ;  /* 0x0000008777dea223 */ /* 0x010fe200000000de */
[----:B------:R-:W-:Y:S01]  /*69f30*/  ISETP.GE.AND P2, PT, R16, R3, PT ;  /* 0x000000031000720c */ /* 0x000fe20003f46270 */
[----:B------:R3:W4:Y:S01]  /*69f40*/  @!P0 LDS.U16 R119, [R224+0x4cce] ;  /* 0x004cce00e0778984 */ /* 0x0007220000000400 */
[----:B--2---:R-:W-:-:S03]  /*69f50*/  @!P5 LEA R226, R226, R117, 0x18 ;  /* 0x00000075e2e2d211 */ /* 0x004fc600078ec0ff */
[----:B------:R-:W2:Y:S01]  /*69f60*/  @!P0 LDS R135, [R81+0xe4] ;  /* 0x0000e40051878984 */ /* 0x000ea20000000800 */
[----:B0-----:R-:W-:-:S03]  /*69f70*/  @!P1 HADD2.F32 R117, -RZ, R0.H0_H0 ;  /* 0x20000000ff759230 */ /* 0x001fc60000004100 */
[----:B------:R-:W-:Y:S01]  /*69f80*/  @!P5 LDS R0, [R81] ;  /* 0x000000005100d984 */ /* 0x000fe20000000800 */
[----:B---3--:R-:W-:-:S03]  /*69f90*/  IMAD.MOV.U32 R224, RZ, RZ, RZ ;  /* 0x000000ffffe07224 */ /* 0x008fc600078e00ff */
[----:B------:R-:W0:Y:S01]  /*69fa0*/  @!P2 S2R R232, SR_CgaCtaId ;  /* 0x0000000000e8a919 */ /* 0x000e220000008800 */
[----:B-----5:R-:W-:Y:S01]  /*69fb0*/  @!P1 FFMA R222, R121, R117, R222 ;  /* 0x0000007579de9223 */ /* 0x020fe200000000de */
[----:B------:R-:W-:Y:S01]  /*69fc0*/  @!P4 MOV R121, 0x400 ;  /* 0x000004000079c802 */ /* 0x000fe20000000f00 */
[----:B------:R3:W5:Y:S01]  /*69fd0*/  @!P5 LDS.U16 R117, [R226+0x3050] ;  /* 0x00305000e275d984 */ /* 0x0007620000000400 */
[----:B------:R-:W-:Y:S02]  /*69fe0*/  ISETP.GE.AND P1, PT, R10, R3, PT ;  /* 0x000000030a00720c */ /* 0x000fe40003f26270 */
[----:B------:R-:W-:Y:S01]  /*69ff0*/  @!P4 LEA R228, R228, R121, 0x18 ;  /* 0x00000079e4e4c211 */ /* 0x000fe200078ec0ff */
[----:B------:R-:W-:Y:S01]  /*6a000*/  @!P2 LDS R139, [R81+0xc] ;  /* 0x00000c00518ba984 */ /* 0x000fe20000000800 */
[----:B------:R-:W-:Y:S02]  /*6a010*/  @!P3 MOV R121, 0x400 ;  /* 0x000004000079b802 */ /* 0x000fe40000000f00 */
[----:B------:R-:W-:-:S02]  /*6a020*/  @!P2 MOV R137, 0x400 ;  /* 0x000004000089a802 */ /* 0x000fc40000000f00 */
[----:B-1----:R-:W-:-:S05]  /*6a030*/  @!P3 LEA R121, R230, R121, 0x18 ;  /* 0x00000079e679b211 */ /* 0x002fca00078ec0ff */
[----:B---3--:R-:W1:Y:S01]  /*6a040*/  @!P1 S2R R226, SR_CgaCtaId ;  /* 0x0000000000e29919 */ /* 0x008e620000008800 */
[----:B------:R-:W3:Y:S01]  /*6a050*/  @!P3 LDS.U16 R121, [R121+0x3150] ;  /* 0x003150007979b984 */ /* 0x000ee20000000400 */
[----:B----4-:R-:W-:Y:S01]  /*6a060*/  @!P0 HADD2.F32 R119, -RZ, R119.H0_H0 ;  /* 0x20000077ff778230 */ /* 0x010fe20000004100 */
[----:B0-----:R-:W-:-:S04]  /*6a070*/  @!P2 LEA R232, R232, R137, 0x18 ;  /* 0x00000089e8e8a211 */ /* 0x001fc800078ec0ff */
[----:B--2---:R-:W-:Y:S01]  /*6a080*/  @!P0 FFMA R222, R119, R135, R222 ;  /* 0x0000008777de8223 */ /* 0x004fe200000000de */
[----:B------:R-:W-:Y:S01]  /*6a090*/  @!P3 LDS R137, [R81+0x8] ;  /* 0x000008005189b984 */ /* 0x000fe20000000800 */
[----:B------:R-:W-:-:S03]  /*6a0a0*/  ISETP.GE.AND P0, PT, R12, R3, PT ;  /* 0x000000030c00720c */ /* 0x000fc60003f06270 */
[----:B------:R0:W2:Y:S04]  /*6a0b0*/  @!P4 LDS.U16 R119, [R228+0x30d0] ;  /* 0x0030d000e477c984 */ /* 0x0000a80000000400 */
[----:B------:R-:W4:Y:S01]  /*6a0c0*/  @!P4 LDS R135, [R81+0x4] ;  /* 0x000004005187c984 */ /* 0x000f220000000800 */
[----:B-----5:R-:W-:-:S05]  /*6a0d0*/  @!P5 HADD2.F32 R117, -RZ, R117.H0_H0 ;  /* 0x20000075ff75d230 */ /* 0x020fca0000004100 */
[----:B0-----:R-:W0:Y:S01]  /*6a0e0*/  @!P0 S2R R228, SR_CgaCtaId ;  /* 0x0000000000e48919 */ /* 0x001e220000008800 */
[----:B------:R-:W-:Y:S01]  /*6a0f0*/  @!P5 FFMA R224, R0, R117, RZ ;  /* 0x0000007500e0d223 */ /* 0x000fe200000000ff */
[----:B------:R-:W-:Y:S01]  /*6a100*/  @!P1 MOV R117, 0x400 ;  /* 0x0000040000759802 */ /* 0x000fe20000000f00 */
[----:B------:R-:W5:Y:S01]  /*6a110*/  @!P2 LDS.U16 R0, [R232+0x31d0] ;  /* 0x0031d000e800a984 */ /* 0x000f620000000400 */
[----:B------:R-:W-:Y:S01]  /*6a120*/  ISETP.GE.AND P5, PT, R6, R3, PT ;  /* 0x000000030600720c */ /* 0x000fe20003fa6270 */
[----:B---3--:R-:W-:Y:S02]  /*6a130*/  @!P3 HADD2.F32 R121, -RZ, R121.H0_H0 ;  /* 0x20000079ff79b230 */ /* 0x008fe40000004100 */
[----:B--2---:R-:W-:-:S05]  /*6a140*/  @!P4 HADD2.F32 R119, -RZ, R119.H0_H0 ;  /* 0x20000077ff77c230 */ /* 0x004fca0000004100 */
[----:B----4-:R-:W-:Y:S01]  /*6a150*/  @!P4 FFMA R224, R119, R135, R224 ;  /* 0x0000008777e0c223 */ /* 0x010fe200000000e0 */
[----:B-1----:R-:W-:Y:S01]  /*6a160*/  @!P1 LEA R119, R226, R117, 0x18 ;  /* 0x00000075e2779211 */ /* 0x002fe200078ec0ff */
[----:B------:R-:W-:Y:S01]  /*6a170*/  @!P0 LDS R135, [R81+0x14] ;  /* 0x0000140051878984 */ /* 0x000fe20000000800 */
[----:B------:R-:W-:Y:S01]  /*6a180*/  @!P0 MOV R117, 0x400 ;  /* 0x0000040000758802 */ /* 0x000fe20000000f00 */
[----:B------:R-:W-:Y:S01]  /*6a190*/  @!P3 FFMA R224, R121, R137, R224 ;  /* 0x0000008979e0b223 */ /* 0x000fe200000000e0 */
[----:B------:R-:W-:Y:S01]  /*6a1a0*/  ISETP.GE.AND P4, PT, R8, R3, PT ;  /* 0x000000030800720c */ /* 0x000fe20003f86270 */
[----:B------:R-:W-:Y:S01]  /*6a1b0*/  @!P1 LDS R121, [R81+0x10] ;  /* 0x0000100051799984 */ /* 0x000fe20000000800 */
[----:B0-----:R-:W-:Y:S01]  /*6a1c0*/  @!P0 LEA R228, R228, R117, 0x18 ;  /* 0x00000075e4e48211 */ /* 0x001fe200078ec0ff */
[----:B-----5:R-:W-:Y:S02]  /*6a1d0*/  @!P2 HADD2.F32 R117, -RZ, R0.H0_H0 ;  /* 0x20000000ff75a230 */ /* 0x020fe40000004100 */
[----:B------:R-:W0:Y:S01]  /*6a1e0*/  @!P1 LDS.U16 R119, [R119+0x3250] ;  /* 0x0032500077779984 */ /* 0x000e220000000400 */
[----:B------:R-:W-:Y:S01]  /*6a1f0*/  ISETP.GE.AND P3, PT, R18, R3, PT ;  /* 0x000000031200720c */ /* 0x000fe20003f66270 */
[----:B------:R-:W1:Y:S01]  /*6a200*/  @!P5 S2R R226, SR_CgaCtaId ;  /* 0x0000000000e2d919 */ /* 0x000e620000008800 */
[----:B------:R-:W-:Y:S01]  /*6a210*/  @!P2 FFMA R224, R117, R139, R224 ;  /* 0x0000008b75e0a223 */ /* 0x000fe200000000e0 */
[----:B------:R-:W-:Y:S01]  /*6a220*/  @!P5 MOV R117, 0x400 ;  /* 0x000004000075d802 */ /* 0x000fe20000000f00 */
[----:B------:R-:W2:Y:S01]  /*6a230*/  @!P0 LDS.U16 R0, [R228+0x32d0] ;  /* 0x0032d000e4008984 */ /* 0x000ea20000000400 */
[----:B------:R-:W-:-:S02]  /*6a240*/  ISETP.GE.AND P2, PT, R20, R3, PT ;  /* 0x000000031400720c */ /* 0x000fc40003f46270 */
[----:B------:R-:W3:Y:S06]  /*6a250*/  @!P4 S2R R230, SR_CgaCtaId ;  /* 0x0000000000e6c919 */ /* 0x000eec0000008800 */
[----:B------:R-:W4:Y:S01]  /*6a260*/  @!P3 S2R R232, SR_CgaCtaId ;  /* 0x0000000000e8b919 */ /* 0x000f220000008800 */
[----:B------:R-:W-:Y:S04]  /*6a270*/  @!P5 LDS R137, [R81+0x18] ;  /* 0x000018005189d984 */ /* 0x000fe80000000800 */
[----:B------:R-:W5:Y:S01]  /*6a280*/  @!P2 S2R R234, SR_CgaCtaId ;  /* 0x0000000000eaa919 */ /* 0x000f620000008800 */
[----:B------:R-:W-:Y:S01]  /*6a290*/  @!P3 LDS R139, [R81+0x20] ;  /* 0x00002000518bb984 */ /* 0x000fe20000000800 */
[----:B-1----:R-:W-:-:S02]  /*6a2a0*/  @!P5 LEA R226, R226, R117, 0x18 ;  /* 0x00000075e2e2d211 */ /* 0x002fc400078ec0ff */
[----:B------:R-:W-:Y:S01]  /*6a2b0*/  @!P4 MOV R117, 0x400 ;  /* 0x000004000075c802 */ /* 0x000fe20000000f00 */
[----:B0-----:R-:W-:-:S03]  /*6a2c0*/  @!P1 HADD2.F32 R119, -RZ, R119.H0_H0 ;  /* 0x20000077ff779230 */ /* 0x001fc60000004100 */
[----:B---3--:R-:W-:Y:S02]  /*6a2d0*/  @!P4 LEA R230, R230, R117, 0x18 ;  /* 0x00000075e6e6c211 */ /* 0x008fe400078ec0ff */
[----:B------:R-:W-:Y:S01]  /*6a2e0*/  @!P1 FFMA R224, R121, R119, R224 ;  /* 0x0000007779e09223 */ /* 0x000fe200000000e0 */
[----:B------:R-:W-:Y:S01]  /*6a2f0*/  ISETP.GE.AND P1, PT, R26, R3, PT ;  /* 0x000000031a00720c */ /* 0x000fe20003f26270 */
[----:B------:R0:W1:Y:S01]  /*6a300*/  @!P5 LDS.U16 R119, [R226+0x3350] ;  /* 0x00335000e277d984 */ /* 0x0000620000000400 */
[----:B--2---:R-:W-:-:S03]  /*6a310*/  @!P0 HADD2.F32 R117, -RZ, R0.H0_H0 ;  /* 0x20000000ff758230 */ /* 0x004fc60000004100 */
[----:B------:R-:W2:Y:S02]  /*6a320*/  @!P4 LDS.U16 R0, [R230+0x33d0] ;  /* 0x0033d000e600c984 */ /* 0x000ea40000000400 */
[----:B------:R-:W-:Y:S01]  /*6a330*/  @!P0 FFMA R224, R117, R135, R224 ;  /* 0x0000008775e08223 */ /* 0x000fe200000000e0 */
[----:B------:R-:W-:Y:S01]  /*6a340*/  @!P3 MOV R117, 0x400 ;  /* 0x000004000075b802 */ /* 0x000fe20000000f00 */
[----:B------:R-:W3:Y:S01]  /*6a350*/  @!P4 LDS R135, [R81+0x1c] ;  /* 0x00001c005187c984 */ /* 0x000ee20000000800 */
[----:B------:R-:W-:Y:S02]  /*6a360*/  ISETP.GE.AND P0, PT, R32, R3, PT ;  /* 0x000000032000720c */ /* 0x000fe40003f06270 */
[----:B----4-:R-:W-:Y:S01]  /*6a370*/  @!P3 LEA R121, R232, R117, 0x18 ;  /* 0x00000075e879b211 */ /* 0x010fe200078ec0ff */
[----:B------:R-:W4:Y:S01]  /*6a380*/  @!P1 S2R R141, SR_CgaCtaId ;  /* 0x00000000008d9919 */ /* 0x000f220000008800 */
[----:B------:R-:W-:-:S04]  /*6a390*/  @!P2 MOV R117, 0x400 ;  /* 0x000004000075a802 */ /* 0x000fc80000000f00 */
[----:B-----5:R-:W-:Y:S01]  /*6a3a0*/  @!P2 LEA R234, R234, R117, 0x18 ;  /* 0x00000075eaeaa211 */ /* 0x020fe200078ec0ff */
[----:B------:R-:W5:Y:S04]  /*6a3b0*/  @!P3 LDS.U16 R121, [R121+0x3450] ;  /* 0x003450007979b984 */ /* 0x000f680000000400 */
[----:B0-----:R-:W0:Y:S01]  /*6a3c0*/  @!P0 S2R R226, SR_CgaCtaId ;  /* 0x0000000000e28919 */ /* 0x001e220000008800 */
[----:B-1----:R-:W-:Y:S02]  /*6a3d0*/  @!P5 HADD2.F32 R119, -RZ, R119.H0_H0 ;  /* 0x20000077ff77d230 */ /* 0x002fe40000004100 */
[----:B--2---:R-:W-:-:S03]  /*6a3e0*/  @!P4 HADD2.F32 R117, -RZ, R0.H0_H0 ;  /* 0x20000000ff75c230 */ /* 0x004fc60000004100 */
[----:B------:R-:W-:Y:S01]  /*6a3f0*/  @!P5 FFMA R224, R119, R137, R224 ;  /* 0x0000008977e0d223 */ /* 0x000fe200000000e0 */
[----:B------:R-:W-:Y:S01]  /*6a400*/  @!P1 MOV R0, 0x400 ;  /* 0x0000040000009802 */ /* 0x000fe20000000f00 */
[----:B------:R-:W1:Y:S01]  /*6a410*/  @!P2 LDS.U16 R119, [R234+0x34d0] ;  /* 0x0034d000ea77a984 */ /* 0x000e620000000400 */
[----:B------:R-:W-:Y:S01]  /*6a420*/  ISETP.GE.AND P5, PT, R114, R3, PT ;  /* 0x000000037200720c */ /* 0x000fe20003fa6270 */
[----:B---3--:R-:W-:Y:S01]  /*6a430*/  @!P4 FFMA R224, R117, R135, R224 ;  /* 0x0000008775e0c223 */ /* 0x008fe200000000e0 */
[----:B----4-:R-:W-:Y:S01]  /*6a440*/  @!P1 LEA R0, R141, R0, 0x18 ;  /* 0x000000008d009211 */ /* 0x010fe200078ec0ff */
[----:B------:R-:W2:Y:S01]  /*6a450*/  @!P2 LDS R137, [R81+0x24] ;  /* 0x000024005189a984 */ /* 0x000ea20000000800 */
[----:B------:R-:W-:Y:S02]  /*6a460*/  @!P0 MOV R117, 0x400 ;  /* 0x0000040000758802 */ /* 0x000fe40000000f00 */
[----:B------:R-:W-:Y:S01]  /*6a470*/  ISETP.GE.AND P4, PT, R108, R3, PT ;  /* 0x000000036c00720c */ /* 0x000fe20003f86270 */
[----:B------:R-:W-:Y:S01]  /*6a480*/  @!P0 LDS R135, [R81+0x2c] ;  /* 0x00002c0051878984 */ /* 0x000fe20000000800 */
[----:B0-----:R-:W-:Y:S01]  /*6a490*/  @!P0 LEA R226, R226, R117, 0x18 ;  /* 0x00000075e2e28211 */ /* 0x001fe200078ec0ff */
[----:B-----5:R-:W-:-:S02]  /*6a4a0*/  @!P3 HADD2.F32 R121, -RZ, R121.H0_H0 ;  /* 0x20000079ff79b230 */ /* 0x020fc40000004100 */
[----:B------:R-:W0:Y:S02]  /*6a4b0*/  @!P1 LDS.U16 R0, [R0+0x3550] ;  /* 0x0035500000009984 */ /* 0x000e240000000400 */
[----:B------:R-:W-:Y:S01]  /*6a4c0*/  @!P5 MOV R117, 0x400 ;  /* 0x000004000075d802 */ /* 0x000fe20000000f00 */
[----:B------:R-:W3:Y:S01]  /*6a4d0*/  @!P5 S2R R228, SR_CgaCtaId ;  /* 0x0000000000e4d919 */ /* 0x000ee20000008800 */
[----:B------:R-:W-:Y:S01]  /*6a4e0*/  @!P3 FFMA R224, R139, R121, R224 ;  /* 0x000000798be0b223 */ /* 0x000fe200000000e0 */
[----:B------:R-:W-:Y:S01]  /*6a4f0*/  ISETP.GE.AND P3, PT, R110, R3, PT ;  /* 0x000000036e00720c */ /* 0x000fe20003f66270 */
[----:B------:R-:W4:Y:S02]  /*6a500*/  @!P1 LDS R121, [R81+0x28] ;  /* 0x0000280051799984 */ /* 0x000f240000000800 */
[----:B------:R-:W5:Y:S10]  /*6a510*/  @!P4 S2R R230, SR_CgaCtaId ;  /* 0x0000000000e6c919 */ /* 0x000f740000008800 */
[----:B------:R-:W5:Y:S01]  /*6a520*/  @!P3 S2R R232, SR_CgaCtaId ;  /* 0x0000000000e8b919 */ /* 0x000f620000008800 */
[----:B------:R-:W-:Y:S01]  /*6a530*/  @!P3 LDS R139, [R81+0x38] ;  /* 0x00003800518bb984 */ /* 0x000fe20000000800 */
[----:B-1----:R-:W-:-:S05]  /*6a540*/  @!P2 HADD2.F32 R119, -RZ, R119.H0_H0 ;  /* 0x20000077ff77a230 */ /* 0x002fca0000004100 */
[----:B--2---:R-:W-:Y:S01]  /*6a550*/  @!P2 FFMA R224, R119, R137, R224 ;  /* 0x0000008977e0a223 */ /* 0x004fe200000000e0 */
[----:B------:R-:W-:Y:S01]  /*6a560*/  ISETP.GE.AND P2, PT, R112, R3, PT ;  /* 0x000000037000720c */ /* 0x000fe20003f46270 */
[----:B------:R-:W1:Y:S01]  /*6a570*/  @!P0 LDS.U16 R119, [R226+0x35d0] ;  /* 0x0035d000e2778984 */ /* 0x000e620000000400 */
[----:B---3--:R-:W-:-:S03]  /*6a580*/  @!P5 LEA R228, R228, R117, 0x18 ;  /* 0x00000075e4e4d211 */ /* 0x008fc600078ec0ff */
[----:B------:R-:W-:Y:S01]  /*6a590*/  @!P5 LDS R137, [R81+0x30] ;  /* 0x000030005189d984 */ /* 0x000fe20000000800 */
[----:B0-----:R-:W-:-:S03]  /*6a5a0*/  @!P1 HADD2.F32 R117, -RZ, R0.H0_H0 ;  /* 0x20000000ff759230 */ /* 0x001fc60000004100 */
[----:B------:R0:W2:Y:S04]  /*6a5b0*/  @!P5 LDS.U16 R0, [R228+0x3650] ;  /* 0x00365000e400d984 */ /* 0x0000a80000000400 */
[----:B------:R-:W3:Y:S01]  /*6a5c0*/  @!P2 S2R R234, SR_CgaCtaId ;  /* 0x0000000000eaa919 */ /* 0x000ee20000008800 */
[----:B----4-:R-:W-:Y:S01]  /*6a5d0*/  @!P1 FFMA R224, R117, R121, R224 ;  /* 0x0000007975e09223 */ /* 0x010fe200000000e0 */
[----:B------:R-:W-:Y:S02]  /*6a5e0*/  @!P4 MOV R117, 0x400 ;  /* 0x000004000075c802 */ /* 0x000fe40000000f00 */
[----:B------:R-:W-:Y:S02]  /*6a5f0*/  ISETP.GE.AND P1, PT, R106, R3, PT ;  /* 0x000000036a00720c */ /* 0x000fe40003f26270 */
[----:B-----5:R-:W-:-:S02]  /*6a600*/  @!P4 LEA R230, R230, R117, 0x18 ;  /* 0x00000075e6e6c211 */ /* 0x020fc400078ec0ff */
[----:B------:R-:W-:-:S04]  /*6a610*/  @!P3 MOV R117, 0x400 ;  /* 0x000004000075b802 */ /* 0x000fc80000000f00 */
[----:B------:R-:W-:Y:S02]  /*6a620*/  @!P3 LEA R121, R232, R117, 0x18 ;  /* 0x00000075e879b211 */ /* 0x000fe400078ec0ff */
[----:B------:R-:W-:-:S03]  /*6a630*/  @!P2 MOV R117, 0x400 ;  /* 0x000004000075a802 */ /* 0x000fc60000000f00 */
[----:B0-----:R-:W0:Y:S01]  /*6a640*/  @!P1 S2R R228, SR_CgaCtaId ;  /* 0x0000000000e49919 */ /* 0x001e220000008800 */
[----:B------:R-:W4:Y:S01]  /*6a650*/  @!P3 LDS.U16 R121, [R121+0x3750] ;  /* 0x003750007979b984 */ /* 0x000f220000000400 */
[----:B-1----:R-:W-:Y:S01]  /*6a660*/  @!P0 HADD2.F32 R119, -RZ, R119.H0_H0 ;  /* 0x20000077ff778230 */ /* 0x002fe20000004100 */
[----:B---3--:R-:W-:-:S04]  /*6a670*/  @!P2 LEA R234, R234, R117, 0x18 ;  /* 0x00000075eaeaa211 */ /* 0x008fc800078ec0ff */
[----:B------:R-:W-:Y:S01]  /*6a680*/  @!P0 FFMA R224, R119, R135, R224 ;  /* 0x0000008777e08223 */ /* 0x000fe200000000e0 */
[----:B------:R-:W-:Y:S01]  /*6a690*/  ISETP.GE.AND P0, PT, R34, R3, PT ;  /* 0x000000032200720c */ /* 0x000fe20003f06270 */
[----:B------:R-:W1:Y:S01]  /*6a6a0*/  @!P4 LDS.U16 R119, [R230+0x36d0] ;  /* 0x0036d000e677c984 */ /* 0x000e620000000400 */
[----:B--2---:R-:W-:-:S03]  /*6a6b0*/  @!P5 HADD2.F32 R117, -RZ, R0.H0_H0 ;  /* 0x20000000ff75d230 */ /* 0x004fc60000004100 */
[----:B------:R-:W2:Y:S02]  /*6a6c0*/  @!P4 LDS R135, [R81+0x34] ;  /* 0x000034005187c984 */ /* 0x000ea40000000800 */
[----:B------:R-:W-:Y:S01]  /*6a6d0*/  @!P5 FFMA R224, R137, R117, R224 ;  /* 0x0000007589e0d223 */ /* 0x000fe200000000e0 */
[----:B------:R-:W-:Y:S01]  /*6a6e0*/  ISETP.GE.AND P5, PT, R28, R3, PT ;  /* 0x000000031c00720c */ /* 0x000fe20003fa6270 */
[----:B------:R-:W3:Y:S04]  /*6a6f0*/  @!P2 LDS.U16 R0, [R234+0x37d0] ;  /* 0x0037d000ea00a984 */ /* 0x000ee80000000400 */
[----:B------:R-:W5:Y:S01]  /*6a700*/  @!P0 S2R R226, SR_CgaCtaId ;  /* 0x0000000000e28919 */ /* 0x000f620000008800 */
[----:B------:R-:W-:Y:S01]  /*6a710*/  @!P0 MOV R117, 0x400 ;  /* 0x0000040000758802 */ /* 0x000fe20000000f00 */
[----:B------:R-:W3:Y:S01]  /*6a720*/  @!P2 LDS R137, [R81+0x3c] ;  /* 0x00003c005189a984 */ /* 0x000ee20000000800 */
[----:B----4-:R-:W-:-:S02]  /*6a730*/  @!P3 HADD2.F32 R121, -RZ, R121.H0_H0 ;  /* 0x20000079ff79b230 */ /* 0x010fc40000004100 */
[----:B-1----:R-:W-:-:S05]  /*6a740*/  @!P4 HADD2.F32 R119, -RZ, R119.H0_H0 ;  /* 0x20000077ff77c230 */ /* 0x002fca0000004100 */
[----:B--2---:R-:W-:Y:S01]  /*6a750*/  @!P4 FFMA R224, R119, R135, R224 ;  /* 0x0000008777e0c223 */ /* 0x004fe200000000e0 */
[----:B-----5:R-:W-:Y:S01]  /*6a760*/  @!P0 LEA R119, R226, R117, 0x18 ;  /* 0x00000075e2778211 */ /* 0x020fe200078ec0ff */
[----:B------:R-:W-:Y:S01]  /*6a770*/  @!P1 LDS R135, [R81+0x44] ;  /* 0x0000440051879984 */ /* 0x000fe20000000800 */
[----:B------:R-:W-:Y:S01]  /*6a780*/  @!P1 MOV R117, 0x400 ;  /* 0x0000040000759802 */ /* 0x000fe20000000f00 */
[----:B------:R-:W-:Y:S01]  /*6a790*/  @!P3 FFMA R224, R121, R139, R224 ;  /* 0x0000008b79e0b223 */ /* 0x000fe200000000e0 */
[----:B------:R-:W-:Y:S01]  /*6a7a0*/  ISETP.GE.AND P4, PT, R24, R3, PT ;  /* 0x000000031800720c */ /* 0x000fe20003f86270 */
[----:B------:R-:W-:Y:S01]  /*6a7b0*/  @!P0 LDS R121, [R81+0x40] ;  /* 0x0000400051798984 */ /* 0x000fe20000000800 */
[----:B0-----:R-:W-:Y:S01]  /*6a7c0*/  @!P1 LEA R228, R228, R117, 0x18 ;  /* 0x00000075e4e49211 */ /* 0x001fe200078ec0ff */
[----:B---3--:R-:W-:Y:S01]  /*6a7d0*/  @!P2 HADD2.F32 R117, -RZ, R0.H0_H0 ;  /* 0x20000000ff75a230 */ /* 0x008fe20000004100 */
[----:B------:R-:W-:Y:S01]  /*6a7e0*/  ISETP.GE.AND P3, PT, R30, R3, PT ;  /* 0x000000031e00720c */ /* 0x000fe20003f66270 */
[----:B------:R-:W0:Y:S03]  /*6a7f0*/  @!P0 LDS.U16 R119, [R119+0x3850] ;  /* 0x0038500077778984 */ /* 0x000e260000000400 */
[----:B------:R-:W-:Y:S01]  /*6a800*/  @!P2 FFMA R224, R117, R137, R224 ;  /* 0x0000008975e0a223 */ /* 0x000fe200000000e0 */
[----:B------:R-:W-:Y:S01]  /*6a810*/  ISETP.GE.AND P2, PT, R116, R3, PT ;  /* 0x000000037400720c */ /* 0x000fe20003f46270 */
[----:B------:R-:W1:Y:S01]  /*6a820*/  @!P1 LDS.U16 R0, [R228+0x38d0] ;  /* 0x0038d000e4009984 */ /* 0x000e620000000400 */
[----:B------:R-:W-:Y:S01]  /*6a830*/  @!P5 MOV R117, 0x400 ;  /* 0x000004000075d802 */ /* 0x000fe20000000f00 */
[----:B------:R-:W2:Y:S01]  /*6a840*/  @!P5 S2R R226, SR_CgaCtaId ;  /* 0x0000000000e2d919 */ /* 0x000ea20000008800 */
[----:B------:R-:W3:Y:S09]  /*6a850*/  @!P4 S2R R232, SR_CgaCtaId ;  /* 0x0000000000e8c919 */ /* 0x000ef20000008800 */
[----:B------:R-:W4:Y:S01]  /*6a860*/  @!P2 S2R R230, SR_CgaCtaId ;  /* 0x0000000000e6a919 */ /* 0x000f220000008800 */
[----:B------:R-:W5:Y:S01]  /*6a870*/  @!P3 S2R R234, SR_CgaCtaId ;  /* 0x0000000000eab919 */ /* 0x000f620000008800 */
[----:B------:R-:W-:Y:S01]  /*6a880*/  @!P4 LDS R137, [R81+0x50] ;  /* 0x000050005189c984 */ /* 0x000fe20000000800 */
[----:B0-----:R-:W-:Y:S01]  /*6a890*/  @!P0 HADD2.F32 R119, -RZ, R119.H0_H0 ;  /* 0x20000077ff778230 */ /* 0x001fe20000004100 */
[----:B--2---:R-:W-:-:S02]  /*6a8a0*/  @!P5 LEA R226, R226, R117, 0x18 ;  /* 0x00000075e2e2d211 */ /* 0x004fc400078ec0ff */
[----:B------:R-:W-:Y:S02]  /*6a8b0*/  @!P2 MOV R117, 0x400 ;  /* 0x000004000075a802 */ /* 0x000fe40000000f00 */
[----:B------:R-:W-:Y:S01]  /*6a8c0*/  @!P0 FFMA R224, R121, R119, R224 ;  /* 0x0000007779e08223 */ /* 0x000fe200000000e0 */
[----:B------:R-:W-:Y:S01]  /*6a8d0*/  ISETP.NE.AND P0, PT, R123, RZ, PT ;  /* 0x000000ff7b00720c */ /* 0x000fe20003f05270 */
[----:B------:R0:W2:Y:S01]  /*6a8e0*/  @!P5 LDS.U16 R119, [R226+0x3950] ;  /* 0x00395000e277d984 */ /* 0x0000a20000000400 */
[----:B----4-:R-:W-:Y:S01]  /*6a8f0*/  @!P2 LEA R230, R230, R117, 0x18 ;  /* 0x00000075e6e6a211 */ /* 0x010fe200078ec0ff */
[----:B-1----:R-:W-:Y:S02]  /*6a900*/  @!P1 HADD2.F32 R117, -RZ, R0.H0_H0 ;  /* 0x20000000ff759230 */ /* 0x002fe40000004100 */
[----:B------:R-:W1:Y:S03]  /*6a910*/  @!P5 LDS R123, [R81+0x48] ;  /* 0x00004800517bd984 */ /* 0x000e660000000800 */
[----:B------:R-:W-:Y:S01]  /*6a920*/  @!P1 FFMA R224, R117, R135, R224 ;  /* 0x0000008775e09223 */ /* 0x000fe200000000e0 */
[----:B------:R-:W4:Y:S01]  /*6a930*/  @!P2 LDS.U16 R0, [R230+0x39d0] ;  /* 0x0039d000e600a984 */ /* 0x000f220000000400 */
[----:B------:R-:W-:-:S02]  /*6a940*/  @!P4 MOV R117, 0x400 ;  /* 0x000004000075c802 */ /* 0x000fc40000000f00 */
[----:B------:R-:W-:Y:S01]  /*6a950*/  ISETP.GE.AND P1, PT, R172, R3, PT ;  /* 0x00000003ac00720c */ /* 0x000fe20003f26270 */
[----:B------:R-:W4:Y:S01]  /*6a960*/  @!P2 LDS R135, [R81+0x4c] ;  /* 0x00004c005187a984 */ /* 0x000f220000000800 */
[----:B---3--:R-:W-:Y:S02]  /*6a970*/  @!P4 LEA R121, R232, R117, 0x18 ;  /* 0x00000075e879c211 */ /* 0x008fe400078ec0ff */
[----:B------:R-:W-:Y:S01]  /*6a980*/  @!P3 MOV R117, 0x400 ;  /* 0x000004000075b802 */ /* 0x000fe20000000f00 */
[----:B------:R-:W3:Y:S03]  /*6a990*/  @!P0 S2R R139, SR_CgaCtaId ;  /* 0x00000000008b8919 */ /* 0x000ee60000008800 */
[----:B-----5:R-:W-:Y:S01]  /*6a9a0*/  @!P3 LEA R234, R234, R117, 0x18 ;  /* 0x00000075eaeab211 */ /* 0x020fe200078ec0ff */
[----:B------:R-:W5:Y:S04]  /*6a9b0*/  @!P4 LDS.U16 R121, [R121+0x3a50] ;  /* 0x003a50007979c984 */ /* 0x000f680000000400 */
[----:B0-----:R-:W0:Y:S01]  /*6a9c0*/  @!P1 S2R R226, SR_CgaCtaId ;  /* 0x0000000000e29919 */ /* 0x001e220000008800 */
[----:B--2---:R-:W-:-:S05]  /*6a9d0*/  @!P5 HADD2.F32 R119, -RZ, R119.H0_H0 ;  /* 0x20000077ff77d230 */ /* 0x004fca0000004100 */
[----:B-1----:R-:W-:Y:S01]  /*6a9e0*/  @!P5 FFMA R224, R119, R123, R224 ;  /* 0x0000007b77e0d223 */ /* 0x002fe200000000e0 */
[----:B------:R-:W-:Y:S01]  /*6a9f0*/  ISETP.GE.AND P5, PT, R168, R3, PT ;  /* 0x00000003a800720c */ /* 0x000fe20003fa6270 */
[----:B------:R-:W1:Y:S01]  /*6aa00*/  @!P3 LDS.U16 R119, [R234+0x3ad0] ;  /* 0x003ad000ea77b984 */ /* 0x000e620000000400 */
[----:B----4-:R-:W-:Y:S01]  /*6aa10*/  @!P2 HADD2.F32 R117, -RZ, R0.H0_H0 ;  /* 0x20000000ff75a230 */ /* 0x010fe20000004100 */
[----:B------:R-:W-:Y:S02]  /*6aa20*/  @!P0 MOV R0, 0x400 ;  /* 0x0000040000008802 */ /* 0x000fe40000000f00 */
[----:B------:R-:W2:Y:S02]  /*6aa30*/  @!P3 LDS R123, [R81+0x54] ;  /* 0x00005400517bb984 */ /* 0x000ea40000000800 */
[----:B------:R-:W-:Y:S01]  /*6aa40*/  @!P2 FFMA R224, R117, R135, R224 ;  /* 0x0000008775e0a223 */ /* 0x000fe200000000e0 */
[----:B---3--:R-:W-:Y:S02]  /*6aa50*/  @!P0 LEA R0, R139, R0, 0x18 ;  /* 0x000000008b008211 */ /* 0x008fe400078ec0ff */
[----:B------:R-:W-:-:S02]  /*6aa60*/  ISETP.GE.AND P2, PT, R170, R3, PT ;  /* 0x00000003aa00720c */ /* 0x000fc40003f46270 */
[----:B------:R-:W-:Y:S01]  /*6aa70*/  @!P1 MOV R117, 0x400 ;  /* 0x0000040000759802 */ /* 0x000fe20000000f00 */
[----:B------:R-:W3:Y:S01]  /*6aa80*/  @!P5 S2R R230, SR_CgaCtaId ;  /* 0x0000000000e6d919 */ /* 0x000ee20000008800 */
[----:B-----5:R-:W-:Y:S01]  /*6aa90*/  @!P4 HADD2.F32 R121, -RZ, R121.H0_H0 ;  /* 0x20000079ff79c230 */ /* 0x020fe20000004100 */
[----:B------:R-:W-:Y:S01]  /*6aaa0*/  P2R R135, PR, RZ, 0x1 ;  /* 0x00000001ff877803 */ /* 0x000fe20000000000 */
[----:B------:R-:W4:Y:S01]  /*6aab0*/  @!P0 LDS.U16 R0, [R0+0x3b50] ;  /* 0x003b500000008984 */ /* 0x000f220000000400 */
[----:B0-----:R-:W-:Y:S02]  /*6aac0*/  @!P1 LEA R226, R226, R117, 0x18 ;  /* 0x00000075e2e29211 */ /* 0x001fe400078ec0ff */
[----:B------:R-:W-:Y:S01]  /*6aad0*/  @!P4 FFMA R224, R137, R121, R224 ;  /* 0x0000007989e0c223 */ /* 0x000fe200000000e0 */
[----:B------:R-:W-:Y:S01]  /*6aae0*/  ISETP.GE.AND P4, PT, R166, R3, PT ;  /* 0x00000003a600720c */ /* 0x000fe20003f86270 */
[----:B------:R-:W0:Y:S02]  /*6aaf0*/  @!P0 LDS R121, [R81+0x58] ;  /* 0x0000580051798984 */ /* 0x000e240000000800 */
[----:B------:R-:W-:Y:S01]  /*6ab00*/  @!P2 MOV R117, 0x400 ;  /* 0x000004000075a802 */ /* 0x000fe20000000f00 */
[----:B------:R-:W5:Y:S09]  /*6ab10*/  @!P2 S2R R228, SR_CgaCtaId ;  /* 0x0000000000e4a919 */ /* 0x000f720000008800 */
[----:B------:R-:W3:Y:S01]  /*6ab20*/  @!P4 S2R R232, SR_CgaCtaId ;  /* 0x0000000000e8c919 */ /* 0x000ee20000008800 */
[----:B------:R-:W-:Y:S01]  /*6ab30*/  @!P4 LDS R139, [R81+0x68] ;  /* 0x00006800518bc984 */ /* 0x000fe20000000800 */
[----:B-1----:R-:W-:-:S05]  /*6ab40*/  @!P3 HADD2.F32 R119, -RZ, R119.H0_H0 ;  /* 0x20000077ff77b230 */ /* 0x002fca0000004100 */
[----:B--2---:R-:W-:Y:S01]  /*6ab50*/  @!P3 FFMA R224, R119, R123, R224 ;  /* 0x0000007b77e0b223 */ /* 0x004fe200000000e0 */
[----:B------:R-:W-:Y:S01]  /*6ab60*/  ISETP.GE.AND P3, PT, R162, R3, PT ;  /* 0x00000003a200720c */ /* 0x000fe20003f66270 */
[----:B------:R1:W2:Y:S04]  /*6ab70*/  @!P1 LDS.U16 R119, [R226+0x3bd0] ;  /* 0x003bd000e2779984 */ /* 0x0002a80000000400 */
[----:B------:R-:W2:Y:S01]  /*6ab80*/  @!P1 LDS R123, [R81+0x5c] ;  /* 0x00005c00517b9984 */ /* 0x000ea20000000800 */
[----:B-----5:R-:W-:Y:S01]  /*6ab90*/  @!P2 LEA R228, R228, R117, 0x18 ;  /* 0x00000075e4e4a211 */ /* 0x020fe200078ec0ff */
[----:B----4-:R-:W-:Y:S01]  /*6aba0*/  @!P0 HADD2.F32 R117, -RZ, R0.H0_H0 ;  /* 0x20000000ff758230 */ /* 0x010fe20000004100 */
[----:B------:R-:W-:-:S05]  /*6abb0*/  ISETP.GE.AND P2, PT, R164, R3, PT ;  /* 0x00000003a400720c */ /* 0x000fca0003f46270 */
[----:B-1----:R-:W1:Y:S01]  /*6abc0*/  @!P3 S2R R226, SR_CgaCtaId ;  /* 0x0000000000e2b919 */ /* 0x002e620000008800 */
[----:B0-----:R-:W-:Y:S01]  /*6abd0*/  @!P0 FFMA R224, R117, R121, R224 ;  /* 0x0000007975e08223 */ /* 0x001fe200000000e0 */
[----:B------:R-:W-:Y:S02]  /*6abe0*/  ISETP.GE.AND P0, PT, R170, R3, PT ;  /* 0x00000003aa00720c */ /* 0x000fe40003f06270 */
[----:B------:R-:W-:-:S04]  /*6abf0*/  @!P5 MOV R117, 0x400 ;  /* 0x000004000075d802 */ /* 0x000fc80000000f00 */
[----:B---3--:R-:W-:Y:S01]  /*6ac00*/  @!P5 LEA R230, R230, R117, 0x18 ;  /* 0x00000075e6e6d211 */ /* 0x008fe200078ec0ff */
[----:B------:R-:W0:Y:S01]  /*6ac10*/  @!P2 S2R R234, SR_CgaCtaId ;  /* 0x0000000000eaa919 */ /* 0x000e220000008800 */
[----:B------:R-:W-:-:S05]  /*6ac20*/  @!P4 MOV R117, 0x400 ;  /* 0x000004000075c802 */ /* 0x000fca0000000f00 */
[----:B------:R3:W4:Y:S01]  /*6ac30*/  @!P0 LDS.U16 R0, [R228+0x3c50] ;  /* 0x003c5000e4008984 */ /* 0x0007220000000400 */
[----:B------:R-:W-:Y:S02]  /*6ac40*/  @!P4 LEA R121, R232, R117, 0x18 ;  /* 0x00000075e879c211 */ /* 0x000fe400078ec0ff */
[----:B------:R-:W-:Y:S01]  /*6ac50*/  @!P2 MOV R117, 0x400 ;  /* 0x000004000075a802 */ /* 0x000fe20000000f00 */
[----:B------:R-:W5:Y:S04]  /*6ac60*/  @!P0 LDS R137, [R81+0x60] ;  /* 0x0000600051898984 */ /* 0x000f680000000800 */
[----:B------:R-:W1:Y:S01]  /*6ac70*/  @!P4 LDS.U16 R121, [R121+0x3d50] ;  /* 0x003d50007979c984 */ /* 0x000e620000000400 */
[----:B--2---:R-:W-:-:S05]  /*6ac80*/  @!P1 HADD2.F32 R119, -RZ, R119.H0_H0 ;  /* 0x20000077ff779230 */ /* 0x004fca0000004100 */
[----:B------:R-:W-:Y:S01]  /*6ac90*/  @!P1 FFMA R224, R119, R123, R224 ;  /* 0x0000007b77e09223 */ /* 0x000fe200000000e0 */
[----:B------:R-:W-:Y:S01]  /*6aca0*/  ISETP.GE.AND P1, PT, R160, R3, PT ;  /* 0x00000003a000720c */ /* 0x000fe20003f26270 */
[----:B------:R-:W2:Y:S04]  /*6acb0*/  @!P5 LDS.U16 R119, [R230+0x3cd0] ;  /* 0x003cd000e677d984 */ /* 0x000ea80000000400 */
[----:B------:R-:W2:Y:S01]  /*6acc0*/  @!P5 LDS R123, [R81+0x64] ;  /* 0x00006400517bd984 */ /* 0x000ea20000000800 */
[----:B0-----:R-:W-:-:S07]  /*6acd0*/  @!P2 LEA R234, R234, R117, 0x18 ;  /* 0x00000075eaeaa211 */ /* 0x001fce00078ec0ff */
[----:B---3--:R-:W0:Y:S01]  /*6ace0*/  @!P1 S2R R228, SR_CgaCtaId ;  /* 0x0000000000e49919 */ /* 0x008e220000008800 */
[----:B----4-:R-:W-:Y:S02]  /*6acf0*/  @!P0 HADD2.F32 R117, -RZ, R0.H0_H0 ;  /* 0x20000000ff758230 */ /* 0x010fe40000004100 */
[----:B------:R-:W3:Y:S03]  /*6ad00*/  @!P2 LDS.U16 R0, [R234+0x3dd0] ;  /* 0x003dd000ea00a984 */ /* 0x000ee60000000400 */
[----:B-----5:R-:W-:Y:S01]  /*6ad10*/  @!P0 FFMA R224, R137, R117, R224 ;  /* 0x0000007589e08223 */ /* 0x020fe200000000e0 */
[----:B------:R-:W-:Y:S01]  /*6ad20*/  @!P3 MOV R117, 0x400 ;  /* 0x000004000075b802 */ /* 0x000fe20000000f00 */
[----:B------:R-:W4:Y:S01]  /*6ad30*/  @!P2 LDS R137, [R81+0x6c] ;  /* 0x00006c005189a984 */ /* 0x000f220000000800 */
[----:B-1----:R-:W-:Y:S01]  /*6ad40*/  @!P4 HADD2.F32 R121, -RZ, R121.H0_H0 ;  /* 0x20000079ff79c230 */ /* 0x002fe20000004100 */
[----:B------:R-:W-:Y:S01]  /*6ad50*/  ISETP.GE.AND P0, PT, R154, R3, PT ;  /* 0x000000039a00720c */ /* 0x000fe20003f06270 */
[----:B--2---:R-:W-:-:S05]  /*6ad60*/  @!P5 HADD2.F32 R119, -RZ, R119.H0_H0 ;  /* 0x20000077ff77d230 */ /* 0x004fca0000004100 */
[----:B------:R-:W-:Y:S01]  /*6ad70*/  @!P5 FFMA R224, R119, R123, R224 ;  /* 0x0000007b77e0d223 */ /* 0x000fe200000000e0 */
[----:B------:R-:W-:Y:S01]  /*6ad80*/  @!P3 LEA R119, R226, R117, 0x18 ;  /* 0x00000075e277b211 */ /* 0x000fe200078ec0ff */
[----:B------:R-:W-:Y:S01]  /*6ad90*/  @!P1 LDS R123, [R81+0x74] ;  /* 0x00007400517b9984 */ /* 0x000fe20000000800 */
[----:B------:R-:W-:Y:S01]  /*6ada0*/  ISETP.GE.AND P5, PT, R158, R3, PT ;  /* 0x000000039e00720c */ /* 0x000fe20003fa6270 */
[----:B------:R-:W-:Y:S01]  /*6adb0*/  @!P4 FFMA R224, R121, R139, R224 ;  /* 0x0000008b79e0c223 */ /* 0x000fe200000000e0 */
[----:B------:R-:W-:Y:S01]  /*6adc0*/  @!P1 MOV R117, 0x400 ;  /* 0x0000040000759802 */ /* 0x000fe20000000f00 */
[----:B------:R-:W-:Y:S01]  /*6add0*/  @!P3 LDS R121, [R81+0x70] ;  /* 0x000070005179b984 */ /* 0x000fe20000000800 */
[----:B------:R-:W-:Y:S02]  /*6ade0*/  ISETP.GE.AND P4, PT, R152, R3, PT ;  /* 0x000000039800720c */ /* 0x000fe40003f86270 */
[----:B0-----:R-:W-:Y:S01]  /*6adf0*/  @!P1 LEA R228, R228, R117, 0x18 ;  /* 0x00000075e4e49211 */ /* 0x001fe200078ec0ff */
[----:B------:R-:W0:Y:S01]  /*6ae00*/  @!P3 LDS.U16 R119, [R119+0x3e50] ;  /* 0x003e50007777b984 */ /* 0x000e220000000400 */
[----:B------:R-:W1:Y:S05]  /*6ae10*/  @!P0 S2R R232, SR_CgaCtaId ;  /* 0x0000000000e88919 */ /* 0x000e6a0000008800 */
[----:B------:R-:W2:Y:S01]  /*6ae20*/  @!P5 S2R R226, SR_CgaCtaId ;  /* 0x0000000000e2d919 */ /* 0x000ea20000008800 */
[----:B---3--:R-:W-:-:S02]  /*6ae30*/  @!P2 HADD2.F32 R117, -RZ, R0.H0_H0 ;  /* 0x20000000ff75a230 */ /* 0x008fc40000004100 */
[----:B------:R-:W3:Y:S03]  /*6ae40*/  @!P1 LDS.U16 R0, [R228+0x3ed0] ;  /* 0x003ed000e4009984 */ /* 0x000ee60000000400 */
[----:B----4-:R-:W-:Y:S01]  /*6ae50*/  @!P2 FFMA R224, R117, R137, R224 ;  /* 0x0000008975e0a223 */ /* 0x010fe200000000e0 */
[----:B------:R-:W-:Y:S01]  /*6ae60*/  ISETP.GE.AND P2, PT, R156, R3, PT ;  /* 0x000000039c00720c */ /* 0x000fe20003f46270 */
[----:B------:R-:W-:Y:S01]  /*6ae70*/  @!P5 LDS R137, [R81+0x78] ;  /* 0x000078005189d984 */ /* 0x000fe20000000800 */
[----:B------:R-:W-:Y:S01]  /*6ae80*/  @!P5 MOV R117, 0x400 ;  /* 0x000004000075d802 */ /* 0x000fe20000000f00 */
[----:B------:R-:W4:Y:S02]  /*6ae90*/  @!P4 S2R R234, SR_CgaCtaId ;  /* 0x0000000000eac919 */ /* 0x000f240000008800 */
[----:B------:R-:W-:Y:S08]  /*6aea0*/  @!P0 LDS R139, [R81+0x80] ;  /* 0x00008000518b8984 */ /* 0x000ff00000000800 */
[----:B------:R-:W5:Y:S01]  /*6aeb0*/  @!P2 S2R R230, SR_CgaCtaId ;  /* 0x0000000000e6a919 */ /* 0x000f620000008800 */
[----:B0-----:R-:W-:Y:S01]  /*6aec0*/  @!P3 HADD2.F32 R119, -RZ, R119.H0_H0 ;  /* 0x20000077ff77b230 */ /* 0x001fe20000004100 */
[----:B--2---:R-:W-:-:S02]  /*6aed0*/  @!P5 LEA R226, R226, R117, 0x18 ;  /* 0x00000075e2e2d211 */ /* 0x004fc400078ec0ff */
[----:B------:R-:W-:Y:S02]  /*6aee0*/  @!P2 MOV R117, 0x400 ;  /* 0x000004000075a802 */ /* 0x000fe40000000f00 */
[----:B------:R-:W-:Y:S01]  /*6aef0*/  @!P3 FFMA R224, R121, R119, R224 ;  /* 0x0000007779e0b223 */ /* 0x000fe200000000e0 */
[----:B------:R-:W-:Y:S01]  /*6af00*/  ISETP.GE.AND P3, PT, R148, R3, PT ;  /* 0x000000039400720c */ /* 0x000fe20003f66270 */
[----:B------:R0:W2:-:S12]  /*6af10*/  @!P5 LDS.U16 R119, [R226+0x3f50] ;  /* 0x003f5000e277d984 */ /* 0x0000980000000400 */
[----:B0-----:R-:W0:Y:S01]  /*6af20*/  @!P3 S2R R226, SR_CgaCtaId ;  /* 0x0000000000e2b919 */ /* 0x001e220000008800 */
[----:B-----5:R-:W-:Y:S01]  /*6af30*/  @!P2 LEA R230, R230, R117, 0x18 ;  /* 0x00000075e6e6a211 */ /* 0x020fe200078ec0ff */
[----:B---3--:R-:W-:-:S04]  /*6af40*/  @!P1 HADD2.F32 R117, -RZ, R0.H0_H0 ;  /* 0x20000000ff759230 */ /* 0x008fc80000004100 */
[----:B------:R-:W3:Y:S01]  /*6af50*/  @!P2 LDS.U16 R0, [R230+0x3fd0] ;  /* 0x003fd000e600a984 */ /* 0x000ee20000000400 */
[----:B------:R-:W-:Y:S01]  /*6af60*/  @!P1 FFMA R224, R117, R123, R224 ;  /* 0x0000007b75e09223 */ /* 0x000fe200000000e0 */
[----:B------:R-:W-:Y:S02]  /*6af70*/  @!P0 MOV R117, 0x400 ;  /* 0x0000040000758802 */ /* 0x000fe40000000f00 */
[----:B------:R-:W-:Y:S01]  /*6af80*/  ISETP.GE.AND P1, PT, R150, R3, PT ;  /* 0x000000039600720c */ /* 0x000fe20003f26270 */
[----:B------:R-:W5:Y:S01]  /*6af90*/  @!P2 LDS R123, [R81+0x7c] ;  /* 0x00007c00517ba984 */ /* 0x000f620000000800 */
[----:B-1----:R-:W-:Y:S02]  /*6afa0*/  @!P0 LEA R121, R232, R117, 0x18 ;  /* 0x00000075e8798211 */ /* 0x002fe400078ec0ff */
[----:B------:R-:W-:-:S04]  /*6afb0*/  @!P4 MOV R117, 0x400 ;  /* 0x000004000075c802 */ /* 0x000fc80000000f00 */
[----:B------:R-:W1:Y:S01]  /*6afc0*/  @!P0 LDS.U16 R121, [R121+0x4050] ;  /* 0x0040500079798984 */ /* 0x000e620000000400 */
[----:B----4-:R-:W-:-:S04]  /*6afd0*/  @!P4 LEA R234, R234, R117, 0x18 ;  /* 0x00000075eaeac211 */ /* 0x010fc800078ec0ff */
[----:B------:R-:W4:Y:S01]  /*6afe0*/  @!P1 S2R R141, SR_CgaCtaId ;  /* 0x00000000008d9919 */ /* 0x000f220000008800 */
[----:B--2---:R-:W-:-:S05]  /*6aff0*/  @!P5 HADD2.F32 R119, -RZ, R119.H0_H0 ;  /* 0x20000077ff77d230 */ /* 0x004fca0000004100 */
[----:B------:R-:W-:Y:S01]  /*6b000*/  @!P5 FFMA R224, R119, R137, R224 ;  /* 0x0000008977e0d223 */ /* 0x000fe200000000e0 */
[----:B------:R-:W-:Y:S01]  /*6b010*/  ISETP.NE.AND P5, PT, R133, RZ, PT ;  /* 0x000000ff8500720c */ /* 0x000fe20003fa5270 */
[----:B------:R-:W2:Y:S04]  /*6b020*/  @!P4 LDS.U16 R119, [R234+0x40d0] ;  /* 0x0040d000ea77c984 */ /* 0x000ea80000000400 */
[----:B------:R-:W2:Y:S01]  /*6b030*/  @!P4 LDS R133, [R81+0x84] ;  /* 0x000084005185c984 */ /* 0x000ea20000000800 */
[----:B------:R-:W2:Y:S01]  /*6b040*/  @!P6 S2R R137, SR_CgaCtaId ;  /* 0x000000000089e919 */ /* 0x000ea20000008800 */
[----:B---3--:R-:W-:Y:S01]  /*6b050*/  @!P2 HADD2.F32 R117, -RZ, R0.H0_H0 ;  /* 0x20000000ff75a230 */ /* 0x008fe20000004100 */
[----:B------:R-:W-:-:S04]  /*6b060*/  @!P1 MOV R0, 0x400 ;  /* 0x0000040000009802 */ /* 0x000fc80000000f00 */
[----:B-----5:R-:W-:Y:S01]  /*6b070*/  @!P2 FFMA R224, R117, R123, R224 ;  /* 0x0000007b75e0a223 */ /* 0x020fe200000000e0 */
[----:B------:R-:W-:Y:S01]  /*6b080*/  ISETP.GE.AND P2, PT, R146, R3, PT ;  /* 0x000000039200720c */ /* 0x000fe20003f46270 */
[----:B------:R-:W-:Y:S01]  /*6b090*/  @!P3 LDS R123, [R81+0x8c] ;  /* 0x00008c00517bb984 */ /* 0x000fe20000000800 */
[----:B------:R-:W-:Y:S02]  /*6b0a0*/  @!P3 MOV R117, 0x400 ;  /* 0x000004000075b802 */ /* 0x000fe40000000f00 */
[----:B----4-:R-:W-:Y:S01]  /*6b0b0*/  @!P1 LEA R0, R141, R0, 0x18 ;  /* 0x000000008d009211 */ /* 0x010fe200078ec0ff */
[----:B-1----:R-:W-:Y:S01]  /*6b0c0*/  @!P0 HADD2.F32 R121, -RZ, R121.H0_H0 ;  /* 0x20000079ff798230 */ /* 0x002fe20000004100 */
[----:B0-----:R-:W-:-:S04]  /*6b0d0*/  @!P3 LEA R226, R226, R117, 0x18 ;  /* 0x00000075e2e2b211 */ /* 0x001fc800078ec0ff */
[----:B------:R-:W0:Y:S01]  /*6b0e0*/  @!P1 LDS.U16 R0, [R0+0x4150] ;  /* 0x0041500000009984 */ /* 0x000e220000000400 */
[----:B------:R-:W-:Y:S01]  /*6b0f0*/  @!P0 FFMA R224, R139, R121, R224 ;  /* 0x000000798be08223 */ /* 0x000fe200000000e0 */
[----:B------:R-:W-:Y:S02]  /*6b100*/  ISETP.GE.AND P0, PT, R144, R3, PT ;  /* 0x000000039000720c */ /* 0x000fe40003f06270 */
[----:B------:R-:W1:Y:S01]  /*6b110*/  @!P1 LDS R121, [R81+0x88] ;  /* 0x0000880051799984 */ /* 0x000e620000000800 */
[----:B------:R-:W-:Y:S01]  /*6b120*/  @!P2 MOV R117, 0x400 ;  /* 0x000004000075a802 */ /* 0x000fe20000000f00 */
[----:B------:R-:W3:Y:S01]  /*6b130*/  @!P2 S2R R228, SR_CgaCtaId ;  /* 0x0000000000e4a919 */ /* 0x000ee20000008800 */
[----:B--2---:R-:W-:-:S08]  /*6b140*/  @!P4 HADD2.F32 R119, -RZ, R119.H0_H0 ;  /* 0x20000077ff77c230 */ /* 0x004fd00000004100 */
[----:B------:R-:W2:Y:S01]  /*6b150*/  @!P0 S2R R230, SR_CgaCtaId ;  /* 0x0000000000e68919 */ /* 0x000ea20000008800 */
[----:B------:R-:W-:Y:S01]  /*6b160*/  @!P4 FFMA R224, R119, R133, R224 ;  /* 0x0000008577e0c223 */ /* 0x000fe200000000e0 */
[----:B------:R-:W-:Y:S01]  /*6b170*/  ISETP.GE.AND P4, PT, R142, R3, PT ;  /* 0x000000038e00720c */ /* 0x000fe20003f86270 */
[----:B------:R-:W4:-:S12]  /*6b180*/  @!P3 LDS.U16 R119, [R226+0x41d0] ;  /* 0x0041d000e277b984 */ /* 0x000f180000000400 */
[----:B------:R-:W5:Y:S01]  /*6b190*/  @!P4 S2R R232, SR_CgaCtaId ;  /* 0x0000000000e8c919 */ /* 0x000f620000008800 */
[----:B------:R-:W-:Y:S01]  /*6b1a0*/  @!P4 LDS R133, [R81+0x98] ;  /* 0x000098005185c984 */ /* 0x000fe20000000800 */
[----:B---3--:R-:W-:Y:S01]  /*6b1b0*/  @!P2 LEA R228, R228, R117, 0x18 ;  /* 0x00000075e4e4a211 */ /* 0x008fe200078ec0ff */
[----:B0-----:R-:W-:-:S04]  /*6b1c0*/  @!P1 HADD2.F32 R117, -RZ, R0.H0_H0 ;  /* 0x20000000ff759230 */ /* 0x001fc80000004100 */
[----:B------:R-:W0:Y:S01]  /*6b1d0*/  @!P2 LDS.U16 R0, [R228+0x4250] ;  /* 0x00425000e400a984 */ /* 0x000e220000000400 */
[----:B-1----:R-:W-:Y:S01]  /*6b1e0*/  @!P1 FFMA R224, R117, R121, R224 ;  /* 0x0000007975e09223 */ /* 0x002fe200000000e0 */
[----:B------:R-:W-:Y:S02]  /*6b1f0*/  ISETP.NE.AND P1, PT, R125, RZ, PT ;  /* 0x000000ff7d00720c */ /* 0x000fe40003f25270 */
[----:B------:R-:W1:Y:S01]  /*6b200*/  @!P2 LDS R125, [R81+0x90] ;  /* 0x00009000517da984 */ /* 0x000e620000000800 */
[----:B------:R-:W-:-:S04]  /*6b210*/  @!P0 MOV R117, 0x400 ;  /* 0x0000040000758802 */ /* 0x000fc80000000f00 */
[----:B--2---:R-:W-:Y:S02]  /*6b220*/  @!P0 LEA R230, R230, R117, 0x18 ;  /* 0x00000075e6e68211 */ /* 0x004fe400078ec0ff */
[----:B------:R-:W-:Y:S01]  /*6b230*/  @!P4 MOV R117, 0x400 ;  /* 0x000004000075c802 */ /* 0x000fe20000000f00 */
[----:B----4-:R-:W-:-:S03]  /*6b240*/  @!P3 HADD2.F32 R119, -RZ, R119.H0_H0 ;  /* 0x20000077ff77b230 */ /* 0x010fc60000004100 */
[----:B------:R-:W2:Y:S01]  /*6b250*/  @!P1 S2R R234, SR_CgaCtaId ;  /* 0x0000000000ea9919 */ /* 0x000ea20000008800 */
[----:B-----5:R-:W-:Y:S01]  /*6b260*/  @!P4 LEA R121, R232, R117, 0x18 ;  /* 0x00000075e879c211 */ /* 0x020fe200078ec0ff */
[----:B------:R-:W-:Y:S01]  /*6b270*/  @!P3 FFMA R224, R119, R123, R224 ;  /* 0x0000007b77e0b223 */ /* 0x000fe200000000e0 */
[----:B------:R-:W-:Y:S01]  /*6b280*/  ISETP.GE.AND P3, PT, R140, R3, PT ;  /* 0x000000038c00720c */ /* 0x000fe20003f66270 */
[----:B------:R-:W3:Y:S01]  /*6b290*/  @!P0 LDS.U16 R119, [R230+0x42d0] ;  /* 0x0042d000e6778984 */ /* 0x000ee20000000400 */
[----:B------:R-:W-:-:S03]  /*6b2a0*/  @!P1 MOV R117, 0x400 ;  /* 0x0000040000759802 */ /* 0x000fc60000000f00 */
[----:B------:R-:W4:Y:S04]  /*6b2b0*/  @!P0 LDS R123, [R81+0x94] ;  /* 0x00009400517b8984 */ /* 0x000f280000000800 */
[----:B------:R-:W5:Y:S04]  /*6b2c0*/  @!P4 LDS.U16 R121, [R121+0x4350] ;  /* 0x004350007979c984 */ /* 0x000f680000000400 */
[----:B------:R-:W4:Y:S01]  /*6b2d0*/  @!P3 S2R R226, SR_CgaCtaId ;  /* 0x0000000000e2b919 */ /* 0x000f220000008800 */
[----:B--2---:R-:W-:Y:S01]  /*6b2e0*/  @!P1 LEA R234, R234, R117, 0x18 ;  /* 0x00000075eaea9211 */ /* 0x004fe200078ec0ff */
[----:B0-----:R-:W-:-:S04]  /*6b2f0*/  @!P2 HADD2.F32 R117, -RZ, R0.H0_H0 ;  /* 0x20000000ff75a230 */ /* 0x001fc80000004100 */
[----:B------:R0:W2:Y:S01]  /*6b300*/  @!P1 LDS.U16 R0, [R234+0x43d0] ;  /* 0x0043d000ea009984 */ /* 0x0000a20000000400 */
[----:B-1----:R-:W-:Y:S01]  /*6b310*/  @!P2 FFMA R224, R125, R117, R224 ;  /* 0x000000757de0a223 */ /* 0x002fe200000000e0 */
[----:B------:R-:W-:Y:S02]  /*6b320*/  ISETP.NE.AND P2, PT, R127, RZ, PT ;  /* 0x000000ff7f00720c */ /* 0x000fe40003f45270 */
[----:B------:R-:W1:Y:S01]  /*6b330*/  @!P1 LDS R125, [R81+0x9c] ;  /* 0x00009c00517d9984 */ /* 0x000e620000000800 */
[----:B------:R-:W-:Y:S02]  /*6b340*/  @!P3 MOV R117, 0x400 ;  /* 0x000004000075b802 */ /* 0x000fe40000000f00 */
[----:B------:R-:W-:Y:S01]  /*6b350*/  P2R R127, PR, RZ, 0x4 ;  /* 0x00000004ff7f7803 */ /* 0x000fe20000000000 */
[----:B0-----:R-:W0:Y:S01]  /*6b360*/  @!P5 S2R R234, SR_CgaCtaId ;  /* 0x0000000000ead919 */ /* 0x001e220000008800 */
[----:B---3--:R-:W-:-:S05]  /*6b370*/  @!P0 HADD2.F32 R119, -RZ, R119.H0_H0 ;  /* 0x20000077ff778230 */ /* 0x008fca0000004100 */
[----:B----4-:R-:W-:Y:S01]  /*6b380*/  @!P0 FFMA R224, R119, R123, R224 ;  /* 0x0000007b77e08223 */ /* 0x010fe200000000e0 */
[----:B------:R-:W3:Y:S01]  /*6b390*/  @!P2 S2R R228, SR_CgaCtaId ;  /* 0x0000000000e4a919 */ /* 0x000ee20000008800 */
[----:B------:R-:W-:Y:S01]  /*6b3a0*/  @!P3 LEA R119, R226, R117, 0x18 ;  /* 0x00000075e277b211 */ /* 0x000fe200078ec0ff */
[----:B-----5:R-:W-:Y:S01]  /*6b3b0*/  @!P4 HADD2.F32 R121, -RZ, R121.H0_H0 ;  /* 0x20000079ff79c230 */ /* 0x020fe20000004100 */
[----:B------:R-:W-:Y:S01]  /*6b3c0*/  ISETP.GE.AND P0, PT, R138, R3, PT ;  /* 0x000000038a00720c */ /* 0x000fe20003f06270 */
[----:B------:R-:W-:Y:S01]  /*6b3d0*/  @!P2 LDS R123, [R81+0xa4] ;  /* 0x0000a400517ba984 */ /* 0x000fe20000000800 */
[----:B------:R-:W-:Y:S02]  /*6b3e0*/  @!P2 MOV R117, 0x400 ;  /* 0x000004000075a802 */ /* 0x000fe40000000f00 */
[----:B------:R-:W-:Y:S01]  /*6b3f0*/  @!P4 FFMA R224, R121, R133, R224 ;  /* 0x0000008579e0c223 */ /* 0x000fe200000000e0 */
[----:B------:R-:W4:Y:S01]  /*6b400*/  @!P3 LDS.U16 R119, [R119+0x4450] ;  /* 0x004450007777b984 */ /* 0x000f220000000400 */
[----:B------:R-:W-:-:S03]  /*6b410*/  ISETP.NE.AND P4, PT, R131, RZ, PT ;  /* 0x000000ff8300720c */ /* 0x000fc60003f85270 */
[----:B------:R-:W5:Y:S01]  /*6b420*/  @!P3 LDS R121, [R81+0xa0] ;  /* 0x0000a0005179b984 */ /* 0x000f620000000800 */
[----:B------:R-:W-:-:S03]  /*6b430*/  ISETP.NE.AND P3, PT, R129, RZ, PT ;  /* 0x000000ff8100720c */ /* 0x000fc60003f65270 */
[----:B------:R-:W0:Y:S01]  /*6b440*/  @!P0 S2R R226, SR_CgaCtaId ;  /* 0x0000000000e28919 */ /* 0x000e220000008800 */
[----:B------:R-:W-:Y:S05]  /*6b450*/  @!P0 LDS R129, [R81+0xa8] ;  /* 0x0000a80051818984 */ /* 0x000fea0000000800 */
[----:B------:R-:W5:Y:S04]  /*6b460*/  @!P4 S2R R232, SR_CgaCtaId ;  /* 0x0000000000e8c919 */ /* 0x000f680000008800 */
[----:B------:R-:W5:Y:S01]  /*6b470*/  @!P3 S2R R230, SR_CgaCtaId ;  /* 0x0000000000e6b919 */ /* 0x000f620000008800 */
[----:B---3--:R-:W-:Y:S01]  /*6b480*/  @!P2 LEA R228, R228, R117, 0x18 ;  /* 0x00000075e4e4a211 */ /* 0x008fe200078ec0ff */
[----:B--2---:R-:W-:Y:S01]  /*6b490*/  @!P1 HADD2.F32 R117, -RZ, R0.H0_H0 ;  /* 0x20000000ff759230 */ /* 0x004fe20000004100 */
[----:B------:R-:W-:Y:S04]  /*6b4a0*/  @!P4 LDS R131, [R81+0xb0] ;  /* 0x0000b0005183c984 */ /* 0x000fe80000000800 */
[----:B-1----:R-:W-:Y:S01]  /*6b4b0*/  @!P1 FFMA R224, R117, R125, R224 ;  /* 0x0000007d75e09223 */ /* 0x002fe200000000e0 */
[----:B------:R-:W-:Y:S01]  /*6b4c0*/  P2R R125, PR, RZ, 0x2 ;  /* 0x00000002ff7d7803 */ /* 0x000fe20000000000 */
[----:B------:R1:W2:Y:S01]  /*6b4d0*/  @!P2 LDS.U16 R0, [R228+0x44d0] ;  /* 0x0044d000e400a984 */ /* 0x0002a20000000400 */
[----:B------:R-:W-:-:S02]  /*6b4e0*/  ISETP.GE.AND P1, PT, R140, R3, PT ;  /* 0x000000038c00720c */ /* 0x000fc40003f26270 */
[----:B------:R-:W-:Y:S01]  /*6b4f0*/  @!P0 MOV R117, 0x400 ;  /* 0x0000040000758802 */ /* 0x000fe20000000f00 */
[----:B------:R-:W-:Y:S03]  /*6b500*/  @!P5 LDS R133, [R81+0xb4] ;  /* 0x0000b4005185d984 */ /* 0x000fe60000000800 */
[----:B0-----:R-:W-:Y:S02]  /*6b510*/  @!P0 LEA R226, R226, R117, 0x18 ;  /* 0x00000075e2e28211 */ /* 0x001fe400078ec0ff */
[----:B------:R-:W-:-:S05]  /*6b520*/  @!P3 MOV R117, 0x400 ;  /* 0x000004000075b802 */ /* 0x000fca0000000f00 */
[----:B----4-:R-:W-:-:S05]  /*6b530*/  @!P1 HADD2.F32 R119, -RZ, R119.H0_H0 ;  /* 0x20000077ff779230 */ /* 0x010fca0000004100 */
[----:B-----5:R-:W-:Y:S01]  /*6b540*/  @!P1 FFMA R224, R121, R119, R224 ;  /* 0x0000007779e09223 */ /* 0x020fe200000000e0 */
[----:B------:R-:W-:Y:S01]  /*6b550*/  @!P3 LEA R230, R230, R117, 0x18 ;  /* 0x00000075e6e6b211 */ /* 0x000fe200078ec0ff */
[----:B------:R-:W0:Y:S01]  /*6b560*/  @!P0 LDS.U16 R119, [R226+0x4550] ;  /* 0x00455000e2778984 */ /* 0x000e220000000400 */
[----:B------:R-:W-:-:S13]  /*6b570*/  ISETP.GE.AND P1, PT, R134, R3, PT ;  /* 0x000000038600720c */ /* 0x000fda0003f26270 */
[----:B-1----:R-:W1:Y:S01]  /*6b580*/  @!P1 S2R R228, SR_CgaCtaId ;  /* 0x0000000000e49919 */ /* 0x002e620000008800 */
[----:B------:R-:W-:Y:S01]  /*6b590*/  @!P1 LDS R139, [R81+0xc0] ;  /* 0x0000c000518b9984 */ /* 0x000fe20000000800 */
[----:B--2---:R-:W-:-:S03]  /*6b5a0*/  @!P2 HADD2.F32 R117, -RZ, R0.H0_H0 ;  /* 0x20000000ff75a230 */ /* 0x004fc60000004100 */
[----:B------:R2:W3:Y:S02]  /*6b5b0*/  @!P3 LDS.U16 R0, [R230+0x45d0] ;  /* 0x0045d000e600b984 */ /* 0x0004e40000000400 */
[----:B------:R-:W-:Y:S01]  /*6b5c0*/  @!P2 FFMA R224, R117, R123, R224 ;  /* 0x0000007b75e0a223 */ /* 0x000fe200000000e0 */
[----:B------:R-:W-:Y:S01]  /*6b5d0*/  @!P4 MOV R117, 0x400 ;  /* 0x000004000075c802 */ /* 0x000fe20000000f00 */
[----:B------:R-:W4:Y:S01]  /*6b5e0*/  @!P3 LDS R123, [R81+0xac] ;  /* 0x0000ac00517bb984 */ /* 0x000f220000000800 */
[----:B------:R-:W-:Y:S02]  /*6b5f0*/  ISETP.GE.AND P2, PT, R136, R3, PT ;  /* 0x000000038800720c */ /* 0x000fe40003f46270 */
[----:B------:R-:W-:Y:S02]  /*6b600*/  @!P4 LEA R121, R232, R117, 0x18 ;  /* 0x00000075e879c211 */ /* 0x000fe400078ec0ff */
[----:B------:R-:W-:-:S04]  /*6b610*/  @!P5 MOV R117, 0x400 ;  /* 0x000004000075d802 */ /* 0x000fc80000000f00 */
[----:B------:R-:W-:Y:S01]  /*6b620*/  @!P5 LEA R234, R234, R117, 0x18 ;  /* 0x00000075eaead211 */ /* 0x000fe200078ec0ff */
[----:B------:R-:W5:Y:S01]  /*6b630*/  @!P4 LDS.U16 R121, [R121+0x4650] ;  /* 0x004650007979c984 */ /* 0x000f620000000400 */
[----:B0-----:R-:W-:-:S03]  /*6b640*/  @!P0 HADD2.F32 R119, -RZ, R119.H0_H0 ;  /* 0x20000077ff778230 */ /* 0x001fc60000004100 */
[----:B------:R-:W0:Y:S02]  /*6b650*/  @!P2 S2R R226, SR_CgaCtaId ;  /* 0x0000000000e2a919 */ /* 0x000e240000008800 */
[----:B------:R-:W-:Y:S01]  /*6b660*/  @!P0 FFMA R224, R119, R129, R224 ;  /* 0x0000008177e08223 */ /* 0x000fe200000000e0 */
[----:B------:R-:W-:Y:S01]  /*6b670*/  ISETP.GE.AND P0, PT, R132, R3, PT ;  /* 0x000000038400720c */ /* 0x000fe20003f06270 */
[----:B------:R-:W1:Y:S01]  /*6b680*/  @!P5 LDS.U16 R119, [R234+0x46d0] ;  /* 0x0046d000ea77d984 */ /* 0x000e620000000400 */
[----:B------:R-:W-:-:S11]  /*6b690*/  P2R R129, PR, RZ, 0x8 ;  /* 0x00000008ff817803 */ /* 0x000fd60000000000 */
[----:B--2---:R-:W2:Y:S01]  /*6b6a0*/  @!P0 S2R R230, SR_CgaCtaId ;  /* 0x0000000000e68919 */ /* 0x004ea20000008800 */
[----:B---3--:R-:W-:Y:S01]  /*6b6b0*/  @!P3 HADD2.F32 R117, -RZ, R0.H0_H0 ;  /* 0x20000000ff75b230 */ /* 0x008fe20000004100 */
[----:B------:R-:W-:Y:S01]  /*6b6c0*/  @!P6 MOV R0, 0x400 ;  /* 0x000004000000e802 */ /* 0x000fe20000000f00 */
[----:B------:R-:W-:Y:S03]  /*6b6d0*/  @!P0 LDS R141, [R81+0xc4] ;  /* 0x0000c400518d8984 */ /* 0x000fe60000000800 */
[----:B------:R-:W-:Y:S01]  /*6b6e0*/  @!P6 LEA R0, R137, R0, 0x18 ;  /* 0x000000008900e211 */ /* 0x000fe200078ec0ff */
[----:B----4-:R-:W-:Y:S01]  /*6b6f0*/  @!P3 FFMA R224, R117, R123, R224 ;  /* 0x0000007b75e0b223 */ /* 0x010fe200000000e0 */
[----:B------:R-:W-:Y:S01]  /*6b700*/  @!P2 MOV R117, 0x400 ;  /* 0x000004000075a802 */ /* 0x000fe20000000f00 */
[----:B------:R-:W-:Y:S01]  /*6b710*/  @!P6 LDS R123, [R81+0xb8] ;  /* 0x0000b800517be984 */ /* 0x000fe20000000800 */
[----:B------:R-:W-:-:S03]  /*6b720*/  ISETP.GE.AND P3, PT, R128, R3, PT ;  /* 0x000000038000720c */ /* 0x000fc60003f66270 */
[----:B------:R-:W3:Y:S01]  /*6b730*/  @!P6 LDS.U16 R0, [R0+0x4750] ;  /* 0x004750000000e984 */ /* 0x000ee20000000400 */
[----:B-----5:R-:W-:-:S03]  /*6b740*/  @!P4 HADD2.F32 R121, -RZ, R121.H0_H0 ;  /* 0x20000079ff79c230 */ /* 0x020fc60000004100 */
[----:B------:R-:W-:Y:S02]  /*6b750*/  @!P2 LDS R137, [R81+0xbc] ;  /* 0x0000bc005189a984 */ /* 0x000fe40000000800 */
[----:B------:R-:W-:Y:S01]  /*6b760*/  @!P4 FFMA R224, R131, R121, R224 ;  /* 0x0000007983e0c223 */ /* 0x000fe200000000e0 */
[----:B------:R-:W-:Y:S02]  /*6b770*/  P2R R131, PR, RZ, 0x10 ;  /* 0x00000010ff837803 */ /* 0x000fe40000000000 */
[----:B------:R-:W-:Y:S01]  /*6b780*/  ISETP.GE.AND P4, PT, R130, R3, PT ;  /* 0x000000038200720c */ /* 0x000fe20003f86270 */
[----:B-1----:R-:W-:-:S05]  /*6b790*/  @!P5 HADD2.F32 R119, -RZ, R119.H0_H0 ;  /* 0x20000077ff77d230 */ /* 0x002fca0000004100 */
[----:B------:R-:W-:Y:S01]  /*6b7a0*/  @!P5 FFMA R224, R119, R133, R224 ;  /* 0x0000008577e0d223 */ /* 0x000fe200000000e0 */
[----:B0-----:R-:W-:Y:S02]  /*6b7b0*/  @!P2 LEA R119, R226, R117, 0x18 ;  /* 0x00000075e277a211 */ /* 0x001fe400078ec0ff */
[----:B------:R-:W-:-:S04]  /*6b7c0*/  @!P1 MOV R117, 0x400 ;  /* 0x0000040000759802 */ /* 0x000fc80000000f00 */
[----:B------:R-:W0:Y:S01]  /*6b7d0*/  @!P4 S2R R226, SR_CgaCtaId ;  /* 0x0000000000e2c919 */ /* 0x000e220000008800 */
[----:B------:R-:W-:Y:S02]  /*6b7e0*/  P2R R133, PR, RZ, 0x20 ;  /* 0x00000020ff857803 */ /* 0x000fe40000000000 */
[----:B------:R-:W-:Y:S01]  /*6b7f0*/  @!P1 LEA R121, R228, R117, 0x18 ;  /* 0x00000075e4799211 */ /* 0x000fe200078ec0ff */
[----:B------:R-:W1:Y:S01]  /*6b800*/  @!P2 LDS.U16 R119, [R119+0x47d0] ;  /* 0x0047d0007777a984 */ /* 0x000e620000000400 */
[----:B------:R-:W-:Y:S02]  /*6b810*/  @!P0 MOV R117, 0x400 ;  /* 0x0000040000758802 */ /* 0x000fe40000000f00 */
[----:B------:R-:W-:Y:S01]  /*6b820*/  ISETP.GE.AND P5, PT, R14, R3, PT ;  /* 0x000000030e00720c */ /* 0x000fe20003fa6270 */
[----:B------:R-:W-:Y:S01]  /*6b830*/  @!P4 LDS R143, [R81+0xc8] ;  /* 0x0000c800518fc984 */ /* 0x000fe20000000800 */
[----:B--2---:R-:W-:-:S03]  /*6b840*/  @!P0 LEA R230, R230, R117, 0x18 ;  /* 0x00000075e6e68211 */ /* 0x004fc600078ec0ff */
[----:B------:R-:W2:Y:S01]  /*6b850*/  @!P1 LDS.U16 R121, [R121+0x4850] ;  /* 0x0048500079799984 */ /* 0x000ea20000000400 */
[----:B---3--:R-:W-:-:S03]  /*6b860*/  @!P6 HADD2.F32 R117, -RZ, R0.H0_H0 ;  /* 0x20000000ff75e230 */ /* 0x008fc60000004100 */
[----:B------:R-:W3:Y:S02]  /*6b870*/  @!P0 LDS.U16 R0, [R230+0x48d0] ;  /* 0x0048d000e6008984 */ /* 0x000ee40000000400 */
[----:B------:R-:W-:Y:S01]  /*6b880*/  @!P6 FFMA R224, R117, R123, R224 ;  /* 0x0000007b75e0e223 */ /* 0x000fe200000000e0 */
[----:B------:R-:W-:-:S04]  /*6b890*/  @!P4 MOV R117, 0x400 ;  /* 0x000004000075c802 */ /* 0x000fc80000000f00 */
[----:B0-----:R-:W-:-:S06]  /*6b8a0*/  @!P4 LEA R123, R226, R117, 0x18 ;  /* 0x00000075e27bc211 */ /* 0x001fcc00078ec0ff */
[----:B------:R-:W0:Y:S01]  /*6b8b0*/  @!P4 LDS.U16 R123, [R123+0x4950] ;  /* 0x004950007b7bc984 */ /* 0x000e220000000400 */
[----:B-1----:R-:W-:-:S05]  /*6b8c0*/  @!P2 HADD2.F32 R119, -RZ, R119.H0_H0 ;  /* 0x20000077ff77a230 */ /* 0x002fca0000004100 */
[----:B------:R-:W-:Y:S01]  /*6b8d0*/  @!P2 FFMA R224, R119, R137, R224 ;  /* 0x0000008977e0a223 */ /* 0x000fe200000000e0 */
[----:B------:R-:W-:Y:S01]  /*6b8e0*/  ISETP.GE.AND P2, PT, R126, R3, PT ;  /* 0x000000037e00720c */ /* 0x000fe20003f46270 */
[----:B------:R-:W1:Y:S01]  /*6b8f0*/  @!P3 S2R R119, SR_CgaCtaId ;  /* 0x000000000077b919 */ /* 0x000e620000008800 */
[----:B--2---:R-:W-:Y:S01]  /*6b900*/  @!P1 HADD2.F32 R121, -RZ, R121.H0_H0 ;  /* 0x20000079ff799230 */ /* 0x004fe20000004100 */
[----:B------:R-:W-:Y:S04]  /*6b910*/  @!P3 LDS R137, [R81+0xcc] ;  /* 0x0000cc005189b984 */ /* 0x000fe80000000800 */
[----:B------:R-:W-:Y:S01]  /*6b920*/  @!P1 FFMA R224, R139, R121, R224 ;  /* 0x000000798be09223 */ /* 0x000fe200000000e0 */
[----:B------:R-:W-:Y:S01]  /*6b930*/  ISETP.GE.AND P1, PT, R124, R3, PT ;  /* 0x000000037c00720c */ /* 0x000fe20003f26270 */
[----:B---3--:R-:W-:Y:S01]  /*6b940*/  @!P0 HADD2.F32 R117, -RZ, R0.H0_H0 ;  /* 0x20000000ff758230 */ /* 0x008fe20000004100 */
[----:B------:R-:W-:-:S03]  /*6b950*/  @!P3 MOV R0, 0x400 ;  /* 0x000004000000b802 */ /* 0x000fc60000000f00 */
[----:B------:R-:W2:Y:S01]  /*6b960*/  @!P2 S2R R226, SR_CgaCtaId ;  /* 0x0000000000e2a919 */ /* 0x000ea20000008800 */
[----:B------:R-:W-:Y:S01]  /*6b970*/  @!P0 FFMA R224, R117, R141, R224 ;  /* 0x0000008d75e08223 */ /* 0x000fe200000000e0 */
[----:B------:R-:W-:Y:S02]  /*6b980*/  ISETP.GE.AND P0, PT, R122, R3, PT ;  /* 0x000000037a00720c */ /* 0x000fe40003f06270 */
[----:B------:R-:W-:Y:S01]  /*6b990*/  @!P2 MOV R117, 0x400 ;  /* 0x000004000075a802 */ /* 0x000fe20000000f00 */
[----:B------:R-:W-:Y:S03]  /*6b9a0*/  @!P2 LDS R139, [R81+0xd0] ;  /* 0x0000d000518ba984 */ /* 0x000fe60000000800 */
[----:B------:R-:W-:Y:S01]  /*6b9b0*/  @!P1 MOV R121, 0x400 ;  /* 0x0000040000799802 */ /* 0x000fe20000000f00 */
[----:B------:R-:W3:Y:S01]  /*6b9c0*/  @!P1 S2R R228, SR_CgaCtaId ;  /* 0x0000000000e49919 */ /* 0x000ee20000008800 */
[----:B------:R-:W-:Y:S01]  /*6b9d0*/  @!P1 LDS R141, [R81+0xd4] ;  /* 0x0000d400518d9984 */ /* 0x000fe20000000800 */
[----:B0-----:R-:W-:-:S04]  /*6b9e0*/  @!P4 HADD2.F32 R123, -RZ, R123.H0_H0 ;  /* 0x2000007bff7bc230 */ /* 0x001fc80000004100 */
[----:B------:R-:W0:Y:S01]  /*6b9f0*/  @!P0 S2R R230, SR_CgaCtaId ;  /* 0x0000000000e68919 */ /* 0x000e220000008800 */
[----:B-1----:R-:W-:Y:S01]  /*6ba00*/  @!P3 LEA R0, R119, R0, 0x18 ;  /* 0x000000007700b211 */ /* 0x002fe200078ec0ff */
[----:B------:R-:W-:Y:S01]  /*6ba10*/  @!P4 FFMA R224, R123, R143, R224 ;  /* 0x0000008f7be0c223 */ /* 0x000fe200000000e0 */
[----:B------:R-:W-:Y:S01]  /*6ba20*/  @!P0 MOV R123, 0x400 ;  /* 0x00000400007b8802 */ /* 0x000fe20000000f00 */
[----:B------:R-:W-:Y:S01]  /*6ba30*/  @!P0 LDS R143, [R81+0xd8] ;  /* 0x0000d800518f8984 */ /* 0x000fe20000000800 */
[----:B------:R-:W-:-:S03]  /*6ba40*/  ISETP.GE.AND P4, PT, R22, R3, PT ;  /* 0x000000031600720c */ /* 0x000fc60003f86270 */
[----:B------:R-:W1:Y:S01]  /*6ba50*/  @!P3 LDS.U16 R0, [R0+0x49d0] ;  /* 0x0049d0000000b984 */ /* 0x000e620000000400 */
[----:B--2---:R-:W-:-:S05]  /*6ba60*/  @!P2 LEA R117, R226, R117, 0x18 ;  /* 0x00000075e275a211 */ /* 0x004fca00078ec0ff */
[----:B------:R1:W2:Y:S01]  /*6ba70*/  @!P2 LDS.U16 R119, [R117+0x4a50] ;  /* 0x004a50007577a984 */ /* 0x0002a20000000400 */
[----:B---3--:R-:W-:-:S06]  /*6ba80*/  @!P1 LEA R121, R228, R121, 0x18 ;  /* 0x00000079e4799211 */ /* 0x008fcc00078ec0ff */
[----:B------:R-:W3:Y:S01]  /*6ba90*/  @!P1 LDS.U16 R121, [R121+0x4ad0] ;  /* 0x004ad00079799984 */ /* 0x000ee20000000400 */
[----:B0-----:R-:W-:-:S05]  /*6baa0*/  @!P0 LEA R230, R230, R123, 0x18 ;  /* 0x0000007be6e68211 */ /* 0x001fca00078ec0ff */
[----:B------:R-:W0:Y:S01]  /*6bab0*/  @!P0 LDS.U16 R123, [R230+0x4b50] ;  /* 0x004b5000e67b8984 */ /* 0x000e220000000400 */
[----:B-1----:R-:W-:-:S05]  /*6bac0*/  @!P3 HADD2.F32 R117, -RZ, R0.H0_H0 ;  /* 0x20000000ff75b230 */ /* 0x002fca0000004100 */
[----:B------:R-:W-:Y:S01]  /*6bad0*/  @!P3 FFMA R224, R117, R137, R224 ;  /* 0x0000008975e0b223 */ /* 0x000fe200000000e0 */
[----:B------:R-:W-:Y:S01]  /*6bae0*/  ISETP.GE.AND P3, PT, R120, R3, PT ;  /* 0x000000037800720c */ /* 0x000fe20003f66270 */
[----:B--2---:R-:W-:-:S05]  /*6baf0*/  @!P2 HADD2.F32 R119, -RZ, R119.H0_H0 ;  /* 0x20000077ff77a230 */ /* 0x004fca0000004100 */
[----:B------:R-:W-:Y:S01]  /*6bb00*/  @!P2 FFMA R224, R139, R119, R224 ;  /* 0x000000778be0a223 */ /* 0x000fe200000000e0 */
[----:B------:R-:W-:-:S06]  /*6bb10*/  ISETP.GE.AND P2, PT, R118, R3, PT ;  /* 0x000000037600720c */ /* 0x000fcc0003f46270 */
[----:B------:R-:W1:Y:S01]  /*6bb20*/  @!P3 S2R R117, SR_CgaCtaId ;  /* 0x000000000075b919 */ /* 0x000e620000008800 */
[----:B---3--:R-:W-:Y:S01]  /*6bb30*/  @!P1 HADD2.F32 R121, -RZ, R121.H0_H0 ;  /* 0x20000079ff799230 */ /* 0x008fe20000004100 */
[----:B------:R-:W-:Y:S01]  /*6bb40*/  @!P3 MOV R0, 0x400 ;  /* 0x000004000000b802 */ /* 0x000fe20000000f00 */
[----:B------:R-:W-:Y:S03]  /*6bb50*/  @!P3 LDS R137, [R81+0xdc] ;  /* 0x0000dc005189b984 */ /* 0x000fe60000000800 */
[----:B------:R-:W-:Y:S01]  /*6bb60*/  @!P1 FFMA R224, R121, R141, R224 ;  /* 0x0000008d79e09223 */ /* 0x000fe200000000e0 */
[----:B------:R-:W-:Y:S01]  /*6bb70*/  ISETP.GE.AND P1, PT, R182, R3, PT ;  /* 0x00000003b600720c */ /* 0x000fe20003f26270 */
[----:B0-----:R-:W-:Y:S01]  /*6bb80*/  @!P0 HADD2.F32 R123, -RZ, R123.H0_H0 ;  /* 0x2000007bff7b8230 */ /* 0x001fe20000004100 */
[----:B------:R-:W0:Y:S04]  /*6bb90*/  @!P2 S2R R226, SR_CgaCtaId ;  /* 0x0000000000e2a919 */ /* 0x000e280000008800 */
[----:B------:R-:W-:Y:S01]  /*6bba0*/  @!P0 FFMA R224, R123, R143, R224 ;  /* 0x0000008f7be08223 */ /* 0x000fe200000000e0 */
[----:B------:R-:W-:Y:S01]  /*6bbb0*/  ISETP.GE.AND P0, PT, R104, R3, PT ;  /* 0x000000036800720c */ /* 0x000fe20003f06270 */
[----:B------:R-:W-:Y:S05]  /*6bbc0*/  @!P2 LDS R139, [R81+0xe0] ;  /* 0x0000e000518ba984 */ /* 0x000fea0000000800 */
[----:B------:R-:W2:Y:S01]  /*6bbd0*/  @!P1 S2R R228, SR_CgaCtaId ;  /* 0x0000000000e49919 */ /* 0x000ea20000008800 */
[----:B------:R-:W-:Y:S06]  /*6bbe0*/  @!P1 LDS R141, [R81+0xe4] ;  /* 0x0000e400518d9984 */ /* 0x000fec0000000800 */
[----:B------:R-:W3:Y:S01]  /*6bbf0*/  @!P0 S2R R230, SR_CgaCtaId ;  /* 0x0000000000e68919 */ /* 0x000ee20000008800 */
[----:B-1----:R-:W-:-:S02]  /*6bc00*/  @!P3 LEA R0, R117, R0, 0x18 ;  /* 0x000000007500b211 */ /* 0x002fc400078ec0ff */
[----:B------:R-:W-:-:S04]  /*6bc10*/  @!P2 MOV R117, 0x400 ;  /* 0x000004000075a802 */ /* 0x000fc80000000f00 */
[----:B------:R-:W1:Y:S01]  /*6bc20*/  @!P3 LDS.U16 R0, [R0+0x4bd0] ;  /* 0x004bd0000000b984 */ /* 0x000e620000000400 */
[----:B0-----:R-:W-:Y:S02]  /*6bc30*/  @!P2 LEA R119, R226, R117, 0x18 ;  /* 0x00000075e277a211 */ /* 0x001fe400078ec0ff */
[----:B------:R-:W-:Y:S01]  /*6bc40*/  @!P1 MOV R117, 0x400 ;  /* 0x0000040000759802 */ /* 0x000fe20000000f00 */
[----:B------:R-:W0:Y:S03]  /*6bc50*/  @!P5 S2R R226, SR_CgaCtaId ;  /* 0x0000000000e2d919 */ /* 0x000e260000008800 */
[----:B------:R-:W4:Y:S01]  /*6bc60*/  @!P2 LDS.U16 R119, [R119+0x4c50] ;  /* 0x004c50007777a984 */ /* 0x000f220000000400 */
[----:B--2---:R-:W-:Y:S02]  /*6bc70*/  @!P1 LEA R121, R228, R117, 0x18 ;  /* 0x00000075e4799211 */ /* 0x004fe400078ec0ff */
[----:B------:R-:W-:Y:S01]  /*6bc80*/  @!P0 MOV R117, 0x400 ;  /* 0x0000040000758802 */ /* 0x000fe20000000f00 */
[----:B------:R-:W2:Y:S03]  /*6bc90*/  @!P4 S2R R228, SR_CgaCtaId ;  /* 0x0000000000e4c919 */ /* 0x000ea60000008800 */
[----:B------:R-:W5:Y:S01]  /*6bca0*/  @!P1 LDS.U16 R121, [R121+0x4cd0] ;  /* 0x004cd00079799984 */ /* 0x000f620000000400 */
[----:B---3--:R-:W-:-:S06]  /*6bcb0*/  @!P0 LEA R123, R230, R117, 0x18 ;  /* 0x00000075e67b8211 */ /* 0x008fcc00078ec0ff */
[----:B------:R-:W3:Y:S01]  /*6bcc0*/  @!P0 LDS.U16 R123, [R123+0x3052] ;  /* 0x003052007b7b8984 */ /* 0x000ee20000000400 */
[----:B-1----:R-:W-:-:S03]  /*6bcd0*/  @!P3 HADD2.F32 R117, -RZ, R0.H0_H0 ;  /* 0x20000000ff75b230 */ /* 0x002fc60000004100 */
[----:B------:R-:W1:Y:S02]  /*6bce0*/  @!P0 LDS R0, [R81] ;  /* 0x0000000051008984 */ /* 0x000e640000000800 */
[----:B------:R-:W-:Y:S01]  /*6bcf0*/  @!P3 FFMA R224, R117, R137, R224 ;  /* 0x0000008975e0b223 */ /* 0x000fe200000000e0 */
[----:B------:R-:W-:Y:S01]  /*6bd00*/  @!P5 MOV R117, 0x400 ;  /* 0x000004000075d802 */ /* 0x000fe20000000f00 */
[----:B------:R-:W-:Y:S01]  /*6bd10*/  @!P5 LDS R137, [R81+0x4] ;  /* 0x000004005189d984 */ /* 0x000fe20000000800 */
[----:B------:R-:W-:Y:S01]  /*6bd20*/  ISETP.GE.AND P3, PT, R16, R3, PT ;  /* 0x000000031000720c */ /* 0x000fe20003f66270 */
[----:B----4-:R-:W-:-:S05]  /*6bd30*/  @!P2 HADD2.F32 R119, -RZ, R119.H0_H0 ;  /* 0x20000077ff77a230 */ /* 0x010fca0000004100 */
[----:B------:R-:W-:Y:S01]  /*6bd40*/  @!P2 FFMA R224, R139, R119, R224 ;  /* 0x000000778be0a223 */ /* 0x000fe200000000e0 */
[----:B0-----:R-:W-:Y:S02]  /*6bd50*/  @!P5 LEA R119, R226, R117, 0x18 ;  /* 0x00000075e277d211 */ /* 0x001fe400078ec0ff */
[----:B------:R-:W-:Y:S01]  /*6bd60*/  @!P4 MOV R117, 0x400 ;  /* 0x000004000075c802 */ /* 0x000fe20000000f00 */
[----:B-----5:R-:W-:-:S03]  /*6bd70*/  @!P1 HADD2.F32 R121, -RZ, R121.H0_H0 ;  /* 0x20000079ff799230 */ /* 0x020fc60000004100 */
[----:B------:R-:W0:Y:S01]  /*6bd80*/  @!P3 S2R R139, SR_CgaCtaId ;  /* 0x00000000008bb919 */ /* 0x000e220000008800 */
[----:B------:R-:W-:Y:S01]  /*6bd90*/  ISETP.GE.AND P2, PT, R10, R3, PT ;  /* 0x000000030a00720c */ /* 0x000fe20003f46270 */
[----:B------:R-:W4:Y:S01]  /*6bda0*/  @!P5 LDS.U16 R119, [R119+0x30d2] ;  /* 0x0030d2007777d984 */ /* 0x000f220000000400 */
[----:B------:R-:W-:Y:S01]  /*6bdb0*/  @!P1 FFMA R224, R121, R141, R224 ;  /* 0x0000008d79e09223 */ /* 0x000fe200000000e0 */
[----:B--2---:R-:W-:Y:S01]  /*6bdc0*/  @!P4 LEA R121, R228, R117, 0x18 ;  /* 0x00000075e479c211 */ /* 0x004fe200078ec0ff */
[----:B---3--:R-:W-:Y:S01]  /*6bdd0*/  @!P0 HADD2.F32 R123, -RZ, R123.H0_H0 ;  /* 0x2000007bff7b8230 */ /* 0x008fe20000004100 */
[----:B------:R-:W-:Y:S01]  /*6bde0*/  ISETP.GE.AND P1, PT, R12, R3, PT ;  /* 0x000000030c00720c */ /* 0x000fe20003f26270 */
[----:B------:R-:W-:-:S03]  /*6bdf0*/  IMAD.MOV.U32 R117, RZ, RZ, RZ ;  /* 0x000000ffff757224 */ /* 0x000fc600078e00ff */
[----:B------:R-:W2:Y:S04]  /*6be00*/  @!P4 LDS.U16 R121, [R121+0x3152] ;  /* 0x003152007979c984 */ /* 0x000ea80000000400 */
[----:B------:R-:W3:Y:S01]  /*6be10*/  @!P2 S2R R141, SR_CgaCtaId ;  /* 0x00000000008da919 */ /* 0x000ee20000008800 */
[----:B-1----:R-:W-:Y:S01]  /*6be20*/  @!P0 FFMA R117, R0, R123, RZ ;  /* 0x0000007b00758223 */ /* 0x002fe200000000ff */
[----:B------:R-:W-:Y:S01]  /*6be30*/  @!P3 MOV R0, 0x400 ;  /* 0x000004000000b802 */ /* 0x000fe20000000f00 */
[----:B------:R-:W1:Y:S01]  /*6be40*/  @!P4 LDS R123, [R81+0x8] ;  /* 0x00000800517bc984 */ /* 0x000e620000000800 */
[----:B------:R-:W-:Y:S01]  /*6be50*/  ISETP.GE.AND P0, PT, R6, R3, PT ;  /* 0x000000030600720c */ /* 0x000fe20003f06270 */
[----:B------:R-:W5:Y:S02]  /*6be60*/  @!P1 S2R R143, SR_CgaCtaId ;  /* 0x00000000008f9919 */ /* 0x000f640000008800 */
[----:B------:R-:W-:Y:S01]  /*6be70*/  @!P2 LDS R226, [R81+0x10] ;  /* 0x0000100051e2a984 */ /* 0x000fe20000000800 */
[----:B0-----:R-:W-:-:S09]  /*6be80*/  @!P3 LEA R139, R139, R0, 0x18 ;  /* 0x000000008b8bb211 */ /* 0x001fd200078ec0ff */
[----:B------:R-:W0:Y:S01]  /*6be90*/  @!P0 S2R R145, SR_CgaCtaId ;  /* 0x0000000000918919 */ /* 0x000e220000008800 */
[----:B----4-:R-:W-:Y:S02]  /*6bea0*/  @!P5 HADD2.F32 R0, -RZ, R119.H0_H0 ;  /* 0x20000077ff00d230 */ /* 0x010fe40000004100 */
[----:B------:R-:W4:Y:S03]  /*6beb0*/  @!P3 LDS.U16 R119, [R139+0x31d2] ;  /* 0x0031d2008b77b984 */ /* 0x000f260000000400 */
[----:B------:R-:W-:Y:S01]  /*6bec0*/  @!P5 FFMA R117, R0, R137, R117 ;  /* 0x000000890075d223 */ /* 0x000fe20000000075 */
[----:B------:R-:W-:Y:S01]  /*6bed0*/  @!P2 MOV R0, 0x400 ;  /* 0x000004000000a802 */ /* 0x000fe20000000f00 */
[----:B------:R-:W4:Y:S01]  /*6bee0*/  @!P3 LDS R137, [R81+0xc] ;  /* 0x00000c005189b984 */ /* 0x000f220000000800 */
[----:B------:R-:W-:Y:S02]  /*6bef0*/  ISETP.GE.AND P5, PT, R8, R3, PT ;  /* 0x000000030800720c */ /* 0x000fe40003fa6270 */
[----:B---3--:R-:W-:Y:S01]  /*6bf00*/  @!P2 LEA R141, R141, R0, 0x18 ;  /* 0x000000008d8da211 */ /* 0x008fe200078ec0ff */
[----:B--2---:R-:W-:Y:S01]  /*6bf10*/  @!P4 HADD2.F32 R0, -RZ, R121.H0_H0 ;  /* 0x20000079ff00c230 */ /* 0x004fe20000004100 */
[----:B------:R-:W-:Y:S04]  /*6bf20*/  @!P1 LDS R139, [R81+0x14] ;  /* 0x00001400518b9984 */ /* 0x000fe80000000800 */
[----:B------:R2:W3:Y:S01]  /*6bf30*/  @!P2 LDS.U16 R121, [R141+0x3252] ;  /* 0x003252008d79a984 */ /* 0x0004e20000000400 */
[----:B-1----:R-:W-:Y:S01]  /*6bf40*/  @!P4 FFMA R117, R0, R123, R117 ;  /* 0x0000007b0075c223 */ /* 0x002fe20000000075 */
[----:B------:R-:W-:-:S02]  /*6bf50*/  @!P1 MOV R0, 0x400 ;  /* 0x0000040000009802 */ /* 0x000fc40000000f00 */
[----:B------:R-:W-:Y:S02]  /*6bf60*/  ISETP.GE.AND P4, PT, R18, R3, PT ;  /* 0x000000031200720c */ /* 0x000fe40003f86270 */
[----:B-----5:R-:W-:Y:S02]  /*6bf70*/  @!P1 LEA R123, R143, R0, 0x18 ;  /* 0x000000008f7b9211 */ /* 0x020fe400078ec0ff */
[----:B------:R-:W-:Y:S01]  /*6bf80*/  @!P0 MOV R0, 0x400 ;  /* 0x0000040000008802 */ /* 0x000fe20000000f00 */
[----:B------:R-:W1:Y:S03]  /*6bf90*/  @!P5 S2R R143, SR_CgaCtaId ;  /* 0x00000000008fd919 */ /* 0x000e660000008800 */
[----:B0-----:R-:W-:Y:S01]  /*6bfa0*/  @!P0 LEA R145, R145, R0, 0x18 ;  /* 0x0000000091918211 */ /* 0x001fe200078ec0ff */
[----:B------:R-:W0:Y:S04]  /*6bfb0*/  @!P1 LDS.U16 R123, [R123+0x32d2] ;  /* 0x0032d2007b7b9984 */ /* 0x000e280000000400 */
[----:B--2---:R-:W2:Y:S01]  /*6bfc0*/  @!P4 S2R R141, SR_CgaCtaId ;  /* 0x00000000008dc919 */ /* 0x004ea20000008800 */
[----:B----4-:R-:W-:-:S02]  /*6bfd0*/  @!P3 HADD2.F32 R0, -RZ, R119.H0_H0 ;  /* 0x20000077ff00b230 */ /* 0x010fc40000004100 */
[----:B------:R-:W4:Y:S03]  /*6bfe0*/  @!P0 LDS.U16 R119, [R145+0x3352] ;  /* 0x0033520091778984 */ /* 0x000f260000000400 */
[----:B------:R-:W-:Y:S01]  /*6bff0*/  @!P3 FFMA R117, R0, R137, R117 ;  /* 0x000000890075b223 */ /* 0x000fe20000000075 */
[----:B------:R-:W-:Y:S01]  /*6c000*/  ISETP.GE.AND P3, PT, R20, R3, PT ;  /* 0x000000031400720c */ /* 0x000fe20003f66270 */
        /* <DEDUP_REMOVED lines=14> */
[----:B------:R-:W2:Y:S01]  /*6c0f0*/  @!P5 LDS R123, [R81+0x1c] ;  /* 0x00001c00517bd984 */ /* 0x000ea20000000800 */
[----:B----4-:R-:W-:Y:S01]  /*6c100*/  @!P0 HADD2.F32 R0, -RZ, R119.H0_H0 ;  /* 0x20000077ff008230 */ /* 0x010fe20000004100 */
[----:B------:R-:W3:Y:S04]  /*6c110*/  @!P2 S2R R145, SR_CgaCtaId ;  /* 0x000000000091a919 */ /* 0x000ee80000008800 */
[----:B-----5:R-:W-:Y:S01]  /*6c120*/  @!P0 FFMA R117, R0, R137, R117 ;  /* 0x0000008900758223 */ /* 0x020fe20000000075 */
[----:B------:R-:W-:Y:S01]  /*6c130*/  ISETP.GE.AND P0, PT, R26, R3, PT ;  /* 0x000000031a00720c */ /* 0x000fe20003f06270 */
[----:B------:R-:W4:Y:S01]  /*6c140*/  @!P4 LDS.U16 R119, [R141+0x3452] ;  /* 0x003452008d77c984 */ /* 0x000f220000000400 */
[----:B------:R-:W-:Y:S01]  /*6c150*/  @!P3 MOV R0, 0x400 ;  /* 0x000004000000b802 */ /* 0x000fe20000000f00 */
[----:B------:R-:W5:Y:S02]  /*6c160*/  @!P1 S2R R147, SR_CgaCtaId ;  /* 0x0000000000939919 */ /* 0x000f640000008800 */
[----:B------:R-:W-:Y:S08]  /*6c170*/  @!P3 LDS R137, [R81+0x24] ;  /* 0x000024005189b984 */ /* 0x000ff00000000800 */
[----:B------:R-:W3:Y:S01]  /*6c180*/  @!P0 S2R R143, SR_CgaCtaId ;  /* 0x00000000008f8919 */ /* 0x000ee20000008800 */
[----:B------:R-:W-:Y:S01]  /*6c190*/  @!P0 LDS R141, [R81+0x28] ;  /* 0x00002800518d8984 */ /* 0x000fe20000000800 */
[----:B-1----:R-:W-:Y:S01]  /*6c1a0*/  @!P3 LEA R139, R139, R0, 0x18 ;  /* 0x000000008b8bb211 */ /* 0x002fe200078ec0ff */
[----:B0-----:R-:W-:-:S04]  /*6c1b0*/  @!P5 HADD2.F32 R0, -RZ, R121.H0_H0 ;  /* 0x20000079ff00d230 */ /* 0x001fc80000004100 */
[----:B------:R-:W0:Y:S04]  /*6c1c0*/  @!P3 LDS.U16 R121, [R139+0x34d2] ;  /* 0x0034d2008b79b984 */ /* 0x000e280000000400 */
[----:B------:R-:W-:Y:S01]  /*6c1d0*/  @!P2 LDS R139, [R81+0x2c] ;  /* 0x00002c00518ba984 */ /* 0x000fe20000000800 */
[----:B--2---:R-:W-:Y:S01]  /*6c1e0*/  @!P5 FFMA R117, R0, R123, R117 ;  /* 0x0000007b0075d223 */ /* 0x004fe20000000075 */
[----:B------:R-:W-:Y:S02]  /*6c1f0*/  @!P0 MOV R0, 0x400 ;  /* 0x0000040000008802 */ /* 0x000fe40000000f00 */
[----:B------:R-:W-:Y:S02]  /*6c200*/  ISETP.GE.AND P5, PT, R108, R3, PT ;  /* 0x000000036c00720c */ /* 0x000fe40003fa6270 */
[----:B---3--:R-:W-:Y:S01]  /*6c210*/  @!P0 LEA R143, R143, R0, 0x18 ;  /* 0x000000008f8f8211 */ /* 0x008fe200078ec0ff */
[----:B----4-:R-:W-:-:S04]  /*6c220*/  @!P4 HADD2.F32 R0, -RZ, R119.H0_H0 ;  /* 0x20000077ff00c230 */ /* 0x010fc80000004100 */
[----:B------:R-:W1:Y:S01]  /*6c230*/  @!P0 LDS.U16 R119, [R143+0x3552] ;  /* 0x003552008f778984 */ /* 0x000e620000000400 */
[----:B------:R-:W-:Y:S01]  /*6c240*/  @!P4 FFMA R117, R226, R0, R117 ;  /* 0x00000000e275c223 */ /* 0x000fe20000000075 */
[----:B------:R-:W-:Y:S02]  /*6c250*/  @!P2 MOV R0, 0x400 ;  /* 0x000004000000a802 */ /* 0x000fe40000000f00 */
[----:B------:R-:W-:Y:S01]  /*6c260*/  ISETP.GE.AND P4, PT, R110, R3, PT ;  /* 0x000000036e00720c */ /* 0x000fe20003f86270 */
[----:B------:R-:W-:Y:S01]  /*6c270*/  @!P1 LDS R226, [R81+0x30] ;  /* 0x0000300051e29984 */ /* 0x000fe20000000800 */
[----:B------:R-:W-:Y:S02]  /*6c280*/  @!P2 LEA R123, R145, R0, 0x18 ;  /* 0x00000000917ba211 */ /* 0x000fe400078ec0ff */
[----:B------:R-:W-:Y:S01]  /*6c290*/  @!P1 MOV R0, 0x400 ;  /* 0x0000040000009802 */ /* 0x000fe20000000f00 */
[----:B------:R-:W2:Y:S03]  /*6c2a0*/  @!P5 S2R R145, SR_CgaCtaId ;  /* 0x000000000091d919 */ /* 0x000ea60000008800 */
[----:B-----5:R-:W-:Y:S01]  /*6c2b0*/  @!P1 LEA R147, R147, R0, 0x18 ;  /* 0x0000000093939211 */ /* 0x020fe200078ec0ff */
        /* <DEDUP_REMOVED lines=176> */
[----:B------:R-:W1:Y:S01]  /*6cdc0*/  @!P2 LDS.U16 R121, [R139+0x40d2] ;  /* 0x0040d2008b79a984 */ /* 0x000e620000000400 */
[----:B--2---:R-:W-:Y:S01]  /*6cdd0*/  @!P5 FFMA R117, R0, R123, R117 ;  /* 0x0000007b0075d223 */ /* 0x004fe20000000075 */
[----:B------:R-:W-:-:S02]  /*6cde0*/  @!P1 MOV R0, 0x400 ;  /* 0x0000040000009802 */ /* 0x000fc40000000f00 */
[----:B------:R-:W-:Y:S01]  /*6cdf0*/  ISETP.GE.AND P5, PT, R144, R3, PT ;  /* 0x000000039000720c */ /* 0x000fe20003fa6270 */
        /* <DEDUP_REMOVED lines=35> */
[----:B------:R-:W1:Y:S01]  /*6d030*/  @!P4 LDS.U16 R121, [R127+0x4352] ;  /* 0x004352007f79c984 */ /* 0x000e620000000400 */
[----:B------:R-:W-:Y:S01]  /*6d040*/  @!P0 FFMA R117, R226, R0, R117 ;  /* 0x00000000e2758223 */ /* 0x000fe20000000075 */
[----:B------:R-:W-:Y:S02]  /*6d050*/  @!P1 MOV R0, 0x400 ;  /* 0x0000040000009802 */ /* 0x000fe40000000f00 */
[----:B------:R-:W-:Y:S01]  /*6d060*/  ISETP.GE.AND P0, PT, R138, R3, PT ;  /* 0x000000038a00720c */ /* 0x000fe20003f06270 */
[----:B------:R-:W-:Y:S01]  /*6d070*/  @!P2 LDS R127, [R81+0xa4] ;  /* 0x0000a400517fa984 */ /* 0x000fe20000000800 */
[----:B------:R-:W4:Y:S03]  /*6d080*/  @!P3 S2R R139, SR_CgaCtaId ;  /* 0x00000000008bb919 */ /* 0x000f260000008800 */
[----:B------:R-:W-:Y:S08]  /*6d090*/  @!P3 LDS R226, [R81+0xa0] ;  /* 0x0000a00051e2b984 */ /* 0x000ff00000000800 */
[----:B------:R-:W5:Y:S01]  /*6d0a0*/  @!P0 S2R R143, SR_CgaCtaId ;  /* 0x00000000008f8919 */ /* 0x000f620000008800 */
[----:B---3--:R-:W-:Y:S01]  /*6d0b0*/  @!P1 LEA R137, R137, R0, 0x18 ;  /* 0x0000000089899211 */ /* 0x008fe200078ec0ff */
[----:B--2---:R-:W-:-:S04]  /*6d0c0*/  @!P5 HADD2.F32 R0, -RZ, R119.H0_H0 ;  /* 0x20000077ff00d230 */ /* 0x004fc80000004100 */
[----:B------:R-:W2:Y:S01]  /*6d0d0*/  @!P1 LDS.U16 R119, [R137+0x43d2] ;  /* 0x0043d20089779984 */ /* 0x000ea20000000400 */
[----:B------:R-:W-:Y:S01]  /*6d0e0*/  @!P5 FFMA R117, R0, R123, R117 ;  /* 0x0000007b0075d223 */ /* 0x000fe20000000075 */
[----:B------:R-:W-:Y:S02]  /*6d0f0*/  ISETP.NE.AND P5, PT, R133, RZ, PT ;  /* 0x000000ff8500720c */ /* 0x000fe40003fa5270 */
[----:B------:R-:W3:Y:S01]  /*6d100*/  @!P1 LDS R133, [R81+0x9c] ;  /* 0x00009c0051859984 */ /* 0x000ee20000000800 */
[----:B------:R-:W-:-:S04]  /*6d110*/  @!P3 MOV R0, 0x400 ;  /* 0x000004000000b802 */ /* 0x000fc80000000f00 */
[----:B----4-:R-:W-:Y:S01]  /*6d120*/  @!P3 LEA R139, R139, R0, 0x18 ;  /* 0x000000008b8bb211 */ /* 0x010fe200078ec0ff */
[----:B-1----:R-:W-:-:S04]  /*6d130*/  @!P4 HADD2.F32 R0, -RZ, R121.H0_H0 ;  /* 0x20000079ff00c230 */ /* 0x002fc80000004100 */
[----:B------:R1:W4:Y:S01]  /*6d140*/  @!P3 LDS.U16 R121, [R139+0x4452] ;  /* 0x004452008b79b984 */ /* 0x0003220000000400 */
[----:B------:R-:W-:Y:S01]  /*6d150*/  @!P4 FFMA R117, R0, R125, R117 ;  /* 0x0000007d0075c223 */ /* 0x000fe20000000075 */
[----:B------:R-:W-:Y:S02]  /*6d160*/  @!P2 MOV R0, 0x400 ;  /* 0x000004000000a802 */ /* 0x000fe40000000f00 */
[----:B------:R-:W-:Y:S01]  /*6d170*/  ISETP.NE.AND P3, PT, R129, RZ, PT ;  /* 0x000000ff8100720c */ /* 0x000fe20003f65270 */
[----:B------:R-:W-:Y:S01]  /*6d180*/  @!P5 LDS R137, [R81+0xb4] ;  /* 0x0000b4005189d984 */ /* 0x000fe20000000800 */
[----:B0-----:R-:W-:Y:S02]  /*6d190*/  @!P2 LEA R123, R141, R0, 0x18 ;  /* 0x000000008d7ba211 */ /* 0x001fe400078ec0ff */
[----:B------:R-:W-:Y:S01]  /*6d1a0*/  @!P0 MOV R0, 0x400 ;  /* 0x0000040000008802 */ /* 0x000fe20000000f00 */
[----:B------:R-:W-:Y:S01]  /*6d1b0*/  @!P0 LDS R129, [R81+0xa8] ;  /* 0x0000a80051818984 */ /* 0x000fe20000000800 */
[----:B------:R-:W-:-:S02]  /*6d1c0*/  ISETP.NE.AND P4, PT, R131, RZ, PT ;  /* 0x000000ff8300720c */ /* 0x000fc40003f85270 */
[----:B-----5:R-:W-:Y:S01]  /*6d1d0*/  @!P0 LEA R143, R143, R0, 0x18 ;  /* 0x000000008f8f8211 */ /* 0x020fe200078ec0ff */
[----:B------:R-:W0:Y:S01]  /*6d1e0*/  @!P2 LDS.U16 R123, [R123+0x44d2] ;  /* 0x0044d2007b7ba984 */ /* 0x000e220000000400 */
[----:B------:R-:W-:-:S03]  /*6d1f0*/  P2R R125, PR, RZ, 0x2 ;  /* 0x00000002ff7d7803 */ /* 0x000fc60000000000 */
[----:B------:R-:W5:Y:S01]  /*6d200*/  @!P3 S2R R131, SR_CgaCtaId ;  /* 0x000000000083b919 */ /* 0x000f620000008800 */
[----:B-1----:R-:W1:Y:S01]  /*6d210*/  @!P6 S2R R139, SR_CgaCtaId ;  /* 0x00000000008be919 */ /* 0x002e620000008800 */
[----:B--2---:R-:W-:Y:S02]  /*6d220*/  @!P1 HADD2.F32 R0, -RZ, R119.H0_H0 ;  /* 0x20000077ff009230 */ /* 0x004fe40000004100 */
[----:B------:R-:W2:Y:S03]  /*6d230*/  @!P0 LDS.U16 R119, [R143+0x4552] ;  /* 0x004552008f778984 */ /* 0x000ea60000000400 */
[----:B---3--:R-:W-:Y:S01]  /*6d240*/  @!P1 FFMA R117, R0, R133, R117 ;  /* 0x0000008500759223 */ /* 0x008fe20000000075 */
[----:B------:R-:W-:Y:S01]  /*6d250*/  ISETP.GE.AND P1, PT, R140, R3, PT ;  /* 0x000000038c00720c */ /* 0x000fe20003f26270 */
[----:B------:R-:W3:-:S12]  /*6d260*/  @!P4 S2R R133, SR_CgaCtaId ;  /* 0x000000000085c919 */ /* 0x000ed80000008800 */
[----:B----4-:R-:W-:-:S05]  /*6d270*/  @!P1 HADD2.F32 R0, -RZ, R121.H0_H0 ;  /* 0x20000079ff009230 */ /* 0x010fca0000004100 */
[----:B------:R-:W-:Y:S01]  /*6d280*/  @!P1 FFMA R117, R226, R0, R117 ;  /* 0x00000000e2759223 */ /* 0x000fe20000000075 */
[----:B------:R-:W-:Y:S01]  /*6d290*/  @!P3 MOV R0, 0x400 ;  /* 0x000004000000b802 */ /* 0x000fe20000000f00 */
[----:B------:R-:W-:Y:S01]  /*6d2a0*/  @!P4 LDS R226, [R81+0xb0] ;  /* 0x0000b00051e2c984 */ /* 0x000fe20000000800 */
[----:B------:R-:W-:Y:S02]  /*6d2b0*/  ISETP.GE.AND P1, PT, R136, R3, PT ;  /* 0x000000038800720c */ /* 0x000fe40003f26270 */
[----:B-----5:R-:W-:Y:S01]  /*6d2c0*/  @!P3 LEA R121, R131, R0, 0x18 ;  /* 0x000000008379b211 */ /* 0x020fe200078ec0ff */
[----:B0-----:R-:W-:Y:S01]  /*6d2d0*/  @!P2 HADD2.F32 R0, -RZ, R123.H0_H0 ;  /* 0x2000007bff00a230 */ /* 0x001fe20000004100 */
[----:B------:R-:W0:Y:S04]  /*6d2e0*/  @!P5 S2R R131, SR_CgaCtaId ;  /* 0x000000000083d919 */ /* 0x000e280000008800 */
[----:B------:R-:W4:Y:S01]  /*6d2f0*/  @!P3 LDS.U16 R121, [R121+0x45d2] ;  /* 0x0045d2007979b984 */ /* 0x000f220000000400 */
[----:B------:R-:W-:Y:S01]  /*6d300*/  @!P2 FFMA R117, R0, R127, R117 ;  /* 0x0000007f0075a223 */ /* 0x000fe20000000075 */
[----:B------:R-:W-:-:S02]  /*6d310*/  @!P4 MOV R0, 0x400 ;  /* 0x000004000000c802 */ /* 0x000fc40000000f00 */
[----:B------:R-:W5:Y:S01]  /*6d320*/  @!P3 LDS R123, [R81+0xac] ;  /* 0x0000ac00517bb984 */ /* 0x000f620000000800 */
[----:B------:R-:W-:Y:S02]  /*6d330*/  P2R R127, PR, RZ, 0x4 ;  /* 0x00000004ff7f7803 */ /* 0x000fe40000000000 */
[----:B---3--:R-:W-:Y:S01]  /*6d340*/  @!P4 LEA R133, R133, R0, 0x18 ;  /* 0x000000008585c211 */ /* 0x008fe200078ec0ff */
[----:B--2---:R-:W-:Y:S01]  /*6d350*/  @!P0 HADD2.F32 R0, -RZ, R119.H0_H0 ;  /* 0x20000077ff008230 */ /* 0x004fe20000004100 */
[----:B------:R-:W2:Y:S01]  /*6d360*/  @!P1 S2R R141, SR_CgaCtaId ;  /* 0x00000000008d9919 */ /* 0x000ea20000008800 */
[----:B------:R-:W-:Y:S02]  /*6d370*/  ISETP.GE.AND P2, PT, R128, R3, PT ;  /* 0x000000038000720c */ /* 0x000fe40003f46270 */
[----:B------:R-:W3:Y:S01]  /*6d380*/  @!P4 LDS.U16 R119, [R133+0x4652] ;  /* 0x004652008577c984 */ /* 0x000ee20000000400 */
[----:B------:R-:W-:Y:S01]  /*6d390*/  @!P0 FFMA R117, R0, R129, R117 ;  /* 0x0000008100758223 */ /* 0x000fe20000000075 */
[----:B------:R-:W-:-:S02]  /*6d3a0*/  @!P5 MOV R0, 0x400 ;  /* 0x000004000000d802 */ /* 0x000fc40000000f00 */
[----:B------:R-:W-:Y:S01]  /*6d3b0*/  ISETP.GE.AND P0, PT, R134, R3, PT ;  /* 0x000000038600720c */ /* 0x000fe20003f06270 */
[----:B------:R-:W-:Y:S01]  /*6d3c0*/  @!P6 LDS R133, [R81+0xb8] ;  /* 0x0000b8005185e984 */ /* 0x000fe20000000800 */
[----:B------:R-:W-:-:S05]  /*6d3d0*/  P2R R129, PR, RZ, 0x8 ;  /* 0x00000008ff817803 */ /* 0x000fca0000000000 */
[----:B------:R-:W2:Y:S01]  /*6d3e0*/  @!P2 S2R R147, SR_CgaCtaId ;  /* 0x000000000093a919 */ /* 0x000ea20000008800 */
[----:B0-----:R-:W-:-:S05]  /*6d3f0*/  @!P5 LEA R131, R131, R0, 0x18 ;  /* 0x000000008383d211 */ /* 0x001fca00078ec0ff */
[----:B------:R-:W0:Y:S01]  /*6d400*/  @!P0 S2R R143, SR_CgaCtaId ;  /* 0x00000000008f8919 */ /* 0x000e220000008800 */
[----:B----4-:R-:W-:Y:S02]  /*6d410*/  @!P3 HADD2.F32 R0, -RZ, R121.H0_H0 ;  /* 0x20000079ff00b230 */ /* 0x010fe40000004100 */
[----:B------:R4:W0:Y:S03]  /*6d420*/  @!P5 LDS.U16 R121, [R131+0x46d2] ;  /* 0x0046d2008379d984 */ /* 0x0008260000000400 */
[----:B-----5:R-:W-:Y:S01]  /*6d430*/  @!P3 FFMA R117, R0, R123, R117 ;  /* 0x0000007b0075b223 */ /* 0x020fe20000000075 */
[----:B------:R-:W-:Y:S02]  /*6d440*/  @!P6 MOV R0, 0x400 ;  /* 0x000004000000e802 */ /* 0x000fe40000000f00 */
[----:B------:R-:W-:Y:S02]  /*6d450*/  ISETP.GE.AND P3, PT, R132, R3, PT ;  /* 0x000000038400720c */ /* 0x000fe40003f66270 */
[----:B-1----:R-:W-:-:S02]  /*6d460*/  @!P6 LEA R139, R139, R0, 0x18 ;  /* 0x000000008b8be211 */ /* 0x002fc400078ec0ff */
[----:B----4-:R-:W-:Y:S01]  /*6d470*/  P2R R131, PR, RZ, 0x10 ;  /* 0x00000010ff837803 */ /* 0x010fe20000000000 */
[----:B---3--:R-:W-:Y:S02]  /*6d480*/  @!P4 HADD2.F32 R0, -RZ, R119.H0_H0 ;  /* 0x20000077ff00c230 */ /* 0x008fe40000004100 */
[----:B------:R1:W3:Y:S03]  /*6d490*/  @!P6 LDS.U16 R119, [R139+0x4752] ;  /* 0x004752008b77e984 */ /* 0x0002e60000000400 */
[----:B------:R-:W-:Y:S01]  /*6d4a0*/  @!P4 FFMA R117, R226, R0, R117 ;  /* 0x00000000e275c223 */ /* 0x000fe20000000075 */
[----:B------:R-:W-:Y:S01]  /*6d4b0*/  @!P1 MOV R0, 0x400 ;  /* 0x0000040000009802 */ /* 0x000fe20000000f00 */
[----:B------:R-:W-:Y:S01]  /*6d4c0*/  @!P0 LDS R226, [R81+0xc0] ;  /* 0x0000c00051e28984 */ /* 0x000fe20000000800 */
[----:B------:R-:W-:Y:S02]  /*6d4d0*/  ISETP.GE.AND P4, PT, R130, R3, PT ;  /* 0x000000038200720c */ /* 0x000fe40003f86270 */
[----:B--2---:R-:W-:Y:S01]  /*6d4e0*/  @!P1 LEA R123, R141, R0, 0x18 ;  /* 0x000000008d7b9211 */ /* 0x004fe200078ec0ff */
[----:B------:R-:W2:Y:S01]  /*6d4f0*/  @!P3 S2R R145, SR_CgaCtaId ;  /* 0x000000000091b919 */ /* 0x000ea20000008800 */
[----:B------:R-:W-:-:S02]  /*6d500*/  @!P0 MOV R0, 0x400 ;  /* 0x0000040000008802 */ /* 0x000fc40000000f00 */
[----:B-1----:R-:W-:Y:S01]  /*6d510*/  P2R R139, PR, RZ, 0x20 ;  /* 0x00000020ff8b7803 */ /* 0x002fe20000000000 */
[----:B------:R-:W-:Y:S01]  /*6d520*/  @!P1 LDS R141, [R81+0xbc] ;  /* 0x0000bc00518d9984 */ /* 0x000fe20000000800 */
[----:B0-----:R-:W-:-:S03]  /*6d530*/  @!P0 LEA R143, R143, R0, 0x18 ;  /* 0x000000008f8f8211 */ /* 0x001fc600078ec0ff */
[----:B------:R-:W0:Y:S01]  /*6d540*/  @!P1 LDS.U16 R123, [R123+0x47d2] ;  /* 0x0047d2007b7b9984 */ /* 0x000e220000000400 */
[----:B------:R-:W-:Y:S01]  /*6d550*/  ISETP.GE.AND P1, PT, R126, R3, PT ;  /* 0x000000037e00720c */ /* 0x000fe20003f26270 */
[----:B------:R-:W-:Y:S02]  /*6d560*/  @!P5 HADD2.F32 R0, -RZ, R121.H0_H0 ;  /* 0x20000079ff00d230 */ /* 0x000fe40000004100 */
[----:B------:R-:W1:Y:S03]  /*6d570*/  @!P0 LDS.U16 R121, [R143+0x4852] ;  /* 0x004852008f798984 */ /* 0x000e660000000400 */
[----:B------:R-:W-:Y:S01]  /*6d580*/  @!P5 FFMA R117, R0, R137, R117 ;  /* 0x000000890075d223 */ /* 0x000fe20000000075 */
[----:B------:R-:W-:Y:S01]  /*6d590*/  ISETP.GE.AND P5, PT, R136, R3, PT ;  /* 0x000000038800720c */ /* 0x000fe20003fa6270 */
[----:B------:R-:W4:Y:S01]  /*6d5a0*/  @!P4 S2R R137, SR_CgaCtaId ;  /* 0x000000000089c919 */ /* 0x000f220000008800 */
[----:B---3--:R-:W-:-:S05]  /*6d5b0*/  @!P6 HADD2.F32 R0, -RZ, R119.H0_H0 ;  /* 0x20000077ff00e230 */ /* 0x008fca0000004100 */
[----:B------:R-:W-:Y:S01]  /*6d5c0*/  @!P6 FFMA R117, R0, R133, R117 ;  /* 0x000000850075e223 */ /* 0x000fe20000000075 */
[----:B------:R-:W-:Y:S01]  /*6d5d0*/  @!P3 MOV R0, 0x400 ;  /* 0x000004000000b802 */ /* 0x000fe20000000f00 */
[----:B------:R-:W-:Y:S03]  /*6d5e0*/  @!P3 LDS R133, [R81+0xc4] ;  /* 0x0000c4005185b984 */ /* 0x000fe60000000800 */
[----:B--2---:R-:W-:-:S06]  /*6d5f0*/  @!P3 LEA R119, R145, R0, 0x18 ;  /* 0x000000009177b211 */ /* 0x004fcc00078ec0ff */
[----:B------:R-:W2:Y:S01]  /*6d600*/  @!P3 LDS.U16 R119, [R119+0x48d2] ;  /* 0x0048d2007777b984 */ /* 0x000ea20000000400 */
[----:B0-----:R-:W-:-:S05]  /*6d610*/  @!P5 HADD2.F32 R0, -RZ, R123.H0_H0 ;  /* 0x2000007bff00d230 */ /* 0x001fca0000004100 */
[----:B------:R-:W-:Y:S01]  /*6d620*/  @!P5 FFMA R117, R0, R141, R117 ;  /* 0x0000008d0075d223 */ /* 0x000fe20000000075 */
[----:B------:R-:W-:Y:S01]  /*6d630*/  @!P4 MOV R0, 0x400 ;  /* 0x000004000000c802 */ /* 0x000fe20000000f00 */
[----:B------:R-:W0:Y:S01]  /*6d640*/  @!P1 S2R R141, SR_CgaCtaId ;  /* 0x00000000008d9919 */ /* 0x000e220000008800 */
[----:B------:R-:W-:Y:S02]  /*6d650*/  ISETP.NE.AND P5, PT, R139, RZ, PT ;  /* 0x000000ff8b00720c */ /* 0x000fe40003fa5270 */
[----:B----4-:R-:W-:Y:S01]  /*6d660*/  @!P4 LEA R139, R137, R0, 0x18 ;  /* 0x00000000898bc211 */ /* 0x010fe200078ec0ff */
[----:B-1----:R-:W-:Y:S01]  /*6d670*/  @!P0 HADD2.F32 R0, -RZ, R121.H0_H0 ;  /* 0x20000079ff008230 */ /* 0x002fe20000004100 */
[----:B------:R-:W-:Y:S04]  /*6d680*/  @!P4 LDS R137, [R81+0xc8] ;  /* 0x0000c8005189c984 */ /* 0x000fe80000000800 */
[----:B------:R-:W1:Y:S01]  /*6d690*/  @!P4 LDS.U16 R121, [R139+0x4952] ;  /* 0x004952008b79c984 */ /* 0x000e620000000400 */
[----:B------:R-:W-:Y:S01]  /*6d6a0*/  @!P0 FFMA R117, R226, R0, R117 ;  /* 0x00000000e2758223 */ /* 0x000fe20000000075 */
[----:B------:R-:W-:-:S02]  /*6d6b0*/  @!P2 MOV R0, 0x400 ;  /* 0x000004000000a802 */ /* 0x000fc40000000f00 */
[----:B------:R-:W-:Y:S01]  /*6d6c0*/  ISETP.GE.AND P0, PT, R124, R3, PT ;  /* 0x000000037c00720c */ /* 0x000fe20003f06270 */
[----:B------:R-:W-:Y:S01]  /*6d6d0*/  @!P1 LDS R226, [R81+0xd0] ;  /* 0x0000d00051e29984 */ /* 0x000fe20000000800 */
[----:B------:R-:W-:Y:S02]  /*6d6e0*/  @!P2 LEA R123, R147, R0, 0x18 ;  /* 0x00000000937ba211 */ /* 0x000fe400078ec0ff */
[----:B------:R-:W-:-:S04]  /*6d6f0*/  @!P1 MOV R0, 0x400 ;  /* 0x0000040000009802 */ /* 0x000fc80000000f00 */
[----:B------:R-:W3:Y:S05]  /*6d700*/  @!P2 LDS.U16 R123, [R123+0x49d2] ;  /* 0x0049d2007b7ba984 */ /* 0x000eea0000000400 */
[----:B------:R-:W4:Y:S01]  /*6d710*/  @!P0 S2R R145, SR_CgaCtaId ;  /* 0x0000000000918919 */ /* 0x000f220000008800 */
[----:B0-----:R-:W-:Y:S01]  /*6d720*/  @!P1 LEA R143, R141, R0, 0x18 ;  /* 0x000000008d8f9211 */ /* 0x001fe200078ec0ff */
[----:B--2---:R-:W-:Y:S01]  /*6d730*/  @!P3 HADD2.F32 R0, -RZ, R119.H0_H0 ;  /* 0x20000077ff00b230 */ /* 0x004fe20000004100 */
[----:B------:R-:W0:Y:S04]  /*6d740*/  @!P2 LDS R141, [R81+0xcc] ;  /* 0x0000cc00518da984 */ /* 0x000e280000000800 */
[----:B------:R-:W2:Y:S01]  /*6d750*/  @!P1 LDS.U16 R119, [R143+0x4a52] ;  /* 0x004a52008f779984 */ /* 0x000ea20000000400 */
[----:B------:R-:W-:Y:S01]  /*6d760*/  @!P3 FFMA R117, R0, R133, R117 ;  /* 0x000000850075b223 */ /* 0x000fe20000000075 */
[----:B------:R-:W-:Y:S01]  /*6d770*/  ISETP.GE.AND P3, PT, R122, R3, PT ;  /* 0x000000037a00720c */ /* 0x000fe20003f66270 */
[----:B-1----:R-:W-:-:S12]  /*6d780*/  @!P4 HADD2.F32 R0, -RZ, R121.H0_H0 ;  /* 0x20000079ff00c230 */ /* 0x002fd80000004100 */
[----:B------:R-:W1:Y:S01]  /*6d790*/  @!P3 S2R R133, SR_CgaCtaId ;  /* 0x000000000085b919 */ /* 0x000e620000008800 */
[----:B------:R-:W-:Y:S01]  /*6d7a0*/  @!P4 FFMA R117, R0, R137, R117 ;  /* 0x000000890075c223 */ /* 0x000fe20000000075 */
[----:B------:R-:W-:Y:S02]  /*6d7b0*/  @!P0 MOV R0, 0x400 ;  /* 0x0000040000008802 */ /* 0x000fe40000000f00 */
[----:B------:R-:W-:Y:S02]  /*6d7c0*/  ISETP.GE.AND P4, PT, R118, R3, PT ;  /* 0x000000037600720c */ /* 0x000fe40003f86270 */
[----:B----4-:R-:W-:Y:S01]  /*6d7d0*/  @!P0 LEA R121, R145, R0, 0x18 ;  /* 0x0000000091798211 */ /* 0x010fe200078ec0ff */
[----:B---3--:R-:W-:Y:S02]  /*6d7e0*/  @!P2 HADD2.F32 R0, -RZ, R123.H0_H0 ;  /* 0x2000007bff00a230 */ /* 0x008fe40000004100 */
[----:B------:R-:W-:Y:S04]  /*6d7f0*/  @!P0 LDS R123, [R81+0xd4] ;  /* 0x0000d400517b8984 */ /* 0x000fe80000000800 */
[----:B------:R-:W3:Y:S04]  /*6d800*/  @!P0 LDS.U16 R121, [R121+0x4ad2] ;  /* 0x004ad20079798984 */ /* 0x000ee80000000400 */
[----:B------:R-:W-:Y:S01]  /*6d810*/  @!P4 LDS R228, [R81+0xe0] ;  /* 0x0000e00051e4c984 */ /* 0x000fe20000000800 */
[----:B0-----:R-:W-:Y:S01]  /*6d820*/  @!P2 FFMA R117, R0, R141, R117 ;  /* 0x0000008d0075a223 */ /* 0x001fe20000000075 */
[----:B------:R-:W-:Y:S01]  /*6d830*/  ISETP.GE.AND P2, PT, R120, R3, PT ;  /* 0x000000037800720c */ /* 0x000fe20003f46270 */
[----:B--2---:R-:W-:-:S05]  /*6d840*/  @!P1 HADD2.F32 R0, -RZ, R119.H0_H0 ;  /* 0x20000077ff009230 */ /* 0x004fca0000004100 */
[----:B------:R-:W-:Y:S01]  /*6d850*/  @!P1 FFMA R117, R226, R0, R117 ;  /* 0x00000000e2759223 */ /* 0x000fe20000000075 */
[----:B------:R-:W-:Y:S02]  /*6d860*/  @!P3 MOV R0, 0x400 ;  /* 0x000004000000b802 */ /* 0x000fe40000000f00 */
[----:B------:R-:W-:-:S04]  /*6d870*/  ISETP.GE.AND P1, PT, R182, R3, PT ;  /* 0x00000003b600720c */ /* 0x000fc80003f26270 */
[----:B------:R-:W0:Y:S01]  /*6d880*/  @!P2 S2R R137, SR_CgaCtaId ;  /* 0x000000000089a919 */ /* 0x000e220000008800 */
[----:B-1----:R-:W-:Y:S02]  /*6d890*/  @!P3 LEA R119, R133, R0, 0x18 ;  /* 0x000000008577b211 */ /* 0x002fe400078ec0ff */
[----:B------:R-:W-:Y:S04]  /*6d8a0*/  @!P3 LDS R133, [R81+0xd8] ;  /* 0x0000d8005185b984 */ /* 0x000fe80000000800 */
[----:B------:R-:W1:Y:S02]  /*6d8b0*/  @!P3 LDS.U16 R119, [R119+0x4b52] ;  /* 0x004b52007777b984 */ /* 0x000e640000000400 */
[----:B------:R-:W2:Y:S01]  /*6d8c0*/  @!P1 S2R R139, SR_CgaCtaId ;  /* 0x00000000008b9919 */ /* 0x000ea20000008800 */
[----:B---3--:R-:W-:-:S05]  /*6d8d0*/  @!P0 HADD2.F32 R0, -RZ, R121.H0_H0 ;  /* 0x20000079ff008230 */ /* 0x008fca0000004100 */
[----:B------:R-:W-:Y:S01]  /*6d8e0*/  @!P0 FFMA R117, R0, R123, R117 ;  /* 0x0000007b00758223 */ /* 0x000fe20000000075 */
[----:B------:R-:W-:Y:S01]  /*6d8f0*/  @!P2 MOV R0, 0x400 ;  /* 0x000004000000a802 */ /* 0x000fe20000000f00 */
[----:B------:R-:W3:Y:S01]  /*6d900*/  @!P4 S2R R123, SR_CgaCtaId ;  /* 0x00000000007bc919 */ /* 0x000ee20000008800 */
[----:B------:R-:W-:Y:S02]  /*6d910*/  ISETP.GE.AND P0, PT, R104, R3, PT ;  /* 0x000000036800720c */ /* 0x000fe40003f06270 */
[----:B0-----:R-:W-:Y:S02]  /*6d920*/  @!P2 LEA R121, R137, R0, 0x18 ;  /* 0x000000008979a211 */ /* 0x001fe400078ec0ff */
[----:B------:R-:W-:Y:S04]  /*6d930*/  @!P2 LDS R137, [R81+0xdc] ;  /* 0x0000dc005189a984 */ /* 0x000fe80000000800 */
[----:B------:R-:W0:Y:S05]  /*6d940*/  @!P2 LDS.U16 R121, [R121+0x4bd2] ;  /* 0x004bd2007979a984 */ /* 0x000e2a0000000400 */
[----:B------:R-:W4:Y:S01]  /*6d950*/  @!P0 S2R R141, SR_CgaCtaId ;  /* 0x00000000008d8919 */ /* 0x000f220000008800 */
[----:B-1----:R-:W-:-:S05]  /*6d960*/  @!P3 HADD2.F32 R0, -RZ, R119.H0_H0 ;  /* 0x20000077ff00b230 */ /* 0x002fca0000004100 */
[----:B------:R-:W-:Y:S01]  /*6d970*/  @!P3 FFMA R117, R0, R133, R117 ;  /* 0x000000850075b223 */ /* 0x000fe20000000075 */
[----:B------:R-:W-:Y:S01]  /*6d980*/  @!P4 MOV R0, 0x400 ;  /* 0x000004000000c802 */ /* 0x000fe20000000f00 */
[----:B------:R-:W-:Y:S01]  /*6d990*/  @!P1 LDS R133, [R81+0xe4] ;  /* 0x0000e40051859984 */ /* 0x000fe20000000800 */
[----:B------:R-:W-:Y:S02]  /*6d9a0*/  ISETP.GE.AND P3, PT, R14, R3, PT ;  /* 0x000000030e00720c */ /* 0x000fe40003f66270 */
[----:B---3--:R-:W-:Y:S02]  /*6d9b0*/  @!P4 LEA R119, R123, R0, 0x18 ;  /* 0x000000007b77c211 */ /* 0x008fe400078ec0ff */
[----:B------:R-:W-:-:S04]  /*6d9c0*/  @!P1 MOV R0, 0x400 ;  /* 0x0000040000009802 */ /* 0x000fc80000000f00 */
[----:B------:R-:W1:Y:S01]  /*6d9d0*/  @!P4 LDS.U16 R119, [R119+0x4c52] ;  /* 0x004c52007777c984 */ /* 0x000e620000000400 */
[----:B--2---:R-:W-:-:S04]  /*6d9e0*/  @!P1 LEA R123, R139, R0, 0x18 ;  /* 0x000000008b7b9211 */ /* 0x004fc800078ec0ff */
[----:B------:R-:W2:Y:S02]  /*6d9f0*/  @!P3 S2R R230, SR_CgaCtaId ;  /* 0x0000000000e6b919 */ /* 0x000ea40000008800 */
[----:B------:R-:W3:Y:S01]  /*6da00*/  @!P1 LDS.U16 R123, [R123+0x4cd2] ;  /* 0x004cd2007b7b9984 */ /* 0x000ee20000000400 */
[----:B0-----:R-:W-:-:S05]  /*6da10*/  @!P2 HADD2.F32 R0, -RZ, R121.H0_H0 ;  /* 0x20000079ff00a230 */ /* 0x001fca0000004100 */
[----:B------:R-:W-:Y:S01]  /*6da20*/  @!P2 FFMA R117, R0, R137, R117 ;  /* 0x000000890075a223 */ /* 0x000fe20000000075 */
[----:B------:R-:W-:Y:S02]  /*6da30*/  @!P0 MOV R0, 0x400 ;  /* 0x0000040000008802 */ /* 0x000fe40000000f00 */
[----:B------:R-:W-:Y:S02]  /*6da40*/  ISETP.GE.AND P2, PT, R22, R3, PT ;  /* 0x000000031600720c */ /* 0x000fe40003f46270 */
[----:B----4-:R-:W-:Y:S02]  /*6da50*/  @!P0 LEA R121, R141, R0, 0x18 ;  /* 0x000000008d798211 */ /* 0x010fe400078ec0ff */
[----:B------:R-:W-:Y:S04]  /*6da60*/  @!P0 LDS R0, [R81] ;  /* 0x0000000051008984 */ /* 0x000fe80000000800 */
[----:B------:R-:W0:Y:S05]  /*6da70*/  @!P0 LDS.U16 R121, [R121+0x3054] ;  /* 0x0030540079798984 */ /* 0x000e2a0000000400 */
[----:B------:R-:W4:Y:S01]  /*6da80*/  @!P2 S2R R232, SR_CgaCtaId ;  /* 0x0000000000e8a919 */ /* 0x000f220000008800 */
[----:B-1----:R-:W-:Y:S01]  /*6da90*/  @!P4 HADD2.F32 R226, -RZ, R119.H0_H0 ;  /* 0x20000077ffe2c230 */ /* 0x002fe20000004100 */
[----:B------:R-:W-:-:S04]  /*6daa0*/  @!P3 MOV R119, 0x400 ;  /* 0x000004000077b802 */ /* 0x000fc80000000f00 */
[----:B------:R-:W-:Y:S01]  /*6dab0*/  @!P4 FFMA R117, R228, R226, R117 ;  /* 0x000000e2e475c223 */ /* 0x000fe20000000075 */
[----:B------:R-:W-:Y:S02]  /*6dac0*/  ISETP.GE.AND P4, PT, R16, R3, PT ;  /* 0x000000031000720c */ /* 0x000fe40003f86270 */
[----:B--2---:R-:W-:Y:S01]  /*6dad0*/  @!P3 LEA R119, R230, R119, 0x18 ;  /* 0x00000077e677b211 */ /* 0x004fe200078ec0ff */
[----:B---3--:R-:W-:Y:S01]  /*6dae0*/  @!P1 HADD2.F32 R226, -RZ, R123.H0_H0 ;  /* 0x2000007bffe29230 */ /* 0x008fe20000004100 */
[----:B------:R-:W-:-:S04]  /*6daf0*/  @!P2 MOV R123, 0x400 ;  /* 0x00000400007ba802 */ /* 0x000fc80000000f00 */
[----:B------:R-:W1:Y:S01]  /*6db00*/  @!P3 LDS.U16 R119, [R119+0x30d4] ;  /* 0x0030d4007777b984 */ /* 0x000e620000000400 */
[----:B------:R-:W-:Y:S01]  /*6db10*/  @!P1 FFMA R117, R226, R133, R117 ;  /* 0x00000085e2759223 */ /* 0x000fe20000000075 */
[----:B------:R-:W-:Y:S01]  /*6db20*/  ISETP.GE.AND P1, PT, R10, R3, PT ;  /* 0x000000030a00720c */ /* 0x000fe20003f26270 */
[----:B------:R-:W-:Y:S01]  /*6db30*/  IMAD.MOV.U32 R226, RZ, RZ, RZ ;  /* 0x000000ffffe27224 */ /* 0x000fe200078e00ff */
[----:B------:R-:W-:Y:S01]  /*6db40*/  @!P2 LDS R133, [R81+0x8] ;  /* 0x000008005185a984 */ /* 0x000fe20000000800 */
[----:B------:R-:W2:Y:S01]  /*6db50*/  @!P4 S2R R228, SR_CgaCtaId ;  /* 0x0000000000e4c919 */ /* 0x000ea20000008800 */
[----:B----4-:R-:W-:Y:S02]  /*6db60*/  @!P2 LEA R232, R232, R123, 0x18 ;  /* 0x0000007be8e8a211 */ /* 0x010fe400078ec0ff */
[----:B------:R-:W-:Y:S01]  /*6db70*/  @!P4 LDS R137, [R81+0xc] ;  /* 0x00000c005189c984 */ /* 0x000fe20000000800 */
[----:B0-----:R-:W-:-:S03]  /*6db80*/  @!P0 HADD2.F32 R121, -RZ, R121.H0_H0 ;  /* 0x20000079ff798230 */ /* 0x001fc60000004100 */
[----:B------:R-:W0:Y:S02]  /*6db90*/  @!P3 LDS R123, [R81+0x4] ;  /* 0x00000400517bb984 */ /* 0x000e240000000800 */
[----:B------:R-:W-:Y:S01]  /*6dba0*/  @!P0 FFMA R226, R0, R121, RZ ;  /* 0x0000007900e28223 */ /* 0x000fe200000000ff */
[----:B------:R-:W-:Y:S01]  /*6dbb0*/  ISETP.GE.AND P0, PT, R12, R3, PT ;  /* 0x000000030c00720c */ /* 0x000fe20003f06270 */
[----:B------:R-:W3:Y:S01]  /*6dbc0*/  @!P2 LDS.U16 R0, [R232+0x3154] ;  /* 0x00315400e800a984 */ /* 0x000ee20000000400 */
[----:B------:R-:W-:Y:S01]  /*6dbd0*/  @!P4 MOV R121, 0x400 ;  /* 0x000004000079c802 */ /* 0x000fe20000000f00 */
[----:B------:R-:W4:Y:S10]  /*6dbe0*/  @!P1 S2R R230, SR_CgaCtaId ;  /* 0x0000000000e69919 */ /* 0x000f340000008800 */
[----:B------:R-:W-:Y:S01]  /*6dbf0*/  @!P0 LDS R139, [R81+0x14] ;  /* 0x00001400518b8984 */ /* 0x000fe20000000800 */
[----:B--2---:R-:W-:Y:S01]  /*6dc00*/  @!P4 LEA R121, R228, R121, 0x18 ;  /* 0x00000079e479c211 */ /* 0x004fe200078ec0ff */
[----:B-1----:R-:W-:Y:S01]  /*6dc10*/  @!P3 HADD2.F32 R119, -RZ, R119.H0_H0 ;  /* 0x20000077ff77b230 */ /* 0x002fe20000004100 */
[----:B------:R-:W1:Y:S04]  /*6dc20*/  @!P0 S2R R228, SR_CgaCtaId ;  /* 0x0000000000e48919 */ /* 0x000e680000008800 */
[----:B------:R-:W2:Y:S01]  /*6dc30*/  @!P4 LDS.U16 R121, [R121+0x31d4] ;  /* 0x0031d4007979c984 */ /* 0x000ea20000000400 */
[----:B0-----:R-:W-:Y:S01]  /*6dc40*/  @!P3 FFMA R226, R119, R123, R226 ;  /* 0x0000007b77e2b223 */ /* 0x001fe200000000e2 */
[----:B------:R-:W-:-:S02]  /*6dc50*/  @!P1 MOV R119, 0x400 ;  /* 0x0000040000779802 */ /* 0x000fc40000000f00 */
[----:B------:R-:W-:Y:S02]  /*6dc60*/  ISETP.GE.AND P3, PT, R6, R3, PT ;  /* 0x000000030600720c */ /* 0x000fe40003f66270 */
[----:B----4-:R-:W-:Y:S01]  /*6dc70*/  @!P1 LEA R230, R230, R119, 0x18 ;  /* 0x00000077e6e69211 */ /* 0x010fe200078ec0ff */
[----:B---3--:R-:W-:-:S04]  /*6dc80*/  @!P2 HADD2.F32 R119, -RZ, R0.H0_H0 ;  /* 0x20000000ff77a230 */ /* 0x008fc80000004100 */
[----:B------:R-:W0:Y:S01]  /*6dc90*/  @!P1 LDS.U16 R0, [R230+0x3254] ;  /* 0x00325400e6009984 */ /* 0x000e220000000400 */
[----:B------:R-:W-:Y:S01]  /*6dca0*/  @!P2 FFMA R226, R119, R133, R226 ;  /* 0x0000008577e2a223 */ /* 0x000fe200000000e2 */
[----:B------:R-:W-:Y:S02]  /*6dcb0*/  @!P0 MOV R119, 0x400 ;  /* 0x0000040000778802 */ /* 0x000fe40000000f00 */
[----:B------:R-:W3:Y:S01]  /*6dcc0*/  @!P1 LDS R133, [R81+0x10] ;  /* 0x0000100051859984 */ /* 0x000ee20000000800 */
[----:B------:R-:W-:Y:S02]  /*6dcd0*/  ISETP.GE.AND P2, PT, R8, R3, PT ;  /* 0x000000030800720c */ /* 0x000fe40003f46270 */
[----:B-1----:R-:W-:Y:S02]  /*6dce0*/  @!P0 LEA R123, R228, R119, 0x18 ;  /* 0x00000077e47b8211 */ /* 0x002fe400078ec0ff */
[----:B------:R-:W1:Y:S01]  /*6dcf0*/  @!P3 S2R R228, SR_CgaCtaId ;  /* 0x0000000000e4b919 */ /* 0x000e620000008800 */
[----:B------:R-:W-:-:S03]  /*6dd00*/  @!P3 MOV R119, 0x400 ;  /* 0x000004000077b802 */ /* 0x000fc60000000f00 */
[----:B------:R-:W4:Y:S05]  /*6dd10*/  @!P0 LDS.U16 R123, [R123+0x32d4] ;  /* 0x0032d4007b7b8984 */ /* 0x000f2a0000000400 */
[----:B------:R-:W5:Y:S01]  /*6dd20*/  @!P2 S2R R232, SR_CgaCtaId ;  /* 0x0000000000e8a919 */ /* 0x000f620000008800 */
[----:B--2---:R-:W-:-:S05]  /*6dd30*/  @!P4 HADD2.F32 R121, -RZ, R121.H0_H0 ;  /* 0x20000079ff79c230 */ /* 0x004fca0000004100 */
[----:B------:R-:W-:Y:S01]  /*6dd40*/  @!P4 FFMA R226, R121, R137, R226 ;  /* 0x0000008979e2c223 */ /* 0x000fe200000000e2 */
[----:B------:R-:W-:Y:S02]  /*6dd50*/  ISETP.GE.AND P4, PT, R26, R3, PT ;  /* 0x000000031a00720c */ /* 0x000fe40003f86270 */
[----:B-1----:R-:W-:Y:S01]  /*6dd60*/  @!P3 LEA R228, R228, R119, 0x18 ;  /* 0x00000077e4e4b211 */ /* 0x002fe200078ec0ff */
[----:B0-----:R-:W-:-:S04]  /*6dd70*/  @!P1 HADD2.F32 R119, -RZ, R0.H0_H0 ;  /* 0x20000000ff779230 */ /* 0x001fc80000004100 */
[----:B------:R0:W1:Y:S01]  /*6dd80*/  @!P3 LDS.U16 R0, [R228+0x3354] ;  /* 0x00335400e400b984 */ /* 0x0000620000000400 */
[----:B---3--:R-:W-:Y:S01]  /*6dd90*/  @!P1 FFMA R226, R133, R119, R226 ;  /* 0x0000007785e29223 */ /* 0x008fe200000000e2 */
[----:B------:R-:W-:Y:S02]  /*6dda0*/  @!P2 MOV R119, 0x400 ;  /* 0x000004000077a802 */ /* 0x000fe40000000f00 */
[----:B------:R-:W-:Y:S01]  /*6ddb0*/  ISETP.GE.AND P1, PT, R18, R3, PT ;  /* 0x000000031200720c */ /* 0x000fe20003f26270 */
[----:B------:R-:W2:Y:S01]  /*6ddc0*/  @!P3 LDS R133, [R81+0x18] ;  /* 0x000018005185b984 */ /* 0x000ea20000000800 */
[----:B-----5:R-:W-:Y:S01]  /*6ddd0*/  @!P2 LEA R121, R232, R119, 0x18 ;  /* 0x00000077e879a211 */ /* 0x020fe200078ec0ff */
[----:B----4-:R-:W-:Y:S01]  /*6dde0*/  @!P0 HADD2.F32 R123, -RZ, R123.H0_H0 ;  /* 0x2000007bff7b8230 */ /* 0x010fe20000004100 */
[----:B0-----:R-:W0:Y:S04]  /*6ddf0*/  @!P4 S2R R228, SR_CgaCtaId ;  /* 0x0000000000e4c919 */ /* 0x001e280000008800 */
[----:B------:R-:W-:Y:S01]  /*6de00*/  @!P0 FFMA R226, R123, R139, R226 ;  /* 0x0000008b7be28223 */ /* 0x000fe200000000e2 */
[----:B------:R-:W-:Y:S01]  /*6de10*/  ISETP.GE.AND P0, PT, R20, R3, PT ;  /* 0x000000031400720c */ /* 0x000fe20003f06270 */
[----:B------:R-:W3:Y:S03]  /*6de20*/  @!P2 LDS.U16 R121, [R121+0x33d4] ;  /* 0x0033d4007979a984 */ /* 0x000ee60000000400 */
[----:B------:R-:W4:Y:S01]  /*6de30*/  @!P1 S2R R137, SR_CgaCtaId ;  /* 0x0000000000899919 */ /* 0x000f220000008800 */
[----:B------:R-:W5:Y:S08]  /*6de40*/  @!P2 LDS R123, [R81+0x1c] ;  /* 0x00001c00517ba984 */ /* 0x000f700000000800 */
[----:B------:R-:W0:Y:S01]  /*6de50*/  @!P0 S2R R230, SR_CgaCtaId ;  /* 0x0000000000e68919 */ /* 0x000e220000008800 */
[----:B-1----:R-:W-:Y:S01]  /*6de60*/  @!P3 HADD2.F32 R119, -RZ, R0.H0_H0 ;  /* 0x20000000ff77b230 */ /* 0x002fe20000004100 */
[----:B------:R-:W-:-:S04]  /*6de70*/  @!P1 MOV R0, 0x400 ;  /* 0x0000040000009802 */ /* 0x000fc80000000f00 */
[----:B--2---:R-:W-:Y:S01]  /*6de80*/  @!P3 FFMA R226, R119, R133, R226 ;  /* 0x0000008577e2b223 */ /* 0x004fe200000000e2 */
[----:B------:R-:W-:Y:S01]  /*6de90*/  @!P0 MOV R119, 0x400 ;  /* 0x0000040000778802 */ /* 0x000fe20000000f00 */
[----:B------:R-:W-:Y:S01]  /*6dea0*/  @!P1 LDS R133, [R81+0x20] ;  /* 0x0000200051859984 */ /* 0x000fe20000000800 */
[----:B------:R-:W-:Y:S02]  /*6deb0*/  ISETP.GE.AND P3, PT, R32, R3, PT ;  /* 0x000000032000720c */ /* 0x000fe40003f66270 */
[----:B----4-:R-:W-:Y:S01]  /*6dec0*/  @!P1 LEA R0, R137, R0, 0x18 ;  /* 0x0000000089009211 */ /* 0x010fe200078ec0ff */
[----:B---3--:R-:W-:-:S05]  /*6ded0*/  @!P2 HADD2.F32 R121, -RZ, R121.H0_H0 ;  /* 0x20000079ff79a230 */ /* 0x008fca0000004100 */
[----:B------:R-:W1:Y:S01]  /*6dee0*/  @!P1 LDS.U16 R0, [R0+0x3454] ;  /* 0x0034540000009984 */ /* 0x000e620000000400 */
[----:B0-----:R-:W-:Y:S02]  /*6def0*/  @!P0 LEA R230, R230, R119, 0x18 ;  /* 0x00000077e6e68211 */ /* 0x001fe400078ec0ff */
[----:B------:R-:W-:Y:S02]  /*6df00*/  @!P4 MOV R119, 0x400 ;  /* 0x000004000077c802 */ /* 0x000fe40000000f00 */
[----:B------:R-:W0:Y:S01]  /*6df10*/  @!P3 S2R R232, SR_CgaCtaId ;  /* 0x0000000000e8b919 */ /* 0x000e220000008800 */
[----:B-----5:R-:W-:Y:S01]  /*6df20*/  @!P2 FFMA R226, R121, R123, R226 ;  /* 0x0000007b79e2a223 */ /* 0x020fe200000000e2 */
[----:B------:R-:W-:Y:S01]  /*6df30*/  ISETP.GE.AND P2, PT, R114, R3, PT ;  /* 0x000000037200720c */ /* 0x000fe20003f46270 */
[----:B------:R-:W2:Y:S01]  /*6df40*/  @!P0 LDS.U16 R121, [R230+0x34d4] ;  /* 0x0034d400e6798984 */ /* 0x000ea20000000400 */
[----:B------:R-:W-:-:S03]  /*6df50*/  @!P4 LEA R228, R228, R119, 0x18 ;  /* 0x00000077e4e4c211 */ /* 0x000fc600078ec0ff */
[----:B------:R-:W3:Y:S04]  /*6df60*/  @!P0 LDS R123, [R81+0x24] ;  /* 0x00002400517b8984 */ /* 0x000ee80000000800 */
[----:B------:R-:W-:Y:S04]  /*6df70*/  @!P3 LDS R137, [R81+0x2c] ;  /* 0x00002c005189b984 */ /* 0x000fe80000000800 */
[----:B------:R-:W4:Y:S01]  /*6df80*/  @!P2 S2R R234, SR_CgaCtaId ;  /* 0x0000000000eaa919 */ /* 0x000f220000008800 */
[----:B------:R-:W-:Y:S01]  /*6df90*/  @!P2 LDS R139, [R81+0x30] ;  /* 0x00003000518ba984 */ /* 0x000fe20000000800 */
[----:B-1----:R-:W-:-:S03]  /*6dfa0*/  @!P1 HADD2.F32 R119, -RZ, R0.H0_H0 ;  /* 0x20000000ff779230 */ /* 0x002fc60000004100 */
[----:B------:R1:W5:Y:S02]  /*6dfb0*/  @!P4 LDS.U16 R0, [R228+0x3554] ;  /* 0x00355400e400c984 */ /* 0x0003640000000400 */
[----:B------:R-:W-:Y:S01]  /*6dfc0*/  @!P1 FFMA R226, R133, R119, R226 ;  /* 0x0000007785e29223 */ /* 0x000fe200000000e2 */
[----:B------:R-:W-:Y:S01]  /*6dfd0*/  @!P3 MOV R119, 0x400 ;  /* 0x000004000077b802 */ /* 0x000fe20000000f00 */
[----:B------:R-:W5:Y:S01]  /*6dfe0*/  @!P4 LDS R133, [R81+0x28] ;  /* 0x000028005185c984 */ /* 0x000f620000000800 */
[----:B------:R-:W-:Y:S01]  /*6dff0*/  ISETP.GE.AND P1, PT, R110, R3, PT ;  /* 0x000000036e00720c */ /* 0x000fe20003f26270 */
[----:B--2---:R-:W-:Y:S01]  /*6e000*/  @!P0 HADD2.F32 R121, -RZ, R121.H0_H0 ;  /* 0x20000079ff798230 */ /* 0x004fe20000004100 */
[----:B0-----:R-:W-:Y:S02]  /*6e010*/  @!P3 LEA R232, R232, R119, 0x18 ;  /* 0x00000077e8e8b211 */ /* 0x001fe400078ec0ff */
[----:B------:R-:W-:Y:S02]  /*6e020*/  @!P2 MOV R119, 0x400 ;  /* 0x000004000077a802 */ /* 0x000fe40000000f00 */
[----:B---3--:R-:W-:Y:S01]  /*6e030*/  @!P0 FFMA R226, R121, R123, R226 ;  /* 0x0000007b79e28223 */ /* 0x008fe200000000e2 */
[----:B------:R-:W-:Y:S01]  /*6e040*/  ISETP.GE.AND P0, PT, R108, R3, PT ;  /* 0x000000036c00720c */ /* 0x000fe20003f06270 */
[----:B------:R-:W0:Y:S01]  /*6e050*/  @!P3 LDS.U16 R121, [R232+0x35d4] ;  /* 0x0035d400e879b984 */ /* 0x000e220000000400 */
[----:B----4-:R-:W-:-:S04]  /*6e060*/  @!P2 LEA R123, R234, R119, 0x18 ;  /* 0x00000077ea7ba211 */ /* 0x010fc800078ec0ff */
[----:B-1----:R-:W1:Y:S02]  /*6e070*/  @!P1 S2R R228, SR_CgaCtaId ;  /* 0x0000000000e49919 */ /* 0x002e640000008800 */
[----:B------:R-:W2:Y:S05]  /*6e080*/  @!P2 LDS.U16 R123, [R123+0x3654] ;  /* 0x003654007b7ba984 */ /* 0x000eaa0000000400 */
[----:B------:R-:W3:Y:S01]  /*6e090*/  @!P0 S2R R141, SR_CgaCtaId ;  /* 0x00000000008d8919 */ /* 0x000ee20000008800 */
[----:B-----5:R-:W-:Y:S01]  /*6e0a0*/  @!P4 HADD2.F32 R119, -RZ, R0.H0_H0 ;  /* 0x20000000ff77c230 */ /* 0x020fe20000004100 */
[----:B------:R-:W-:-:S04]  /*6e0b0*/  @!P0 MOV R0, 0x400 ;  /* 0x0000040000008802 */ /* 0x000fc80000000f00 */
[----:B------:R-:W-:Y:S01]  /*6e0c0*/  @!P4 FFMA R226, R119, R133, R226 ;  /* 0x0000008577e2c223 */ /* 0x000fe200000000e2 */
[----:B------:R-:W-:Y:S01]  /*6e0d0*/  @!P1 MOV R119, 0x400 ;  /* 0x0000040000779802 */ /* 0x000fe20000000f00 */
[----:B------:R-:W-:Y:S01]  /*6e0e0*/  @!P0 LDS R133, [R81+0x34] ;  /* 0x0000340051858984 */ /* 0x000fe20000000800 */
[----:B------:R-:W-:Y:S01]  /*6e0f0*/  ISETP.GE.AND P4, PT, R28, R3, PT ;  /* 0x000000031c00720c */ /* 0x000fe20003f86270 */
[----:B0-----:R-:W-:Y:S01]  /*6e100*/  @!P3 HADD2.F32 R121, -RZ, R121.H0_H0 ;  /* 0x20000079ff79b230 */ /* 0x001fe20000004100 */
[----:B---3--:R-:W-:-:S04]  /*6e110*/  @!P0 LEA R0, R141, R0, 0x18 ;  /* 0x000000008d008211 */ /* 0x008fc800078ec0ff */
[----:B------:R-:W-:Y:S01]  /*6e120*/  @!P3 FFMA R226, R121, R137, R226 ;  /* 0x0000008979e2b223 */ /* 0x000fe200000000e2 */
[----:B------:R-:W-:-:S06]  /*6e130*/  ISETP.GE.AND P3, PT, R112, R3, PT ;  /* 0x000000037000720c */ /* 0x000fcc0003f66270 */
[----:B------:R-:W0:Y:S01]  /*6e140*/  @!P4 S2R R232, SR_CgaCtaId ;  /* 0x0000000000e8c919 */ /* 0x000e220000008800 */
[----:B--2---:R-:W-:Y:S01]  /*6e150*/  @!P2 HADD2.F32 R123, -RZ, R123.H0_H0 ;  /* 0x2000007bff7ba230 */ /* 0x004fe20000004100 */
[----:B-1----:R-:W-:Y:S01]  /*6e160*/  @!P1 LEA R121, R228, R119, 0x18 ;  /* 0x00000077e4799211 */ /* 0x002fe200078ec0ff */
[----:B------:R-:W1:Y:S03]  /*6e170*/  @!P0 LDS.U16 R0, [R0+0x36d4] ;  /* 0x0036d40000008984 */ /* 0x000e660000000400 */
[----:B------:R-:W-:Y:S01]  /*6e180*/  @!P2 FFMA R226, R139, R123, R226 ;  /* 0x0000007b8be2a223 */ /* 0x000fe200000000e2 */
[----:B------:R-:W-:Y:S01]  /*6e190*/  ISETP.GE.AND P2, PT, R34, R3, PT ;  /* 0x000000032200720c */ /* 0x000fe20003f46270 */
[----:B------:R-:W2:Y:S01]  /*6e1a0*/  @!P1 LDS.U16 R121, [R121+0x3754] ;  /* 0x0037540079799984 */ /* 0x000ea20000000400 */
[----:B------:R-:W3:Y:S03]  /*6e1b0*/  @!P3 S2R R137, SR_CgaCtaId ;  /* 0x000000000089b919 */ /* 0x000ee60000008800 */
[----:B------:R-:W4:Y:S08]  /*6e1c0*/  @!P1 LDS R123, [R81+0x38] ;  /* 0x00003800517b9984 */ /* 0x000f300000000800 */
[----:B------:R-:W5:Y:S01]  /*6e1d0*/  @!P2 S2R R228, SR_CgaCtaId ;  /* 0x0000000000e4a919 */ /* 0x000f620000008800 */
[----:B-1----:R-:W-:Y:S01]  /*6e1e0*/  @!P0 HADD2.F32 R119, -RZ, R0.H0_H0 ;  /* 0x20000000ff778230 */ /* 0x002fe20000004100 */
[----:B------:R-:W-:Y:S01]  /*6e1f0*/  @!P3 MOV R0, 0x400 ;  /* 0x000004000000b802 */ /* 0x000fe20000000f00 */
[----:B--2---:R-:W-:-:S03]  /*6e200*/  @!P1 HADD2.F32 R121, -RZ, R121.H0_H0 ;  /* 0x20000079ff799230 */ /* 0x004fc60000004100 */
[----:B------:R-:W-:Y:S01]  /*6e210*/  @!P0 FFMA R226, R119, R133, R226 ;  /* 0x0000008577e28223 */ /* 0x000fe200000000e2 */
[----:B---3--:R-:W-:Y:S01]  /*6e220*/  @!P3 LEA R0, R137, R0, 0x18 ;  /* 0x000000008900b211 */ /* 0x008fe200078ec0ff */
[----:B------:R-:W-:Y:S01]  /*6e230*/  @!P3 LDS R133, [R81+0x3c] ;  /* 0x00003c005185b984 */ /* 0x000fe20000000800 */
[----:B------:R-:W-:Y:S02]  /*6e240*/  ISETP.GE.AND P0, PT, R106, R3, PT ;  /* 0x000000036a00720c */ /* 0x000fe40003f06270 */
[----:B------:R-:W-:Y:S01]  /*6e250*/  @!P2 MOV R119, 0x400 ;  /* 0x000004000077a802 */ /* 0x000fe20000000f00 */
[----:B------:R-:W-:Y:S01]  /*6e260*/  @!P4 LDS R137, [R81+0x48] ;  /* 0x000048005189c984 */ /* 0x000fe20000000800 */
[----:B----4-:R-:W-:Y:S01]  /*6e270*/  @!P1 FFMA R226, R121, R123, R226 ;  /* 0x0000007b79e29223 */ /* 0x010fe200000000e2 */
[----:B------:R-:W-:Y:S02]  /*6e280*/  ISETP.GE.AND P1, PT, R116, R3, PT ;  /* 0x000000037400720c */ /* 0x000fe40003f26270 */
[----:B-----5:R-:W-:Y:S01]  /*6e290*/  @!P2 LEA R228, R228, R119, 0x18 ;  /* 0x00000077e4e4a211 */ /* 0x020fe200078ec0ff */
[----:B------:R-:W1:Y:S04]  /*6e2a0*/  @!P3 LDS.U16 R0, [R0+0x37d4] ;  /* 0x0037d4000000b984 */ /* 0x000e680000000400 */
[----:B------:R-:W2:Y:S01]  /*6e2b0*/  @!P2 LDS.U16 R121, [R228+0x3854] ;  /* 0x00385400e479a984 */ /* 0x000ea20000000400 */
[----:B------:R-:W-:Y:S01]  /*6e2c0*/  @!P0 MOV R119, 0x400 ;  /* 0x0000040000778802 */ /* 0x000fe20000000f00 */
[----:B------:R-:W3:Y:S02]  /*6e2d0*/  @!P0 S2R R230, SR_CgaCtaId ;  /* 0x0000000000e68919 */ /* 0x000ee40000008800 */
[----:B------:R-:W4:Y:S02]  /*6e2e0*/  @!P2 LDS R123, [R81+0x40] ;  /* 0x00004000517ba984 */ /* 0x000f240000000800 */
[----:B------:R-:W5:Y:S02]  /*6e2f0*/  @!P1 S2R R234, SR_CgaCtaId ;  /* 0x0000000000ea9919 */ /* 0x000f640000008800 */
[----:B------:R-:W-:Y:S01]  /*6e300*/  @!P1 LDS R139, [R81+0x4c] ;  /* 0x00004c00518b9984 */ /* 0x000fe20000000800 */
[----:B---3--:R-:W-:Y:S01]  /*6e310*/  @!P0 LEA R230, R230, R119, 0x18 ;  /* 0x00000077e6e68211 */ /* 0x008fe200078ec0ff */
[----:B-1----:R-:W-:-:S02]  /*6e320*/  @!P3 HADD2.F32 R119, -RZ, R0.H0_H0 ;  /* 0x20000000ff77b230 */ /* 0x002fc40000004100 */
[----:B--2---:R-:W-:Y:S02]  /*6e330*/  @!P2 HADD2.F32 R121, -RZ, R121.H0_H0 ;  /* 0x20000079ff79a230 */ /* 0x004fe40000004100 */
[----:B------:R-:W1:Y:S01]  /*6e340*/  @!P0 LDS.U16 R0, [R230+0x38d4] ;  /* 0x0038d400e6008984 */ /* 0x000e620000000400 */
[----:B------:R-:W-:Y:S01]  /*6e350*/  @!P3 FFMA R226, R119, R133, R226 ;  /* 0x0000008577e2b223 */ /* 0x000fe200000000e2 */
[----:B------:R-:W-:Y:S02]  /*6e360*/  @!P4 MOV R119, 0x400 ;  /* 0x000004000077c802 */ /* 0x000fe40000000f00 */
[----:B------:R-:W2:Y:S01]  /*6e370*/  @!P0 LDS R133, [R81+0x44] ;  /* 0x0000440051858984 */ /* 0x000ea20000000800 */
[----:B------:R-:W-:Y:S01]  /*6e380*/  ISETP.GE.AND P3, PT, R30, R3, PT ;  /* 0x000000031e00720c */ /* 0x000fe20003f66270 */
[----:B----4-:R-:W-:Y:S01]  /*6e390*/  @!P2 FFMA R226, R123, R121, R226 ;  /* 0x000000797be2a223 */ /* 0x010fe200000000e2 */
[----:B------:R-:W-:Y:S02]  /*6e3a0*/  ISETP.GE.AND P2, PT, R24, R3, PT ;  /* 0x000000031800720c */ /* 0x000fe40003f46270 */
[----:B0-----:R-:W-:-:S02]  /*6e3b0*/  @!P4 LEA R232, R232, R119, 0x18 ;  /* 0x00000077e8e8c211 */ /* 0x001fc400078ec0ff */
[----:B------:R-:W-:-:S03]  /*6e3c0*/  @!P1 MOV R119, 0x400 ;  /* 0x0000040000779802 */ /* 0x000fc60000000f00 */
[----:B------:R-:W0:Y:S01]  /*6e3d0*/  @!P4 LDS.U16 R121, [R232+0x3954] ;  /* 0x00395400e879c984 */ /* 0x000e220000000400 */
[----:B-----5:R-:W-:-:S03]  /*6e3e0*/  @!P1 LEA R123, R234, R119, 0x18 ;  /* 0x00000077ea7b9211 */ /* 0x020fc600078ec0ff */
[----:B------:R-:W3:Y:S02]  /*6e3f0*/  @!P3 S2R R228, SR_CgaCtaId ;  /* 0x0000000000e4b919 */ /* 0x000ee40000008800 */
[----:B------:R-:W4:Y:S01]  /*6e400*/  @!P2 S2R R141, SR_CgaCtaId ;  /* 0x00000000008da919 */ /* 0x000f220000008800 */
[----:B------:R-:W5:Y:S01]  /*6e410*/  @!P1 LDS.U16 R123, [R123+0x39d4] ;  /* 0x0039d4007b7b9984 */ /* 0x000f620000000400 */
[----:B-1----:R-:W-:Y:S01]  /*6e420*/  @!P0 HADD2.F32 R119, -RZ, R0.H0_H0 ;  /* 0x20000000ff778230 */ /* 0x002fe20000004100 */
[----:B------:R-:W-:-:S04]  /*6e430*/  @!P2 MOV R0, 0x400 ;  /* 0x000004000000a802 */ /* 0x000fc80000000f00 */
[----:B--2---:R-:W-:Y:S01]  /*6e440*/  @!P0 FFMA R226, R119, R133, R226 ;  /* 0x0000008577e28223 */ /* 0x004fe200000000e2 */
[----:B------:R-:W-:Y:S01]  /*6e450*/  ISETP.NE.AND P0, PT, R135, RZ, PT ;  /* 0x000000ff8700720c */ /* 0x000fe20003f05270 */
[----:B------:R-:W-:Y:S01]  /*6e460*/  @!P2 LDS R133, [R81+0x50] ;  /* 0x000050005185a984 */ /* 0x000fe20000000800 */
[----:B------:R-:W-:Y:S02]  /*6e470*/  @!P3 MOV R119, 0x400 ;  /* 0x000004000077b802 */ /* 0x000fe40000000f00 */
[----:B----4-:R-:W-:Y:S01]  /*6e480*/  @!P2 LEA R0, R141, R0, 0x18 ;  /* 0x000000008d00a211 */ /* 0x010fe200078ec0ff */
[----:B0-----:R-:W-:-:S08]  /*6e490*/  @!P4 HADD2.F32 R121, -RZ, R121.H0_H0 ;  /* 0x20000079ff79c230 */ /* 0x001fd00000004100 */
[----:B------:R-:W0:Y:S01]  /*6e4a0*/  @!P0 S2R R135, SR_CgaCtaId ;  /* 0x0000000000878919 */ /* 0x000e220000008800 */
[----:B------:R-:W-:Y:S01]  /*6e4b0*/  @!P4 FFMA R226, R121, R137, R226 ;  /* 0x0000008979e2c223 */ /* 0x000fe200000000e2 */
[----:B---3--:R-:W-:Y:S01]  /*6e4c0*/  @!P3 LEA R121, R228, R119, 0x18 ;  /* 0x00000077e479b211 */ /* 0x008fe200078ec0ff */
[----:B------:R-:W1:Y:S01]  /*6e4d0*/  @!P2 LDS.U16 R0, [R0+0x3a54] ;  /* 0x003a54000000a984 */ /* 0x000e620000000400 */
[----:B------:R-:W-:Y:S01]  /*6e4e0*/  ISETP.GE.AND P4, PT, R168, R3, PT ;  /* 0x00000003a800720c */ /* 0x000fe20003f86270 */
[----:B-----5:R-:W-:-:S03]  /*6e4f0*/  @!P1 HADD2.F32 R123, -RZ, R123.H0_H0 ;  /* 0x2000007bff7b9230 */ /* 0x020fc60000004100 */
[----:B------:R-:W2:Y:S02]  /*6e500*/  @!P3 LDS.U16 R121, [R121+0x3ad4] ;  /* 0x003ad4007979b984 */ /* 0x000ea40000000400 */
[----:B------:R-:W-:Y:S01]  /*6e510*/  @!P1 FFMA R226, R123, R139, R226 ;  /* 0x0000008b7be29223 */ /* 0x000fe200000000e2 */
[----:B------:R-:W-:Y:S01]  /*6e520*/  ISETP.GE.AND P1, PT, R172, R3, PT ;  /* 0x00000003ac00720c */ /* 0x000fe20003f26270 */
[----:B------:R-:W3:Y:S05]  /*6e530*/  @!P3 LDS R123, [R81+0x54] ;  /* 0x00005400517bb984 */ /* 0x000eea0000000800 */
[----:B------:R-:W4:Y:S01]  /*6e540*/  @!P4 S2R R232, SR_CgaCtaId ;  /* 0x0000000000e8c919 */ /* 0x000f220000008800 */
[----:B------:R-:W-:Y:S06]  /*6e550*/  @!P4 LDS R137, [R81+0x64] ;  /* 0x000064005189c984 */ /* 0x000fec0000000800 */
[----:B------:R-:W5:Y:S01]  /*6e560*/  @!P1 S2R R228, SR_CgaCtaId ;  /* 0x0000000000e49919 */ /* 0x000f620000008800 */
[----:B-1----:R-:W-:Y:S01]  /*6e570*/  @!P2 HADD2.F32 R119, -RZ, R0.H0_H0 ;  /* 0x20000000ff77a230 */ /* 0x002fe20000004100 */
[----:B------:R-:W-:-:S04]  /*6e580*/  @!P0 MOV R0, 0x400 ;  /* 0x0000040000008802 */ /* 0x000fc80000000f00 */
[----:B------:R-:W-:Y:S01]  /*6e590*/  @!P2 FFMA R226, R133, R119, R226 ;  /* 0x0000007785e2a223 */ /* 0x000fe200000000e2 */
[----:B0-----:R-:W-:Y:S01]  /*6e5a0*/  @!P0 LEA R0, R135, R0, 0x18 ;  /* 0x0000000087008211 */ /* 0x001fe200078ec0ff */
[----:B------:R-:W-:Y:S01]  /*6e5b0*/  @!P0 LDS R133, [R81+0x58] ;  /* 0x0000580051858984 */ /* 0x000fe20000000800 */
[----:B------:R-:W-:Y:S01]  /*6e5c0*/  ISETP.GE.AND P2, PT, R170, R3, PT ;  /* 0x00000003aa00720c */ /* 0x000fe20003f46270 */
[----:B--2---:R-:W-:Y:S01]  /*6e5d0*/  @!P3 HADD2.F32 R121, -RZ, R121.H0_H0 ;  /* 0x20000079ff79b230 */ /* 0x004fe20000004100 */
[----:B------:R-:W-:Y:S02]  /*6e5e0*/  @!P1 MOV R119, 0x400 ;  /* 0x0000040000779802 */ /* 0x000fe40000000f00 */
[----:B------:R-:W0:Y:S02]  /*6e5f0*/  @!P0 LDS.U16 R0, [R0+0x3b54] ;  /* 0x003b540000008984 */ /* 0x000e240000000400 */
[----:B---3--:R-:W-:Y:S01]  /*6e600*/  @!P3 FFMA R226, R121, R123, R226 ;  /* 0x0000007b79e2b223 */ /* 0x008fe200000000e2 */
[----:B-----5:R-:W-:Y:S01]  /*6e610*/  @!P1 LEA R228, R228, R119, 0x18 ;  /* 0x00000077e4e49211 */ /* 0x020fe200078ec0ff */
[----:B------:R-:W-:Y:S01]  /*6e620*/  @!P1 LDS R123, [R81+0x5c] ;  /* 0x00005c00517b9984 */ /* 0x000fe20000000800 */
[----:B------:R-:W-:-:S03]  /*6e630*/  ISETP.GE.AND P3, PT, R166, R3, PT ;  /* 0x00000003a600720c */ /* 0x000fc60003f66270 */
[----:B------:R-:W1:Y:S01]  /*6e640*/  @!P1 LDS.U16 R121, [R228+0x3bd4] ;  /* 0x003bd400e4799984 */ /* 0x000e620000000400 */
[----:B------:R-:W-:Y:S01]  /*6e650*/  @!P2 MOV R119, 0x400 ;  /* 0x000004000077a802 */ /* 0x000fe20000000f00 */
[----:B------:R-:W2:Y:S08]  /*6e660*/  @!P2 S2R R230, SR_CgaCtaId ;  /* 0x0000000000e6a919 */ /* 0x000eb00000008800 */
[----:B------:R-:W3:Y:S01]  /*6e670*/  @!P3 S2R R234, SR_CgaCtaId ;  /* 0x0000000000eab919 */ /* 0x000ee20000008800 */
[----:B------:R-:W-:Y:S01]  /*6e680*/  @!P3 LDS R139, [R81+0x68] ;  /* 0x00006800518bb984 */ /* 0x000fe20000000800 */
[----:B--2---:R-:W-:Y:S01]  /*6e690*/  @!P2 LEA R230, R230, R119, 0x18 ;  /* 0x00000077e6e6a211 */ /* 0x004fe200078ec0ff */
[----:B0-----:R-:W-:Y:S01]  /*6e6a0*/  @!P0 HADD2.F32 R119, -RZ, R0.H0_H0 ;  /* 0x20000000ff778230 */ /* 0x001fe20000004100 */
[----:B------:R-:W-:Y:S01]  /*6e6b0*/  ISETP.GE.AND P2, PT, R162, R3, PT ;  /* 0x00000003a200720c */ /* 0x000fe20003f46270 */
[----:B-1----:R-:W-:-:S03]  /*6e6c0*/  @!P1 HADD2.F32 R121, -RZ, R121.H0_H0 ;  /* 0x20000079ff799230 */ /* 0x002fc60000004100 */
[----:B------:R-:W-:Y:S01]  /*6e6d0*/  @!P0 FFMA R226, R119, R133, R226 ;  /* 0x0000008577e28223 */ /* 0x000fe200000000e2 */
[----:B------:R-:W-:Y:S02]  /*6e6e0*/  P2R R133, PR, RZ, 0x1 ;  /* 0x00000001ff857803 */ /* 0x000fe40000000000 */
[----:B------:R-:W-:Y:S01]  /*6e6f0*/  ISETP.GE.AND P0, PT, R170, R3, PT ;  /* 0x00000003aa00720c */ /* 0x000fe20003f06270 */
[----:B------:R-:W-:Y:S01]  /*6e700*/  @!P1 FFMA R226, R121, R123, R226 ;  /* 0x0000007b79e29223 */ /* 0x000fe200000000e2 */
[----:B------:R-:W-:Y:S02]  /*6e710*/  @!P4 MOV R119, 0x400 ;  /* 0x000004000077c802 */ /* 0x000fe40000000f00 */
[----:B------:R-:W-:Y:S02]  /*6e720*/  ISETP.GE.AND P1, PT, R164, R3, PT ;  /* 0x00000003a400720c */ /* 0x000fe40003f26270 */
[----:B----4-:R-:W-:Y:S01]  /*6e730*/  @!P4 LEA R232, R232, R119, 0x18 ;  /* 0x00000077e8e8c211 */ /* 0x010fe200078ec0ff */
[----:B------:R-:W0:Y:S01]  /*6e740*/  @!P2 S2R R228, SR_CgaCtaId ;  /* 0x0000000000e4a919 */ /* 0x000e220000008800 */
[----:B------:R-:W-:-:S03]  /*6e750*/  @!P3 MOV R119, 0x400 ;  /* 0x000004000077b802 */ /* 0x000fc60000000f00 */
[----:B------:R-:W1:Y:S01]  /*6e760*/  @!P4 LDS.U16 R121, [R232+0x3cd4] ;  /* 0x003cd400e879c984 */ /* 0x000e620000000400 */
[----:B---3--:R-:W-:-:S03]  /*6e770*/  @!P3 LEA R123, R234, R119, 0x18 ;  /* 0x00000077ea7bb211 */ /* 0x008fc600078ec0ff */
[----:B------:R-:W2:Y:S04]  /*6e780*/  @!P0 LDS.U16 R0, [R230+0x3c54] ;  /* 0x003c5400e6008984 */ /* 0x000ea80000000400 */
[----:B------:R-:W3:Y:S01]  /*6e790*/  @!P0 LDS R135, [R81+0x60] ;  /* 0x0000600051878984 */ /* 0x000ee20000000800 */
[----:B------:R-:W4:Y:S03]  /*6e7a0*/  @!P1 S2R R141, SR_CgaCtaId ;  /* 0x00000000008d9919 */ /* 0x000f260000008800 */
[----:B------:R-:W5:Y:S01]  /*6e7b0*/  @!P3 LDS.U16 R123, [R123+0x3d54] ;  /* 0x003d54007b7bb984 */ /* 0x000f620000000400 */
[----:B-1----:R-:W-:Y:S02]  /*6e7c0*/  @!P4 HADD2.F32 R121, -RZ, R121.H0_H0 ;  /* 0x20000079ff79c230 */ /* 0x002fe40000004100 */
[----:B--2---:R-:W-:Y:S01]  /*6e7d0*/  @!P0 HADD2.F32 R119, -RZ, R0.H0_H0 ;  /* 0x20000000ff778230 */ /* 0x004fe20000004100 */
[----:B------:R-:W-:-:S04]  /*6e7e0*/  @!P1 MOV R0, 0x400 ;  /* 0x0000040000009802 */ /* 0x000fc80000000f00 */
[----:B----4-:R-:W-:Y:S01]  /*6e7f0*/  @!P1 LEA R0, R141, R0, 0x18 ;  /* 0x000000008d009211 */ /* 0x010fe200078ec0ff */
[----:B---3--:R-:W-:Y:S01]  /*6e800*/  @!P0 FFMA R226, R135, R119, R226 ;  /* 0x0000007787e28223 */ /* 0x008fe200000000e2 */
[----:B------:R-:W-:Y:S01]  /*6e810*/  @!P2 MOV R119, 0x400 ;  /* 0x000004000077a802 */ /* 0x000fe20000000f00 */
[----:B------:R-:W-:Y:S01]  /*6e820*/  @!P1 LDS R135, [R81+0x6c] ;  /* 0x00006c0051879984 */ /* 0x000fe20000000800 */
[----:B------:R-:W-:Y:S01]  /*6e830*/  ISETP.GE.AND P0, PT, R154, R3, PT ;  /* 0x000000039a00720c */ /* 0x000fe20003f06270 */
[----:B------:R-:W-:Y:S01]  /*6e840*/  @!P4 FFMA R226, R121, R137, R226 ;  /* 0x0000008979e2c223 */ /* 0x000fe200000000e2 */
[----:B------:R-:W-:Y:S01]  /*6e850*/  ISETP.GE.AND P4, PT, R160, R3, PT ;  /* 0x00000003a000720c */ /* 0x000fe20003f86270 */
[----:B------:R-:W1:Y:S01]  /*6e860*/  @!P1 LDS.U16 R0, [R0+0x3dd4] ;  /* 0x003dd40000009984 */ /* 0x000e620000000400 */
[----:B-----5:R-:W-:Y:S01]  /*6e870*/  @!P3 HADD2.F32 R123, -RZ, R123.H0_H0 ;  /* 0x2000007bff7bb230 */ /* 0x020fe20000004100 */
[----:B0-----:R-:W-:-:S04]  /*6e880*/  @!P2 LEA R121, R228, R119, 0x18 ;  /* 0x00000077e479a211 */ /* 0x001fc800078ec0ff */
[----:B------:R-:W-:Y:S01]  /*6e890*/  @!P3 FFMA R226, R123, R139, R226 ;  /* 0x0000008b7be2b223 */ /* 0x000fe200000000e2 */
[----:B------:R-:W-:Y:S01]  /*6e8a0*/  ISETP.GE.AND P3, PT, R158, R3, PT ;  /* 0x000000039e00720c */ /* 0x000fe20003f66270 */
[----:B------:R-:W0:Y:S04]  /*6e8b0*/  @!P2 LDS.U16 R121, [R121+0x3e54] ;  /* 0x003e54007979a984 */ /* 0x000e280000000400 */
[----:B------:R-:W2:Y:S01]  /*6e8c0*/  @!P4 S2R R137, SR_CgaCtaId ;  /* 0x000000000089c919 */ /* 0x000ea20000008800 */
[----:B------:R-:W3:Y:S07]  /*6e8d0*/  @!P2 LDS R123, [R81+0x70] ;  /* 0x00007000517ba984 */ /* 0x000eee0000000800 */
[----:B------:R-:W4:Y:S01]  /*6e8e0*/  @!P3 S2R R228, SR_CgaCtaId ;  /* 0x0000000000e4b919 */ /* 0x000f220000008800 */
[----:B------:R-:W5:Y:S01]  /*6e8f0*/  @!P0 S2R R232, SR_CgaCtaId ;  /* 0x0000000000e88919 */ /* 0x000f620000008800 */
[----:B-1----:R-:W-:Y:S01]  /*6e900*/  @!P1 HADD2.F32 R119, -RZ, R0.H0_H0 ;  /* 0x20000000ff779230 */ /* 0x002fe20000004100 */
[----:B------:R-:W-:-:S04]  /*6e910*/  @!P4 MOV R0, 0x400 ;  /* 0x000004000000c802 */ /* 0x000fc80000000f00 */
[----:B------:R-:W-:Y:S01]  /*6e920*/  @!P1 FFMA R226, R119, R135, R226 ;  /* 0x0000008777e29223 */ /* 0x000fe200000000e2 */
[----:B--2---:R-:W-:Y:S01]  /*6e930*/  @!P4 LEA R0, R137, R0, 0x18 ;  /* 0x000000008900c211 */ /* 0x004fe200078ec0ff */
[----:B------:R-:W-:Y:S01]  /*6e940*/  @!P4 LDS R135, [R81+0x74] ;  /* 0x000074005187c984 */ /* 0x000fe20000000800 */
[----:B------:R-:W-:Y:S01]  /*6e950*/  ISETP.GE.AND P1, PT, R156, R3, PT ;  /* 0x000000039c00720c */ /* 0x000fe20003f26270 */
[----:B0-----:R-:W-:Y:S01]  /*6e960*/  @!P2 HADD2.F32 R121, -RZ, R121.H0_H0 ;  /* 0x20000079ff79a230 */ /* 0x001fe20000004100 */
[----:B------:R-:W-:Y:S01]  /*6e970*/  @!P3 MOV R119, 0x400 ;  /* 0x000004000077b802 */ /* 0x000fe20000000f00 */
[----:B------:R-:W-:Y:S03]  /*6e980*/  @!P0 LDS R137, [R81+0x80] ;  /* 0x0000800051898984 */ /* 0x000fe60000000800 */
[----:B----4-:R-:W-:Y:S01]  /*6e990*/  @!P3 LEA R228, R228, R119, 0x18 ;  /* 0x00000077e4e4b211 */ /* 0x010fe200078ec0ff */
[----:B------:R-:W0:Y:S01]  /*6e9a0*/  @!P4 LDS.U16 R0, [R0+0x3ed4] ;  /* 0x003ed4000000c984 */ /* 0x000e220000000400 */
[----:B---3--:R-:W-:Y:S01]  /*6e9b0*/  @!P2 FFMA R226, R123, R121, R226 ;  /* 0x000000797be2a223 */ /* 0x008fe200000000e2 */
[----:B------:R-:W-:-:S02]  /*6e9c0*/  ISETP.GE.AND P2, PT, R152, R3, PT ;  /* 0x000000039800720c */ /* 0x000fc40003f46270 */
[----:B------:R-:W1:Y:S02]  /*6e9d0*/  @!P3 LDS.U16 R121, [R228+0x3f54] ;  /* 0x003f5400e479b984 */ /* 0x000e640000000400 */
[----:B------:R-:W-:Y:S01]  /*6e9e0*/  @!P1 MOV R119, 0x400 ;  /* 0x0000040000779802 */ /* 0x000fe20000000f00 */
[----:B------:R-:W2:Y:S01]  /*6e9f0*/  @!P1 S2R R230, SR_CgaCtaId ;  /* 0x0000000000e69919 */ /* 0x000ea20000008800 */
[----:B------:R-:W3:Y:S07]  /*6ea00*/  @!P3 LDS R123, [R81+0x78] ;  /* 0x00007800517bb984 */ /* 0x000eee0000000800 */
[----:B------:R-:W4:Y:S01]  /*6ea10*/  @!P2 S2R R234, SR_CgaCtaId ;  /* 0x0000000000eaa919 */ /* 0x000f220000008800 */
[----:B------:R-:W-:Y:S01]  /*6ea20*/  @!P2 LDS R139, [R81+0x84] ;  /* 0x00008400518ba984 */ /* 0x000fe20000000800 */
[----:B--2---:R-:W-:Y:S01]  /*6ea30*/  @!P1 LEA R230, R230, R119, 0x18 ;  /* 0x00000077e6e69211 */ /* 0x004fe200078ec0ff */
[----:B0-----:R-:W-:-:S02]  /*6ea40*/  @!P4 HADD2.F32 R119, -RZ, R0.H0_H0 ;  /* 0x20000000ff77c230 */ /* 0x001fc40000004100 */
[----:B-1----:R-:W-:Y:S02]  /*6ea50*/  @!P3 HADD2.F32 R121, -RZ, R121.H0_H0 ;  /* 0x20000079ff79b230 */ /* 0x002fe40000004100 */
[----:B------:R-:W0:Y:S01]  /*6ea60*/  @!P1 LDS.U16 R0, [R230+0x3fd4] ;  /* 0x003fd400e6009984 */ /* 0x000e220000000400 */
[----:B------:R-:W-:Y:S01]  /*6ea70*/  @!P4 FFMA R226, R119, R135, R226 ;  /* 0x0000008777e2c223 */ /* 0x000fe200000000e2 */
[----:B------:R-:W-:Y:S02]  /*6ea80*/  @!P0 MOV R119, 0x400 ;  /* 0x0000040000778802 */ /* 0x000fe40000000f00 */
[----:B------:R-:W1:Y:S01]  /*6ea90*/  @!P1 LDS R135, [R81+0x7c] ;  /* 0x00007c0051879984 */ /* 0x000e620000000800 */
[----:B------:R-:W-:Y:S02]  /*6eaa0*/  ISETP.GE.AND P4, PT, R148, R3, PT ;  /* 0x000000039400720c */ /* 0x000fe40003f86270 */
[----:B-----5:R-:W-:Y:S01]  /*6eab0*/  @!P0 LEA R232, R232, R119, 0x18 ;  /* 0x00000077e8e88211 */ /* 0x020fe200078ec0ff */
[----:B---3--:R-:W-:Y:S01]  /*6eac0*/  @!P3 FFMA R226, R121, R123, R226 ;  /* 0x0000007b79e2b223 */ /* 0x008fe200000000e2 */
[----:B------:R-:W-:-:S02]  /*6ead0*/  @!P2 MOV R119, 0x400 ;  /* 0x000004000077a802 */ /* 0x000fc40000000f00 */
[----:B------:R-:W-:Y:S01]  /*6eae0*/  ISETP.GE.AND P3, PT, R150, R3, PT ;  /* 0x000000039600720c */ /* 0x000fe20003f66270 */
[----:B------:R-:W2:Y:S01]  /*6eaf0*/  @!P0 LDS.U16 R121, [R232+0x4054] ;  /* 0x00405400e8798984 */ /* 0x000ea20000000400 */
[----:B----4-:R-:W-:-:S05]  /*6eb00*/  @!P2 LEA R123, R234, R119, 0x18 ;  /* 0x00000077ea7ba211 */ /* 0x010fca00078ec0ff */
[----:B------:R-:W3:Y:S01]  /*6eb10*/  @!P4 S2R R228, SR_CgaCtaId ;  /* 0x0000000000e4c919 */ /* 0x000ee20000008800 */
[----:B------:R-:W4:Y:S05]  /*6eb20*/  @!P2 LDS.U16 R123, [R123+0x40d4] ;  /* 0x0040d4007b7ba984 */ /* 0x000f2a0000000400 */
[----:B------:R-:W5:Y:S01]  /*6eb30*/  @!P3 S2R R141, SR_CgaCtaId ;  /* 0x00000000008db919 */ /* 0x000f620000008800 */
[----:B0-----:R-:W-:Y:S01]  /*6eb40*/  @!P1 HADD2.F32 R119, -RZ, R0.H0_H0 ;  /* 0x20000000ff779230 */ /* 0x001fe20000004100 */
[----:B------:R-:W-:-:S04]  /*6eb50*/  @!P3 MOV R0, 0x400 ;  /* 0x000004000000b802 */ /* 0x000fc80000000f00 */
[----:B-1----:R-:W-:Y:S01]  /*6eb60*/  @!P1 FFMA R226, R119, R135, R226 ;  /* 0x0000008777e29223 */ /* 0x002fe200000000e2 */
[----:B------:R-:W-:Y:S02]  /*6eb70*/  ISETP.NE.AND P1, PT, R125, RZ, PT ;  /* 0x000000ff7d00720c */ /* 0x000fe40003f25270 */
[----:B------:R-:W-:Y:S01]  /*6eb80*/  @!P3 LDS R125, [R81+0x88] ;  /* 0x00008800517db984 */ /* 0x000fe20000000800 */
[----:B------:R-:W-:Y:S01]  /*6eb90*/  @!P4 MOV R119, 0x400 ;  /* 0x000004000077c802 */ /* 0x000fe20000000f00 */
[----:B--2---:R-:W-:-:S05]  /*6eba0*/  @!P0 HADD2.F32 R121, -RZ, R121.H0_H0 ;  /* 0x20000079ff798230 */ /* 0x004fca0000004100 */
[----:B------:R-:W-:Y:S01]  /*6ebb0*/  @!P0 FFMA R226, R137, R121, R226 ;  /* 0x0000007989e28223 */ /* 0x000fe200000000e2 */
[----:B-----5:R-:W-:-:S03]  /*6ebc0*/  @!P3 LEA R0, R141, R0, 0x18 ;  /* 0x000000008d00b211 */ /* 0x020fc600078ec0ff */
[----:B------:R-:W0:Y:S01]  /*6ebd0*/  @!P1 S2R R232, SR_CgaCtaId ;  /* 0x0000000000e89919 */ /* 0x000e220000008800 */
[----:B---3--:R-:W-:Y:S01]  /*6ebe0*/  @!P4 LEA R121, R228, R119, 0x18 ;  /* 0x00000077e479c211 */ /* 0x008fe200078ec0ff */
[----:B----4-:R-:W-:Y:S01]  /*6ebf0*/  @!P2 HADD2.F32 R123, -RZ, R123.H0_H0 ;  /* 0x2000007bff7ba230 */ /* 0x010fe20000004100 */
[----:B------:R-:W-:Y:S01]  /*6ec00*/  ISETP.GE.AND P0, PT, R144, R3, PT ;  /* 0x000000039000720c */ /* 0x000fe20003f06270 */
[----:B------:R-:W1:Y:S03]  /*6ec10*/  @!P3 LDS.U16 R0, [R0+0x4154] ;  /* 0x004154000000b984 */ /* 0x000e660000000400 */
[----:B------:R-:W-:Y:S01]  /*6ec20*/  @!P2 FFMA R226, R123, R139, R226 ;  /* 0x0000008b7be2a223 */ /* 0x000fe200000000e2 */
[----:B------:R-:W-:Y:S01]  /*6ec30*/  ISETP.GE.AND P2, PT, R146, R3, PT ;  /* 0x000000039200720c */ /* 0x000fe20003f46270 */
[----:B------:R-:W2:Y:S04]  /*6ec40*/  @!P4 LDS.U16 R121, [R121+0x41d4] ;  /* 0x0041d4007979c984 */ /* 0x000ea80000000400 */
[----:B------:R-:W3:Y:S03]  /*6ec50*/  @!P4 LDS R123, [R81+0x8c] ;  /* 0x00008c00517bc984 */ /* 0x000ee60000000800 */
[----:B------:R-:W4:Y:S05]  /*6ec60*/  @!P0 S2R R228, SR_CgaCtaId ;  /* 0x0000000000e48919 */ /* 0x000f2a0000008800 */
[----:B------:R-:W5:Y:S01]  /*6ec70*/  @!P2 S2R R135, SR_CgaCtaId ;  /* 0x000000000087a919 */ /* 0x000f620000008800 */
[----:B-1----:R-:W-:Y:S01]  /*6ec80*/  @!P3 HADD2.F32 R119, -RZ, R0.H0_H0 ;  /* 0x20000000ff77b230 */ /* 0x002fe20000004100 */
[----:B------:R-:W-:-:S04]  /*6ec90*/  @!P2 MOV R0, 0x400 ;  /* 0x000004000000a802 */ /* 0x000fc80000000f00 */
[----:B------:R-:W-:Y:S01]  /*6eca0*/  @!P3 FFMA R226, R119, R125, R226 ;  /* 0x0000007d77e2b223 */ /* 0x000fe200000000e2 */
[----:B------:R-:W-:Y:S01]  /*6ecb0*/  ISETP.GE.AND P3, PT, R142, R3, PT ;  /* 0x000000038e00720c */ /* 0x000fe20003f66270 */
[----:B--2---:R-:W-:Y:S01]  /*6ecc0*/  @!P4 HADD2.F32 R121, -RZ, R121.H0_H0 ;  /* 0x20000079ff79c230 */ /* 0x004fe20000004100 */
[----:B------:R-:W-:Y:S01]  /*6ecd0*/  @!P0 MOV R119, 0x400 ;  /* 0x0000040000778802 */ /* 0x000fe20000000f00 */
[----:B------:R-:W-:Y:S01]  /*6ece0*/  @!P2 LDS R125, [R81+0x90] ;  /* 0x00009000517da984 */ /* 0x000fe20000000800 */
[----:B-----5:R-:W-:Y:S02]  /*6ecf0*/  @!P2 LEA R0, R135, R0, 0x18 ;  /* 0x000000008700a211 */ /* 0x020fe400078ec0ff */
[----:B----4-:R-:W-:Y:S01]  /*6ed00*/  @!P0 LEA R228, R228, R119, 0x18 ;  /* 0x00000077e4e48211 */ /* 0x010fe200078ec0ff */
[----:B---3--:R-:W-:Y:S01]  /*6ed10*/  @!P4 FFMA R226, R121, R123, R226 ;  /* 0x0000007b79e2c223 */ /* 0x008fe200000000e2 */
[----:B------:R-:W-:Y:S01]  /*6ed20*/  ISETP.GE.AND P4, PT, R140, R3, PT ;  /* 0x000000038c00720c */ /* 0x000fe20003f86270 */
[----:B------:R-:W-:Y:S04]  /*6ed30*/  @!P0 LDS R123, [R81+0x94] ;  /* 0x00009400517b8984 */ /* 0x000fe80000000800 */
[----:B------:R-:W1:Y:S01]  /*6ed40*/  @!P2 LDS.U16 R0, [R0+0x4254] ;  /* 0x004254000000a984 */ /* 0x000e620000000400 */
[----:B------:R-:W-:Y:S01]  /*6ed50*/  @!P3 MOV R119, 0x400 ;  /* 0x000004000077b802 */ /* 0x000fe20000000f00 */
[----:B------:R-:W2:Y:S02]  /*6ed60*/  @!P3 S2R R230, SR_CgaCtaId ;  /* 0x0000000000e6b919 */ /* 0x000ea40000008800 */
[----:B------:R-:W3:Y:S04]  /*6ed70*/  @!P0 LDS.U16 R121, [R228+0x42d4] ;  /* 0x0042d400e4798984 */ /* 0x000ee80000000400 */
[----:B------:R-:W4:Y:S01]  /*6ed80*/  @!P4 S2R R234, SR_CgaCtaId ;  /* 0x0000000000eac919 */ /* 0x000f220000008800 */
[----:B------:R-:W-:Y:S01]  /*6ed90*/  @!P4 LDS R135, [R81+0xa0] ;  /* 0x0000a0005187c984 */ /* 0x000fe20000000800 */
[----:B--2---:R-:W-:Y:S01]  /*6eda0*/  @!P3 LEA R230, R230, R119, 0x18 ;  /* 0x00000077e6e6b211 */ /* 0x004fe200078ec0ff */
[----:B-1----:R-:W-:-:S04]  /*6edb0*/  @!P2 HADD2.F32 R119, -RZ, R0.H0_H0 ;  /* 0x20000000ff77a230 */ /* 0x002fc80000004100 */
[----:B------:R1:W2:Y:S01]  /*6edc0*/  @!P3 LDS.U16 R0, [R230+0x4354] ;  /* 0x00435400e600b984 */ /* 0x0002a20000000400 */
[----:B------:R-:W-:Y:S01]  /*6edd0*/  @!P2 FFMA R226, R125, R119, R226 ;  /* 0x000000777de2a223 */ /* 0x000fe200000000e2 */
[----:B------:R-:W-:Y:S02]  /*6ede0*/  @!P1 MOV R119, 0x400 ;  /* 0x0000040000779802 */ /* 0x000fe40000000f00 */
[----:B------:R-:W5:Y:S01]  /*6edf0*/  @!P3 LDS R125, [R81+0x98] ;  /* 0x00009800517db984 */ /* 0x000f620000000800 */
[----:B---3--:R-:W-:Y:S01]  /*6ee00*/  @!P0 HADD2.F32 R121, -RZ, R121.H0_H0 ;  /* 0x20000079ff798230 */ /* 0x008fe20000004100 */
[----:B------:R-:W-:Y:S02]  /*6ee10*/  ISETP.NE.AND P2, PT, R127, RZ, PT ;  /* 0x000000ff7f00720c */ /* 0x000fe40003f45270 */
[----:B0-----:R-:W-:Y:S01]  /*6ee20*/  @!P1 LEA R232, R232, R119, 0x18 ;  /* 0x00000077e8e89211 */ /* 0x001fe200078ec0ff */
[----:B------:R-:W-:Y:S01]  /*6ee30*/  @!P1 LDS R127, [R81+0x9c] ;  /* 0x00009c00517f9984 */ /* 0x000fe20000000800 */
[----:B------:R-:W-:Y:S01]  /*6ee40*/  @!P0 FFMA R226, R121, R123, R226 ;  /* 0x0000007b79e28223 */ /* 0x000fe200000000e2 */
[----:B------:R-:W-:-:S02]  /*6ee50*/  @!P4 MOV R119, 0x400 ;  /* 0x000004000077c802 */ /* 0x000fc40000000f00 */
[----:B------:R0:W3:Y:S01]  /*6ee60*/  @!P1 LDS.U16 R121, [R232+0x43d4] ;  /* 0x0043d400e8799984 */ /* 0x0000e20000000400 */
[----:B------:R-:W-:Y:S02]  /*6ee70*/  ISETP.GE.AND P0, PT, R138, R3, PT ;  /* 0x000000038a00720c */ /* 0x000fe40003f06270 */
[----:B----4-:R-:W-:Y:S01]  /*6ee80*/  @!P4 LEA R123, R234, R119, 0x18 ;  /* 0x00000077ea7bc211 */ /* 0x010fe200078ec0ff */
[----:B-1----:R-:W1:Y:S02]  /*6ee90*/  @!P5 S2R R230, SR_CgaCtaId ;  /* 0x0000000000e6d919 */ /* 0x002e640000008800 */
[----:B------:R-:W4:Y:S03]  /*6eea0*/  @!P2 S2R R137, SR_CgaCtaId ;  /* 0x000000000089a919 */ /* 0x000f260000008800 */
[----:B------:R-:W1:Y:S01]  /*6eeb0*/  @!P4 LDS.U16 R123, [R123+0x4454] ;  /* 0x004454007b7bc984 */ /* 0x000e620000000400 */
[----:B------:R-:W-:-:S04]  /*6eec0*/  ISETP.NE.AND P4, PT, R131, RZ, PT ;  /* 0x000000ff8300720c */ /* 0x000fc80003f85270 */
[----:B------:R-:W1:Y:S01]  /*6eed0*/  @!P0 S2R R228, SR_CgaCtaId ;  /* 0x0000000000e48919 */ /* 0x000e620000008800 */
[----:B------:R-:W-:Y:S01]  /*6eee0*/  P2R R131, PR, RZ, 0x10 ;  /* 0x00000010ff837803 */ /* 0x000fe20000000000 */
[----:B0-----:R-:W0:Y:S01]  /*6eef0*/  @!P6 S2R R232, SR_CgaCtaId ;  /* 0x0000000000e8e919 */ /* 0x001e220000008800 */
[----:B--2---:R-:W-:Y:S01]  /*6ef00*/  @!P3 HADD2.F32 R119, -RZ, R0.H0_H0 ;  /* 0x20000000ff77b230 */ /* 0x004fe20000004100 */
[----:B------:R-:W-:-:S04]  /*6ef10*/  @!P2 MOV R0, 0x400 ;  /* 0x000004000000a802 */ /* 0x000fc80000000f00 */
[----:B-----5:R-:W-:Y:S01]  /*6ef20*/  @!P3 FFMA R226, R119, R125, R226 ;  /* 0x0000007d77e2b223 */ /* 0x020fe200000000e2 */
[----:B------:R-:W-:Y:S02]  /*6ef30*/  P2R R125, PR, RZ, 0x2 ;  /* 0x00000002ff7d7803 */ /* 0x000fe40000000000 */
[----:B------:R-:W-:Y:S02]  /*6ef40*/  ISETP.NE.AND P3, PT, R129, RZ, PT ;  /* 0x000000ff8100720c */ /* 0x000fe40003f65270 */
[----:B------:R-:W-:Y:S02]  /*6ef50*/  @!P0 MOV R119, 0x400 ;  /* 0x0000040000778802 */ /* 0x000fe40000000f00 */
[----:B----4-:R-:W-:Y:S01]  /*6ef60*/  @!P2 LEA R0, R137, R0, 0x18 ;  /* 0x000000008900a211 */ /* 0x010fe200078ec0ff */
[----:B---3--:R-:W-:Y:S01]  /*6ef70*/  @!P1 HADD2.F32 R121, -RZ, R121.H0_H0 ;  /* 0x20000079ff799230 */ /* 0x008fe20000004100 */
[----:B------:R-:W-:Y:S04]  /*6ef80*/  @!P6 LDS R137, [R81+0xb8] ;  /* 0x0000b8005189e984 */ /* 0x000fe80000000800 */
[----:B------:R-:W-:Y:S01]  /*6ef90*/  @!P1 FFMA R226, R121, R127, R226 ;  /* 0x0000007f79e29223 */ /* 0x000fe200000000e2 */
[----:B------:R-:W-:Y:S01]  /*6efa0*/  ISETP.GE.AND P1, PT, R140, R3, PT ;  /* 0x000000038c00720c */ /* 0x000fe20003f26270 */
[----:B------:R-:W2:Y:S01]  /*6efb0*/  @!P2 LDS.U16 R0, [R0+0x44d4] ;  /* 0x0044d4000000a984 */ /* 0x000ea20000000400 */
[----:B-1----:R-:W-:-:S03]  /*6efc0*/  @!P0 LEA R121, R228, R119, 0x18 ;  /* 0x00000077e4798211 */ /* 0x002fc600078ec0ff */
[----:B------:R-:W1:Y:S01]  /*6efd0*/  @!P2 LDS R127, [R81+0xa4] ;  /* 0x0000a400517fa984 */ /* 0x000e620000000800 */
[----:B------:R-:W3:Y:S07]  /*6efe0*/  @!P3 S2R R129, SR_CgaCtaId ;  /* 0x000000000081b919 */ /* 0x000eee0000008800 */
[----:B------:R-:W-:Y:S01]  /*6eff0*/  @!P1 HADD2.F32 R123, -RZ, R123.H0_H0 ;  /* 0x2000007bff7b9230 */ /* 0x000fe20000004100 */
[----:B------:R-:W4:Y:S04]  /*6f000*/  @!P0 LDS.U16 R121, [R121+0x4554] ;  /* 0x0045540079798984 */ /* 0x000f280000000400 */
[----:B------:R-:W-:Y:S01]  /*6f010*/  @!P1 FFMA R226, R135, R123, R226 ;  /* 0x0000007b87e29223 */ /* 0x000fe200000000e2 */
[----:B------:R-:W5:Y:S01]  /*6f020*/  @!P4 S2R R228, SR_CgaCtaId ;  /* 0x0000000000e4c919 */ /* 0x000f620000008800 */
[----:B------:R-:W-:Y:S01]  /*6f030*/  ISETP.GE.AND P1, PT, R136, R3, PT ;  /* 0x000000038800720c */ /* 0x000fe20003f26270 */
[----:B------:R-:W0:Y:S04]  /*6f040*/  @!P0 LDS R123, [R81+0xa8] ;  /* 0x0000a800517b8984 */ /* 0x000e280000000800 */
[----:B------:R-:W-:Y:S08]  /*6f050*/  @!P5 LDS R135, [R81+0xb4] ;  /* 0x0000b4005187d984 */ /* 0x000ff00000000800 */
[----:B------:R-:W0:Y:S01]  /*6f060*/  @!P1 S2R R234, SR_CgaCtaId ;  /* 0x0000000000ea9919 */ /* 0x000e220000008800 */
[----:B------:R-:W-:Y:S01]  /*6f070*/  @!P1 LDS R139, [R81+0xbc] ;  /* 0x0000bc00518b9984 */ /* 0x000fe20000000800 */
[----:B--2---:R-:W-:Y:S01]  /*6f080*/  @!P2 HADD2.F32 R119, -RZ, R0.H0_H0 ;  /* 0x20000000ff77a230 */ /* 0x004fe20000004100 */
[----:B------:R-:W-:-:S04]  /*6f090*/  @!P3 MOV R0, 0x400 ;  /* 0x000004000000b802 */ /* 0x000fc80000000f00 */
[----:B---3--:R-:W-:Y:S01]  /*6f0a0*/  @!P3 LEA R0, R129, R0, 0x18 ;  /* 0x000000008100b211 */ /* 0x008fe200078ec0ff */
[----:B-1----:R-:W-:Y:S01]  /*6f0b0*/  @!P2 FFMA R226, R119, R127, R226 ;  /* 0x0000007f77e2a223 */ /* 0x002fe200000000e2 */
[----:B------:R-:W-:Y:S01]  /*6f0c0*/  @!P4 MOV R119, 0x400 ;  /* 0x000004000077c802 */ /* 0x000fe20000000f00 */
[----:B------:R-:W-:Y:S01]  /*6f0d0*/  @!P3 LDS R129, [R81+0xac] ;  /* 0x0000ac005181b984 */ /* 0x000fe20000000800 */
[----:B------:R-:W-:Y:S02]  /*6f0e0*/  P2R R127, PR, RZ, 0x4 ;  /* 0x00000004ff7f7803 */ /* 0x000fe40000000000 */
[----:B-----5:R-:W-:Y:S01]  /*6f0f0*/  @!P4 LEA R228, R228, R119, 0x18 ;  /* 0x00000077e4e4c211 */ /* 0x020fe200078ec0ff */
[----:B------:R-:W1:Y:S01]  /*6f100*/  @!P3 LDS.U16 R0, [R0+0x45d4] ;  /* 0x0045d4000000b984 */ /* 0x000e620000000400 */
[----:B----4-:R-:W-:Y:S01]  /*6f110*/  @!P0 HADD2.F32 R121, -RZ, R121.H0_H0 ;  /* 0x20000079ff798230 */ /* 0x010fe20000004100 */
[----:B------:R-:W-:Y:S02]  /*6f120*/  @!P5 MOV R119, 0x400 ;  /* 0x000004000077d802 */ /* 0x000fe40000000f00 */
[----:B------:R-:W-:-:S02]  /*6f130*/  ISETP.GE.AND P2, PT, R130, R3, PT ;  /* 0x000000038200720c */ /* 0x000fc40003f46270 */
[----:B------:R-:W-:Y:S01]  /*6f140*/  @!P5 LEA R230, R230, R119, 0x18 ;  /* 0x00000077e6e6d211 */ /* 0x000fe200078ec0ff */
[----:B0-----:R-:W-:Y:S01]  /*6f150*/  @!P0 FFMA R226, R121, R123, R226 ;  /* 0x0000007b79e28223 */ /* 0x001fe200000000e2 */
[----:B------:R-:W-:Y:S01]  /*6f160*/  ISETP.GE.AND P0, PT, R132, R3, PT ;  /* 0x000000038400720c */ /* 0x000fe20003f06270 */
[----:B------:R0:W2:Y:S04]  /*6f170*/  @!P4 LDS.U16 R121, [R228+0x4654] ;  /* 0x00465400e479c984 */ /* 0x0000a80000000400 */
[----:B------:R-:W3:Y:S08]  /*6f180*/  @!P4 LDS R123, [R81+0xb0] ;  /* 0x0000b000517bc984 */ /* 0x000ef00000000800 */
[----:B0-----:R-:W0:Y:S01]  /*6f190*/  @!P0 S2R R228, SR_CgaCtaId ;  /* 0x0000000000e48919 */ /* 0x001e220000008800 */
[----:B-1----:R-:W-:-:S02]  /*6f1a0*/  @!P3 HADD2.F32 R119, -RZ, R0.H0_H0 ;  /* 0x20000000ff77b230 */ /* 0x002fc40000004100 */
[----:B------:R1:W4:Y:S03]  /*6f1b0*/  @!P5 LDS.U16 R0, [R230+0x46d4] ;  /* 0x0046d400e600d984 */ /* 0x0003260000000400 */
[----:B------:R-:W-:Y:S01]  /*6f1c0*/  @!P3 FFMA R226, R119, R129, R226 ;  /* 0x0000008177e2b223 */ /* 0x000fe200000000e2 */
[----:B------:R-:W-:Y:S02]  /*6f1d0*/  @!P6 MOV R119, 0x400 ;  /* 0x000004000077e802 */ /* 0x000fe40000000f00 */
[----:B------:R-:W-:Y:S02]  /*6f1e0*/  P2R R129, PR, RZ, 0x8 ;  /* 0x00000008ff817803 */ /* 0x000fe40000000000 */
[----:B------:R-:W-:Y:S01]  /*6f1f0*/  @!P6 LEA R232, R232, R119, 0x18 ;  /* 0x00000077e8e8e211 */ /* 0x000fe200078ec0ff */
[----:B--2---:R-:W-:Y:S01]  /*6f200*/  @!P4 HADD2.F32 R121, -RZ, R121.H0_H0 ;  /* 0x20000079ff79c230 */ /* 0x004fe20000004100 */
[----:B------:R-:W-:-:S02]  /*6f210*/  ISETP.GE.AND P3, PT, R134, R3, PT ;  /* 0x000000038600720c */ /* 0x000fc40003f66270 */
[----:B------:R-:W-:Y:S02]  /*6f220*/  @!P1 MOV R119, 0x400 ;  /* 0x0000040000779802 */ /* 0x000fe40000000f00 */
[----:B---3--:R-:W-:Y:S01]  /*6f230*/  @!P4 FFMA R226, R123, R121, R226 ;  /* 0x000000797be2c223 */ /* 0x008fe200000000e2 */
[----:B------:R-:W-:Y:S01]  /*6f240*/  ISETP.GE.AND P4, PT, R126, R3, PT ;  /* 0x000000037e00720c */ /* 0x000fe20003f86270 */
[----:B------:R-:W2:Y:S01]  /*6f250*/  @!P6 LDS.U16 R121, [R232+0x4754] ;  /* 0x00475400e879e984 */ /* 0x000ea20000000400 */
[----:B------:R-:W-:-:S06]  /*6f260*/  @!P1 LEA R123, R234, R119, 0x18 ;  /* 0x00000077ea7b9211 */ /* 0x000fcc00078ec0ff */
[----:B------:R-:W3:Y:S01]  /*6f270*/  @!P1 LDS.U16 R123, [R123+0x47d4] ;  /* 0x0047d4007b7b9984 */ /* 0x000ee20000000400 */
[----:B------:R-:W5:Y:S04]  /*6f280*/  @!P3 S2R R141, SR_CgaCtaId ;  /* 0x00000000008db919 */ /* 0x000f680000008800 */
[----:B-1----:R-:W1:Y:S01]  /*6f290*/  @!P4 S2R R230, SR_CgaCtaId ;  /* 0x0000000000e6c919 */ /* 0x002e620000008800 */
[----:B----4-:R-:W-:Y:S01]  /*6f2a0*/  @!P5 HADD2.F32 R119, -RZ, R0.H0_H0 ;  /* 0x20000000ff77d230 */ /* 0x010fe20000004100 */
[----:B------:R-:W-:-:S04]  /*6f2b0*/  @!P3 MOV R0, 0x400 ;  /* 0x000004000000b802 */ /* 0x000fc80000000f00 */
[----:B------:R-:W-:Y:S01]  /*6f2c0*/  @!P5 FFMA R226, R119, R135, R226 ;  /* 0x0000008777e2d223 */ /* 0x000fe200000000e2 */
[----:B------:R-:W-:Y:S01]  /*6f2d0*/  @!P0 MOV R119, 0x400 ;  /* 0x0000040000778802 */ /* 0x000fe20000000f00 */
[----:B------:R-:W-:Y:S01]  /*6f2e0*/  @!P3 LDS R135, [R81+0xc0] ;  /* 0x0000c0005187b984 */ /* 0x000fe20000000800 */
[----:B--2---:R-:W-:Y:S01]  /*6f2f0*/  @!P6 HADD2.F32 R121, -RZ, R121.H0_H0 ;  /* 0x20000079ff79e230 */ /* 0x004fe20000004100 */
[----:B-----5:R-:W-:-:S04]  /*6f300*/  @!P3 LEA R0, R141, R0, 0x18 ;  /* 0x000000008d00b211 */ /* 0x020fc800078ec0ff */
[----:B------:R-:W-:Y:S01]  /*6f310*/  @!P6 FFMA R226, R121, R137, R226 ;  /* 0x0000008979e2e223 */ /* 0x000fe200000000e2 */
[----:B0-----:R-:W-:Y:S01]  /*6f320*/  @!P0 LEA R121, R228, R119, 0x18 ;  /* 0x00000077e4798211 */ /* 0x001fe200078ec0ff */
[----:B---3--:R-:W-:Y:S01]  /*6f330*/  @!P1 HADD2.F32 R123, -RZ, R123.H0_H0 ;  /* 0x2000007bff7b9230 */ /* 0x008fe20000004100 */
[----:B------:R-:W0:Y:S01]  /*6f340*/  @!P2 S2R R137, SR_CgaCtaId ;  /* 0x000000000089a919 */ /* 0x000e220000008800 */
[----:B------:R-:W2:Y:S03]  /*6f350*/  @!P3 LDS.U16 R0, [R0+0x4854] ;  /* 0x004854000000b984 */ /* 0x000ea60000000400 */
[----:B------:R-:W-:Y:S01]  /*6f360*/  @!P1 FFMA R226, R123, R139, R226 ;  /* 0x0000008b7be29223 */ /* 0x000fe200000000e2 */
[----:B------:R-:W-:Y:S01]  /*6f370*/  ISETP.GE.AND P1, PT, R128, R3, PT ;  /* 0x000000038000720c */ /* 0x000fe20003f26270 */
[----:B------:R-:W3:Y:S04]  /*6f380*/  @!P0 LDS.U16 R121, [R121+0x48d4] ;  /* 0x0048d40079798984 */ /* 0x000ee80000000400 */
[----:B------:R-:W4:Y:S08]  /*6f390*/  @!P0 LDS R123, [R81+0xc4] ;  /* 0x0000c400517b8984 */ /* 0x000f300000000800 */
[----:B------:R-:W5:Y:S01]  /*6f3a0*/  @!P1 S2R R228, SR_CgaCtaId ;  /* 0x0000000000e49919 */ /* 0x000f620000008800 */
[----:B--2---:R-:W-:Y:S01]  /*6f3b0*/  @!P3 HADD2.F32 R119, -RZ, R0.H0_H0 ;  /* 0x20000000ff77b230 */ /* 0x004fe20000004100 */
[----:B------:R-:W-:Y:S01]  /*6f3c0*/  @!P2 MOV R0, 0x400 ;  /* 0x000004000000a802 */ /* 0x000fe20000000f00 */
[----:B---3--:R-:W-:-:S03]  /*6f3d0*/  @!P0 HADD2.F32 R121, -RZ, R121.H0_H0 ;  /* 0x20000079ff798230 */ /* 0x008fc60000004100 */
[----:B------:R-:W-:Y:S01]  /*6f3e0*/  @!P3 FFMA R226, R135, R119, R226 ;  /* 0x0000007787e2b223 */ /* 0x000fe200000000e2 */
[----:B0-----:R-:W-:Y:S01]  /*6f3f0*/  @!P2 LEA R0, R137, R0, 0x18 ;  /* 0x000000008900a211 */ /* 0x001fe200078ec0ff */
[----:B------:R-:W-:Y:S01]  /*6f400*/  @!P2 LDS R135, [R81+0xc8] ;  /* 0x0000c8005187a984 */ /* 0x000fe20000000800 */
[----:B------:R-:W-:Y:S01]  /*6f410*/  @!P1 MOV R119, 0x400 ;  /* 0x0000040000779802 */ /* 0x000fe20000000f00 */
[----:B----4-:R-:W-:Y:S01]  /*6f420*/  @!P0 FFMA R226, R121, R123, R226 ;  /* 0x0000007b79e28223 */ /* 0x010fe200000000e2 */
[----:B------:R-:W-:Y:S01]  /*6f430*/  ISETP.GE.AND P3, PT, R124, R3, PT ;  /* 0x000000037c00720c */ /* 0x000fe20003f66270 */
[----:B------:R-:W-:Y:S01]  /*6f440*/  @!P1 LDS R123, [R81+0xcc] ;  /* 0x0000cc00517b9984 */ /* 0x000fe20000000800 */
[----:B-----5:R-:W-:Y:S02]  /*6f450*/  @!P1 LEA R228, R228, R119, 0x18 ;  /* 0x00000077e4e49211 */ /* 0x020fe400078ec0ff */
[----:B------:R-:W-:Y:S01]  /*6f460*/  ISETP.GE.AND P0, PT, R122, R3, PT ;  /* 0x000000037a00720c */ /* 0x000fe20003f06270 */
[----:B------:R-:W0:Y:S01]  /*6f470*/  @!P2 LDS.U16 R0, [R0+0x4954] ;  /* 0x004954000000a984 */ /* 0x000e220000000400 */
[----:B------:R-:W-:-:S03]  /*6f480*/  @!P4 MOV R119, 0x400 ;  /* 0x000004000077c802 */ /* 0x000fc60000000f00 */
[----:B------:R-:W2:Y:S01]  /*6f490*/  @!P1 LDS.U16 R121, [R228+0x49d4] ;  /* 0x0049d400e4799984 */ /* 0x000ea20000000400 */
[----:B-1----:R-:W-:-:S03]  /*6f4a0*/  @!P4 LEA R230, R230, R119, 0x18 ;  /* 0x00000077e6e6c211 */ /* 0x002fc600078ec0ff */
[----:B------:R-:W1:Y:S04]  /*6f4b0*/  @!P3 S2R R232, SR_CgaCtaId ;  /* 0x0000000000e8b919 */ /* 0x000e680000008800 */
[----:B------:R-:W3:Y:S01]  /*6f4c0*/  @!P0 S2R R234, SR_CgaCtaId ;  /* 0x0000000000ea8919 */ /* 0x000ee20000008800 */
[----:B------:R-:W-:Y:S04]  /*6f4d0*/  @!P3 LDS R137, [R81+0xd4] ;  /* 0x0000d4005189b984 */ /* 0x000fe80000000800 */
[----:B------:R-:W-:Y:S01]  /*6f4e0*/  @!P0 LDS R139, [R81+0xd8] ;  /* 0x0000d800518b8984 */ /* 0x000fe20000000800 */
[----:B0-----:R-:W-:-:S03]  /*6f4f0*/  @!P2 HADD2.F32 R119, -RZ, R0.H0_H0 ;  /* 0x20000000ff77a230 */ /* 0x001fc60000004100 */
[----:B------:R-:W0:Y:S01]  /*6f500*/  @!P4 LDS.U16 R0, [R230+0x4a54] ;  /* 0x004a5400e600c984 */ /* 0x000e220000000400 */
[----:B--2---:R-:W-:Y:S02]  /*6f510*/  @!P1 HADD2.F32 R121, -RZ, R121.H0_H0 ;  /* 0x20000079ff799230 */ /* 0x004fe40000004100 */
[----:B------:R-:W-:Y:S01]  /*6f520*/  @!P2 FFMA R226, R119, R135, R226 ;  /* 0x0000008777e2a223 */ /* 0x000fe200000000e2 */
[----:B------:R-:W-:Y:S01]  /*6f530*/  @!P3 MOV R119, 0x400 ;  /* 0x000004000077b802 */ /* 0x000fe20000000f00 */
[----:B------:R-:W2:Y:S01]  /*6f540*/  @!P4 LDS R135, [R81+0xd0] ;  /* 0x0000d0005187c984 */ /* 0x000ea20000000800 */
[----:B------:R-:W-:Y:S01]  /*6f550*/  ISETP.GE.AND P2, PT, R118, R3, PT ;  /* 0x000000037600720c */ /* 0x000fe20003f46270 */
[----:B------:R-:W-:Y:S01]  /*6f560*/  @!P1 FFMA R226, R121, R123, R226 ;  /* 0x0000007b79e29223 */ /* 0x000fe200000000e2 */
[----:B------:R-:W-:Y:S02]  /*6f570*/  ISETP.GE.AND P1, PT, R120, R3, PT ;  /* 0x000000037800720c */ /* 0x000fe40003f26270 */
[----:B-1----:R-:W-:-:S02]  /*6f580*/  @!P3 LEA R232, R232, R119, 0x18 ;  /* 0x00000077e8e8b211 */ /* 0x002fc400078ec0ff */
[----:B------:R-:W-:-:S03]  /*6f590*/  @!P0 MOV R119, 0x400 ;  /* 0x0000040000778802 */ /* 0x000fc60000000f00 */
[----:B------:R-:W1:Y:S01]  /*6f5a0*/  @!P3 LDS.U16 R121, [R232+0x4ad4] ;  /* 0x004ad400e879b984 */ /* 0x000e620000000400 */
[----:B---3--:R-:W-:-:S03]  /*6f5b0*/  @!P0 LEA R123, R234, R119, 0x18 ;  /* 0x00000077ea7b8211 */ /* 0x008fc600078ec0ff */
[----:B------:R-:W3:Y:S02]  /*6f5c0*/  @!P2 S2R R228, SR_CgaCtaId ;  /* 0x0000000000e4a919 */ /* 0x000ee40000008800 */
[----:B------:R-:W4:Y:S01]  /*6f5d0*/  @!P1 S2R R141, SR_CgaCtaId ;  /* 0x00000000008d9919 */ /* 0x000f220000008800 */
[----:B------:R-:W5:Y:S01]  /*6f5e0*/  @!P0 LDS.U16 R123, [R123+0x4b54] ;  /* 0x004b54007b7b8984 */ /* 0x000f620000000400 */
[----:B0-----:R-:W-:Y:S01]  /*6f5f0*/  @!P4 HADD2.F32 R119, -RZ, R0.H0_H0 ;  /* 0x20000000ff77c230 */ /* 0x001fe20000004100 */
[----:B------:R-:W-:-:S04]  /*6f600*/  @!P1 MOV R0, 0x400 ;  /* 0x0000040000009802 */ /* 0x000fc80000000f00 */
[----:B--2---:R-:W-:Y:S01]  /*6f610*/  @!P4 FFMA R226, R135, R119, R226 ;  /* 0x0000007787e2c223 */ /* 0x004fe200000000e2 */
[----:B------:R-:W-:Y:S01]  /*6f620*/  @!P2 MOV R119, 0x400 ;  /* 0x000004000077a802 */ /* 0x000fe20000000f00 */
[----:B------:R-:W-:Y:S01]  /*6f630*/  @!P1 LDS R135, [R81+0xdc] ;  /* 0x0000dc0051879984 */ /* 0x000fe20000000800 */
[----:B------:R-:W-:Y:S02]  /*6f640*/  ISETP.GE.AND P4, PT, R14, R3, PT ;  /* 0x000000030e00720c */ /* 0x000fe40003f86270 */
[----:B----4-:R-:W-:Y:S01]  /*6f650*/  @!P1 LEA R0, R141, R0, 0x18 ;  /* 0x000000008d009211 */ /* 0x010fe200078ec0ff */
[----:B-1----:R-:W-:-:S05]  /*6f660*/  @!P3 HADD2.F32 R121, -RZ, R121.H0_H0 ;  /* 0x20000079ff79b230 */ /* 0x002fca0000004100 */
[----:B------:R-:W-:Y:S01]  /*6f670*/  @!P3 FFMA R226, R121, R137, R226 ;  /* 0x0000008979e2b223 */ /* 0x000fe200000000e2 */
[----:B------:R-:W0:Y:S01]  /*6f680*/  @!P1 LDS.U16 R0, [R0+0x4bd4] ;  /* 0x004bd40000009984 */ /* 0x000e220000000400 */
[----:B------:R-:W-:Y:S02]  /*6f690*/  ISETP.GE.AND P3, PT, R182, R3, PT ;  /* 0x00000003b600720c */ /* 0x000fe40003f66270 */
[----:B---3--:R-:W-:Y:S01]  /*6f6a0*/  @!P2 LEA R121, R228, R119, 0x18 ;  /* 0x00000077e479a211 */ /* 0x008fe200078ec0ff */
[----:B-----5:R-:W-:Y:S01]  /*6f6b0*/  @!P0 HADD2.F32 R123, -RZ, R123.H0_H0 ;  /* 0x2000007bff7b8230 */ /* 0x020fe20000004100 */
[----:B------:R-:W1:Y:S04]  /*6f6c0*/  @!P4 S2R R228, SR_CgaCtaId ;  /* 0x0000000000e4c919 */ /* 0x000e680000008800 */
[----:B------:R-:W-:Y:S01]  /*6f6d0*/  @!P0 FFMA R226, R123, R139, R226 ;  /* 0x0000008b7be28223 */ /* 0x000fe200000000e2 */
[----:B------:R-:W-:Y:S01]  /*6f6e0*/  ISETP.GE.AND P0, PT, R104, R3, PT ;  /* 0x000000036800720c */ /* 0x000fe20003f06270 */
[----:B------:R-:W2:Y:S03]  /*6f6f0*/  @!P2 LDS.U16 R121, [R121+0x4c54] ;  /* 0x004c54007979a984 */ /* 0x000ea60000000400 */
[----:B------:R-:W3:Y:S01]  /*6f700*/  @!P3 S2R R137, SR_CgaCtaId ;  /* 0x000000000089b919 */ /* 0x000ee20000008800 */
[----:B------:R-:W4:Y:S08]  /*6f710*/  @!P2 LDS R123, [R81+0xe0] ;  /* 0x0000e000517ba984 */ /* 0x000f300000000800 */
[----:B------:R-:W5:Y:S01]  /*6f720*/  @!P0 S2R R139, SR_CgaCtaId ;  /* 0x00000000008b8919 */ /* 0x000f620000008800 */
[----:B0-----:R-:W-:Y:S01]  /*6f730*/  @!P1 HADD2.F32 R119, -RZ, R0.H0_H0 ;  /* 0x20000000ff779230 */ /* 0x001fe20000004100 */
[----:B------:R-:W-:-:S04]  /*6f740*/  @!P3 MOV R0, 0x400 ;  /* 0x000004000000b802 */ /* 0x000fc80000000f00 */
[----:B------:R-:W-:Y:S01]  /*6f750*/  @!P1 FFMA R226, R119, R135, R226 ;  /* 0x0000008777e29223 */ /* 0x000fe200000000e2 */
[----:B------:R-:W-:Y:S01]  /*6f760*/  ISETP.GE.AND P1, PT, R22, R3, PT ;  /* 0x000000031600720c */ /* 0x000fe20003f26270 */
[----:B------:R-:W-:Y:S01]  /*6f770*/  @!P3 LDS R135, [R81+0xe4] ;  /* 0x0000e4005187b984 */ /* 0x000fe20000000800 */
[----:B---3--:R-:W-:Y:S02]  /*6f780*/  @!P3 LEA R119, R137, R0, 0x18 ;  /* 0x000000008977b211 */ /* 0x008fe400078ec0ff */
[----:B------:R-:W-:Y:S01]  /*6f790*/  @!P0 MOV R0, 0x400 ;  /* 0x0000040000008802 */ /* 0x000fe20000000f00 */
[----:B--2---:R-:W-:-:S03]  /*6f7a0*/  @!P2 HADD2.F32 R121, -RZ, R121.H0_H0 ;  /* 0x20000079ff79a230 */ /* 0x004fc60000004100 */
[----:B------:R-:W0:Y:S01]  /*6f7b0*/  @!P3 LDS.U16 R119, [R119+0x4cd4] ;  /* 0x004cd4007777b984 */ /* 0x000e220000000400 */
[----:B-----5:R-:W-:-:S03]  /*6f7c0*/  @!P0 LEA R139, R139, R0, 0x18 ;  /* 0x000000008b8b8211 */ /* 0x020fc600078ec0ff */
[----:B------:R-:W-:Y:S01]  /*6f7d0*/  @!P0 LDS R0, [R81] ;  /* 0x0000000051008984 */ /* 0x000fe20000000800 */
[----:B----4-:R-:W-:Y:S01]  /*6f7e0*/  @!P2 FFMA R226, R123, R121, R226 ;  /* 0x000000797be2a223 */ /* 0x010fe200000000e2 */
[----:B------:R-:W-:Y:S02]  /*6f7f0*/  ISETP.GE.AND P2, PT, R16, R3, PT ;  /* 0x000000031000720c */ /* 0x000fe40003f46270 */
[----:B------:R-:W2:Y:S01]  /*6f800*/  @!P0 LDS.U16 R121, [R139+0x3056] ;  /* 0x003056008b798984 */ /* 0x000ea20000000400 */
[----:B------:R-:W-:Y:S01]  /*6f810*/  @!P4 MOV R123, 0x400 ;  /* 0x00000400007bc802 */ /* 0x000fe20000000f00 */
[----:B------:R-:W3:Y:S03]  /*6f820*/  @!P1 S2R R230, SR_CgaCtaId ;  /* 0x0000000000e69919 */ /* 0x000ee60000008800 */
[----:B-1----:R-:W-:-:S06]  /*6f830*/  @!P4 LEA R123, R228, R123, 0x18 ;  /* 0x0000007be47bc211 */ /* 0x002fcc00078ec0ff */
[----:B------:R-:W1:Y:S01]  /*6f840*/  @!P4 LDS.U16 R123, [R123+0x30d6] ;  /* 0x0030d6007b7bc984 */ /* 0x000e620000000400 */
[----:B------:R-:W4:Y:S01]  /*6f850*/  @!P2 S2R R137, SR_CgaCtaId ;  /* 0x000000000089a919 */ /* 0x000f220000008800 */
[----:B0-----:R-:W-:-:S05]  /*6f860*/  @!P3 HADD2.F32 R119, -RZ, R119.H0_H0 ;  /* 0x20000077ff77b230 */ /* 0x001fca0000004100 */
[----:B------:R-:W-:Y:S01]  /*6f870*/  @!P3 FFMA R226, R119, R135, R226 ;  /* 0x0000008777e2b223 */ /* 0x000fe200000000e2 */
[----:B------:R-:W-:Y:S01]  /*6f880*/  @!P1 MOV R119, 0x400 ;  /* 0x0000040000779802 */ /* 0x000fe20000000f00 */
[----:B------:R-:W0:Y:S01]  /*6f890*/  @!P4 LDS R135, [R81+0x4] ;  /* 0x000004005187c984 */ /* 0x000e220000000800 */
[----:B--2---:R-:W-:Y:S01]  /*6f8a0*/  @!P0 HADD2.F32 R121, -RZ, R121.H0_H0 ;  /* 0x20000079ff798230 */ /* 0x004fe20000004100 */
[----:B------:R-:W-:Y:S02]  /*6f8b0*/  ISETP.GE.AND P3, PT, R12, R3, PT ;  /* 0x000000030c00720c */ /* 0x000fe40003f66270 */
[----:B---3--:R-:W-:Y:S01]  /*6f8c0*/  @!P1 LEA R230, R230, R119, 0x18 ;  /* 0x00000077e6e69211 */ /* 0x008fe200078ec0ff */
[----:B------:R-:W-:Y:S02]  /*6f8d0*/  IMAD.MOV.U32 R119, RZ, RZ, RZ ;  /* 0x000000ffff777224 */ /* 0x000fe400078e00ff */
[----:B------:R-:W-:Y:S01]  /*6f8e0*/  @!P0 FFMA R119, R0, R121, RZ ;  /* 0x0000007900778223 */ /* 0x000fe200000000ff */
[----:B------:R-:W-:Y:S01]  /*6f8f0*/  ISETP.GE.AND P0, PT, R10, R3, PT ;  /* 0x000000030a00720c */ /* 0x000fe20003f06270 */
[----:B------:R-:W2:Y:S01]  /*6f900*/  @!P1 LDS.U16 R121, [R230+0x3156] ;  /* 0x00315600e6799984 */ /* 0x000ea20000000400 */
[----:B------:R-:W-:-:S04]  /*6f910*/  @!P2 MOV R0, 0x400 ;  /* 0x000004000000a802 */ /* 0x000fc80000000f00 */
[----:B----4-:R-:W-:Y:S01]  /*6f920*/  @!P2 LEA R139, R137, R0, 0x18 ;  /* 0x00000000898ba211 */ /* 0x010fe200078ec0ff */
[----:B-1----:R-:W-:Y:S01]  /*6f930*/  @!P4 HADD2.F32 R0, -RZ, R123.H0_H0 ;  /* 0x2000007bff00c230 */ /* 0x002fe20000004100 */
[----:B------:R-:W1:Y:S05]  /*6f940*/  @!P1 LDS R137, [R81+0x8] ;  /* 0x0000080051899984 */ /* 0x000e6a0000000800 */
[----:B------:R-:W3:Y:S01]  /*6f950*/  @!P0 S2R R141, SR_CgaCtaId ;  /* 0x00000000008d8919 */ /* 0x000ee20000008800 */
[----:B------:R-:W4:Y:S01]  /*6f960*/  @!P2 LDS.U16 R123, [R139+0x31d6] ;  /* 0x0031d6008b7ba984 */ /* 0x000f220000000400 */
[----:B------:R-:W5:Y:S03]  /*6f970*/  @!P3 S2R R143, SR_CgaCtaId ;  /* 0x00000000008fb919 */ /* 0x000f660000008800 */
[----:B------:R-:W-:Y:S01]  /*6f980*/  @!P0 LDS R228, [R81+0x10] ;  /* 0x0000100051e48984 */ /* 0x000fe20000000800 */
[----:B0-----:R-:W-:Y:S01]  /*6f990*/  @!P4 FFMA R119, R0, R135, R119 ;  /* 0x000000870077c223 */ /* 0x001fe20000000077 */
[----:B------:R-:W-:-:S02]  /*6f9a0*/  @!P0 MOV R0, 0x400 ;  /* 0x0000040000008802 */ /* 0x000fc40000000f00 */
[----:B------:R-:W0:Y:S01]  /*6f9b0*/  @!P2 LDS R135, [R81+0xc] ;  /* 0x00000c005187a984 */ /* 0x000e220000000800 */
[----:B------:R-:W-:Y:S02]  /*6f9c0*/  ISETP.GE.AND P4, PT, R108, R3, PT ;  /* 0x000000036c00720c */ /* 0x000fe40003f86270 */
[----:B---3--:R-:W-:Y:S01]  /*6f9d0*/  @!P0 LEA R141, R141, R0, 0x18 ;  /* 0x000000008d8d8211 */ /* 0x008fe200078ec0ff */
[----:B--2---:R-:W-:-:S04]  /*6f9e0*/  @!P1 HADD2.F32 R0, -RZ, R121.H0_H0 ;  /* 0x20000079ff009230 */ /* 0x004fc80000004100 */
[----:B------:R-:W2:Y:S01]  /*6f9f0*/  @!P0 LDS.U16 R121, [R141+0x3256] ;  /* 0x003256008d798984 */ /* 0x000ea20000000400 */
[----:B-1----:R-:W-:Y:S01]  /*6fa00*/  @!P1 FFMA R119, R0, R137, R119 ;  /* 0x0000008900779223 */ /* 0x002fe20000000077 */
[----:B------:R-:W-:Y:S02]  /*6fa10*/  ISETP.GE.AND P1, PT, R6, R3, PT ;  /* 0x000000030600720c */ /* 0x000fe40003f26270 */
[----:B------:R-:W-:-:S04]  /*6fa20*/  @!P3 MOV R0, 0x400 ;  /* 0x000004000000b802 */ /* 0x000fc80000000f00 */
[----:B-----5:R-:W-:Y:S01]  /*6fa30*/  @!P3 LEA R143, R143, R0, 0x18 ;  /* 0x000000008f8fb211 */ /* 0x020fe200078ec0ff */
[----:B----4-:R-:W-:-:S04]  /*6fa40*/  @!P2 HADD2.F32 R0, -RZ, R123.H0_H0 ;  /* 0x2000007bff00a230 */ /* 0x010fc80000004100 */
[----:B------:R-:W1:Y:S02]  /*6fa50*/  @!P3 LDS.U16 R123, [R143+0x32d6] ;  /* 0x0032d6008f7bb984 */ /* 0x000e640000000400 */
[----:B------:R-:W3:Y:S01]  /*6fa60*/  @!P1 S2R R137, SR_CgaCtaId ;  /* 0x0000000000899919 */ /* 0x000ee20000008800 */
[----:B0-----:R-:W-:Y:S01]  /*6fa70*/  @!P2 FFMA R119, R0, R135, R119 ;  /* 0x000000870077a223 */ /* 0x001fe20000000077 */
[----:B------:R-:W-:Y:S01]  /*6fa80*/  ISETP.GE.AND P2, PT, R8, R3, PT ;  /* 0x000000030800720c */ /* 0x000fe20003f46270 */
[----:B------:R-:W0:-:S12]  /*6fa90*/  @!P3 LDS R135, [R81+0x14] ;  /* 0x000014005187b984 */ /* 0x000e180000000800 */
[----:B------:R-:W4:Y:S01]  /*6faa0*/  @!P2 S2R R139, SR_CgaCtaId ;  /* 0x00000000008ba919 */ /* 0x000f220000008800 */
[----:B--2---:R-:W-:-:S05]  /*6fab0*/  @!P0 HADD2.F32 R0, -RZ, R121.H0_H0 ;  /* 0x20000079ff008230 */ /* 0x004fca0000004100 */
[----:B------:R-:W-:Y:S01]  /*6fac0*/  @!P0 FFMA R119, R228, R0, R119 ;  /* 0x00000000e4778223 */ /* 0x000fe20000000077 */
[----:B------:R-:W-:Y:S02]  /*6fad0*/  @!P1 MOV R0, 0x400 ;  /* 0x0000040000009802 */ /* 0x000fe40000000f00 */
[----:B------:R-:W-:Y:S02]  /*6fae0*/  ISETP.GE.AND P0, PT, R18, R3, PT ;  /* 0x000000031200720c */ /* 0x000fe40003f06270 */
[----:B---3--:R-:W-:Y:S02]  /*6faf0*/  @!P1 LEA R121, R137, R0, 0x18 ;  /* 0x0000000089799211 */ /* 0x008fe400078ec0ff */
[----:B------:R-:W-:Y:S01]  /*6fb00*/  @!P1 LDS R137, [R81+0x18] ;  /* 0x0000180051899984 */ /* 0x000fe20000000800 */
[----:B-1----:R-:W-:-:S03]  /*6fb10*/  @!P3 HADD2.F32 R0, -RZ, R123.H0_H0 ;  /* 0x2000007bff00b230 */ /* 0x002fc60000004100 */
[----:B------:R-:W1:Y:S05]  /*6fb20*/  @!P1 LDS.U16 R121, [R121+0x3356] ;  /* 0x0033560079799984 */ /* 0x000e6a0000000400 */
[----:B------:R-:W2:Y:S01]  /*6fb30*/  @!P0 S2R R141, SR_CgaCtaId ;  /* 0x00000000008d8919 */ /* 0x000ea20000008800 */
[----:B------:R-:W-:Y:S01]  /*6fb40*/  @!P0 LDS R228, [R81+0x20] ;  /* 0x0000200051e48984 */ /* 0x000fe20000000800 */
[----:B0-----:R-:W-:Y:S01]  /*6fb50*/  @!P3 FFMA R119, R0, R135, R119 ;  /* 0x000000870077b223 */ /* 0x001fe20000000077 */
[----:B------:R-:W-:Y:S02]  /*6fb60*/  @!P2 MOV R0, 0x400 ;  /* 0x000004000000a802 */ /* 0x000fe40000000f00 */
[----:B------:R-:W-:Y:S01]  /*6fb70*/  @!P2 LDS R135, [R81+0x1c] ;  /* 0x00001c005187a984 */ /* 0x000fe20000000800 */
[----:B------:R-:W-:-:S02]  /*6fb80*/  ISETP.GE.AND P3, PT, R20, R3, PT ;  /* 0x000000031400720c */ /* 0x000fc40003f66270 */
[----:B----4-:R-:W-:Y:S02]  /*6fb90*/  @!P2 LEA R123, R139, R0, 0x18 ;  /* 0x000000008b7ba211 */ /* 0x010fe400078ec0ff */
[----:B------:R-:W-:-:S04]  /*6fba0*/  @!P0 MOV R0, 0x400 ;  /* 0x0000040000008802 */ /* 0x000fc80000000f00 */
[----:B------:R-:W0:Y:S05]  /*6fbb0*/  @!P2 LDS.U16 R123, [R123+0x33d6] ;  /* 0x0033d6007b7ba984 */ /* 0x000e2a0000000400 */
[----:B------:R-:W3:Y:S01]  /*6fbc0*/  @!P3 S2R R139, SR_CgaCtaId ;  /* 0x00000000008bb919 */ /* 0x000ee20000008800 */
[----:B--2---:R-:W-:Y:S01]  /*6fbd0*/  @!P0 LEA R141, R141, R0, 0x18 ;  /* 0x000000008d8d8211 */ /* 0x004fe200078ec0ff */
[----:B-1----:R-:W-:-:S04]  /*6fbe0*/  @!P1 HADD2.F32 R0, -RZ, R121.H0_H0 ;  /* 0x20000079ff009230 */ /* 0x002fc80000004100 */
[----:B------:R-:W1:Y:S01]  /*6fbf0*/  @!P0 LDS.U16 R121, [R141+0x3456] ;  /* 0x003456008d798984 */ /* 0x000e620000000400 */
[----:B------:R-:W-:Y:S01]  /*6fc00*/  @!P1 FFMA R119, R0, R137, R119 ;  /* 0x0000008900779223 */ /* 0x000fe20000000077 */
[----:B------:R-:W-:Y:S02]  /*6fc10*/  ISETP.GE.AND P1, PT, R26, R3, PT ;  /* 0x000000031a00720c */ /* 0x000fe40003f26270 */
[----:B------:R-:W-:-:S11]  /*6fc20*/  @!P3 MOV R0, 0x400 ;  /* 0x000004000000b802 */ /* 0x000fd60000000f00 */
[----:B------:R-:W2:Y:S01]  /*6fc30*/  @!P1 S2R R137, SR_CgaCtaId ;  /* 0x0000000000899919 */ /* 0x000ea20000008800 */
[----:B---3--:R-:W-:Y:S01]  /*6fc40*/  @!P3 LEA R139, R139, R0, 0x18 ;  /* 0x000000008b8bb211 */ /* 0x008fe200078ec0ff */
[----:B0-----:R-:W-:-:S04]  /*6fc50*/  @!P2 HADD2.F32 R0, -RZ, R123.H0_H0 ;  /* 0x2000007bff00a230 */ /* 0x001fc80000004100 */
[----:B------:R0:W3:Y:S01]  /*6fc60*/  @!P3 LDS.U16 R123, [R139+0x34d6] ;  /* 0x0034d6008b7bb984 */ /* 0x0000e20000000400 */
[----:B------:R-:W-:Y:S01]  /*6fc70*/  @!P2 FFMA R119, R0, R135, R119 ;  /* 0x000000870077a223 */ /* 0x000fe20000000077 */
[----:B------:R-:W-:Y:S02]  /*6fc80*/  ISETP.GE.AND P2, PT, R114, R3, PT ;  /* 0x000000037200720c */ /* 0x000fe40003f46270 */
[----:B------:R-:W4:Y:S01]  /*6fc90*/  @!P3 LDS R135, [R81+0x24] ;  /* 0x000024005187b984 */ /* 0x000f220000000800 */
[----:B0-----:R-:W0:Y:S10]  /*6fca0*/  @!P4 S2R R139, SR_CgaCtaId ;  /* 0x00000000008bc919 */ /* 0x001e340000008800 */
[----:B------:R-:W5:Y:S01]  /*6fcb0*/  @!P2 S2R R143, SR_CgaCtaId ;  /* 0x00000000008fa919 */ /* 0x000f620000008800 */
[----:B-1----:R-:W-:-:S05]  /*6fcc0*/  @!P0 HADD2.F32 R0, -RZ, R121.H0_H0 ;  /* 0x20000079ff008230 */ /* 0x002fca0000004100 */
[----:B------:R-:W-:Y:S01]  /*6fcd0*/  @!P0 FFMA R119, R228, R0, R119 ;  /* 0x00000000e4778223 */ /* 0x000fe20000000077 */
[----:B------:R-:W-:Y:S01]  /*6fce0*/  ISETP.GE.AND P0, PT, R32, R3, PT ;  /* 0x000000032000720c */ /* 0x000fe20003f06270 */
[----:B------:R-:W-:Y:S01]  /*6fcf0*/  @!P2 LDS R228, [R81+0x30] ;  /* 0x0000300051e4a984 */ /* 0x000fe20000000800 */
[----:B------:R-:W-:-:S04]  /*6fd00*/  @!P1 MOV R0, 0x400 ;  /* 0x0000040000009802 */ /* 0x000fc80000000f00 */
[----:B--2---:R-:W-:Y:S02]  /*6fd10*/  @!P1 LEA R121, R137, R0, 0x18 ;  /* 0x0000000089799211 */ /* 0x004fe400078ec0ff */
[----:B------:R-:W-:Y:S04]  /*6fd20*/  @!P1 LDS R137, [R81+0x28] ;  /* 0x0000280051899984 */ /* 0x000fe80000000800 */
[----:B------:R-:W1:Y:S01]  /*6fd30*/  @!P1 LDS.U16 R121, [R121+0x3556] ;  /* 0x0035560079799984 */ /* 0x000e620000000400 */
[----:B------:R-:W2:Y:S01]  /*6fd40*/  @!P0 S2R R141, SR_CgaCtaId ;  /* 0x00000000008d8919 */ /* 0x000ea20000008800 */
[----:B---3--:R-:W-:-:S05]  /*6fd50*/  @!P3 HADD2.F32 R0, -RZ, R123.H0_H0 ;  /* 0x2000007bff00b230 */ /* 0x008fca0000004100 */
[----:B----4-:R-:W-:Y:S01]  /*6fd60*/  @!P3 FFMA R119, R0, R135, R119 ;  /* 0x000000870077b223 */ /* 0x010fe20000000077 */
[----:B------:R-:W-:Y:S01]  /*6fd70*/  @!P0 MOV R0, 0x400 ;  /* 0x0000040000008802 */ /* 0x000fe20000000f00 */
[----:B------:R-:W-:Y:S01]  /*6fd80*/  @!P0 LDS R135, [R81+0x2c] ;  /* 0x00002c0051878984 */ /* 0x000fe20000000800 */
[----:B------:R-:W-:Y:S02]  /*6fd90*/  ISETP.GE.AND P3, PT, R112, R3, PT ;  /* 0x000000037000720c */ /* 0x000fe40003f66270 */
[----:B--2---:R-:W-:Y:S02]  /*6fda0*/  @!P0 LEA R123, R141, R0, 0x18 ;  /* 0x000000008d7b8211 */ /* 0x004fe400078ec0ff */
[----:B------:R-:W-:-:S09]  /*6fdb0*/  @!P2 MOV R0, 0x400 ;  /* 0x000004000000a802 */ /* 0x000fd20000000f00 */
[----:B------:R-:W2:Y:S01]  /*6fdc0*/  @!P3 S2R R141, SR_CgaCtaId ;  /* 0x00000000008db919 */ /* 0x000ea20000008800 */
[----:B-----5:R-:W-:Y:S01]  /*6fdd0*/  @!P2 LEA R143, R143, R0, 0x18 ;  /* 0x000000008f8fa211 */ /* 0x020fe200078ec0ff */
[----:B-1----:R-:W-:Y:S01]  /*6fde0*/  @!P1 HADD2.F32 R0, -RZ, R121.H0_H0 ;  /* 0x20000079ff009230 */ /* 0x002fe20000004100 */
[----:B------:R-:W1:Y:S04]  /*6fdf0*/  @!P0 LDS.U16 R123, [R123+0x35d6] ;  /* 0x0035d6007b7b8984 */ /* 0x000e680000000400 */
[----:B------:R-:W-:Y:S01]  /*6fe00*/  @!P1 FFMA R119, R0, R137, R119 ;  /* 0x0000008900779223 */ /* 0x000fe20000000077 */
[----:B------:R-:W-:Y:S01]  /*6fe10*/  ISETP.GE.AND P1, PT, R110, R3, PT ;  /* 0x000000036e00720c */ /* 0x000fe20003f26270 */
[----:B------:R-:W3:Y:S01]  /*6fe20*/  @!P2 LDS.U16 R121, [R143+0x3656] ;  /* 0x003656008f79a984 */ /* 0x000ee20000000400 */
[----:B------:R-:W-:-:S04]  /*6fe30*/  @!P4 MOV R0, 0x400 ;  /* 0x000004000000c802 */ /* 0x000fc80000000f00 */
[----:B0-----:R-:W-:-:S07]  /*6fe40*/  @!P4 LEA R139, R139, R0, 0x18 ;  /* 0x000000008b8bc211 */ /* 0x001fce00078ec0ff */
[----:B------:R-:W0:Y:S01]  /*6fe50*/  @!P1 S2R R137, SR_CgaCtaId ;  /* 0x0000000000899919 */ /* 0x000e220000008800 */
[----:B-1----:R-:W-:Y:S02]  /*6fe60*/  @!P0 HADD2.F32 R0, -RZ, R123.H0_H0 ;  /* 0x2000007bff008230 */ /* 0x002fe40000004100 */
[----:B------:R1:W4:Y:S03]  /*6fe70*/  @!P4 LDS.U16 R123, [R139+0x36d6] ;  /* 0x0036d6008b7bc984 */ /* 0x0003260000000400 */
[----:B------:R-:W-:Y:S01]  /*6fe80*/  @!P0 FFMA R119, R0, R135, R119 ;  /* 0x0000008700778223 */ /* 0x000fe20000000077 */
[----:B------:R-:W-:Y:S01]  /*6fe90*/  @!P1 MOV R0, 0x400 ;  /* 0x0000040000009802 */ /* 0x000fe20000000f00 */
[----:B------:R-:W-:Y:S01]  /*6fea0*/  @!P1 LDS R135, [R81+0x38] ;  /* 0x0000380051879984 */ /* 0x000fe20000000800 */
[----:B------:R-:W-:Y:S02]  /*6feb0*/  ISETP.NE.AND P0, PT, R133, RZ, PT ;  /* 0x000000ff8500720c */ /* 0x000fe40003f05270 */
[----:B0-----:R-:W-:Y:S01]  /*6fec0*/  @!P1 LEA R137, R137, R0, 0x18 ;  /* 0x0000000089899211 */ /* 0x001fe200078ec0ff */
[----:B------:R-:W0:Y:S01]  /*6fed0*/  @!P4 LDS R133, [R81+0x34] ;  /* 0x000034005185c984 */ /* 0x000e220000000800 */
[----:B---3--:R-:W-:-:S03]  /*6fee0*/  @!P2 HADD2.F32 R0, -RZ, R121.H0_H0 ;  /* 0x20000079ff00a230 */ /* 0x008fc60000004100 */
[----:B------:R-:W3:Y:S02]  /*6fef0*/  @!P1 LDS.U16 R121, [R137+0x3756] ;  /* 0x0037560089799984 */ /* 0x000ee40000000400 */
[----:B------:R-:W-:Y:S01]  /*6ff00*/  @!P2 FFMA R119, R228, R0, R119 ;  /* 0x00000000e477a223 */ /* 0x000fe20000000077 */
[----:B------:R-:W-:Y:S02]  /*6ff10*/  ISETP.GE.AND P2, PT, R34, R3, PT ;  /* 0x000000032200720c */ /* 0x000fe40003f46270 */
[----:B------:R-:W-:-:S04]  /*6ff20*/  @!P3 MOV R0, 0x400 ;  /* 0x000004000000b802 */ /* 0x000fc80000000f00 */
[----:B--2---:R-:W-:-:S07]  /*6ff30*/  @!P3 LEA R141, R141, R0, 0x18 ;  /* 0x000000008d8db211 */ /* 0x004fce00078ec0ff */
[----:B-1----:R-:W1:Y:S01]  /*6ff40*/  @!P2 S2R R139, SR_CgaCtaId ;  /* 0x00000000008ba919 */ /* 0x002e620000008800 */
[----:B------:R-:W-:Y:S01]  /*6ff50*/  @!P2 LDS R228, [R81+0x40] ;  /* 0x0000400051e4a984 */ /* 0x000fe20000000800 */
[----:B----4-:R-:W-:-:S03]  /*6ff60*/  @!P4 HADD2.F32 R0, -RZ, R123.H0_H0 ;  /* 0x2000007bff00c230 */ /* 0x010fc60000004100 */
[----:B------:R-:W2:Y:S02]  /*6ff70*/  @!P3 LDS.U16 R123, [R141+0x37d6] ;  /* 0x0037d6008d7bb984 */ /* 0x000ea40000000400 */
[----:B0-----:R-:W-:Y:S01]  /*6ff80*/  @!P4 FFMA R119, R0, R133, R119 ;  /* 0x000000850077c223 */ /* 0x001fe20000000077 */
[----:B------:R-:W-:Y:S01]  /*6ff90*/  ISETP.GE.AND P4, PT, R28, R3, PT ;  /* 0x000000031c00720c */ /* 0x000fe20003f86270 */
[----:B------:R-:W0:Y:S01]  /*6ffa0*/  @!P3 LDS R133, [R81+0x3c] ;  /* 0x00003c005185b984 */ /* 0x000e220000000800 */
[----:B---3--:R-:W-:-:S05]  /*6ffb0*/  @!P1 HADD2.F32 R0, -RZ, R121.H0_H0 ;  /* 0x20000079ff009230 */ /* 0x008fca0000004100 */
[----:B------:R-:W-:Y:S01]  /*6ffc0*/  @!P1 FFMA R119, R0, R135, R119 ;  /* 0x0000008700779223 */ /* 0x000fe20000000077 */
[----:B------:R-:W-:Y:S02]  /*6ffd0*/  ISETP.GE.AND P1, PT, R106, R3, PT ;  /* 0x000000036a00720c */ /* 0x000fe40003f26270 */
[----:B------:R-:W-:-:S03]  /*6ffe0*/  @!P2 MOV R0, 0x400 ;  /* 0x000004000000a802 */ /* 0x000fc60000000f00 */
[----:B------:R-:W3:Y:S01]  /*6fff0*/  @!P4 S2R R137, SR_CgaCtaId ;  /* 0x000000000089c919 */ /* 0x000ee20000008800 */
[----:B-1----:R-:W-:-:S06]  /*70000*/  @!P2 LEA R121, R139, R0, 0x18 ;  /* 0x000000008b79a211 */ /* 0x002fcc00078ec0ff */
[----:B------:R-:W1:Y:S01]  /*70010*/  @!P2 LDS.U16 R121, [R121+0x3856] ;  /* 0x003856007979a984 */ /* 0x000e620000000400 */
[----:B------:R-:W4:Y:S01]  /*70020*/  @!P1 S2R R135, SR_CgaCtaId ;  /* 0x0000000000879919 */ /* 0x000f220000008800 */
[----:B--2---:R-:W-:-:S05]  /*70030*/  @!P3 HADD2.F32 R0, -RZ, R123.H0_H0 ;  /* 0x2000007bff00b230 */ /* 0x004fca0000004100 */
[----:B0-----:R-:W-:Y:S01]  /*70040*/  @!P3 FFMA R119, R0, R133, R119 ;  /* 0x000000850077b223 */ /* 0x001fe20000000077 */
[----:B------:R-:W-:Y:S01]  /*70050*/  @!P1 MOV R0, 0x400 ;  /* 0x0000040000009802 */ /* 0x000fe20000000f00 */
[----:B------:R-:W-:Y:S01]  /*70060*/  @!P1 LDS R133, [R81+0x44] ;  /* 0x0000440051859984 */ /* 0x000fe20000000800 */
[----:B------:R-:W-:Y:S02]  /*70070*/  ISETP.GE.AND P3, PT, R116, R3, PT ;  /* 0x000000037400720c */ /* 0x000fe40003f66270 */
[----:B----4-:R-:W-:-:S11]  /*70080*/  @!P1 LEA R123, R135, R0, 0x18 ;  /* 0x00000000877b9211 */ /* 0x010fd600078ec0ff */
[----:B------:R-:W0:Y:S01]  /*70090*/  @!P3 S2R R139, SR_CgaCtaId ;  /* 0x00000000008bb919 */ /* 0x000e220000008800 */
[----:B------:R-:W-:Y:S01]  /*700a0*/  @!P4 MOV R0, 0x400 ;  /* 0x000004000000c802 */ /* 0x000fe20000000f00 */
[----:B------:R-:W-:Y:S03]  /*700b0*/  @!P4 LDS R135, [R81+0x48] ;  /* 0x000048005187c984 */ /* 0x000fe60000000800 */
[----:B---3--:R-:W-:Y:S01]  /*700c0*/  @!P4 LEA R137, R137, R0, 0x18 ;  /* 0x000000008989c211 */ /* 0x008fe200078ec0ff */
[----:B-1----:R-:W-:Y:S01]  /*700d0*/  @!P2 HADD2.F32 R0, -RZ, R121.H0_H0 ;  /* 0x20000079ff00a230 */ /* 0x002fe20000004100 */
[----:B------:R-:W1:Y:S04]  /*700e0*/  @!P1 LDS.U16 R123, [R123+0x38d6] ;  /* 0x0038d6007b7b9984 */ /* 0x000e680000000400 */
[----:B------:R-:W-:Y:S01]  /*700f0*/  @!P2 FFMA R119, R228, R0, R119 ;  /* 0x00000000e477a223 */ /* 0x000fe20000000077 */
[----:B------:R2:W3:Y:S01]  /*70100*/  @!P4 LDS.U16 R121, [R137+0x3956] ;  /* 0x003956008979c984 */ /* 0x0004e20000000400 */
[----:B------:R-:W-:-:S02]  /*70110*/  ISETP.GE.AND P2, PT, R24, R3, PT ;  /* 0x000000031800720c */ /* 0x000fc40003f46270 */
[----:B------:R-:W-:Y:S01]  /*70120*/  @!P3 MOV R0, 0x400 ;  /* 0x000004000000b802 */ /* 0x000fe20000000f00 */
[----:B--2---:R-:W2:Y:S10]  /*70130*/  @!P0 S2R R137, SR_CgaCtaId ;  /* 0x0000000000898919 */ /* 0x004eb40000008800 */
[----:B------:R-:W4:Y:S01]  /*70140*/  @!P2 S2R R141, SR_CgaCtaId ;  /* 0x00000000008da919 */ /* 0x000f220000008800 */
[----:B------:R-:W-:Y:S01]  /*70150*/  @!P2 LDS R228, [R81+0x50] ;  /* 0x0000500051e4a984 */ /* 0x000fe20000000800 */
[----:B0-----:R-:W-:Y:S01]  /*70160*/  @!P3 LEA R139, R139, R0, 0x18 ;  /* 0x000000008b8bb211 */ /* 0x001fe200078ec0ff */
[----:B-1----:R-:W-:-:S04]  /*70170*/  @!P1 HADD2.F32 R0, -RZ, R123.H0_H0 ;  /* 0x2000007bff009230 */ /* 0x002fc80000004100 */
[----:B------:R0:W1:Y:S01]  /*70180*/  @!P3 LDS.U16 R123, [R139+0x39d6] ;  /* 0x0039d6008b7bb984 */ /* 0x0000620000000400 */
[----:B------:R-:W-:Y:S01]  /*70190*/  @!P1 FFMA R119, R0, R133, R119 ;  /* 0x0000008500779223 */ /* 0x000fe20000000077 */
[----:B------:R-:W-:Y:S02]  /*701a0*/  ISETP.GE.AND P1, PT, R30, R3, PT ;  /* 0x000000031e00720c */ /* 0x000fe40003f26270 */
[----:B------:R-:W5:Y:S01]  /*701b0*/  @!P3 LDS R133, [R81+0x4c] ;  /* 0x00004c005185b984 */ /* 0x000f620000000800 */
[----:B---3--:R-:W-:-:S05]  /*701c0*/  @!P4 HADD2.F32 R0, -RZ, R121.H0_H0 ;  /* 0x20000079ff00c230 */ /* 0x008fca0000004100 */
[----:B------:R-:W-:Y:S01]  /*701d0*/  @!P4 FFMA R119, R0, R135, R119 ;  /* 0x000000870077c223 */ /* 0x000fe20000000077 */
[----:B------:R-:W-:Y:S02]  /*701e0*/  @!P2 MOV R0, 0x400 ;  /* 0x000004000000a802 */ /* 0x000fe40000000f00 */
[----:B------:R-:W-:Y:S02]  /*701f0*/  ISETP.GE.AND P4, PT, R172, R3, PT ;  /* 0x00000003ac00720c */ /* 0x000fe40003f86270 */
[----:B----4-:R-:W-:Y:S01]  /*70200*/  @!P2 LEA R121, R141, R0, 0x18 ;  /* 0x000000008d79a211 */ /* 0x010fe200078ec0ff */
[----:B------:R-:W3:Y:S05]  /*70210*/  @!P1 S2R R135, SR_CgaCtaId ;  /* 0x0000000000879919 */ /* 0x000eea0000008800 */
[----:B------:R-:W4:Y:S05]  /*70220*/  @!P2 LDS.U16 R121, [R121+0x3a56] ;  /* 0x003a56007979a984 */ /* 0x000f2a0000000400 */
[----:B0-----:R-:W0:Y:S01]  /*70230*/  @!P4 S2R R139, SR_CgaCtaId ;  /* 0x00000000008bc919 */ /* 0x001e220000008800 */
[----:B-1----:R-:W-:-:S05]  /*70240*/  @!P3 HADD2.F32 R0, -RZ, R123.H0_H0 ;  /* 0x2000007bff00b230 */ /* 0x002fca0000004100 */
[----:B-----5:R-:W-:Y:S01]  /*70250*/  @!P3 FFMA R119, R0, R133, R119 ;  /* 0x000000850077b223 */ /* 0x020fe20000000077 */
[----:B------:R-:W-:Y:S01]  /*70260*/  @!P1 MOV R0, 0x400 ;  /* 0x0000040000009802 */ /* 0x000fe20000000f00 */
[----:B------:R-:W-:Y:S01]  /*70270*/  @!P1 LDS R133, [R81+0x54] ;  /* 0x0000540051859984 */ /* 0x000fe20000000800 */
[----:B------:R-:W-:Y:S02]  /*70280*/  ISETP.GE.AND P3, PT, R170, R3, PT ;  /* 0x00000003aa00720c */ /* 0x000fe40003f66270 */
[----:B---3--:R-:W-:Y:S02]  /*70290*/  @!P1 LEA R123, R135, R0, 0x18 ;  /* 0x00000000877b9211 */ /* 0x008fe400078ec0ff */
[----:B------:R-:W-:Y:S01]  /*702a0*/  @!P0 MOV R0, 0x400 ;  /* 0x0000040000008802 */ /* 0x000fe20000000f00 */
[----:B------:R-:W-:Y:S03]  /*702b0*/  @!P0 LDS R135, [R81+0x58] ;  /* 0x0000580051878984 */ /* 0x000fe60000000800 */
[----:B--2---:R-:W-:Y:S01]  /*702c0*/  @!P0 LEA R137, R137, R0, 0x18 ;  /* 0x0000000089898211 */ /* 0x004fe200078ec0ff */
[----:B------:R-:W1:Y:S04]  /*702d0*/  @!P1 LDS.U16 R123, [R123+0x3ad6] ;  /* 0x003ad6007b7b9984 */ /* 0x000e680000000400 */
[----:B------:R-:W2:Y:S01]  /*702e0*/  @!P3 S2R R141, SR_CgaCtaId ;  /* 0x00000000008db919 */ /* 0x000ea20000008800 */
[----:B----4-:R-:W-:-:S02]  /*702f0*/  @!P2 HADD2.F32 R0, -RZ, R121.H0_H0 ;  /* 0x20000079ff00a230 */ /* 0x010fc40000004100 */
[----:B------:R-:W3:Y:S03]  /*70300*/  @!P0 LDS.U16 R121, [R137+0x3b56] ;  /* 0x003b560089798984 */ /* 0x000ee60000000400 */
[----:B------:R-:W-:Y:S01]  /*70310*/  @!P2 FFMA R119, R228, R0, R119 ;  /* 0x00000000e477a223 */ /* 0x000fe20000000077 */
[----:B------:R-:W-:Y:S01]  /*70320*/  @!P4 MOV R0, 0x400 ;  /* 0x000004000000c802 */ /* 0x000fe20000000f00 */
[----:B------:R-:W-:Y:S01]  /*70330*/  @!P4 LDS R137, [R81+0x5c] ;  /* 0x00005c005189c984 */ /* 0x000fe20000000800 */
[----:B------:R-:W-:Y:S02]  /*70340*/  ISETP.GE.AND P2, PT, R168, R3, PT ;  /* 0x00000003a800720c */ /* 0x000fe40003f46270 */
[----:B0-----:R-:W-:Y:S01]  /*70350*/  @!P4 LEA R139, R139, R0, 0x18 ;  /* 0x000000008b8bc211 */ /* 0x001fe200078ec0ff */
[----:B------:R-:W-:Y:S10]  /*70360*/  @!P3 LDS R228, [R81+0x60] ;  /* 0x0000600051e4b984 */ /* 0x000ff40000000800 */
[----:B------:R-:W0:Y:S01]  /*70370*/  @!P2 S2R R143, SR_CgaCtaId ;  /* 0x00000000008fa919 */ /* 0x000e220000008800 */
[----:B-1----:R-:W-:-:S02]  /*70380*/  @!P1 HADD2.F32 R0, -RZ, R123.H0_H0 ;  /* 0x2000007bff009230 */ /* 0x002fc40000004100 */
[----:B------:R1:W4:Y:S03]  /*70390*/  @!P4 LDS.U16 R123, [R139+0x3bd6] ;  /* 0x003bd6008b7bc984 */ /* 0x0003260000000400 */
[----:B------:R-:W-:Y:S01]  /*703a0*/  @!P1 FFMA R119, R0, R133, R119 ;  /* 0x0000008500779223 */ /* 0x000fe20000000077 */
[----:B------:R-:W-:Y:S02]  /*703b0*/  @!P3 MOV R0, 0x400 ;  /* 0x000004000000b802 */ /* 0x000fe40000000f00 */
[----:B------:R-:W-:Y:S02]  /*703c0*/  ISETP.GE.AND P1, PT, R166, R3, PT ;  /* 0x00000003a600720c */ /* 0x000fe40003f26270 */
[----:B--2---:R-:W-:Y:S01]  /*703d0*/  @!P3 LEA R141, R141, R0, 0x18 ;  /* 0x000000008d8db211 */ /* 0x004fe200078ec0ff */
[----:B---3--:R-:W-:Y:S01]  /*703e0*/  @!P0 HADD2.F32 R0, -RZ, R121.H0_H0 ;  /* 0x20000079ff008230 */ /* 0x008fe20000004100 */
[----:B------:R-:W-:-:S03]  /*703f0*/  P2R R133, PR, RZ, 0x1 ;  /* 0x00000001ff857803 */ /* 0x000fc60000000000 */
[----:B------:R-:W2:Y:S01]  /*70400*/  @!P3 LDS.U16 R121, [R141+0x3c56] ;  /* 0x003c56008d79b984 */ /* 0x000ea20000000400 */
[----:B------:R-:W-:Y:S01]  /*70410*/  @!P0 FFMA R119, R0, R135, R119 ;  /* 0x0000008700778223 */ /* 0x000fe20000000077 */
[----:B------:R-:W-:Y:S02]  /*70420*/  @!P2 MOV R0, 0x400 ;  /* 0x000004000000a802 */ /* 0x000fe40000000f00 */
[----:B------:R-:W-:Y:S01]  /*70430*/  @!P2 LDS R135, [R81+0x64] ;  /* 0x000064005187a984 */ /* 0x000fe20000000800 */
[----:B------:R-:W-:Y:S02]  /*70440*/  ISETP.GE.AND P0, PT, R152, R3, PT ;  /* 0x000000039800720c */ /* 0x000fe40003f06270 */
[----:B0-----:R-:W-:Y:S01]  /*70450*/  @!P2 LEA R143, R143, R0, 0x18 ;  /* 0x000000008f8fa211 */ /* 0x001fe200078ec0ff */
[----:B-1----:R-:W0:Y:S01]  /*70460*/  @!P1 S2R R139, SR_CgaCtaId ;  /* 0x00000000008b9919 */ /* 0x002e220000008800 */
[----:B----4-:R-:W-:-:S03]  /*70470*/  @!P4 HADD2.F32 R0, -RZ, R123.H0_H0 ;  /* 0x2000007bff00c230 */ /* 0x010fc60000004100 */
[----:B------:R-:W1:Y:S02]  /*70480*/  @!P2 LDS.U16 R123, [R143+0x3cd6] ;  /* 0x003cd6008f7ba984 */ /* 0x000e640000000400 */
[----:B------:R-:W-:Y:S01]  /*70490*/  @!P4 FFMA R119, R0, R137, R119 ;  /* 0x000000890077c223 */ /* 0x000fe20000000077 */
[----:B------:R-:W-:Y:S01]  /*704a0*/  ISETP.GE.AND P4, PT, R164, R3, PT ;  /* 0x00000003a400720c */ /* 0x000fe20003f86270 */
[----:B------:R-:W-:Y:S01]  /*704b0*/  @!P1 LDS R137, [R81+0x68] ;  /* 0x0000680051899984 */ /* 0x000fe20000000800 */
[----:B--2---:R-:W-:-:S05]  /*704c0*/  @!P3 HADD2.F32 R0, -RZ, R121.H0_H0 ;  /* 0x20000079ff00b230 */ /* 0x004fca0000004100 */
[----:B------:R-:W-:Y:S01]  /*704d0*/  @!P3 FFMA R119, R228, R0, R119 ;  /* 0x00000000e477b223 */ /* 0x000fe20000000077 */
[----:B------:R-:W-:Y:S02]  /*704e0*/  @!P1 MOV R0, 0x400 ;  /* 0x0000040000009802 */ /* 0x000fe40000000f00 */
[----:B------:R-:W-:Y:S02]  /*704f0*/  ISETP.GE.AND P3, PT, R162, R3, PT ;  /* 0x00000003a200720c */ /* 0x000fe40003f66270 */
[----:B0-----:R-:W-:Y:S02]  /*70500*/  @!P1 LEA R121, R139, R0, 0x18 ;  /* 0x000000008b799211 */ /* 0x001fe400078ec0ff */
[----:B------:R-:W0:Y:S04]  /*70510*/  @!P4 S2R R139, SR_CgaCtaId ;  /* 0x00000000008bc919 */ /* 0x000e280000008800 */
[----:B------:R-:W2:Y:S05]  /*70520*/  @!P1 LDS.U16 R121, [R121+0x3d56] ;  /* 0x003d560079799984 */ /* 0x000eaa0000000400 */
[----:B------:R-:W3:Y:S01]  /*70530*/  @!P3 S2R R141, SR_CgaCtaId ;  /* 0x00000000008db919 */ /* 0x000ee20000008800 */
[----:B------:R-:W-:Y:S01]  /*70540*/  @!P3 LDS R228, [R81+0x70] ;  /* 0x0000700051e4b984 */ /* 0x000fe20000000800 */
[----:B-1----:R-:W-:-:S05]  /*70550*/  @!P2 HADD2.F32 R0, -RZ, R123.H0_H0 ;  /* 0x2000007bff00a230 */ /* 0x002fca0000004100 */
[----:B------:R-:W-:Y:S01]  /*70560*/  @!P2 FFMA R119, R0, R135, R119 ;  /* 0x000000870077a223 */ /* 0x000fe20000000077 */
[----:B------:R-:W-:Y:S01]  /*70570*/  @!P4 MOV R0, 0x400 ;  /* 0x000004000000c802 */ /* 0x000fe20000000f00 */
[----:B------:R-:W-:Y:S01]  /*70580*/  @!P4 LDS R135, [R81+0x6c] ;  /* 0x00006c005187c984 */ /* 0x000fe20000000800 */
[----:B------:R-:W-:Y:S02]  /*70590*/  ISETP.GE.AND P2, PT, R160, R3, PT ;  /* 0x00000003a000720c */ /* 0x000fe40003f46270 */
[----:B0-----:R-:W-:Y:S02]  /*705a0*/  @!P4 LEA R123, R139, R0, 0x18 ;  /* 0x000000008b7bc211 */ /* 0x001fe400078ec0ff */
[----:B------:R-:W-:-:S04]  /*705b0*/  @!P3 MOV R0, 0x400 ;  /* 0x000004000000b802 */ /* 0x000fc80000000f00 */
[----:B------:R-:W0:Y:S01]  /*705c0*/  @!P4 LDS.U16 R123, [R123+0x3dd6] ;  /* 0x003dd6007b7bc984 */ /* 0x000e220000000400 */
[----:B---3--:R-:W-:-:S04]  /*705d0*/  @!P3 LEA R141, R141, R0, 0x18 ;  /* 0x000000008d8db211 */ /* 0x008fc800078ec0ff */
[----:B------:R-:W1:Y:S01]  /*705e0*/  @!P2 S2R R139, SR_CgaCtaId ;  /* 0x00000000008ba919 */ /* 0x000e620000008800 */
[----:B--2---:R-:W-:Y:S02]  /*705f0*/  @!P1 HADD2.F32 R0, -RZ, R121.H0_H0 ;  /* 0x20000079ff009230 */ /* 0x004fe40000004100 */
[----:B------:R-:W2:Y:S03]  /*70600*/  @!P3 LDS.U16 R121, [R141+0x3e56] ;  /* 0x003e56008d79b984 */ /* 0x000ea60000000400 */
[----:B------:R-:W-:Y:S01]  /*70610*/  @!P1 FFMA R119, R0, R137, R119 ;  /* 0x0000008900779223 */ /* 0x000fe20000000077 */
[----:B------:R-:W-:Y:S02]  /*70620*/  ISETP.GE.AND P1, PT, R158, R3, PT ;  /* 0x000000039e00720c */ /* 0x000fe40003f26270 */
[----:B------:R-:W-:-:S11]  /*70630*/  @!P2 MOV R0, 0x400 ;  /* 0x000004000000a802 */ /* 0x000fd60000000f00 */
[----:B------:R-:W3:Y:S01]  /*70640*/  @!P1 S2R R137, SR_CgaCtaId ;  /* 0x0000000000899919 */ /* 0x000ee20000008800 */
[----:B-1----:R-:W-:Y:S01]  /*70650*/  @!P2 LEA R139, R139, R0, 0x18 ;  /* 0x000000008b8ba211 */ /* 0x002fe200078ec0ff */
[----:B0-----:R-:W-:-:S04]  /*70660*/  @!P4 HADD2.F32 R0, -RZ, R123.H0_H0 ;  /* 0x2000007bff00c230 */ /* 0x001fc80000004100 */
[----:B------:R0:W1:Y:S01]  /*70670*/  @!P2 LDS.U16 R123, [R139+0x3ed6] ;  /* 0x003ed6008b7ba984 */ /* 0x0000620000000400 */
[----:B------:R-:W-:Y:S01]  /*70680*/  @!P4 FFMA R119, R0, R135, R119 ;  /* 0x000000870077c223 */ /* 0x000fe20000000077 */
[----:B------:R-:W-:Y:S02]  /*70690*/  ISETP.GE.AND P4, PT, R156, R3, PT ;  /* 0x000000039c00720c */ /* 0x000fe40003f86270 */
[----:B------:R-:W4:Y:S01]  /*706a0*/  @!P2 LDS R135, [R81+0x74] ;  /* 0x000074005187a984 */ /* 0x000f220000000800 */
[----:B--2---:R-:W-:Y:S01]  /*706b0*/  @!P3 HADD2.F32 R0, -RZ, R121.H0_H0 ;  /* 0x20000079ff00b230 */ /* 0x004fe20000004100 */
[----:B0-----:R-:W0:Y:S04]  /*706c0*/  @!P0 S2R R139, SR_CgaCtaId ;  /* 0x00000000008b8919 */ /* 0x001e280000008800 */
[----:B------:R-:W-:Y:S01]  /*706d0*/  @!P3 FFMA R119, R228, R0, R119 ;  /* 0x00000000e477b223 */ /* 0x000fe20000000077 */
[----:B------:R-:W-:-:S02]  /*706e0*/  @!P1 MOV R0, 0x400 ;  /* 0x0000040000009802 */ /* 0x000fc40000000f00 */
[----:B------:R-:W-:Y:S02]  /*706f0*/  ISETP.GE.AND P3, PT, R154, R3, PT ;  /* 0x000000039a00720c */ /* 0x000fe40003f66270 */
[----:B---3--:R-:W-:Y:S01]  /*70700*/  @!P1 LEA R121, R137, R0, 0x18 ;  /* 0x0000000089799211 */ /* 0x008fe200078ec0ff */
[----:B------:R-:W2:Y:S01]  /*70710*/  @!P4 S2R R141, SR_CgaCtaId ;  /* 0x00000000008dc919 */ /* 0x000ea20000008800 */
[----:B------:R-:W-:Y:S04]  /*70720*/  @!P1 LDS R137, [R81+0x78] ;  /* 0x0000780051899984 */ /* 0x000fe80000000800 */
[----:B------:R-:W3:Y:S05]  /*70730*/  @!P1 LDS.U16 R121, [R121+0x3f56] ;  /* 0x003f560079799984 */ /* 0x000eea0000000400 */
[----:B------:R-:W5:Y:S01]  /*70740*/  @!P3 S2R R143, SR_CgaCtaId ;  /* 0x00000000008fb919 */ /* 0x000f620000008800 */
[----:B------:R-:W-:Y:S01]  /*70750*/  @!P3 LDS R228, [R81+0x80] ;  /* 0x0000800051e4b984 */ /* 0x000fe20000000800 */
[----:B-1----:R-:W-:-:S05]  /*70760*/  @!P2 HADD2.F32 R0, -RZ, R123.H0_H0 ;  /* 0x2000007bff00a230 */ /* 0x002fca0000004100 */
[----:B----4-:R-:W-:Y:S01]  /*70770*/  @!P2 FFMA R119, R0, R135, R119 ;  /* 0x000000870077a223 */ /* 0x010fe20000000077 */
[----:B------:R-:W-:Y:S01]  /*70780*/  @!P4 MOV R0, 0x400 ;  /* 0x000004000000c802 */ /* 0x000fe20000000f00 */
[----:B------:R-:W-:Y:S01]  /*70790*/  @!P4 LDS R135, [R81+0x7c] ;  /* 0x00007c005187c984 */ /* 0x000fe20000000800 */
[----:B------:R-:W-:Y:S02]  /*707a0*/  ISETP.GE.AND P2, PT, R150, R3, PT ;  /* 0x000000039600720c */ /* 0x000fe40003f46270 */
[----:B--2---:R-:W-:Y:S02]  /*707b0*/  @!P4 LEA R123, R141, R0, 0x18 ;  /* 0x000000008d7bc211 */ /* 0x004fe400078ec0ff */
[----:B------:R-:W-:-:S04]  /*707c0*/  @!P3 MOV R0, 0x400 ;  /* 0x000004000000b802 */ /* 0x000fc80000000f00 */
[----:B------:R-:W1:Y:S01]  /*707d0*/  @!P4 LDS.U16 R123, [R123+0x3fd6] ;  /* 0x003fd6007b7bc984 */ /* 0x000e620000000400 */
[----:B-----5:R-:W-:Y:S01]  /*707e0*/  @!P3 LEA R143, R143, R0, 0x18 ;  /* 0x000000008f8fb211 */ /* 0x020fe200078ec0ff */
[----:B---3--:R-:W-:-:S04]  /*707f0*/  @!P1 HADD2.F32 R0, -RZ, R121.H0_H0 ;  /* 0x20000079ff009230 */ /* 0x008fc80000004100 */
[----:B------:R-:W2:Y:S01]  /*70800*/  @!P3 LDS.U16 R121, [R143+0x4056] ;  /* 0x004056008f79b984 */ /* 0x000ea20000000400 */
[----:B------:R-:W-:Y:S01]  /*70810*/  @!P1 FFMA R119, R0, R137, R119 ;  /* 0x0000008900779223 */ /* 0x000fe20000000077 */
[----:B------:R-:W-:Y:S01]  /*70820*/  @!P0 MOV R0, 0x400 ;  /* 0x0000040000008802 */ /* 0x000fe20000000f00 */
[----:B------:R-:W3:Y:S01]  /*70830*/  @!P2 S2R R137, SR_CgaCtaId ;  /* 0x000000000089a919 */ /* 0x000ee20000008800 */
[----:B------:R-:W-:Y:S02]  /*70840*/  ISETP.GE.AND P1, PT, R148, R3, PT ;  /* 0x000000039400720c */ /* 0x000fe40003f26270 */
[----:B0-----:R-:W-:-:S11]  /*70850*/  @!P0 LEA R139, R139, R0, 0x18 ;  /* 0x000000008b8b8211 */ /* 0x001fd600078ec0ff */
[----:B------:R-:W0:Y:S01]  /*70860*/  @!P1 S2R R141, SR_CgaCtaId ;  /* 0x00000000008d9919 */ /* 0x000e220000008800 */
[----:B-1----:R-:W-:Y:S02]  /*70870*/  @!P4 HADD2.F32 R0, -RZ, R123.H0_H0 ;  /* 0x2000007bff00c230 */ /* 0x002fe40000004100 */
[----:B------:R1:W4:Y:S03]  /*70880*/  @!P0 LDS.U16 R123, [R139+0x40d6] ;  /* 0x0040d6008b7b8984 */ /* 0x0003260000000400 */
[----:B------:R-:W-:Y:S01]  /*70890*/  @!P4 FFMA R119, R0, R135, R119 ;  /* 0x000000870077c223 */ /* 0x000fe20000000077 */
[----:B------:R-:W-:Y:S01]  /*708a0*/  @!P2 MOV R0, 0x400 ;  /* 0x000004000000a802 */ /* 0x000fe20000000f00 */
[----:B------:R-:W-:Y:S01]  /*708b0*/  @!P2 LDS R135, [R81+0x88] ;  /* 0x000088005187a984 */ /* 0x000fe20000000800 */
[----:B------:R-:W-:Y:S02]  /*708c0*/  ISETP.NE.AND P4, PT, R131, RZ, PT ;  /* 0x000000ff8300720c */ /* 0x000fe40003f85270 */
[----:B---3--:R-:W-:Y:S01]  /*708d0*/  @!P2 LEA R137, R137, R0, 0x18 ;  /* 0x000000008989a211 */ /* 0x008fe200078ec0ff */
[----:B------:R-:W3:Y:S01]  /*708e0*/  @!P0 LDS R131, [R81+0x84] ;  /* 0x0000840051838984 */ /* 0x000ee20000000800 */
[----:B--2---:R-:W-:Y:S01]  /*708f0*/  @!P3 HADD2.F32 R0, -RZ, R121.H0_H0 ;  /* 0x20000079ff00b230 */ /* 0x004fe20000004100 */
[----:B------:R-:W-:-:S02]  /*70900*/  P2R R143, PR, RZ, 0x10 ;  /* 0x00000010ff8f7803 */ /* 0x000fc40000000000 */
[----:B------:R-:W2:Y:S02]  /*70910*/  @!P2 LDS.U16 R121, [R137+0x4156] ;  /* 0x004156008979a984 */ /* 0x000ea40000000400 */
[----:B------:R-:W-:Y:S01]  /*70920*/  @!P3 FFMA R119, R228, R0, R119 ;  /* 0x00000000e477b223 */ /* 0x000fe20000000077 */
[----:B------:R-:W-:Y:S02]  /*70930*/  ISETP.GE.AND P3, PT, R146, R3, PT ;  /* 0x000000039200720c */ /* 0x000fe40003f66270 */
[----:B------:R-:W-:-:S04]  /*70940*/  @!P1 MOV R0, 0x400 ;  /* 0x0000040000009802 */ /* 0x000fc80000000f00 */
[----:B0-----:R-:W-:-:S07]  /*70950*/  @!P1 LEA R141, R141, R0, 0x18 ;  /* 0x000000008d8d9211 */ /* 0x001fce00078ec0ff */
[----:B-1----:R-:W0:Y:S01]  /*70960*/  @!P3 S2R R139, SR_CgaCtaId ;  /* 0x00000000008bb919 */ /* 0x002e220000008800 */
[----:B------:R-:W-:Y:S01]  /*70970*/  @!P3 LDS R228, [R81+0x90] ;  /* 0x0000900051e4b984 */ /* 0x000fe20000000800 */
[----:B----4-:R-:W-:-:S03]  /*70980*/  @!P0 HADD2.F32 R0, -RZ, R123.H0_H0 ;  /* 0x2000007bff008230 */ /* 0x010fc60000004100 */
[----:B------:R1:W4:Y:S02]  /*70990*/  @!P1 LDS.U16 R123, [R141+0x41d6] ;  /* 0x0041d6008d7b9984 */ /* 0x0003240000000400 */
[----:B---3--:R-:W-:Y:S01]  /*709a0*/  @!P0 FFMA R119, R0, R131, R119 ;  /* 0x0000008300778223 */ /* 0x008fe20000000077 */
[----:B------:R-:W-:Y:S01]  /*709b0*/  ISETP.GE.AND P0, PT, R142, R3, PT ;  /* 0x000000038e00720c */ /* 0x000fe20003f06270 */
[----:B------:R-:W3:Y:S01]  /*709c0*/  @!P1 LDS R131, [R81+0x8c] ;  /* 0x00008c0051839984 */ /* 0x000ee20000000800 */
[----:B--2---:R-:W-:Y:S01]  /*709d0*/  @!P2 HADD2.F32 R0, -RZ, R121.H0_H0 ;  /* 0x20000079ff00a230 */ /* 0x004fe20000004100 */
[----:B-1----:R-:W1:Y:S04]  /*709e0*/  @!P5 S2R R141, SR_CgaCtaId ;  /* 0x00000000008dd919 */ /* 0x002e680000008800 */
[----:B------:R-:W-:Y:S01]  /*709f0*/  @!P2 FFMA R119, R0, R135, R119 ;  /* 0x000000870077a223 */ /* 0x000fe20000000077 */
[----:B------:R-:W-:-:S02]  /*70a00*/  ISETP.GE.AND P2, PT, R144, R3, PT ;  /* 0x000000039000720c */ /* 0x000fc40003f46270 */
[----:B------:R-:W-:-:S03]  /*70a10*/  @!P3 MOV R0, 0x400 ;  /* 0x000004000000b802 */ /* 0x000fc60000000f00 */
[----:B------:R-:W2:Y:S01]  /*70a20*/  @!P0 S2R R137, SR_CgaCtaId ;  /* 0x0000000000898919 */ /* 0x000ea20000008800 */
[----:B0-----:R-:W-:-:S06]  /*70a30*/  @!P3 LEA R121, R139, R0, 0x18 ;  /* 0x000000008b79b211 */ /* 0x001fcc00078ec0ff */
[----:B------:R-:W0:Y:S01]  /*70a40*/  @!P3 LDS.U16 R121, [R121+0x4256] ;  /* 0x004256007979b984 */ /* 0x000e220000000400 */
[----:B------:R-:W5:Y:S01]  /*70a50*/  @!P2 S2R R135, SR_CgaCtaId ;  /* 0x000000000087a919 */ /* 0x000f620000008800 */
[----:B----4-:R-:W-:-:S05]  /*70a60*/  @!P1 HADD2.F32 R0, -RZ, R123.H0_H0 ;  /* 0x2000007bff009230 */ /* 0x010fca0000004100 */
[----:B---3--:R-:W-:Y:S01]  /*70a70*/  @!P1 FFMA R119, R0, R131, R119 ;  /* 0x0000008300779223 */ /* 0x008fe20000000077 */
[----:B------:R-:W-:Y:S01]  /*70a80*/  @!P2 MOV R0, 0x400 ;  /* 0x000004000000a802 */ /* 0x000fe20000000f00 */
[----:B------:R-:W-:Y:S01]  /*70a90*/  @!P0 LDS R131, [R81+0x98] ;  /* 0x0000980051838984 */ /* 0x000fe20000000800 */
[----:B------:R-:W-:-:S03]  /*70aa0*/  ISETP.NE.AND P1, PT, R125, RZ, PT ;  /* 0x000000ff7d00720c */ /* 0x000fc60003f25270 */
[----:B------:R-:W-:Y:S01]  /*70ab0*/  @!P2 LDS R125, [R81+0x94] ;  /* 0x00009400517da984 */ /* 0x000fe20000000800 */
[----:B-----5:R-:W-:Y:S02]  /*70ac0*/  @!P2 LEA R123, R135, R0, 0x18 ;  /* 0x00000000877ba211 */ /* 0x020fe400078ec0ff */
[----:B------:R-:W-:-:S07]  /*70ad0*/  @!P0 MOV R0, 0x400 ;  /* 0x0000040000008802 */ /* 0x000fce0000000f00 */
[----:B------:R-:W3:Y:S01]  /*70ae0*/  @!P1 S2R R135, SR_CgaCtaId ;  /* 0x0000000000879919 */ /* 0x000ee20000008800 */
[----:B--2---:R-:W-:Y:S01]  /*70af0*/  @!P0 LEA R137, R137, R0, 0x18 ;  /* 0x0000000089898211 */ /* 0x004fe200078ec0ff */
[----:B------:R-:W2:Y:S01]  /*70b00*/  @!P2 LDS.U16 R123, [R123+0x42d6] ;  /* 0x0042d6007b7ba984 */ /* 0x000ea20000000400 */
[----:B0-----:R-:W-:-:S03]  /*70b10*/  @!P3 HADD2.F32 R0, -RZ, R121.H0_H0 ;  /* 0x20000079ff00b230 */ /* 0x001fc60000004100 */
[----:B------:R-:W0:Y:S02]  /*70b20*/  @!P0 LDS.U16 R121, [R137+0x4356] ;  /* 0x0043560089798984 */ /* 0x000e240000000400 */
[----:B------:R-:W-:Y:S01]  /*70b30*/  @!P3 FFMA R119, R228, R0, R119 ;  /* 0x00000000e477b223 */ /* 0x000fe20000000077 */
[----:B------:R-:W-:Y:S02]  /*70b40*/  ISETP.GE.AND P3, PT, R140, R3, PT ;  /* 0x000000038c00720c */ /* 0x000fe40003f66270 */
[----:B------:R-:W-:-:S11]  /*70b50*/  @!P1 MOV R0, 0x400 ;  /* 0x0000040000009802 */ /* 0x000fd60000000f00 */
[----:B------:R-:W4:Y:S01]  /*70b60*/  @!P3 S2R R139, SR_CgaCtaId ;  /* 0x00000000008bb919 */ /* 0x000f220000008800 */
[----:B------:R-:W-:Y:S01]  /*70b70*/  @!P3 LDS R228, [R81+0xa0] ;  /* 0x0000a00051e4b984 */ /* 0x000fe20000000800 */
[----:B---3--:R-:W-:Y:S01]  /*70b80*/  @!P1 LEA R135, R135, R0, 0x18 ;  /* 0x0000000087879211 */ /* 0x008fe200078ec0ff */
[----:B--2---:R-:W-:-:S04]  /*70b90*/  @!P2 HADD2.F32 R0, -RZ, R123.H0_H0 ;  /* 0x2000007bff00a230 */ /* 0x004fc80000004100 */
[----:B------:R-:W2:Y:S01]  /*70ba0*/  @!P1 LDS.U16 R123, [R135+0x43d6] ;  /* 0x0043d600877b9984 */ /* 0x000ea20000000400 */
[----:B------:R-:W-:Y:S01]  /*70bb0*/  @!P2 FFMA R119, R0, R125, R119 ;  /* 0x0000007d0077a223 */ /* 0x000fe20000000077 */
[----:B------:R-:W-:Y:S02]  /*70bc0*/  ISETP.NE.AND P2, PT, R127, RZ, PT ;  /* 0x000000ff7f00720c */ /* 0x000fe40003f45270 */
[----:B------:R-:W3:Y:S01]  /*70bd0*/  @!P1 LDS R125, [R81+0x9c] ;  /* 0x00009c00517d9984 */ /* 0x000ee20000000800 */
[----:B0-----:R-:W-:Y:S01]  /*70be0*/  @!P0 HADD2.F32 R0, -RZ, R121.H0_H0 ;  /* 0x20000079ff008230 */ /* 0x001fe20000004100 */
[----:B------:R-:W-:-:S04]  /*70bf0*/  P2R R127, PR, RZ, 0x2 ;  /* 0x00000002ff7f7803 */ /* 0x000fc80000000000 */
[----:B------:R-:W-:Y:S01]  /*70c00*/  @!P0 FFMA R119, R0, R131, R119 ;  /* 0x0000008300778223 */ /* 0x000fe20000000077 */
[----:B------:R-:W-:Y:S02]  /*70c10*/  @!P3 MOV R0, 0x400 ;  /* 0x000004000000b802 */ /* 0x000fe40000000f00 */
[----:B------:R-:W-:Y:S02]  /*70c20*/  ISETP.GE.AND P0, PT, R138, R3, PT ;  /* 0x000000038a00720c */ /* 0x000fe40003f06270 */
[----:B----4-:R-:W-:Y:S01]  /*70c30*/  @!P3 LEA R121, R139, R0, 0x18 ;  /* 0x000000008b79b211 */ /* 0x010fe200078ec0ff */
[----:B------:R-:W0:Y:S01]  /*70c40*/  @!P2 S2R R131, SR_CgaCtaId ;  /* 0x000000000083a919 */ /* 0x000e220000008800 */
[----:B------:R-:W4:Y:S04]  /*70c50*/  @!P4 S2R R139, SR_CgaCtaId ;  /* 0x00000000008bc919 */ /* 0x000f280000008800 */
[----:B------:R-:W5:Y:S01]  /*70c60*/  @!P3 LDS.U16 R121, [R121+0x4456] ;  /* 0x004456007979b984 */ /* 0x000f620000000400 */
[----:B------:R-:W-:-:S04]  /*70c70*/  ISETP.NE.AND P3, PT, R129, RZ, PT ;  /* 0x000000ff8100720c */ /* 0x000fc80003f65270 */
[----:B------:R-:W1:Y:S09]  /*70c80*/  @!P0 S2R R137, SR_CgaCtaId ;  /* 0x0000000000898919 */ /* 0x000e720000008800 */
[----:B------:R-:W4:Y:S01]  /*70c90*/  @!P3 S2R R129, SR_CgaCtaId ;  /* 0x000000000081b919 */ /* 0x000f220000008800 */
[----:B--2---:R-:W-:-:S05]  /*70ca0*/  @!P1 HADD2.F32 R0, -RZ, R123.H0_H0 ;  /* 0x2000007bff009230 */ /* 0x004fca0000004100 */
[----:B---3--:R-:W-:Y:S01]  /*70cb0*/  @!P1 FFMA R119, R0, R125, R119 ;  /* 0x0000007d00779223 */ /* 0x008fe20000000077 */
[----:B------:R-:W-:Y:S01]  /*70cc0*/  @!P2 MOV R0, 0x400 ;  /* 0x000004000000a802 */ /* 0x000fe20000000f00 */
[----:B------:R-:W-:Y:S01]  /*70cd0*/  @!P2 LDS R125, [R81+0xa4] ;  /* 0x0000a400517da984 */ /* 0x000fe20000000800 */
[----:B------:R-:W-:Y:S02]  /*70ce0*/  ISETP.GE.AND P1, PT, R140, R3, PT ;  /* 0x000000038c00720c */ /* 0x000fe40003f26270 */
[----:B0-----:R-:W-:Y:S02]  /*70cf0*/  @!P2 LEA R123, R131, R0, 0x18 ;  /* 0x00000000837ba211 */ /* 0x001fe400078ec0ff */
[----:B------:R-:W-:Y:S01]  /*70d00*/  @!P0 MOV R0, 0x400 ;  /* 0x0000040000008802 */ /* 0x000fe20000000f00 */
[----:B------:R-:W-:Y:S04]  /*70d10*/  @!P0 LDS R131, [R81+0xa8] ;  /* 0x0000a80051838984 */ /* 0x000fe80000000800 */
[----:B------:R-:W0:Y:S01]  /*70d20*/  @!P2 LDS.U16 R123, [R123+0x44d6] ;  /* 0x0044d6007b7ba984 */ /* 0x000e220000000400 */
[----:B-1----:R-:W-:-:S03]  /*70d30*/  @!P0 LEA R137, R137, R0, 0x18 ;  /* 0x0000000089898211 */ /* 0x002fc600078ec0ff */
[----:B-----5:R-:W-:Y:S02]  /*70d40*/  @!P1 HADD2.F32 R0, -RZ, R121.H0_H0 ;  /* 0x20000079ff009230 */ /* 0x020fe40000004100 */
[----:B------:R-:W1:Y:S03]  /*70d50*/  @!P0 LDS.U16 R121, [R137+0x4556] ;  /* 0x0045560089798984 */ /* 0x000e660000000400 */
[----:B------:R-:W-:Y:S01]  /*70d60*/  @!P1 FFMA R119, R228, R0, R119 ;  /* 0x00000000e4779223 */ /* 0x000fe20000000077 */
[----:B------:R-:W-:Y:S01]  /*70d70*/  @!P3 MOV R0, 0x400 ;  /* 0x000004000000b802 */ /* 0x000fe20000000f00 */
[----:B------:R-:W-:Y:S01]  /*70d80*/  @!P4 LDS R228, [R81+0xb0] ;  /* 0x0000b00051e4c984 */ /* 0x000fe20000000800 */
[----:B------:R-:W-:Y:S02]  /*70d90*/  ISETP.GE.AND P1, PT, R132, R3, PT ;  /* 0x000000038400720c */ /* 0x000fe40003f26270 */
[----:B----4-:R-:W-:-:S02]  /*70da0*/  @!P3 LEA R135, R129, R0, 0x18 ;  /* 0x000000008187b211 */ /* 0x010fc400078ec0ff */
[----:B------:R-:W-:Y:S01]  /*70db0*/  P2R R129, PR, RZ, 0x4 ;  /* 0x00000004ff817803 */ /* 0x000fe20000000000 */
[----:B0-----:R-:W-:Y:S02]  /*70dc0*/  @!P2 HADD2.F32 R0, -RZ, R123.H0_H0 ;  /* 0x2000007bff00a230 */ /* 0x001fe40000004100 */
[----:B------:R0:W2:Y:S03]  /*70dd0*/  @!P3 LDS.U16 R123, [R135+0x45d6] ;  /* 0x0045d600877bb984 */ /* 0x0000a60000000400 */
[----:B------:R-:W-:Y:S01]  /*70de0*/  @!P2 FFMA R119, R0, R125, R119 ;  /* 0x0000007d0077a223 */ /* 0x000fe20000000077 */
[----:B------:R-:W-:Y:S01]  /*70df0*/  @!P4 MOV R0, 0x400 ;  /* 0x000004000000c802 */ /* 0x000fe20000000f00 */
[----:B------:R-:W3:Y:S01]  /*70e00*/  @!P3 LDS R125, [R81+0xac] ;  /* 0x0000ac00517db984 */ /* 0x000ee20000000800 */
[----:B------:R-:W-:Y:S02]  /*70e10*/  ISETP.GE.AND P2, PT, R136, R3, PT ;  /* 0x000000038800720c */ /* 0x000fe40003f46270 */
[----:B------:R-:W-:Y:S01]  /*70e20*/  @!P4 LEA R139, R139, R0, 0x18 ;  /* 0x000000008b8bc211 */ /* 0x000fe200078ec0ff */
[----:B-1----:R-:W-:Y:S01]  /*70e30*/  @!P0 HADD2.F32 R0, -RZ, R121.H0_H0 ;  /* 0x20000079ff008230 */ /* 0x002fe20000004100 */
[----:B0-----:R-:W0:Y:S03]  /*70e40*/  @!P6 S2R R135, SR_CgaCtaId ;  /* 0x000000000087e919 */ /* 0x001e260000008800 */
[----:B------:R1:W4:Y:S01]  /*70e50*/  @!P4 LDS.U16 R121, [R139+0x4656] ;  /* 0x004656008b79c984 */ /* 0x0003220000000400 */
[----:B------:R-:W-:Y:S01]  /*70e60*/  @!P0 FFMA R119, R0, R131, R119 ;  /* 0x0000008300778223 */ /* 0x000fe20000000077 */
[----:B------:R-:W-:-:S02]  /*70e70*/  @!P5 MOV R0, 0x400 ;  /* 0x000004000000d802 */ /* 0x000fc40000000f00 */
[----:B------:R-:W-:Y:S02]  /*70e80*/  ISETP.GE.AND P0, PT, R134, R3, PT ;  /* 0x000000038600720c */ /* 0x000fe40003f06270 */
[----:B------:R-:W5:Y:S01]  /*70e90*/  @!P2 S2R R137, SR_CgaCtaId ;  /* 0x000000000089a919 */ /* 0x000f620000008800 */
[----:B------:R-:W-:Y:S02]  /*70ea0*/  @!P5 LEA R141, R141, R0, 0x18 ;  /* 0x000000008d8dd211 */ /* 0x000fe400078ec0ff */
[----:B------:R-:W-:-:S08]  /*70eb0*/  P2R R131, PR, RZ, 0x8 ;  /* 0x00000008ff837803 */ /* 0x000fd00000000000 */
[----:B-1----:R-:W1:Y:S01]  /*70ec0*/  @!P0 S2R R139, SR_CgaCtaId ;  /* 0x00000000008b8919 */ /* 0x002e620000008800 */
[----:B--2---:R-:W-:Y:S02]  /*70ed0*/  @!P3 HADD2.F32 R0, -RZ, R123.H0_H0 ;  /* 0x2000007bff00b230 */ /* 0x004fe40000004100 */
[----:B------:R-:W2:Y:S03]  /*70ee0*/  @!P5 LDS.U16 R123, [R141+0x46d6] ;  /* 0x0046d6008d7bd984 */ /* 0x000ea60000000400 */
[----:B---3--:R-:W-:Y:S01]  /*70ef0*/  @!P3 FFMA R119, R0, R125, R119 ;  /* 0x0000007d0077b223 */ /* 0x008fe20000000077 */
[----:B------:R-:W-:Y:S01]  /*70f00*/  ISETP.GE.AND P3, PT, R130, R3, PT ;  /* 0x000000038200720c */ /* 0x000fe20003f66270 */
[----:B------:R-:W3:Y:S01]  /*70f10*/  @!P5 LDS R125, [R81+0xb4] ;  /* 0x0000b400517dd984 */ /* 0x000ee20000000800 */
[----:B----4-:R-:W-:-:S05]  /*70f20*/  @!P4 HADD2.F32 R0, -RZ, R121.H0_H0 ;  /* 0x20000079ff00c230 */ /* 0x010fca0000004100 */
[----:B------:R-:W-:Y:S01]  /*70f30*/  @!P4 FFMA R119, R228, R0, R119 ;  /* 0x00000000e477c223 */ /* 0x000fe20000000077 */
[----:B------:R-:W-:Y:S01]  /*70f40*/  @!P6 MOV R0, 0x400 ;  /* 0x000004000000e802 */ /* 0x000fe20000000f00 */
[----:B------:R-:W-:Y:S01]  /*70f50*/  @!P0 LDS R228, [R81+0xc0] ;  /* 0x0000c00051e48984 */ /* 0x000fe20000000800 */
[----:B------:R-:W-:Y:S02]  /*70f60*/  ISETP.GE.AND P4, PT, R122, R3, PT ;  /* 0x000000037a00720c */ /* 0x000fe40003f86270 */
[----:B0-----:R-:W-:Y:S02]  /*70f70*/  @!P6 LEA R121, R135, R0, 0x18 ;  /* 0x000000008779e211 */ /* 0x001fe400078ec0ff */
[----:B------:R-:W-:Y:S04]  /*70f80*/  @!P6 LDS R135, [R81+0xb8] ;  /* 0x0000b8005187e984 */ /* 0x000fe80000000800 */
[----:B------:R-:W0:Y:S01]  /*70f90*/  @!P6 LDS.U16 R121, [R121+0x4756] ;  /* 0x004756007979e984 */ /* 0x000e220000000400 */
[----:B--2---:R-:W-:-:S05]  /*70fa0*/  @!P5 HADD2.F32 R0, -RZ, R123.H0_H0 ;  /* 0x2000007bff00d230 */ /* 0x004fca0000004100 */
[----:B---3--:R-:W-:Y:S01]  /*70fb0*/  @!P5 FFMA R119, R0, R125, R119 ;  /* 0x0000007d0077d223 */ /* 0x008fe20000000077 */
[----:B------:R-:W-:Y:S01]  /*70fc0*/  @!P2 MOV R0, 0x400 ;  /* 0x000004000000a802 */ /* 0x000fe20000000f00 */
[----:B------:R-:W-:Y:S03]  /*70fd0*/  @!P2 LDS R125, [R81+0xbc] ;  /* 0x0000bc00517da984 */ /* 0x000fe60000000800 */
[----:B-----5:R-:W-:Y:S02]  /*70fe0*/  @!P2 LEA R123, R137, R0, 0x18 ;  /* 0x00000000897ba211 */ /* 0x020fe400078ec0ff */
[----:B------:R-:W-:Y:S01]  /*70ff0*/  @!P0 MOV R0, 0x400 ;  /* 0x0000040000008802 */ /* 0x000fe20000000f00 */
[----:B------:R-:W2:Y:S03]  /*71000*/  @!P1 S2R R137, SR_CgaCtaId ;  /* 0x0000000000899919 */ /* 0x000ea60000008800 */
[----:B-1----:R-:W-:Y:S01]  /*71010*/  @!P0 LEA R139, R139, R0, 0x18 ;  /* 0x000000008b8b8211 */ /* 0x002fe200078ec0ff */
[----:B------:R-:W1:Y:S01]  /*71020*/  @!P2 LDS.U16 R123, [R123+0x47d6] ;  /* 0x0047d6007b7ba984 */ /* 0x000e620000000400 */
[----:B0-----:R-:W-:-:S03]  /*71030*/  @!P6 HADD2.F32 R0, -RZ, R121.H0_H0 ;  /* 0x20000079ff00e230 */ /* 0x001fc60000004100 */
[----:B------:R-:W0:Y:S02]  /*71040*/  @!P0 LDS.U16 R121, [R139+0x4856] ;  /* 0x004856008b798984 */ /* 0x000e240000000400 */
[----:B------:R-:W-:Y:S01]  /*71050*/  @!P6 FFMA R119, R0, R135, R119 ;  /* 0x000000870077e223 */ /* 0x000fe20000000077 */
[----:B------:R-:W-:Y:S01]  /*71060*/  @!P1 MOV R0, 0x400 ;  /* 0x0000040000009802 */ /* 0x000fe20000000f00 */
[----:B------:R-:W3:Y:S03]  /*71070*/  @!P3 S2R R135, SR_CgaCtaId ;  /* 0x000000000087b919 */ /* 0x000ee60000008800 */
[----:B--2---:R-:W-:Y:S01]  /*71080*/  @!P1 LEA R137, R137, R0, 0x18 ;  /* 0x0000000089899211 */ /* 0x004fe200078ec0ff */
[----:B-1----:R-:W-:-:S04]  /*71090*/  @!P2 HADD2.F32 R0, -RZ, R123.H0_H0 ;  /* 0x2000007bff00a230 */ /* 0x002fc80000004100 */
[----:B------:R-:W1:Y:S01]  /*710a0*/  @!P1 LDS.U16 R123, [R137+0x48d6] ;  /* 0x0048d600897b9984 */ /* 0x000e620000000400 */
[----:B------:R-:W-:Y:S01]  /*710b0*/  @!P2 FFMA R119, R0, R125, R119 ;  /* 0x0000007d0077a223 */ /* 0x000fe20000000077 */
[----:B------:R-:W-:Y:S02]  /*710c0*/  ISETP.GE.AND P2, PT, R128, R3, PT ;  /* 0x000000038000720c */ /* 0x000fe40003f46270 */
[----:B------:R-:W2:Y:S01]  /*710d0*/  @!P1 LDS R125, [R81+0xc4] ;  /* 0x0000c400517d9984 */ /* 0x000ea20000000800 */
[----:B0-----:R-:W-:-:S05]  /*710e0*/  @!P0 HADD2.F32 R0, -RZ, R121.H0_H0 ;  /* 0x20000079ff008230 */ /* 0x001fca0000004100 */
[----:B------:R-:W-:Y:S01]  /*710f0*/  @!P0 FFMA R119, R228, R0, R119 ;  /* 0x00000000e4778223 */ /* 0x000fe20000000077 */
[----:B------:R-:W-:-:S04]  /*71100*/  @!P3 MOV R0, 0x400 ;  /* 0x000004000000b802 */ /* 0x000fc80000000f00 */
[----:B------:R-:W0:Y:S01]  /*71110*/  @!P2 S2R R139, SR_CgaCtaId ;  /* 0x00000000008ba919 */ /* 0x000e220000008800 */
[----:B------:R-:W-:Y:S02]  /*71120*/  ISETP.GE.AND P0, PT, R126, R3, PT ;  /* 0x000000037e00720c */ /* 0x000fe40003f06270 */
[----:B---3--:R-:W-:Y:S02]  /*71130*/  @!P3 LEA R121, R135, R0, 0x18 ;  /* 0x000000008779b211 */ /* 0x008fe400078ec0ff */
[----:B------:R-:W-:Y:S04]  /*71140*/  @!P3 LDS R135, [R81+0xc8] ;  /* 0x0000c8005187b984 */ /* 0x000fe80000000800 */
[----:B------:R-:W3:Y:S05]  /*71150*/  @!P3 LDS.U16 R121, [R121+0x4956] ;  /* 0x004956007979b984 */ /* 0x000eea0000000400 */
[----:B------:R-:W4:Y:S01]  /*71160*/  @!P0 S2R R141, SR_CgaCtaId ;  /* 0x00000000008d8919 */ /* 0x000f220000008800 */
[----:B------:R-:W-:Y:S01]  /*71170*/  @!P0 LDS R228, [R81+0xd0] ;  /* 0x0000d00051e48984 */ /* 0x000fe20000000800 */
[----:B-1----:R-:W-:-:S05]  /*71180*/  @!P1 HADD2.F32 R0, -RZ, R123.H0_H0 ;  /* 0x2000007bff009230 */ /* 0x002fca0000004100 */
[----:B--2---:R-:W-:Y:S01]  /*71190*/  @!P1 FFMA R119, R0, R125, R119 ;  /* 0x0000007d00779223 */ /* 0x004fe20000000077 */
[----:B------:R-:W-:Y:S01]  /*711a0*/  @!P2 MOV R0, 0x400 ;  /* 0x000004000000a802 */ /* 0x000fe20000000f00 */
[----:B------:R-:W-:Y:S01]  /*711b0*/  @!P2 LDS R125, [R81+0xcc] ;  /* 0x0000cc00517da984 */ /* 0x000fe20000000800 */
[----:B------:R-:W-:Y:S02]  /*711c0*/  ISETP.GE.AND P1, PT, R124, R3, PT ;  /* 0x000000037c00720c */ /* 0x000fe40003f26270 */
[----:B0-----:R-:W-:Y:S02]  /*711d0*/  @!P2 LEA R123, R139, R0, 0x18 ;  /* 0x000000008b7ba211 */ /* 0x001fe400078ec0ff */
[----:B------:R-:W-:-:S04]  /*711e0*/  @!P0 MOV R0, 0x400 ;  /* 0x0000040000008802 */ /* 0x000fc80000000f00 */
[----:B------:R-:W0:Y:S05]  /*711f0*/  @!P2 LDS.U16 R123, [R123+0x49d6] ;  /* 0x0049d6007b7ba984 */ /* 0x000e2a0000000400 */
[----:B------:R-:W1:Y:S01]  /*71200*/  @!P1 S2R R137, SR_CgaCtaId ;  /* 0x0000000000899919 */ /* 0x000e620000008800 */
[----:B----4-:R-:W-:Y:S01]  /*71210*/  @!P0 LEA R141, R141, R0, 0x18 ;  /* 0x000000008d8d8211 */ /* 0x010fe200078ec0ff */
[----:B---3--:R-:W-:-:S04]  /*71220*/  @!P3 HADD2.F32 R0, -RZ, R121.H0_H0 ;  /* 0x20000079ff00b230 */ /* 0x008fc80000004100 */
[----:B------:R-:W2:Y:S01]  /*71230*/  @!P0 LDS.U16 R121, [R141+0x4a56] ;  /* 0x004a56008d798984 */ /* 0x000ea20000000400 */
[----:B------:R-:W-:Y:S01]  /*71240*/  @!P3 FFMA R119, R0, R135, R119 ;  /* 0x000000870077b223 */ /* 0x000fe20000000077 */
[----:B------:R-:W-:Y:S01]  /*71250*/  @!P1 MOV R0, 0x400 ;  /* 0x0000040000009802 */ /* 0x000fe20000000f00 */
[----:B------:R-:W3:Y:S01]  /*71260*/  @!P4 S2R R135, SR_CgaCtaId ;  /* 0x000000000087c919 */ /* 0x000ee20000008800 */
[----:B------:R-:W-:-:S13]  /*71270*/  ISETP.GE.AND P3, PT, R120, R3, PT ;  /* 0x000000037800720c */ /* 0x000fda0003f66270 */
[----:B------:R-:W4:Y:S01]  /*71280*/  @!P3 S2R R139, SR_CgaCtaId ;  /* 0x00000000008bb919 */ /* 0x000f220000008800 */
[----:B-1----:R-:W-:Y:S01]  /*71290*/  @!P1 LEA R137, R137, R0, 0x18 ;  /* 0x0000000089899211 */ /* 0x002fe200078ec0ff */
[----:B0-----:R-:W-:-:S04]  /*712a0*/  @!P2 HADD2.F32 R0, -RZ, R123.H0_H0 ;  /* 0x2000007bff00a230 */ /* 0x001fc80000004100 */
[----:B------:R0:W1:Y:S01]  /*712b0*/  @!P1 LDS.U16 R123, [R137+0x4ad6] ;  /* 0x004ad600897b9984 */ /* 0x0000620000000400 */
[----:B------:R-:W-:Y:S01]  /*712c0*/  @!P2 FFMA R119, R0, R125, R119 ;  /* 0x0000007d0077a223 */ /* 0x000fe20000000077 */
[----:B------:R-:W-:Y:S02]  /*712d0*/  ISETP.GE.AND P2, PT, R104, R3, PT ;  /* 0x000000036800720c */ /* 0x000fe40003f46270 */
[----:B------:R-:W5:Y:S01]  /*712e0*/  @!P1 LDS R125, [R81+0xd4] ;  /* 0x0000d400517d9984 */ /* 0x000f620000000800 */
[----:B--2---:R-:W-:-:S05]  /*712f0*/  @!P0 HADD2.F32 R0, -RZ, R121.H0_H0 ;  /* 0x20000079ff008230 */ /* 0x004fca0000004100 */
[----:B------:R-:W-:Y:S01]  /*71300*/  @!P0 FFMA R119, R228, R0, R119 ;  /* 0x00000000e4778223 */ /* 0x000fe20000000077 */
[----:B------:R-:W-:Y:S02]  /*71310*/  @!P4 MOV R0, 0x400 ;  /* 0x000004000000c802 */ /* 0x000fe40000000f00 */
[----:B------:R-:W-:Y:S02]  /*71320*/  ISETP.GE.AND P0, PT, R118, R3, PT ;  /* 0x000000037600720c */ /* 0x000fe40003f06270 */
[----:B---3--:R-:W-:Y:S02]  /*71330*/  @!P4 LEA R121, R135, R0, 0x18 ;  /* 0x000000008779c211 */ /* 0x008fe400078ec0ff */
[----:B------:R-:W-:Y:S04]  /*71340*/  @!P4 LDS R135, [R81+0xd8] ;  /* 0x0000d8005187c984 */ /* 0x000fe80000000800 */
[----:B------:R-:W2:Y:S05]  /*71350*/  @!P4 LDS.U16 R121, [R121+0x4b56] ;  /* 0x004b56007979c984 */ /* 0x000eaa0000000400 */
[----:B0-----:R-:W0:Y:S01]  /*71360*/  @!P0 S2R R137, SR_CgaCtaId ;  /* 0x0000000000898919 */ /* 0x001e220000008800 */
[----:B------:R-:W-:Y:S01]  /*71370*/  @!P0 LDS R228, [R81+0xe0] ;  /* 0x0000e00051e48984 */ /* 0x000fe20000000800 */
[----:B-1----:R-:W-:-:S05]  /*71380*/  @!P1 HADD2.F32 R0, -RZ, R123.H0_H0 ;  /* 0x2000007bff009230 */ /* 0x002fca0000004100 */
[----:B-----5:R-:W-:Y:S01]  /*71390*/  @!P1 FFMA R119, R0, R125, R119 ;  /* 0x0000007d00779223 */ /* 0x020fe20000000077 */
[----:B------:R-:W-:Y:S01]  /*713a0*/  @!P3 MOV R0, 0x400 ;  /* 0x000004000000b802 */ /* 0x000fe20000000f00 */
[----:B------:R-:W-:Y:S01]  /*713b0*/  @!P3 LDS R125, [R81+0xdc] ;  /* 0x0000dc00517db984 */ /* 0x000fe20000000800 */
[----:B------:R-:W-:Y:S02]  /*713c0*/  ISETP.GE.AND P1, PT, R182, R3, PT ;  /* 0x00000003b600720c */ /* 0x000fe40003f26270 */
[----:B----4-:R-:W-:-:S06]  /*713d0*/  @!P3 LEA R123, R139, R0, 0x18 ;  /* 0x000000008b7bb211 */ /* 0x010fcc00078ec0ff */
[----:B------:R-:W1:Y:S05]  /*713e0*/  @!P3 LDS.U16 R123, [R123+0x4bd6] ;  /* 0x004bd6007b7bb984 */ /* 0x000e6a0000000400 */
[----:B------:R-:W3:Y:S01]  /*713f0*/  @!P1 S2R R139, SR_CgaCtaId ;  /* 0x00000000008b9919 */ /* 0x000ee20000008800 */
[----:B--2---:R-:W-:-:S05]  /*71400*/  @!P4 HADD2.F32 R0, -RZ, R121.H0_H0 ;  /* 0x20000079ff00c230 */ /* 0x004fca0000004100 */
[----:B------:R-:W-:Y:S01]  /*71410*/  @!P4 FFMA R119, R0, R135, R119 ;  /* 0x000000870077c223 */ /* 0x000fe20000000077 */
[----:B------:R-:W-:Y:S01]  /*71420*/  @!P0 MOV R0, 0x400 ;  /* 0x0000040000008802 */ /* 0x000fe20000000f00 */
[----:B------:R-:W2:Y:S01]  /*71430*/  @!P2 S2R R135, SR_CgaCtaId ;  /* 0x000000000087a919 */ /* 0x000ea20000008800 */
[----:B------:R-:W-:Y:S02]  /*71440*/  ISETP.NE.AND P4, PT, R143, RZ, PT ;  /* 0x000000ff8f00720c */ /* 0x000fe40003f85270 */
[----:B0-----:R-:W-:Y:S02]  /*71450*/  @!P0 LEA R121, R137, R0, 0x18 ;  /* 0x0000000089798211 */ /* 0x001fe400078ec0ff */
[----:B------:R-:W-:-:S04]  /*71460*/  @!P1 MOV R0, 0x400 ;  /* 0x0000040000009802 */ /* 0x000fc80000000f00 */
[----:B------:R-:W0:Y:S01]  /*71470*/  @!P0 LDS.U16 R121, [R121+0x4c56] ;  /* 0x004c560079798984 */ /* 0x000e220000000400 */
[----:B---3--:R-:W-:Y:S01]  /*71480*/  @!P1 LEA R139, R139, R0, 0x18 ;  /* 0x000000008b8b9211 */ /* 0x008fe200078ec0ff */
[----:B-1----:R-:W-:-:S04]  /*71490*/  @!P3 HADD2.F32 R0, -RZ, R123.H0_H0 ;  /* 0x2000007bff00b230 */ /* 0x002fc80000004100 */
[----:B------:R-:W1:Y:S01]  /*714a0*/  @!P1 LDS.U16 R123, [R139+0x4cd6] ;  /* 0x004cd6008b7b9984 */ /* 0x000e620000000400 */
[----:B------:R-:W-:Y:S01]  /*714b0*/  @!P3 FFMA R119, R0, R125, R119 ;  /* 0x0000007d0077b223 */ /* 0x000fe20000000077 */
[----:B------:R-:W-:Y:S02]  /*714c0*/  ISETP.GE.AND P3, PT, R14, R3, PT ;  /* 0x000000030e00720c */ /* 0x000fe40003f66270 */
[----:B------:R-:W-:-:S04]  /*714d0*/  @!P2 MOV R0, 0x400 ;  /* 0x000004000000a802 */ /* 0x000fc80000000f00 */
[----:B--2---:R-:W-:Y:S02]  /*714e0*/  @!P2 LEA R125, R135, R0, 0x18 ;  /* 0x00000000877da211 */ /* 0x004fe400078ec0ff */
[----:B------:R-:W2:Y:S04]  /*714f0*/  @!P1 LDS R135, [R81+0xe4] ;  /* 0x0000e40051879984 */ /* 0x000ea80000000800 */
[----:B------:R-:W3:Y:S01]  /*71500*/  @!P2 LDS.U16 R125, [R125+0x3058] ;  /* 0x003058007d7da984 */ /* 0x000ee20000000400 */
[----:B------:R-:W4:Y:S01]  /*71510*/  @!P3 S2R R230, SR_CgaCtaId ;  /* 0x0000000000e6b919 */ /* 0x000f220000008800 */
[----:B0-----:R-:W-:Y:S01]  /*71520*/  @!P0 HADD2.F32 R0, -RZ, R121.H0_H0 ;  /* 0x20000079ff008230 */ /* 0x001fe20000004100 */
[----:B------:R-:W-:-:S04]  /*71530*/  @!P3 MOV R121, 0x400 ;  /* 0x000004000079b802 */ /* 0x000fc80000000f00 */
[----:B------:R-:W-:Y:S01]  /*71540*/  @!P0 FFMA R119, R228, R0, R119 ;  /* 0x00000000e4778223 */ /* 0x000fe20000000077 */
[----:B------:R-:W-:Y:S01]  /*71550*/  ISETP.GE.AND P0, PT, R22, R3, PT ;  /* 0x000000031600720c */ /* 0x000fe20003f06270 */
[----:B------:R-:W0:Y:S01]  /*71560*/  @!P2 LDS R0, [R81] ;  /* 0x000000005100a984 */ /* 0x000e220000000800 */
[----:B-1----:R-:W-:-:S11]  /*71570*/  @!P1 HADD2.F32 R228, -RZ, R123.H0_H0 ;  /* 0x2000007bffe49230 */ /* 0x002fd60000004100 */
[----:B------:R-:W1:Y:S01]  /*71580*/  @!P0 S2R R137, SR_CgaCtaId ;  /* 0x0000000000898919 */ /* 0x000e620000008800 */
[----:B----4-:R-:W-:Y:S01]  /*71590*/  @!P3 LEA R230, R230, R121, 0x18 ;  /* 0x00000079e6e6b211 */ /* 0x010fe200078ec0ff */
[----:B--2---:R-:W-:Y:S01]  /*715a0*/  @!P1 FFMA R119, R228, R135, R119 ;  /* 0x00000087e4779223 */ /* 0x004fe20000000077 */
[----:B------:R-:W-:Y:S01]  /*715b0*/  ISETP.GE.AND P1, PT, R16, R3, PT ;  /* 0x000000031000720c */ /* 0x000fe20003f26270 */
[----:B------:R-:W-:Y:S01]  /*715c0*/  @!P3 LDS R135, [R81+0x4] ;  /* 0x000004005187b984 */ /* 0x000fe20000000800 */
[----:B---3--:R-:W-:Y:S02]  /*715d0*/  @!P2 HADD2.F32 R125, -RZ, R125.H0_H0 ;  /* 0x2000007dff7da230 */ /* 0x008fe40000004100 */
[----:B------:R-:W-:Y:S01]  /*715e0*/  IMAD.MOV.U32 R121, RZ, RZ, RZ ;  /* 0x000000ffff797224 */ /* 0x000fe200078e00ff */
[----:B------:R-:W2:Y:S08]  /*715f0*/  @!P3 LDS.U16 R123, [R230+0x30d8] ;  /* 0x0030d800e67bb984 */ /* 0x000eb00000000400 */
[----:B------:R-:W3:Y:S01]  /*71600*/  @!P1 S2R R139, SR_CgaCtaId ;  /* 0x00000000008b9919 */ /* 0x000ee20000008800 */
[----:B0-----:R-:W-:Y:S01]  /*71610*/  @!P2 FFMA R121, R0, R125, RZ ;  /* 0x0000007d0079a223 */ /* 0x001fe200000000ff */
[----:B------:R-:W-:-:S02]  /*71620*/  @!P0 MOV R0, 0x400 ;  /* 0x0000040000008802 */ /* 0x000fc40000000f00 */
[----:B------:R-:W-:Y:S02]  /*71630*/  ISETP.GE.AND P2, PT, R10, R3, PT ;  /* 0x000000030a00720c */ /* 0x000fe40003f46270 */
[----:B-1----:R-:W-:Y:S02]  /*71640*/  @!P0 LEA R125, R137, R0, 0x18 ;  /* 0x00000000897d8211 */ /* 0x002fe400078ec0ff */
[----:B------:R-:W-:Y:S04]  /*71650*/  @!P0 LDS R137, [R81+0x8] ;  /* 0x0000080051898984 */ /* 0x000fe80000000800 */
[----:B------:R-:W0:Y:S05]  /*71660*/  @!P0 LDS.U16 R125, [R125+0x3158] ;  /* 0x003158007d7d8984 */ /* 0x000e2a0000000400 */
[----:B------:R-:W1:Y:S01]  /*71670*/  @!P2 S2R R141, SR_CgaCtaId ;  /* 0x00000000008da919 */ /* 0x000e620000008800 */
[----:B------:R-:W-:Y:S01]  /*71680*/  @!P2 LDS R228, [R81+0x10] ;  /* 0x0000100051e4a984 */ /* 0x000fe20000000800 */
[----:B--2---:R-:W-:-:S05]  /*71690*/  @!P3 HADD2.F32 R0, -RZ, R123.H0_H0 ;  /* 0x2000007bff00b230 */ /* 0x004fca0000004100 */
[----:B------:R-:W-:Y:S01]  /*716a0*/  @!P3 FFMA R121, R0, R135, R121 ;  /* 0x000000870079b223 */ /* 0x000fe20000000079 */
[----:B------:R-:W-:Y:S01]  /*716b0*/  @!P1 MOV R0, 0x400 ;  /* 0x0000040000009802 */ /* 0x000fe20000000f00 */
[----:B------:R-:W-:Y:S01]  /*716c0*/  @!P1 LDS R135, [R81+0xc] ;  /* 0x00000c0051879984 */ /* 0x000fe20000000800 */
[----:B------:R-:W-:Y:S02]  /*716d0*/  ISETP.GE.AND P3, PT, R12, R3, PT ;  /* 0x000000030c00720c */ /* 0x000fe40003f66270 */
[----:B---3--:R-:W-:-:S06]  /*716e0*/  @!P1 LEA R123, R139, R0, 0x18 ;  /* 0x000000008b7b9211 */ /* 0x008fcc00078ec0ff */
[----:B------:R-:W2:Y:S01]  /*716f0*/  @!P1 LDS.U16 R123, [R123+0x31d8] ;  /* 0x0031d8007b7b9984 */ /* 0x000ea20000000400 */
[----:B0-----:R-:W-:-:S05]  /*71700*/  @!P0 HADD2.F32 R0, -RZ, R125.H0_H0 ;  /* 0x2000007dff008230 */ /* 0x001fca0000004100 */
[----:B------:R-:W-:Y:S01]  /*71710*/  @!P0 FFMA R121, R0, R137, R121 ;  /* 0x0000008900798223 */ /* 0x000fe20000000079 */
[----:B------:R-:W-:Y:S01]  /*71720*/  @!P2 MOV R0, 0x400 ;  /* 0x000004000000a802 */ /* 0x000fe20000000f00 */
[----:B------:R-:W0:Y:S01]  /*71730*/  @!P3 S2R R137, SR_CgaCtaId ;  /* 0x000000000089b919 */ /* 0x000e220000008800 */
[----:B------:R-:W-:Y:S02]  /*71740*/  ISETP.GE.AND P0, PT, R6, R3, PT ;  /* 0x000000030600720c */ /* 0x000fe40003f06270 */
[----:B-1----:R-:W-:-:S06]  /*71750*/  @!P2 LEA R125, R141, R0, 0x18 ;  /* 0x000000008d7da211 */ /* 0x002fcc00078ec0ff */
[----:B------:R-:W1:Y:S05]  /*71760*/  @!P2 LDS.U16 R125, [R125+0x3258] ;  /* 0x003258007d7da984 */ /* 0x000e6a0000000400 */
[----:B------:R-:W3:Y:S01]  /*71770*/  @!P0 S2R R139, SR_CgaCtaId ;  /* 0x00000000008b8919 */ /* 0x000ee20000008800 */
[----:B--2---:R-:W-:-:S05]  /*71780*/  @!P1 HADD2.F32 R0, -RZ, R123.H0_H0 ;  /* 0x2000007bff009230 */ /* 0x004fca0000004100 */
[----:B------:R-:W-:Y:S01]  /*71790*/  @!P1 FFMA R121, R0, R135, R121 ;  /* 0x0000008700799223 */ /* 0x000fe20000000079 */
[----:B------:R-:W-:Y:S01]  /*717a0*/  @!P3 MOV R0, 0x400 ;  /* 0x000004000000b802 */ /* 0x000fe20000000f00 */
[----:B------:R-:W-:Y:S01]  /*717b0*/  @!P3 LDS R135, [R81+0x14] ;  /* 0x000014005187b984 */ /* 0x000fe20000000800 */
[----:B------:R-:W-:Y:S02]  /*717c0*/  ISETP.GE.AND P1, PT, R8, R3, PT ;  /* 0x000000030800720c */ /* 0x000fe40003f26270 */
[----:B0-----:R-:W-:Y:S02]  /*717d0*/  @!P3 LEA R123, R137, R0, 0x18 ;  /* 0x00000000897bb211 */ /* 0x001fe400078ec0ff */
[----:B------:R-:W-:Y:S04]  /*717e0*/  @!P0 LDS R137, [R81+0x18] ;  /* 0x0000180051898984 */ /* 0x000fe80000000800 */
[----:B------:R-:W0:Y:S05]  /*717f0*/  @!P3 LDS.U16 R123, [R123+0x32d8] ;  /* 0x0032d8007b7bb984 */ /* 0x000e2a0000000400 */
[----:B------:R-:W2:Y:S01]  /*71800*/  @!P1 S2R R141, SR_CgaCtaId ;  /* 0x00000000008d9919 */ /* 0x000ea20000008800 */
[----:B-1----:R-:W-:-:S05]  /*71810*/  @!P2 HADD2.F32 R0, -RZ, R125.H0_H0 ;  /* 0x2000007dff00a230 */ /* 0x002fca0000004100 */
[----:B------:R-:W-:Y:S01]  /*71820*/  @!P2 FFMA R121, R228, R0, R121 ;  /* 0x00000000e479a223 */ /* 0x000fe20000000079 */
[----:B------:R-:W-:Y:S02]  /*71830*/  @!P0 MOV R0, 0x400 ;  /* 0x0000040000008802 */ /* 0x000fe40000000f00 */
[----:B------:R-:W-:Y:S02]  /*71840*/  ISETP.GE.AND P2, PT, R18, R3, PT ;  /* 0x000000031200720c */ /* 0x000fe40003f46270 */
[----:B---3--:R-:W-:-:S06]  /*71850*/  @!P0 LEA R125, R139, R0, 0x18 ;  /* 0x000000008b7d8211 */ /* 0x008fcc00078ec0ff */
[----:B------:R-:W1:Y:S05]  /*71860*/  @!P0 LDS.U16 R125, [R125+0x3358] ;  /* 0x003358007d7d8984 */ /* 0x000e6a0000000400 */
[----:B------:R-:W3:Y:S01]  /*71870*/  @!P2 S2R R139, SR_CgaCtaId ;  /* 0x00000000008ba919 */ /* 0x000ee20000008800 */
[----:B------:R-:W-:Y:S01]  /*71880*/  @!P2 LDS R228, [R81+0x20] ;  /* 0x0000200051e4a984 */ /* 0x000fe20000000800 */
[----:B0-----:R-:W-:-:S05]  /*71890*/  @!P3 HADD2.F32 R0, -RZ, R123.H0_H0 ;  /* 0x2000007bff00b230 */ /* 0x001fca0000004100 */
[----:B------:R-:W-:Y:S01]  /*718a0*/  @!P3 FFMA R121, R0, R135, R121 ;  /* 0x000000870079b223 */ /* 0x000fe20000000079 */
[----:B------:R-:W-:Y:S01]  /*718b0*/  @!P1 MOV R0, 0x400 ;  /* 0x0000040000009802 */ /* 0x000fe20000000f00 */
[----:B------:R-:W-:Y:S01]  /*718c0*/  @!P1 LDS R135, [R81+0x1c] ;  /* 0x00001c0051879984 */ /* 0x000fe20000000800 */
[----:B------:R-:W-:Y:S02]  /*718d0*/  ISETP.GE.AND P3, PT, R20, R3, PT ;  /* 0x000000031400720c */ /* 0x000fe40003f66270 */
[----:B--2---:R-:W-:-:S06]  /*718e0*/  @!P1 LEA R123, R141, R0, 0x18 ;  /* 0x000000008d7b9211 */ /* 0x004fcc00078ec0ff */
[----:B------:R-:W0:Y:S01]  /*718f0*/  @!P1 LDS.U16 R123, [R123+0x33d8] ;  /* 0x0033d8007b7b9984 */ /* 0x000e220000000400 */
[----:B-1----:R-:W-:-:S05]  /*71900*/  @!P0 HADD2.F32 R0, -RZ, R125.H0_H0 ;  /* 0x2000007dff008230 */ /* 0x002fca0000004100 */
[----:B------:R-:W-:Y:S01]  /*71910*/  @!P0 FFMA R121, R0, R137, R121 ;  /* 0x0000008900798223 */ /* 0x000fe20000000079 */
[----:B------:R-:W-:Y:S01]  /*71920*/  @!P2 MOV R0, 0x400 ;  /* 0x000004000000a802 */ /* 0x000fe20000000f00 */
[----:B------:R-:W1:Y:S01]  /*71930*/  @!P3 S2R R137, SR_CgaCtaId ;  /* 0x000000000089b919 */ /* 0x000e620000008800 */
[----:B------:R-:W-:Y:S02]  /*71940*/  ISETP.GE.AND P0, PT, R26, R3, PT ;  /* 0x000000031a00720c */ /* 0x000fe40003f06270 */
[----:B---3--:R-:W-:-:S06]  /*71950*/  @!P2 LEA R125, R139, R0, 0x18 ;  /* 0x000000008b7da211 */ /* 0x008fcc00078ec0ff */
[----:B------:R-:W2:Y:S05]  /*71960*/  @!P2 LDS.U16 R125, [R125+0x3458] ;  /* 0x003458007d7da984 */ /* 0x000eaa0000000400 */
[----:B------:R-:W3:Y:S01]  /*71970*/  @!P0 S2R R139, SR_CgaCtaId ;  /* 0x00000000008b8919 */ /* 0x000ee20000008800 */
[----:B0-----:R-:W-:-:S05]  /*71980*/  @!P1 HADD2.F32 R0, -RZ, R123.H0_H0 ;  /* 0x2000007bff009230 */ /* 0x001fca0000004100 */
[----:B------:R-:W-:Y:S01]  /*71990*/  @!P1 FFMA R121, R0, R135, R121 ;  /* 0x0000008700799223 */ /* 0x000fe20000000079 */
[----:B------:R-:W-:Y:S01]  /*719a0*/  @!P3 MOV R0, 0x400 ;  /* 0x000004000000b802 */ /* 0x000fe20000000f00 */
[----:B------:R-:W-:Y:S01]  /*719b0*/  @!P3 LDS R135, [R81+0x24] ;  /* 0x000024005187b984 */ /* 0x000fe20000000800 */
[----:B------:R-:W-:Y:S02]  /*719c0*/  ISETP.GE.AND P1, PT, R32, R3, PT ;  /* 0x000000032000720c */ /* 0x000fe40003f26270 */
[----:B-1----:R-:W-:Y:S02]  /*719d0*/  @!P3 LEA R123, R137, R0, 0x18 ;  /* 0x00000000897bb211 */ /* 0x002fe400078ec0ff */
[----:B------:R-:W-:Y:S04]  /*719e0*/  @!P0 LDS R137, [R81+0x28] ;  /* 0x0000280051898984 */ /* 0x000fe80000000800 */
[----:B------:R-:W0:Y:S05]  /*719f0*/  @!P3 LDS.U16 R123, [R123+0x34d8] ;  /* 0x0034d8007b7bb984 */ /* 0x000e2a0000000400 */
[----:B------:R-:W1:Y:S01]  /*71a00*/  @!P1 S2R R141, SR_CgaCtaId ;  /* 0x00000000008d9919 */ /* 0x000e620000008800 */
[----:B--2---:R-:W-:-:S05]  /*71a10*/  @!P2 HADD2.F32 R0, -RZ, R125.H0_H0 ;  /* 0x2000007dff00a230 */ /* 0x004fca0000004100 */
[----:B------:R-:W-:Y:S01]  /*71a20*/  @!P2 FFMA R121, R228, R0, R121 ;  /* 0x00000000e479a223 */ /* 0x000fe20000000079 */
[----:B------:R-:W-:Y:S02]  /*71a30*/  @!P0 MOV R0, 0x400 ;  /* 0x0000040000008802 */ /* 0x000fe40000000f00 */
[----:B------:R-:W-:Y:S02]  /*71a40*/  ISETP.GE.AND P2, PT, R114, R3, PT ;  /* 0x000000037200720c */ /* 0x000fe40003f46270 */
[----:B---3--:R-:W-:-:S06]  /*71a50*/  @!P0 LEA R125, R139, R0, 0x18 ;  /* 0x000000008b7d8211 */ /* 0x008fcc00078ec0ff */
[----:B------:R-:W2:Y:S05]  /*71a60*/  @!P0 LDS.U16 R125, [R125+0x3558] ;  /* 0x003558007d7d8984 */ /* 0x000eaa0000000400 */
[----:B------:R-:W3:Y:S01]  /*71a70*/  @!P2 S2R R139, SR_CgaCtaId ;  /* 0x00000000008ba919 */ /* 0x000ee20000008800 */
[----:B------:R-:W-:Y:S01]  /*71a80*/  @!P2 LDS R228, [R81+0x30] ;  /* 0x0000300051e4a984 */ /* 0x000fe20000000800 */
[----:B0-----:R-:W-:-:S05]  /*71a90*/  @!P3 HADD2.F32 R0, -RZ, R123.H0_H0 ;  /* 0x2000007bff00b230 */ /* 0x001fca0000004100 */
[----:B------:R-:W-:Y:S01]  /*71aa0*/  @!P3 FFMA R121, R0, R135, R121 ;  /* 0x000000870079b223 */ /* 0x000fe20000000079 */
[----:B------:R-:W-:Y:S01]  /*71ab0*/  @!P1 MOV R0, 0x400 ;  /* 0x0000040000009802 */ /* 0x000fe20000000f00 */
[----:B------:R-:W-:Y:S01]  /*71ac0*/  @!P1 LDS R135, [R81+0x2c] ;  /* 0x00002c0051879984 */ /* 0x000fe20000000800 */
[----:B------:R-:W-:Y:S02]  /*71ad0*/  ISETP.GE.AND P3, PT, R108, R3, PT ;  /* 0x000000036c00720c */ /* 0x000fe40003f66270 */
[----:B-1----:R-:W-:-:S06]  /*71ae0*/  @!P1 LEA R123, R141, R0, 0x18 ;  /* 0x000000008d7b9211 */ /* 0x002fcc00078ec0ff */
[----:B------:R-:W0:Y:S01]  /*71af0*/  @!P1 LDS.U16 R123, [R123+0x35d8] ;  /* 0x0035d8007b7b9984 */ /* 0x000e220000000400 */
[----:B--2---:R-:W-:-:S05]  /*71b00*/  @!P0 HADD2.F32 R0, -RZ, R125.H0_H0 ;  /* 0x2000007dff008230 */ /* 0x004fca0000004100 */
        /* <DEDUP_REMOVED lines=65> */
[----:B------:R-:W-:Y:S02]  /*71f20*/  @!P2 MOV R0, 0x400 ;  /* 0x000004000000a802 */ /* 0x000fe40000000f00 */
[----:B------:R-:W-:Y:S02]  /*71f30*/  ISETP.NE.AND P0, PT, R133, RZ, PT ;  /* 0x000000ff8500720c */ /* 0x000fe40003f05270 */
[----:B---3--:R-:W-:Y:S01]  /*71f40*/  @!P2 LEA R125, R139, R0, 0x18 ;  /* 0x000000008b7da211 */ /* 0x008fe200078ec0ff */
[----:B------:R-:W1:Y:S05]  /*71f50*/  @!P3 S2R R133, SR_CgaCtaId ;  /* 0x000000000085b919 */ /* 0x000e6a0000008800 */
[----:B------:R-:W2:Y:S01]  /*71f60*/  @!P2 LDS.U16 R125, [R125+0x3a58] ;  /* 0x003a58007d7da984 */ /* 0x000ea20000000400 */
[----:B0-----:R-:W-:-:S05]  /*71f70*/  @!P1 HADD2.F32 R0, -RZ, R123.H0_H0 ;  /* 0x2000007bff009230 */ /* 0x001fca0000004100 */
[----:B------:R-:W-:Y:S01]  /*71f80*/  @!P1 FFMA R121, R0, R135, R121 ;  /* 0x0000008700799223 */ /* 0x000fe20000000079 */
[----:B------:R-:W-:Y:S01]  /*71f90*/  @!P3 MOV R0, 0x400 ;  /* 0x000004000000b802 */ /* 0x000fe20000000f00 */
[----:B------:R-:W0:Y:S01]  /*71fa0*/  @!P0 S2R R135, SR_CgaCtaId ;  /* 0x0000000000878919 */ /* 0x000e220000008800 */
[----:B------:R-:W-:Y:S02]  /*71fb0*/  ISETP.GE.AND P1, PT, R172, R3, PT ;  /* 0x00000003ac00720c */ /* 0x000fe40003f26270 */
[----:B-1----:R-:W-:Y:S02]  /*71fc0*/  @!P3 LEA R123, R133, R0, 0x18 ;  /* 0x00000000857bb211 */ /* 0x002fe400078ec0ff */
[----:B------:R-:W-:Y:S04]  /*71fd0*/  @!P3 LDS R133, [R81+0x54] ;  /* 0x000054005185b984 */ /* 0x000fe80000000800 */
[----:B------:R-:W1:Y:S05]  /*71fe0*/  @!P3 LDS.U16 R123, [R123+0x3ad8] ;  /* 0x003ad8007b7bb984 */ /* 0x000e6a0000000400 */
[----:B------:R-:W3:Y:S01]  /*71ff0*/  @!P1 S2R R137, SR_CgaCtaId ;  /* 0x0000000000899919 */ /* 0x000ee20000008800 */
[----:B--2---:R-:W-:-:S05]  /*72000*/  @!P2 HADD2.F32 R0, -RZ, R125.H0_H0 ;  /* 0x2000007dff00a230 */ /* 0x004fca0000004100 */
[----:B------:R-:W-:Y:S01]  /*72010*/  @!P2 FFMA R121, R228, R0, R121 ;  /* 0x00000000e479a223 */ /* 0x000fe20000000079 */
[----:B------:R-:W-:Y:S02]  /*72020*/  @!P0 MOV R0, 0x400 ;  /* 0x0000040000008802 */ /* 0x000fe40000000f00 */
[-C--:B------:R-:W-:Y:S02]  /*72030*/  ISETP.GE.AND P2, PT, R170, R3.reuse, PT ;  /* 0x00000003aa00720c */ /* 0x080fe40003f46270 */
[----:B0-----:R-:W-:Y:S02]  /*72040*/  @!P0 LEA R125, R135, R0, 0x18 ;  /* 0x00000000877d8211 */ /* 0x001fe400078ec0ff */
[----:B------:R-:W-:Y:S04]  /*72050*/  @!P0 LDS R135, [R81+0x58] ;  /* 0x0000580051878984 */ /* 0x000fe80000000800 */
[----:B------:R-:W0:Y:S05]  /*72060*/  @!P0 LDS.U16 R125, [R125+0x3b58] ;  /* 0x003b58007d7d8984 */ /* 0x000e2a0000000400 */
[----:B------:R-:W2:Y:S01]  /*72070*/  @!P2 S2R R139, SR_CgaCtaId ;  /* 0x00000000008ba919 */ /* 0x000ea20000008800 */
[----:B------:R-:W-:Y:S01]  /*72080*/  ISETP.GE.AND P2, PT, R166, R3, PT ;  /* 0x00000003a600720c */ /* 0x000fe20003f46270 */
[----:B-1----:R-:W-:-:S05]  /*72090*/  @!P3 HADD2.F32 R0, -RZ, R123.H0_H0 ;  /* 0x2000007bff00b230 */ /* 0x002fca0000004100 */
[----:B------:R-:W-:Y:S01]  /*720a0*/  @!P3 FFMA R121, R0, R133, R121 ;  /* 0x000000850079b223 */ /* 0x000fe20000000079 */
[----:B------:R-:W-:Y:S02]  /*720b0*/  @!P1 MOV R0, 0x400 ;  /* 0x0000040000009802 */ /* 0x000fe40000000f00 */
[----:B------:R-:W-:Y:S02]  /*720c0*/  P2R R133, PR, RZ, 0x1 ;  /* 0x00000001ff857803 */ /* 0x000fe40000000000 */
[----:B---3--:R-:W-:Y:S02]  /*720d0*/  @!P1 LEA R123, R137, R0, 0x18 ;  /* 0x00000000897b9211 */ /* 0x008fe400078ec0ff */
[----:B------:R-:W-:Y:S01]  /*720e0*/  @!P1 LDS R137, [R81+0x5c] ;  /* 0x00005c0051899984 */ /* 0x000fe20000000800 */
[----:B------:R-:W-:-:S03]  /*720f0*/  ISETP.GE.AND P3, PT, R168, R3, PT ;  /* 0x00000003a800720c */ /* 0x000fc60003f66270 */
[----:B------:R-:W1:Y:S01]  /*72100*/  @!P1 LDS.U16 R123, [R123+0x3bd8] ;  /* 0x003bd8007b7b9984 */ /* 0x000e620000000400 */
[----:B0-----:R-:W-:-:S05]  /*72110*/  @!P0 HADD2.F32 R0, -RZ, R125.H0_H0 ;  /* 0x2000007dff008230 */ /* 0x001fca0000004100 */
[----:B------:R-:W-:Y:S01]  /*72120*/  @!P0 FFMA R121, R0, R135, R121 ;  /* 0x0000008700798223 */ /* 0x000fe20000000079 */
[----:B------:R-:W-:-:S03]  /*72130*/  ISETP.GE.AND P0, PT, R170, R3, PT ;  /* 0x00000003aa00720c */ /* 0x000fc60003f06270 */
[----:B------:R-:W0:Y:S10]  /*72140*/  @!P3 S2R R135, SR_CgaCtaId ;  /* 0x000000000087b919 */ /* 0x000e340000008800 */
[----:B------:R-:W-:Y:S01]  /*72150*/  @!P0 MOV R0, 0x400 ;  /* 0x0000040000008802 */ /* 0x000fe20000000f00 */
[----:B------:R-:W-:Y:S03]  /*72160*/  @!P0 LDS R228, [R81+0x60] ;  /* 0x0000600051e48984 */ /* 0x000fe60000000800 */
[----:B--2---:R-:W-:Y:S01]  /*72170*/  @!P0 LEA R125, R139, R0, 0x18 ;  /* 0x000000008b7d8211 */ /* 0x004fe200078ec0ff */
[----:B-1----:R-:W-:-:S05]  /*72180*/  @!P1 HADD2.F32 R0, -RZ, R123.H0_H0 ;  /* 0x2000007bff009230 */ /* 0x002fca0000004100 */
[----:B------:R-:W1:Y:S01]  /*72190*/  @!P0 LDS.U16 R125, [R125+0x3c58] ;  /* 0x003c58007d7d8984 */ /* 0x000e620000000400 */
[----:B------:R-:W-:Y:S01]  /*721a0*/  @!P1 FFMA R121, R0, R137, R121 ;  /* 0x0000008900799223 */ /* 0x000fe20000000079 */
[----:B------:R-:W-:Y:S01]  /*721b0*/  @!P3 MOV R0, 0x400 ;  /* 0x000004000000b802 */ /* 0x000fe20000000f00 */
[----:B------:R-:W2:Y:S01]  /*721c0*/  @!P2 S2R R137, SR_CgaCtaId ;  /* 0x000000000089a919 */ /* 0x000ea20000008800 */
[----:B------:R-:W-:Y:S02]  /*721d0*/  ISETP.GE.AND P1, PT, R164, R3, PT ;  /* 0x00000003a400720c */ /* 0x000fe40003f26270 */
[----:B0-----:R-:W-:Y:S02]  /*721e0*/  @!P3 LEA R123, R135, R0, 0x18 ;  /* 0x00000000877bb211 */ /* 0x001fe400078ec0ff */
[----:B------:R-:W-:Y:S04]  /*721f0*/  @!P3 LDS R135, [R81+0x64] ;  /* 0x000064005187b984 */ /* 0x000fe80000000800 */
[----:B------:R-:W0:Y:S05]  /*72200*/  @!P3 LDS.U16 R123, [R123+0x3cd8] ;  /* 0x003cd8007b7bb984 */ /* 0x000e2a0000000400 */
[----:B------:R-:W3:Y:S01]  /*72210*/  @!P1 S2R R139, SR_CgaCtaId ;  /* 0x00000000008b9919 */ /* 0x000ee20000008800 */
[----:B-1----:R-:W-:-:S05]  /*72220*/  @!P0 HADD2.F32 R0, -RZ, R125.H0_H0 ;  /* 0x2000007dff008230 */ /* 0x002fca0000004100 */
[----:B------:R-:W-:Y:S01]  /*72230*/  @!P0 FFMA R121, R228, R0, R121 ;  /* 0x00000000e4798223 */ /* 0x000fe20000000079 */
[----:B------:R-:W-:Y:S02]  /*72240*/  @!P2 MOV R0, 0x400 ;  /* 0x000004000000a802 */ /* 0x000fe40000000f00 */
[----:B------:R-:W-:Y:S02]  /*72250*/  ISETP.GE.AND P0, PT, R162, R3, PT ;  /* 0x00000003a200720c */ /* 0x000fe40003f06270 */
[----:B--2---:R-:W-:Y:S02]  /*72260*/  @!P2 LEA R125, R137, R0, 0x18 ;  /* 0x00000000897da211 */ /* 0x004fe400078ec0ff */
[----:B------:R-:W-:Y:S04]  /*72270*/  @!P2 LDS R137, [R81+0x68] ;  /* 0x000068005189a984 */ /* 0x000fe80000000800 */
[----:B------:R-:W1:Y:S01]  /*72280*/  @!P2 LDS.U16 R125, [R125+0x3d58] ;  /* 0x003d58007d7da984 */ /* 0x000e620000000400 */
[----:B0-----:R-:W-:-:S04]  /*72290*/  @!P3 HADD2.F32 R0, -RZ, R123.H0_H0 ;  /* 0x2000007bff00b230 */ /* 0x001fc80000004100 */
[----:B------:R-:W0:Y:S01]  /*722a0*/  @!P0 S2R R141, SR_CgaCtaId ;  /* 0x00000000008d8919 */ /* 0x000e220000008800 */
[----:B------:R-:W-:Y:S01]  /*722b0*/  @!P3 FFMA R121, R0, R135, R121 ;  /* 0x000000870079b223 */ /* 0x000fe20000000079 */
[----:B------:R-:W-:Y:S01]  /*722c0*/  @!P1 MOV R0, 0x400 ;  /* 0x0000040000009802 */ /* 0x000fe20000000f00 */
[----:B------:R-:W-:Y:S01]  /*722d0*/  @!P1 LDS R135, [R81+0x6c] ;  /* 0x00006c0051879984 */ /* 0x000fe20000000800 */
[----:B------:R-:W-:Y:S02]  /*722e0*/  ISETP.GE.AND P3, PT, R160, R3, PT ;  /* 0x00000003a000720c */ /* 0x000fe40003f66270 */
[----:B---3--:R-:W-:Y:S01]  /*722f0*/  @!P1 LEA R123, R139, R0, 0x18 ;  /* 0x000000008b7b9211 */ /* 0x008fe200078ec0ff */
[----:B------:R-:W-:Y:S05]  /*72300*/  @!P0 LDS R228, [R81+0x70] ;  /* 0x0000700051e48984 */ /* 0x000fea0000000800 */
[----:B------:R-:W2:Y:S01]  /*72310*/  @!P1 LDS.U16 R123, [R123+0x3dd8] ;  /* 0x003dd8007b7b9984 */ /* 0x000ea20000000400 */
[----:B-1----:R-:W-:-:S05]  /*72320*/  @!P2 HADD2.F32 R0, -RZ, R125.H0_H0 ;  /* 0x2000007dff00a230 */ /* 0x002fca0000004100 */
[----:B------:R-:W-:Y:S01]  /*72330*/  @!P2 FFMA R121, R0, R137, R121 ;  /* 0x000000890079a223 */ /* 0x000fe20000000079 */
[----:B------:R-:W-:Y:S01]  /*72340*/  @!P0 MOV R0, 0x400 ;  /* 0x0000040000008802 */ /* 0x000fe20000000f00 */
[----:B------:R-:W1:Y:S01]  /*72350*/  @!P3 S2R R137, SR_CgaCtaId ;  /* 0x000000000089b919 */ /* 0x000e620000008800 */
[----:B------:R-:W-:Y:S02]  /*72360*/  ISETP.GE.AND P2, PT, R158, R3, PT ;  /* 0x000000039e00720c */ /* 0x000fe40003f46270 */
[----:B0-----:R-:W-:-:S06]  /*72370*/  @!P0 LEA R125, R141, R0, 0x18 ;  /* 0x000000008d7d8211 */ /* 0x001fcc00078ec0ff */
[----:B------:R-:W0:Y:S01]  /*72380*/  @!P0 LDS.U16 R125, [R125+0x3e58] ;  /* 0x003e58007d7d8984 */ /* 0x000e220000000400 */
[----:B--2---:R-:W-:-:S04]  /*72390*/  @!P1 HADD2.F32 R0, -RZ, R123.H0_H0 ;  /* 0x2000007bff009230 */ /* 0x004fc80000004100 */
[----:B------:R-:W2:Y:S01]  /*723a0*/  @!P2 S2R R139, SR_CgaCtaId ;  /* 0x00000000008ba919 */ /* 0x000ea20000008800 */
[----:B------:R-:W-:Y:S01]  /*723b0*/  @!P1 FFMA R121, R0, R135, R121 ;  /* 0x0000008700799223 */ /* 0x000fe20000000079 */
[----:B------:R-:W-:Y:S01]  /*723c0*/  @!P3 MOV R0, 0x400 ;  /* 0x000004000000b802 */ /* 0x000fe20000000f00 */
[----:B------:R-:W-:Y:S01]  /*723d0*/  @!P3 LDS R135, [R81+0x74] ;  /* 0x000074005187b984 */ /* 0x000fe20000000800 */
[----:B------:R-:W-:Y:S02]  /*723e0*/  ISETP.GE.AND P1, PT, R156, R3, PT ;  /* 0x000000039c00720c */ /* 0x000fe40003f26270 */
[----:B-1----:R-:W-:-:S11]  /*723f0*/  @!P3 LEA R123, R137, R0, 0x18 ;  /* 0x00000000897bb211 */ /* 0x002fd600078ec0ff */
[----:B------:R-:W1:Y:S01]  /*72400*/  @!P1 S2R R141, SR_CgaCtaId ;  /* 0x00000000008d9919 */ /* 0x000e620000008800 */
[----:B------:R-:W-:Y:S04]  /*72410*/  @!P2 LDS R137, [R81+0x78] ;  /* 0x000078005189a984 */ /* 0x000fe80000000800 */
[----:B------:R-:W3:Y:S01]  /*72420*/  @!P3 LDS.U16 R123, [R123+0x3ed8] ;  /* 0x003ed8007b7bb984 */ /* 0x000ee20000000400 */
[----:B0-----:R-:W-:-:S05]  /*72430*/  @!P0 HADD2.F32 R0, -RZ, R125.H0_H0 ;  /* 0x2000007dff008230 */ /* 0x001fca0000004100 */
[----:B------:R-:W-:Y:S01]  /*72440*/  @!P0 FFMA R121, R228, R0, R121 ;  /* 0x00000000e4798223 */ /* 0x000fe20000000079 */
[----:B------:R-:W-:Y:S02]  /*72450*/  @!P2 MOV R0, 0x400 ;  /* 0x000004000000a802 */ /* 0x000fe40000000f00 */
[----:B------:R-:W-:Y:S02]  /*72460*/  ISETP.GE.AND P0, PT, R154, R3, PT ;  /* 0x000000039a00720c */ /* 0x000fe40003f06270 */
[----:B--2---:R-:W-:-:S06]  /*72470*/  @!P2 LEA R125, R139, R0, 0x18 ;  /* 0x000000008b7da211 */ /* 0x004fcc00078ec0ff */
[----:B------:R-:W0:Y:S05]  /*72480*/  @!P2 LDS.U16 R125, [R125+0x3f58] ;  /* 0x003f58007d7da984 */ /* 0x000e2a0000000400 */
[----:B------:R-:W2:Y:S01]  /*72490*/  @!P0 S2R R139, SR_CgaCtaId ;  /* 0x00000000008b8919 */ /* 0x000ea20000008800 */
[----:B------:R-:W-:Y:S01]  /*724a0*/  @!P0 LDS R228, [R81+0x80] ;  /* 0x0000800051e48984 */ /* 0x000fe20000000800 */
[----:B---3--:R-:W-:-:S05]  /*724b0*/  @!P3 HADD2.F32 R0, -RZ, R123.H0_H0 ;  /* 0x2000007bff00b230 */ /* 0x008fca0000004100 */
[----:B------:R-:W-:Y:S01]  /*724c0*/  @!P3 FFMA R121, R0, R135, R121 ;  /* 0x000000870079b223 */ /* 0x000fe20000000079 */
[----:B------:R-:W-:Y:S01]  /*724d0*/  @!P1 MOV R0, 0x400 ;  /* 0x0000040000009802 */ /* 0x000fe20000000f00 */
[----:B------:R-:W-:Y:S01]  /*724e0*/  @!P1 LDS R135, [R81+0x7c] ;  /* 0x00007c0051879984 */ /* 0x000fe20000000800 */
[----:B------:R-:W-:Y:S02]  /*724f0*/  ISETP.GE.AND P3, PT, R152, R3, PT ;  /* 0x000000039800720c */ /* 0x000fe40003f66270 */
[----:B-1----:R-:W-:-:S06]  /*72500*/  @!P1 LEA R123, R141, R0, 0x18 ;  /* 0x000000008d7b9211 */ /* 0x002fcc00078ec0ff */
[----:B------:R-:W1:Y:S01]  /*72510*/  @!P1 LDS.U16 R123, [R123+0x3fd8] ;  /* 0x003fd8007b7b9984 */ /* 0x000e620000000400 */
[----:B0-----:R-:W-:-:S05]  /*72520*/  @!P2 HADD2.F32 R0, -RZ, R125.H0_H0 ;  /* 0x2000007dff00a230 */ /* 0x001fca0000004100 */
[----:B------:R-:W-:Y:S01]  /*72530*/  @!P2 FFMA R121, R0, R137, R121 ;  /* 0x000000890079a223 */ /* 0x000fe20000000079 */
[----:B------:R-:W-:Y:S01]  /*72540*/  @!P0 MOV R0, 0x400 ;  /* 0x0000040000008802 */ /* 0x000fe20000000f00 */
[----:B------:R-:W0:Y:S01]  /*72550*/  @!P3 S2R R137, SR_CgaCtaId ;  /* 0x000000000089b919 */ /* 0x000e220000008800 */
[----:B------:R-:W-:Y:S02]  /*72560*/  ISETP.GE.AND P2, PT, R150, R3, PT ;  /* 0x000000039600720c */ /* 0x000fe40003f46270 */
[----:B--2---:R-:W-:-:S06]  /*72570*/  @!P0 LEA R125, R139, R0, 0x18 ;  /* 0x000000008b7d8211 */ /* 0x004fcc00078ec0ff */
[----:B------:R-:W2:Y:S05]  /*72580*/  @!P0 LDS.U16 R125, [R125+0x4058] ;  /* 0x004058007d7d8984 */ /* 0x000eaa0000000400 */
[----:B------:R-:W3:Y:S01]  /*72590*/  @!P2 S2R R139, SR_CgaCtaId ;  /* 0x00000000008ba919 */ /* 0x000ee20000008800 */
[----:B-1----:R-:W-:-:S05]  /*725a0*/  @!P1 HADD2.F32 R0, -RZ, R123.H0_H0 ;  /* 0x2000007bff009230 */ /* 0x002fca0000004100 */
[----:B------:R-:W-:Y:S01]  /*725b0*/  @!P1 FFMA R121, R0, R135, R121 ;  /* 0x0000008700799223 */ /* 0x000fe20000000079 */
[----:B------:R-:W-:Y:S01]  /*725c0*/  @!P3 MOV R0, 0x400 ;  /* 0x000004000000b802 */ /* 0x000fe20000000f00 */
[----:B------:R-:W-:Y:S01]  /*725d0*/  @!P3 LDS R135, [R81+0x84] ;  /* 0x000084005187b984 */ /* 0x000fe20000000800 */
[----:B------:R-:W-:Y:S02]  /*725e0*/  ISETP.GE.AND P1, PT, R148, R3, PT ;  /* 0x000000039400720c */ /* 0x000fe40003f26270 */
[----:B0-----:R-:W-:Y:S02]  /*725f0*/  @!P3 LEA R123, R137, R0, 0x18 ;  /* 0x00000000897bb211 */ /* 0x001fe400078ec0ff */
        /* <DEDUP_REMOVED lines=24> */
[----:B------:R-:W2:Y:S01]  /*72780*/  @!P0 LDS.U16 R125, [R125+0x4258] ;  /* 0x004258007d7d8984 */ /* 0x000ea20000000400 */
[----:B0-----:R-:W-:-:S05]  /*72790*/  @!P1 HADD2.F32 R0, -RZ, R123.H0_H0 ;  /* 0x2000007bff009230 */ /* 0x001fca0000004100 */
[----:B------:R-:W-:Y:S01]  /*727a0*/  @!P1 FFMA R121, R0, R135, R121 ;  /* 0x0000008700799223 */ /* 0x000fe20000000079 */
[----:B------:R-:W-:Y:S01]  /*727b0*/  @!P3 MOV R0, 0x400 ;  /* 0x000004000000b802 */ /* 0x000fe20000000f00 */
[----:B------:R-:W0:Y:S01]  /*727c0*/  @!P2 S2R R135, SR_CgaCtaId ;  /* 0x000000000087a919 */ /* 0x000e220000008800 */
[----:B------:R-:W-:Y:S02]  /*727d0*/  ISETP.NE.AND P1, PT, R127, RZ, PT ;  /* 0x000000ff7f00720c */ /* 0x000fe40003f25270 */
[----:B-1----:R-:W-:Y:S01]  /*727e0*/  @!P3 LEA R123, R137, R0, 0x18 ;  /* 0x00000000897bb211 */ /* 0x002fe200078ec0ff */
[----:B------:R-:W-:Y:S05]  /*727f0*/  @!P3 LDS R127, [R81+0x94] ;  /* 0x00009400517fb984 */ /* 0x000fea0000000800 */
[----:B------:R-:W1:Y:S05]  /*72800*/  @!P3 LDS.U16 R123, [R123+0x42d8] ;  /* 0x0042d8007b7bb984 */ /* 0x000e6a0000000400 */
[----:B------:R-:W3:Y:S01]  /*72810*/  @!P1 S2R R137, SR_CgaCtaId ;  /* 0x0000000000899919 */ /* 0x000ee20000008800 */
[----:B--2---:R-:W-:-:S05]  /*72820*/  @!P0 HADD2.F32 R0, -RZ, R125.H0_H0 ;  /* 0x2000007dff008230 */ /* 0x004fca0000004100 */
[----:B------:R-:W-:Y:S01]  /*72830*/  @!P0 FFMA R121, R228, R0, R121 ;  /* 0x00000000e4798223 */ /* 0x000fe20000000079 */
[----:B------:R-:W-:Y:S02]  /*72840*/  @!P2 MOV R0, 0x400 ;  /* 0x000004000000a802 */ /* 0x000fe40000000f00 */
[----:B------:R-:W-:Y:S02]  /*72850*/  ISETP.GE.AND P0, PT, R140, R3, PT ;  /* 0x000000038c00720c */ /* 0x000fe40003f06270 */
[----:B0-----:R-:W-:Y:S02]  /*72860*/  @!P2 LEA R125, R135, R0, 0x18 ;  /* 0x00000000877da211 */ /* 0x001fe400078ec0ff */
[----:B------:R-:W-:Y:S04]  /*72870*/  @!P2 LDS R135, [R81+0x98] ;  /* 0x000098005187a984 */ /* 0x000fe80000000800 */
[----:B------:R-:W0:Y:S05]  /*72880*/  @!P2 LDS.U16 R125, [R125+0x4358] ;  /* 0x004358007d7da984 */ /* 0x000e2a0000000400 */
[----:B------:R-:W-:Y:S01]  /*72890*/  @!P0 LDS R228, [R81+0xa0] ;  /* 0x0000a00051e48984 */ /* 0x000fe20000000800 */
[----:B-1----:R-:W-:-:S05]  /*728a0*/  @!P3 HADD2.F32 R0, -RZ, R123.H0_H0 ;  /* 0x2000007bff00b230 */ /* 0x002fca0000004100 */
[----:B------:R-:W-:Y:S01]  /*728b0*/  @!P3 FFMA R121, R0, R127, R121 ;  /* 0x0000007f0079b223 */ /* 0x000fe20000000079 */
[----:B------:R-:W-:Y:S01]  /*728c0*/  ISETP.NE.AND P3, PT, R131, RZ, PT ;  /* 0x000000ff8300720c */ /* 0x000fe20003f65270 */
[----:B------:R-:W-:Y:S01]  /*728d0*/  @!P1 LDS R127, [R81+0x9c] ;  /* 0x00009c00517f9984 */ /* 0x000fe20000000800 */
[----:B------:R-:W-:Y:S02]  /*728e0*/  @!P1 MOV R0, 0x400 ;  /* 0x0000040000009802 */ /* 0x000fe40000000f00 */
[----:B------:R-:W-:Y:S01]  /*728f0*/  P2R R141, PR, RZ, 0x8 ;  /* 0x00000008ff8d7803 */ /* 0x000fe20000000000 */
[----:B------:R-:W1:Y:S01]  /*72900*/  @!P0 S2R R131, SR_CgaCtaId ;  /* 0x0000000000838919 */ /* 0x000e620000008800 */
[----:B---3--:R-:W-:Y:S02]  /*72910*/  @!P1 LEA R123, R137, R0, 0x18 ;  /* 0x00000000897b9211 */ /* 0x008fe400078ec0ff */
[----:B------:R-:W2:Y:S04]  /*72920*/  @!P4 S2R R137, SR_CgaCtaId ;  /* 0x000000000089c919 */ /* 0x000ea80000008800 */
[----:B------:R-:W3:Y:S01]  /*72930*/  @!P1 LDS.U16 R123, [R123+0x43d8] ;  /* 0x0043d8007b7b9984 */ /* 0x000ee20000000400 */
[----:B0-----:R-:W-:-:S05]  /*72940*/  @!P2 HADD2.F32 R0, -RZ, R125.H0_H0 ;  /* 0x2000007dff00a230 */ /* 0x001fca0000004100 */
[----:B------:R-:W-:Y:S01]  /*72950*/  @!P2 FFMA R121, R0, R135, R121 ;  /* 0x000000870079a223 */ /* 0x000fe20000000079 */
[----:B------:R-:W-:Y:S01]  /*72960*/  ISETP.NE.AND P2, PT, R129, RZ, PT ;  /* 0x000000ff8100720c */ /* 0x000fe20003f45270 */
[----:B------:R-:W0:Y:S01]  /*72970*/  @!P3 S2R R135, SR_CgaCtaId ;  /* 0x000000000087b919 */ /* 0x000e220000008800 */
[----:B------:R-:W-:-:S04]  /*72980*/  @!P0 MOV R0, 0x400 ;  /* 0x0000040000008802 */ /* 0x000fc80000000f00 */
[----:B-1----:R-:W-:-:S07]  /*72990*/  @!P0 LEA R125, R131, R0, 0x18 ;  /* 0x00000000837d8211 */ /* 0x002fce00078ec0ff */
[----:B------:R-:W1:Y:S01]  /*729a0*/  @!P2 S2R R129, SR_CgaCtaId ;  /* 0x000000000081a919 */ /* 0x000e620000008800 */
[----:B------:R-:W4:Y:S01]  /*729b0*/  @!P0 LDS.U16 R125, [R125+0x4458] ;  /* 0x004458007d7d8984 */ /* 0x000f220000000400 */
[----:B------:R-:W-:Y:S01]  /*729c0*/  ISETP.GE.AND P0, PT, R138, R3, PT ;  /* 0x000000038a00720c */ /* 0x000fe20003f06270 */
[----:B---3--:R-:W-:-:S05]  /*729d0*/  @!P1 HADD2.F32 R0, -RZ, R123.H0_H0 ;  /* 0x2000007bff009230 */ /* 0x008fca0000004100 */
[----:B------:R-:W-:Y:S01]  /*729e0*/  @!P1 FFMA R121, R0, R127, R121 ;  /* 0x0000007f00799223 */ /* 0x000fe20000000079 */
[----:B------:R-:W-:-:S06]  /*729f0*/  @!P2 MOV R0, 0x400 ;  /* 0x000004000000a802 */ /* 0x000fcc0000000f00 */
[----:B------:R-:W3:Y:S01]  /*72a00*/  @!P0 S2R R131, SR_CgaCtaId ;  /* 0x0000000000838919 */ /* 0x000ee20000008800 */
[----:B------:R-:W-:Y:S02]  /*72a10*/  P2R R127, PR, RZ, 0x2 ;  /* 0x00000002ff7f7803 */ /* 0x000fe40000000000 */
[----:B------:R-:W-:Y:S02]  /*72a20*/  ISETP.GE.AND P1, PT, R140, R3, PT ;  /* 0x000000038c00720c */ /* 0x000fe40003f26270 */
[----:B-1----:R-:W-:Y:S02]  /*72a30*/  @!P2 LEA R123, R129, R0, 0x18 ;  /* 0x00000000817ba211 */ /* 0x002fe400078ec0ff */
[----:B------:R-:W-:Y:S04]  /*72a40*/  @!P2 LDS R129, [R81+0xa4] ;  /* 0x0000a4005181a984 */ /* 0x000fe80000000800 */
[----:B------:R-:W1:Y:S05]  /*72a50*/  @!P2 LDS.U16 R123, [R123+0x44d8] ;  /* 0x0044d8007b7ba984 */ /* 0x000e6a0000000400 */
[----:B----4-:R-:W-:-:S05]  /*72a60*/  @!P1 HADD2.F32 R0, -RZ, R125.H0_H0 ;  /* 0x2000007dff009230 */ /* 0x010fca0000004100 */
[----:B------:R-:W-:Y:S01]  /*72a70*/  @!P1 FFMA R121, R228, R0, R121 ;  /* 0x00000000e4799223 */ /* 0x000fe20000000079 */
[----:B------:R-:W-:Y:S01]  /*72a80*/  @!P0 MOV R0, 0x400 ;  /* 0x0000040000008802 */ /* 0x000fe20000000f00 */
[----:B------:R-:W-:Y:S01]  /*72a90*/  @!P4 LDS R228, [R81+0xb0] ;  /* 0x0000b00051e4c984 */ /* 0x000fe20000000800 */
[----:B------:R-:W-:Y:S02]  /*72aa0*/  ISETP.GE.AND P1, PT, R130, R3, PT ;  /* 0x000000038200720c */ /* 0x000fe40003f26270 */
[----:B---3--:R-:W-:Y:S02]  /*72ab0*/  @!P0 LEA R125, R131, R0, 0x18 ;  /* 0x00000000837d8211 */ /* 0x008fe400078ec0ff */
[----:B------:R-:W-:Y:S04]  /*72ac0*/  @!P0 LDS R131, [R81+0xa8] ;  /* 0x0000a80051838984 */ /* 0x000fe80000000800 */
[----:B------:R-:W3:Y:S01]  /*72ad0*/  @!P0 LDS.U16 R125, [R125+0x4558] ;  /* 0x004558007d7d8984 */ /* 0x000ee20000000400 */
[----:B-1----:R-:W-:-:S05]  /*72ae0*/  @!P2 HADD2.F32 R0, -RZ, R123.H0_H0 ;  /* 0x2000007bff00a230 */ /* 0x002fca0000004100 */
[----:B------:R-:W-:Y:S01]  /*72af0*/  @!P2 FFMA R121, R0, R129, R121 ;  /* 0x000000810079a223 */ /* 0x000fe20000000079 */
[----:B------:R-:W-:Y:S02]  /*72b00*/  @!P3 MOV R0, 0x400 ;  /* 0x000004000000b802 */ /* 0x000fe40000000f00 */
[----:B------:R-:W-:Y:S02]  /*72b10*/  P2R R129, PR, RZ, 0x4 ;  /* 0x00000004ff817803 */ /* 0x000fe40000000000 */
[----:B0-----:R-:W-:Y:S02]  /*72b20*/  @!P3 LEA R123, R135, R0, 0x18 ;  /* 0x00000000877bb211 */ /* 0x001fe400078ec0ff */
[----:B------:R-:W-:Y:S01]  /*72b30*/  @!P3 LDS R135, [R81+0xac] ;  /* 0x0000ac005187b984 */ /* 0x000fe20000000800 */
[----:B------:R-:W-:-:S03]  /*72b40*/  ISETP.GE.AND P2, PT, R132, R3, PT ;  /* 0x000000038400720c */ /* 0x000fc60003f46270 */
[----:B------:R-:W0:Y:S01]  /*72b50*/  @!P3 LDS.U16 R123, [R123+0x45d8] ;  /* 0x0045d8007b7bb984 */ /* 0x000e220000000400 */
[----:B---3--:R-:W-:-:S05]  /*72b60*/  @!P0 HADD2.F32 R0, -RZ, R125.H0_H0 ;  /* 0x2000007dff008230 */ /* 0x008fca0000004100 */
[----:B------:R-:W-:Y:S01]  /*72b70*/  @!P0 FFMA R121, R0, R131, R121 ;  /* 0x0000008300798223 */ /* 0x000fe20000000079 */
[----:B------:R-:W-:Y:S01]  /*72b80*/  @!P4 MOV R0, 0x400 ;  /* 0x000004000000c802 */ /* 0x000fe20000000f00 */
[----:B------:R-:W1:Y:S01]  /*72b90*/  @!P5 S2R R131, SR_CgaCtaId ;  /* 0x000000000083d919 */ /* 0x000e620000008800 */
[----:B------:R-:W-:Y:S02]  /*72ba0*/  ISETP.GE.AND P0, PT, R134, R3, PT ;  /* 0x000000038600720c */ /* 0x000fe40003f06270 */
[----:B--2---:R-:W-:-:S06]  /*72bb0*/  @!P4 LEA R125, R137, R0, 0x18 ;  /* 0x00000000897dc211 */ /* 0x004fcc00078ec0ff */
[----:B------:R-:W2:Y:S05]  /*72bc0*/  @!P4 LDS.U16 R125, [R125+0x4658] ;  /* 0x004658007d7dc984 */ /* 0x000eaa0000000400 */
[----:B------:R-:W3:Y:S01]  /*72bd0*/  @!P0 S2R R139, SR_CgaCtaId ;  /* 0x00000000008b8919 */ /* 0x000ee20000008800 */
        /* <DEDUP_REMOVED lines=8> */
[----:B------:R-:W4:Y:S01]  /*72c60*/  @!P3 S2R R137, SR_CgaCtaId ;  /* 0x000000000089b919 */ /* 0x000f220000008800 */
[----:B--2---:R-:W-:-:S05]  /*72c70*/  @!P4 HADD2.F32 R0, -RZ, R125.H0_H0 ;  /* 0x2000007dff00c230 */ /* 0x004fca0000004100 */
[----:B------:R-:W-:Y:S01]  /*72c80*/  @!P4 FFMA R121, R228, R0, R121 ;  /* 0x00000000e479c223 */ /* 0x000fe20000000079 */
[----:B------:R-:W-:Y:S01]  /*72c90*/  @!P6 MOV R0, 0x400 ;  /* 0x000004000000e802 */ /* 0x000fe20000000f00 */
[----:B------:R-:W-:Y:S03]  /*72ca0*/  @!P0 LDS R228, [R81+0xc0] ;  /* 0x0000c00051e48984 */ /* 0x000fe60000000800 */
[----:B0-----:R-:W-:Y:S02]  /*72cb0*/  @!P6 LEA R125, R135, R0, 0x18 ;  /* 0x00000000877de211 */ /* 0x001fe400078ec0ff */
[----:B------:R-:W-:Y:S04]  /*72cc0*/  @!P6 LDS R135, [R81+0xb8] ;  /* 0x0000b8005187e984 */ /* 0x000fe80000000800 */
[----:B------:R-:W0:Y:S01]  /*72cd0*/  @!P6 LDS.U16 R125, [R125+0x4758] ;  /* 0x004758007d7de984 */ /* 0x000e220000000400 */
[----:B-1----:R-:W-:-:S05]  /*72ce0*/  @!P5 HADD2.F32 R0, -RZ, R123.H0_H0 ;  /* 0x2000007bff00d230 */ /* 0x002fca0000004100 */
[----:B------:R-:W-:Y:S01]  /*72cf0*/  @!P5 FFMA R121, R0, R131, R121 ;  /* 0x000000830079d223 */ /* 0x000fe20000000079 */
[----:B------:R-:W-:Y:S01]  /*72d00*/  @!P3 MOV R0, 0x400 ;  /* 0x000004000000b802 */ /* 0x000fe20000000f00 */
[----:B------:R-:W-:Y:S03]  /*72d10*/  @!P3 LDS R131, [R81+0xbc] ;  /* 0x0000bc005183b984 */ /* 0x000fe60000000800 */
[----:B----4-:R-:W-:Y:S02]  /*72d20*/  @!P3 LEA R123, R137, R0, 0x18 ;  /* 0x00000000897bb211 */ /* 0x010fe400078ec0ff */
[----:B------:R-:W1:Y:S04]  /*72d30*/  @!P1 S2R R137, SR_CgaCtaId ;  /* 0x0000000000899919 */ /* 0x000e680000008800 */
[----:B------:R-:W2:Y:S01]  /*72d40*/  @!P3 LDS.U16 R123, [R123+0x47d8] ;  /* 0x0047d8007b7bb984 */ /* 0x000ea20000000400 */
[----:B0-----:R-:W-:-:S05]  /*72d50*/  @!P6 HADD2.F32 R0, -RZ, R125.H0_H0 ;  /* 0x2000007dff00e230 */ /* 0x001fca0000004100 */
[----:B------:R-:W-:Y:S01]  /*72d60*/  @!P6 FFMA R121, R0, R135, R121 ;  /* 0x000000870079e223 */ /* 0x000fe20000000079 */
[----:B------:R-:W-:Y:S01]  /*72d70*/  @!P0 MOV R0, 0x400 ;  /* 0x0000040000008802 */ /* 0x000fe20000000f00 */
[----:B------:R-:W0:Y:S03]  /*72d80*/  @!P2 S2R R135, SR_CgaCtaId ;  /* 0x000000000087a919 */ /* 0x000e260000008800 */
[----:B---3--:R-:W-:-:S06]  /*72d90*/  @!P0 LEA R125, R139, R0, 0x18 ;  /* 0x000000008b7d8211 */ /* 0x008fcc00078ec0ff */
[----:B------:R-:W3:Y:S01]  /*72da0*/  @!P0 LDS.U16 R125, [R125+0x4858] ;  /* 0x004858007d7d8984 */ /* 0x000ee20000000400 */
        /* <DEDUP_REMOVED lines=9> */
[----:B---3--:R-:W-:-:S05]  /*72e40*/  @!P0 HADD2.F32 R0, -RZ, R125.H0_H0 ;  /* 0x2000007dff008230 */ /* 0x008fca0000004100 */
[----:B------:R-:W-:Y:S01]  /*72e50*/  @!P0 FFMA R121, R228, R0, R121 ;  /* 0x00000000e4798223 */ /* 0x000fe20000000079 */
[----:B------:R-:W-:Y:S02]  /*72e60*/  @!P1 MOV R0, 0x400 ;  /* 0x0000040000009802 */ /* 0x000fe40000000f00 */
[----:B------:R-:W-:Y:S02]  /*72e70*/  ISETP.GE.AND P0, PT, R126, R3, PT ;  /* 0x000000037e00720c */ /* 0x000fe40003f06270 */
[----:B-1----:R-:W-:-:S06]  /*72e80*/  @!P1 LEA R125, R137, R0, 0x18 ;  /* 0x00000000897d9211 */ /* 0x002fcc00078ec0ff */
        /* <DEDUP_REMOVED lines=54> */
[----:B-1----:R-:W-:-:S06]  /*731f0*/  @!P2 LEA R123, R135, R0, 0x18 ;  /* 0x00000000877ba211 */ /* 0x002fcc00078ec0ff */
[----:B------:R-:W1:Y:S01]  /*73200*/  @!P2 LDS.U16 R123, [R123+0x4cd8] ;  /* 0x004cd8007b7ba984 */ /* 0x000e620000000400 */
[----:B--2---:R-:W-:-:S05]  /*73210*/  @!P0 HADD2.F32 R0, -RZ, R125.H0_H0 ;  /* 0x2000007dff008230 */ /* 0x004fca0000004100 */
[----:B------:R-:W-:Y:S01]  /*73220*/  @!P0 FFMA R121, R228, R0, R121 ;  /* 0x00000000e4798223 */ /* 0x000fe20000000079 */
[----:B------:R-:W-:Y:S02]  /*73230*/  @!P1 MOV R0, 0x400 ;  /* 0x0000040000009802 */ /* 0x000fe40000000f00 */
[----:B------:R-:W-:Y:S02]  /*73240*/  ISETP.GE.AND P0, PT, R14, R3, PT ;  /* 0x000000030e00720c */ /* 0x000fe40003f06270 */
[----:B0-----:R-:W-:Y:S02]  /*73250*/  @!P1 LEA R135, R131, R0, 0x18 ;  /* 0x0000000083879211 */ /* 0x001fe400078ec0ff */
[----:B------:R-:W0:Y:S04]  /*73260*/  @!P2 LDS R131, [R81+0xe4] ;  /* 0x0000e4005183a984 */ /* 0x000e280000000800 */
[----:B------:R-:W2:Y:S04]  /*73270*/  @!P1 LDS.U16 R125, [R135+0x305a] ;  /* 0x00305a00877d9984 */ /* 0x000ea80000000400 */
[----:B------:R-:W3:Y:S01]  /*73280*/  @!P1 LDS R0, [R81] ;  /* 0x0000000051009984 */ /* 0x000ee20000000800 */
[----:B------:R-:W4:Y:S01]  /*73290*/  @!P0 S2R R230, SR_CgaCtaId ;  /* 0x0000000000e68919 */ /* 0x000f220000008800 */
[----:B-1----:R-:W-:-:S05]  /*732a0*/  @!P2 HADD2.F32 R228, -RZ, R123.H0_H0 ;  /* 0x2000007bffe4a230 */ /* 0x002fca0000004100 */
[----:B0-----:R-:W-:Y:S01]  /*732b0*/  @!P2 FFMA R121, R228, R131, R121 ;  /* 0x00000083e479a223 */ /* 0x001fe20000000079 */
[----:B------:R-:W-:Y:S01]  /*732c0*/  @!P0 MOV R131, 0x400 ;  /* 0x0000040000838802 */ /* 0x000fe20000000f00 */
[----:B------:R-:W-:Y:S01]  /*732d0*/  IMAD.MOV.U32 R228, RZ, RZ, RZ ;  /* 0x000000ffffe47224 */ /* 0x000fe200078e00ff */
[----:B------:R-:W-:Y:S01]  /*732e0*/  ISETP.GE.AND P2, PT, R22, R3, PT ;  /* 0x000000031600720c */ /* 0x000fe20003f46270 */
[----:B--2---:R-:W-:Y:S01]  /*732f0*/  @!P1 HADD2.F32 R125, -RZ, R125.H0_H0 ;  /* 0x2000007dff7d9230 */ /* 0x004fe20000004100 */
[----:B----4-:R-:W-:-:S04]  /*73300*/  @!P0 LEA R131, R230, R131, 0x18 ;  /* 0x00000083e6838211 */ /* 0x010fc800078ec0ff */
[----:B---3--:R-:W-:Y:S01]  /*73310*/  @!P1 FFMA R228, R0, R125, RZ ;  /* 0x0000007d00e49223 */ /* 0x008fe200000000ff */
[----:B------:R-:W-:Y:S01]  /*73320*/  ISETP.GE.AND P1, PT, R16, R3, PT ;  /* 0x000000031000720c */ /* 0x000fe20003f26270 */
[----:B------:R-:W0:Y:S04]  /*73330*/  @!P0 LDS.U16 R0, [R131+0x30da] ;  /* 0x0030da0083008984 */ /* 0x000e280000000400 */
[----:B------:R-:W1:Y:S01]  /*73340*/  @!P0 LDS R125, [R81+0x4] ;  /* 0x00000400517d8984 */ /* 0x000e620000000800 */
[----:B------:R-:W-:Y:S01]  /*73350*/  @!P2 MOV R123, 0x400 ;  /* 0x00000400007ba802 */ /* 0x000fe20000000f00 */
[----:B------:R-:W2:Y:S06]  /*73360*/  @!P2 S2R R230, SR_CgaCtaId ;  /* 0x0000000000e6a919 */ /* 0x000eac0000008800 */
[----:B------:R-:W3:Y:S01]  /*73370*/  @!P1 S2R R232, SR_CgaCtaId ;  /* 0x0000000000e89919 */ /* 0x000ee20000008800 */
[----:B--2---:R-:W-:Y:S01]  /*73380*/  @!P2 LEA R230, R230, R123, 0x18 ;  /* 0x0000007be6e6a211 */ /* 0x004fe200078ec0ff */
[----:B0-----:R-:W-:-:S04]  /*73390*/  @!P0 HADD2.F32 R123, -RZ, R0.H0_H0 ;  /* 0x20000000ff7b8230 */ /* 0x001fc80000004100 */
[----:B------:R-:W0:Y:S01]  /*733a0*/  @!P2 LDS.U16 R0, [R230+0x315a] ;  /* 0x00315a00e600a984 */ /* 0x000e220000000400 */
[----:B-1----:R-:W-:Y:S01]  /*733b0*/  @!P0 FFMA R228, R123, R125, R228 ;  /* 0x0000007d7be48223 */ /* 0x002fe200000000e4 */
[----:B------:R-:W-:Y:S02]  /*733c0*/  @!P1 MOV R123, 0x400 ;  /* 0x00000400007b9802 */ /* 0x000fe40000000f00 */
[----:B------:R-:W1:Y:S01]  /*733d0*/  @!P2 LDS R125, [R81+0x8] ;  /* 0x00000800517da984 */ /* 0x000e620000000800 */
[----:B------:R-:W-:Y:S02]  /*733e0*/  ISETP.GE.AND P0, PT, R10, R3, PT ;  /* 0x000000030a00720c */ /* 0x000fe40003f06270 */
[----:B---3--:R-:W-:-:S11]  /*733f0*/  @!P1 LEA R232, R232, R123, 0x18 ;  /* 0x0000007be8e89211 */ /* 0x008fd600078ec0ff */
[----:B------:R-:W2:Y:S01]  /*73400*/  @!P0 S2R R234, SR_CgaCtaId ;  /* 0x0000000000ea8919 */ /* 0x000ea20000008800 */
[----:B0-----:R-:W-:Y:S02]  /*73410*/  @!P2 HADD2.F32 R123, -RZ, R0.H0_H0 ;  /* 0x20000000ff7ba230 */ /* 0x001fe40000004100 */
[----:B------:R-:W0:Y:S03]  /*73420*/  @!P1 LDS.U16 R0, [R232+0x31da] ;  /* 0x0031da00e8009984 */ /* 0x000e260000000400 */
[----:B-1----:R-:W-:Y:S01]  /*73430*/  @!P2 FFMA R228, R123, R125, R228 ;  /* 0x0000007d7be4a223 */ /* 0x002fe200000000e4 */
[----:B------:R-:W-:Y:S01]  /*73440*/  @!P0 MOV R123, 0x400 ;  /* 0x00000400007b8802 */ /* 0x000fe20000000f00 */
[----:B------:R-:W1:Y:S01]  /*73450*/  @!P1 LDS R125, [R81+0xc] ;  /* 0x00000c00517d9984 */ /* 0x000e620000000800 */
[----:B------:R-:W-:Y:S02]  /*73460*/  ISETP.GE.AND P2, PT, R12, R3, PT ;  /* 0x000000030c00720c */ /* 0x000fe40003f46270 */
[----:B--2---:R-:W-:-:S11]  /*73470*/  @!P0 LEA R234, R234, R123, 0x18 ;  /* 0x0000007beaea8211 */ /* 0x004fd600078ec0ff */
        /* <DEDUP_REMOVED lines=132> */
[----:B------:R-:W-:Y:S01]  /*73cc0*/  ISETP.NE.AND P0, PT, R133, RZ, PT ;  /* 0x000000ff8500720c */ /* 0x000fe20003f05270 */
[----:B------:R-:W1:Y:S01]  /*73cd0*/  @!P2 LDS R125, [R81+0x50] ;  /* 0x00005000517da984 */ /* 0x000e620000000800 */
[----:B------:R-:W-:Y:S02]  /*73ce0*/  @!P1 MOV R123, 0x400 ;  /* 0x00000400007b9802 */ /* 0x000fe40000000f00 */
[----:B------:R-:W-:-:S02]  /*73cf0*/  P2R R131, PR, RZ, 0x1 ;  /* 0x00000001ff837803 */ /* 0x000fc40000000000 */
[----:B--2---:R-:W-:-:S07]  /*73d00*/  @!P1 LEA R232, R232, R123, 0x18 ;  /* 0x0000007be8e89211 */ /* 0x004fce00078ec0ff */
        /* <DEDUP_REMOVED lines=147> */
[----:B------:R0:W3:Y:S03]  /*74640*/  @!P1 LDS.U16 R0, [R232+0x43da] ;  /* 0x0043da00e8009984 */ /* 0x0000e60000000400 */
[----:B-1----:R-:W-:Y:S01]  /*74650*/  @!P2 FFMA R228, R123, R125, R228 ;  /* 0x0000007d7be4a223 */ /* 0x002fe200000000e4 */
[----:B------:R-:W-:Y:S01]  /*74660*/  @!P0 MOV R123, 0x400 ;  /* 0x00000400007b8802 */ /* 0x000fe20000000f00 */
[----:B------:R-:W1:Y:S01]  /*74670*/  @!P1 LDS R125, [R81+0x9c] ;  /* 0x00009c00517d9984 */ /* 0x000e620000000800 */
[----:B------:R-:W-:Y:S02]  /*74680*/  ISETP.NE.AND P2, PT, R129, RZ, PT ;  /* 0x000000ff8100720c */ /* 0x000fe40003f45270 */
[----:B--2---:R-:W-:-:S02]  /*74690*/  @!P0 LEA R234, R234, R123, 0x18 ;  /* 0x0000007beaea8211 */ /* 0x004fc400078ec0ff */
[----:B------:R-:W-:Y:S02]  /*746a0*/  ISETP.GE.AND P0, PT, R138, R3, PT ;  /* 0x000000038a00720c */ /* 0x000fe40003f06270 */
[----:B------:R-:W-:-:S07]  /*746b0*/  P2R R129, PR, RZ, 0x4 ;  /* 0x00000004ff817803 */ /* 0x000fce0000000000 */
[----:B------:R-:W2:Y:S04]  /*746c0*/  @!P2 S2R R230, SR_CgaCtaId ;  /* 0x0000000000e6a919 */ /* 0x000ea80000008800 */
[----:B0-----:R-:W0:Y:S01]  /*746d0*/  @!P0 S2R R232, SR_CgaCtaId ;  /* 0x0000000000e88919 */ /* 0x001e220000008800 */
[----:B---3--:R-:W-:-:S05]  /*746e0*/  @!P1 HADD2.F32 R123, -RZ, R0.H0_H0 ;  /* 0x20000000ff7b9230 */ /* 0x008fca0000004100 */
[----:B-1----:R-:W-:Y:S01]  /*746f0*/  @!P1 FFMA R228, R123, R125, R228 ;  /* 0x0000007d7be49223 */ /* 0x002fe200000000e4 */
[----:B------:R-:W-:Y:S02]  /*74700*/  ISETP.GE.AND P1, PT, R140, R3, PT ;  /* 0x000000038c00720c */ /* 0x000fe40003f26270 */
[----:B------:R-:W-:-:S04]  /*74710*/  @!P2 MOV R123, 0x400 ;  /* 0x00000400007ba802 */ /* 0x000fc80000000f00 */
[----:B--2---:R-:W-:-:S07]  /*74720*/  @!P2 LEA R230, R230, R123, 0x18 ;  /* 0x0000007be6e6a211 */ /* 0x004fce00078ec0ff */
[----:B------:R1:W2:Y:S04]  /*74730*/  @!P1 LDS.U16 R0, [R234+0x445a] ;  /* 0x00445a00ea009984 */ /* 0x0002a80000000400 */
[----:B------:R-:W3:Y:S01]  /*74740*/  @!P1 LDS R125, [R81+0xa0] ;  /* 0x0000a000517d9984 */ /* 0x000ee20000000800 */
[----:B-1----:R-:W1:Y:S01]  /*74750*/  @!P3 S2R R234, SR_CgaCtaId ;  /* 0x0000000000eab919 */ /* 0x002e620000008800 */
[----:B--2---:R-:W-:Y:S02]  /*74760*/  @!P1 HADD2.F32 R123, -RZ, R0.H0_H0 ;  /* 0x20000000ff7b9230 */ /* 0x004fe40000004100 */
[----:B------:R2:W4:Y:S03]  /*74770*/  @!P2 LDS.U16 R0, [R230+0x44da] ;  /* 0x0044da00e600a984 */ /* 0x0005260000000400 */
[----:B---3--:R-:W-:Y:S01]  /*74780*/  @!P1 FFMA R228, R125, R123, R228 ;  /* 0x0000007b7de49223 */ /* 0x008fe200000000e4 */
[----:B------:R-:W-:Y:S01]  /*74790*/  @!P0 MOV R123, 0x400 ;  /* 0x00000400007b8802 */ /* 0x000fe20000000f00 */
[----:B------:R-:W3:Y:S01]  /*747a0*/  @!P2 LDS R125, [R81+0xa4] ;  /* 0x0000a400517da984 */ /* 0x000ee20000000800 */
[----:B------:R-:W-:-:S02]  /*747b0*/  ISETP.GE.AND P1, PT, R136, R3, PT ;  /* 0x000000038800720c */ /* 0x000fc40003f26270 */
[----:B0-----:R-:W-:Y:S01]  /*747c0*/  @!P0 LEA R232, R232, R123, 0x18 ;  /* 0x0000007be8e88211 */ /* 0x001fe200078ec0ff */
[----:B--2---:R-:W0:Y:S01]  /*747d0*/  @!P4 S2R R230, SR_CgaCtaId ;  /* 0x0000000000e6c919 */ /* 0x004e220000008800 */
[----:B----4-:R-:W-:-:S03]  /*747e0*/  @!P2 HADD2.F32 R123, -RZ, R0.H0_H0 ;  /* 0x20000000ff7ba230 */ /* 0x010fc60000004100 */
[----:B------:R2:W4:Y:S02]  /*747f0*/  @!P0 LDS.U16 R0, [R232+0x455a] ;  /* 0x00455a00e8008984 */ /* 0x0005240000000400 */
[----:B---3--:R-:W-:Y:S01]  /*74800*/  @!P2 FFMA R228, R123, R125, R228 ;  /* 0x0000007d7be4a223 */ /* 0x008fe200000000e4 */
[----:B------:R-:W-:Y:S01]  /*74810*/  @!P3 MOV R123, 0x400 ;  /* 0x00000400007bb802 */ /* 0x000fe20000000f00 */
[----:B------:R-:W3:Y:S01]  /*74820*/  @!P0 LDS R125, [R81+0xa8] ;  /* 0x0000a800517d8984 */ /* 0x000ee20000000800 */
[----:B------:R-:W-:Y:S02]  /*74830*/  ISETP.GE.AND P2, PT, R134, R3, PT ;  /* 0x000000038600720c */ /* 0x000fe40003f46270 */
[----:B-1----:R-:W-:Y:S01]  /*74840*/  @!P3 LEA R234, R234, R123, 0x18 ;  /* 0x0000007beaeab211 */ /* 0x002fe200078ec0ff */
[----:B--2---:R-:W1:Y:S01]  /*74850*/  @!P5 S2R R232, SR_CgaCtaId ;  /* 0x0000000000e8d919 */ /* 0x004e620000008800 */
[----:B----4-:R-:W-:-:S03]  /*74860*/  @!P0 HADD2.F32 R123, -RZ, R0.H0_H0 ;  /* 0x20000000ff7b8230 */ /* 0x010fc60000004100 */
[----:B------:R2:W4:Y:S02]  /*74870*/  @!P3 LDS.U16 R0, [R234+0x45da] ;  /* 0x0045da00ea00b984 */ /* 0x0005240000000400 */
[----:B---3--:R-:W-:Y:S01]  /*74880*/  @!P0 FFMA R228, R123, R125, R228 ;  /* 0x0000007d7be48223 */ /* 0x008fe200000000e4 */
[----:B------:R-:W-:Y:S01]  /*74890*/  @!P4 MOV R123, 0x400 ;  /* 0x00000400007bc802 */ /* 0x000fe20000000f00 */
[----:B------:R-:W3:Y:S01]  /*748a0*/  @!P3 LDS R125, [R81+0xac] ;  /* 0x0000ac00517db984 */ /* 0x000ee20000000800 */
[----:B------:R-:W-:Y:S02]  /*748b0*/  ISETP.GE.AND P0, PT, R132, R3, PT ;  /* 0x000000038400720c */ /* 0x000fe40003f06270 */
[----:B0-----:R-:W-:Y:S01]  /*748c0*/  @!P4 LEA R230, R230, R123, 0x18 ;  /* 0x0000007be6e6c211 */ /* 0x001fe200078ec0ff */
[----:B--2---:R-:W0:Y:S01]  /*748d0*/  @!P6 S2R R234, SR_CgaCtaId ;  /* 0x0000000000eae919 */ /* 0x004e220000008800 */
[----:B----4-:R-:W-:-:S03]  /*748e0*/  @!P3 HADD2.F32 R123, -RZ, R0.H0_H0 ;  /* 0x20000000ff7bb230 */ /* 0x010fc60000004100 */
[----:B------:R2:W4:Y:S02]  /*748f0*/  @!P4 LDS.U16 R0, [R230+0x465a] ;  /* 0x00465a00e600c984 */ /* 0x0005240000000400 */
[----:B---3--:R-:W-:Y:S01]  /*74900*/  @!P3 FFMA R228, R123, R125, R228 ;  /* 0x0000007d7be4b223 */ /* 0x008fe200000000e4 */
[----:B------:R-:W-:Y:S01]  /*74910*/  @!P5 MOV R123, 0x400 ;  /* 0x00000400007bd802 */ /* 0x000fe20000000f00 */
[----:B------:R-:W3:Y:S03]  /*74920*/  @!P4 LDS R125, [R81+0xb0] ;  /* 0x0000b000517dc984 */ /* 0x000ee60000000800 */
[----:B-1----:R-:W-:Y:S01]  /*74930*/  @!P5 LEA R232, R232, R123, 0x18 ;  /* 0x0000007be8e8d211 */ /* 0x002fe200078ec0ff */
[----:B--2---:R-:W1:Y:S01]  /*74940*/  @!P1 S2R R230, SR_CgaCtaId ;  /* 0x0000000000e69919 */ /* 0x004e620000008800 */
[----:B----4-:R-:W-:-:S03]  /*74950*/  @!P4 HADD2.F32 R123, -RZ, R0.H0_H0 ;  /* 0x20000000ff7bc230 */ /* 0x010fc60000004100 */
[----:B------:R2:W4:Y:S02]  /*74960*/  @!P5 LDS.U16 R0, [R232+0x46da] ;  /* 0x0046da00e800d984 */ /* 0x0005240000000400 */
[----:B---3--:R-:W-:Y:S01]  /*74970*/  @!P4 FFMA R228, R125, R123, R228 ;  /* 0x0000007b7de4c223 */ /* 0x008fe200000000e4 */
[----:B------:R-:W-:Y:S01]  /*74980*/  @!P6 MOV R123, 0x400 ;  /* 0x00000400007be802 */ /* 0x000fe20000000f00 */
[----:B------:R-:W3:Y:S03]  /*74990*/  @!P5 LDS R125, [R81+0xb4] ;  /* 0x0000b400517dd984 */ /* 0x000ee60000000800 */
        /* <DEDUP_REMOVED lines=10> */
[----:B------:R-:W2:Y:S02]  /*74a40*/  @!P1 LDS.U16 R0, [R230+0x47da] ;  /* 0x0047da00e6009984 */ /* 0x000ea40000000400 */
[----:B---3--:R-:W-:Y:S01]  /*74a50*/  @!P6 FFMA R228, R123, R125, R228 ;  /* 0x0000007d7be4e223 */ /* 0x008fe200000000e4 */
[----:B------:R-:W-:Y:S01]  /*74a60*/  @!P2 MOV R123, 0x400 ;  /* 0x00000400007ba802 */ /* 0x000fe20000000f00 */
[----:B------:R-:W3:Y:S03]  /*74a70*/  @!P1 LDS R125, [R81+0xbc] ;  /* 0x0000bc00517d9984 */ /* 0x000ee60000000800 */
[----:B0-----:R-:W-:Y:S01]  /*74a80*/  @!P2 LEA R232, R232, R123, 0x18 ;  /* 0x0000007be8e8a211 */ /* 0x001fe200078ec0ff */
[----:B--2---:R-:W-:-:S04]  /*74a90*/  @!P1 HADD2.F32 R123, -RZ, R0.H0_H0 ;  /* 0x20000000ff7b9230 */ /* 0x004fc80000004100 */
[----:B------:R-:W0:Y:S01]  /*74aa0*/  @!P2 LDS.U16 R0, [R232+0x485a] ;  /* 0x00485a00e800a984 */ /* 0x000e220000000400 */
[----:B---3--:R-:W-:Y:S01]  /*74ab0*/  @!P1 FFMA R228, R123, R125, R228 ;  /* 0x0000007d7be49223 */ /* 0x008fe200000000e4 */
[----:B------:R-:W-:Y:S02]  /*74ac0*/  @!P0 MOV R123, 0x400 ;  /* 0x00000400007b8802 */ /* 0x000fe40000000f00 */
[----:B------:R-:W2:Y:S01]  /*74ad0*/  @!P2 LDS R125, [R81+0xc0] ;  /* 0x0000c000517da984 */ /* 0x000ea20000000800 */
[----:B------:R-:W-:Y:S02]  /*74ae0*/  ISETP.GE.AND P1, PT, R130, R3, PT ;  /* 0x000000038200720c */ /* 0x000fe40003f26270 */
[----:B-1----:R-:W-:-:S11]  /*74af0*/  @!P0 LEA R234, R234, R123, 0x18 ;  /* 0x0000007beaea8211 */ /* 0x002fd600078ec0ff */
[----:B------:R-:W1:Y:S01]  /*74b00*/  @!P1 S2R R230, SR_CgaCtaId ;  /* 0x0000000000e69919 */ /* 0x000e620000008800 */
[----:B0-----:R-:W-:Y:S02]  /*74b10*/  @!P2 HADD2.F32 R123, -RZ, R0.H0_H0 ;  /* 0x20000000ff7ba230 */ /* 0x001fe40000004100 */
[----:B------:R-:W0:Y:S03]  /*74b20*/  @!P0 LDS.U16 R0, [R234+0x48da] ;  /* 0x0048da00ea008984 */ /* 0x000e260000000400 */
[----:B--2---:R-:W-:Y:S01]  /*74b30*/  @!P2 FFMA R228, R125, R123, R228 ;  /* 0x0000007b7de4a223 */ /* 0x004fe200000000e4 */
[----:B------:R-:W-:Y:S01]  /*74b40*/  @!P1 MOV R123, 0x400 ;  /* 0x00000400007b9802 */ /* 0x000fe20000000f00 */
        /* <DEDUP_REMOVED lines=52> */
[----:B------:R-:W-:Y:S01]  /*74e90*/  @!P2 LDS R133, [R81+0xe4] ;  /* 0x0000e4005185a984 */ /* 0x000fe20000000800 */
[----:B0-----:R-:W-:-:S03]  /*74ea0*/  @!P0 HADD2.F32 R123, -RZ, R0.H0_H0 ;  /* 0x20000000ff7b8230 */ /* 0x001fc60000004100 */
[----:B------:R-:W0:Y:S02]  /*74eb0*/  @!P1 LDS.U16 R0, [R230+0x4c5a] ;  /* 0x004c5a00e6009984 */ /* 0x000e240000000400 */
[----:B--2---:R-:W-:Y:S01]  /*74ec0*/  @!P0 FFMA R228, R123, R125, R228 ;  /* 0x0000007d7be48223 */ /* 0x004fe200000000e4 */
[----:B------:R-:W-:Y:S01]  /*74ed0*/  ISETP.GE.AND P0, PT, R104, R3, PT ;  /* 0x000000036800720c */ /* 0x000fe20003f06270 */
[----:B------:R-:W2:Y:S01]  /*74ee0*/  @!P1 LDS R125, [R81+0xe0] ;  /* 0x0000e000517d9984 */ /* 0x000ea20000000800 */
[----:B------:R-:W-:-:S04]  /*74ef0*/  @!P2 MOV R123, 0x400 ;  /* 0x00000400007ba802 */ /* 0x000fc80000000f00 */
[----:B-1----:R-:W-:-:S07]  /*74f00*/  @!P2 LEA R232, R232, R123, 0x18 ;  /* 0x0000007be8e8a211 */ /* 0x002fce00078ec0ff */
[----:B------:R-:W1:Y:S01]  /*74f10*/  @!P0 S2R R135, SR_CgaCtaId ;  /* 0x0000000000878919 */ /* 0x000e620000008800 */
[----:B0-----:R-:W-:Y:S01]  /*74f20*/  @!P1 HADD2.F32 R123, -RZ, R0.H0_H0 ;  /* 0x20000000ff7b9230 */ /* 0x001fe20000004100 */
[----:B------:R-:W-:-:S04]  /*74f30*/  @!P0 MOV R0, 0x400 ;  /* 0x0000040000008802 */ /* 0x000fc80000000f00 */
[----:B--2---:R-:W-:Y:S01]  /*74f40*/  @!P1 FFMA R228, R125, R123, R228 ;  /* 0x0000007b7de49223 */ /* 0x004fe200000000e4 */
[----:B------:R-:W-:Y:S01]  /*74f50*/  ISETP.GE.AND P1, PT, R14, R3, PT ;  /* 0x000000030e00720c */ /* 0x000fe20003f26270 */
[----:B------:R-:W0:Y:S01]  /*74f60*/  @!P2 LDS.U16 R123, [R232+0x4cda] ;  /* 0x004cda00e87ba984 */ /* 0x000e220000000400 */
[----:B-1----:R-:W-:-:S03]  /*74f70*/  @!P0 LEA R135, R135, R0, 0x18 ;  /* 0x0000000087878211 */ /* 0x002fc600078ec0ff */
[----:B------:R-:W-:Y:S04]  /*74f80*/  @!P0 LDS R0, [R81] ;  /* 0x0000000051008984 */ /* 0x000fe80000000800 */
[----:B------:R-:W1:Y:S01]  /*74f90*/  @!P0 LDS.U16 R125, [R135+0x305c] ;  /* 0x00305c00877d8984 */ /* 0x000e620000000400 */
[----:B0-----:R-:W-:-:S05]  /*74fa0*/  @!P2 HADD2.F32 R123, -RZ, R123.H0_H0 ;  /* 0x2000007bff7ba230 */ /* 0x001fca0000004100 */
[----:B------:R-:W-:Y:S01]  /*74fb0*/  @!P2 FFMA R228, R123, R133, R228 ;  /* 0x000000857be4a223 */ /* 0x000fe200000000e4 */
[----:B------:R-:W-:Y:S01]  /*74fc0*/  ISETP.NE.AND P2, PT, R129, RZ, PT ;  /* 0x000000ff8100720c */ /* 0x000fe20003f45270 */
[----:B------:R-:W-:Y:S01]  /*74fd0*/  IMAD.MOV.U32 R123, RZ, RZ, RZ ;  /* 0x000000ffff7b7224 */ /* 0x000fe200078e00ff */
[----:B------:R-:W0:Y:S01]  /*74fe0*/  @!P1 S2R R129, SR_CgaCtaId ;  /* 0x0000000000819919 */ /* 0x000e220000008800 */
[----:B-1----:R-:W-:-:S05]  /*74ff0*/  @!P0 HADD2.F32 R125, -RZ, R125.H0_H0 ;  /* 0x2000007dff7d8230 */ /* 0x002fca0000004100 */
[----:B------:R-:W-:Y:S01]  /*75000*/  @!P0 FFMA R123, R0, R125, RZ ;  /* 0x0000007d007b8223 */ /* 0x000fe200000000ff */
[----:B------:R-:W-:Y:S01]  /*75010*/  @!P1 MOV R0, 0x400 ;  /* 0x0000040000009802 */ /* 0x000fe20000000f00 */
[----:B------:R-:W-:Y:S01]  /*75020*/  @!P1 LDS R125, [R81+0x4] ;  /* 0x00000400517d9984 */ /* 0x000fe20000000800 */
[----:B------:R-:W-:-:S13]  /*75030*/  ISETP.GE.AND P0, PT, R22, R3, PT ;  /* 0x000000031600720c */ /* 0x000fda0003f06270 */
[----:B------:R-:W1:Y:S01]  /*75040*/  @!P0 S2R R133, SR_CgaCtaId ;  /* 0x0000000000858919 */ /* 0x000e620000008800 */
[----:B0-----:R-:W-:-:S05]  /*75050*/  @!P1 LEA R129, R129, R0, 0x18 ;  /* 0x0000000081819211 */ /* 0x001fca00078ec0ff */
[----:B------:R-:W0:Y:S02]  /*75060*/  @!P1 LDS.U16 R0, [R129+0x30dc] ;  /* 0x0030dc0081009984 */ /* 0x000e240000000400 */
[----:B0-----:R-:W-:-:S05]  /*75070*/  @!P1 HADD2.F32 R0, -RZ, R0.H0_H0 ;  /* 0x20000000ff009230 */ /* 0x001fca0000004100 */
[----:B------:R-:W-:Y:S01]  /*75080*/  @!P1 FFMA R123, R0, R125, R123 ;  /* 0x0000007d007b9223 */ /* 0x000fe2000000007b */
[----:B------:R-:W-:Y:S01]  /*75090*/  @!P0 MOV R0, 0x400 ;  /* 0x0000040000008802 */ /* 0x000fe20000000f00 */
[----:B------:R-:W-:Y:S01]  /*750a0*/  @!P0 LDS R125, [R81+0x8] ;  /* 0x00000800517d8984 */ /* 0x000fe20000000800 */
[----:B------:R-:W-:Y:S02]  /*750b0*/  ISETP.GE.AND P1, PT, R16, R3, PT ;  /* 0x000000031000720c */ /* 0x000fe40003f26270 */
[----:B-1----:R-:W-:-:S05]  /*750c0*/  @!P0 LEA R133, R133, R0, 0x18 ;  /* 0x0000000085858211 */ /* 0x002fca00078ec0ff */
[----:B------:R-:W0:Y:S06]  /*750d0*/  @!P0 LDS.U16 R0, [R133+0x315c] ;  /* 0x00315c0085008984 */ /* 0x000e2c0000000400 */
[----:B------:R-:W1:Y:S01]  /*750e0*/  @!P1 S2R R135, SR_CgaCtaId ;  /* 0x0000000000879919 */ /* 0x000e620000008800 */
        /* <DEDUP_REMOVED lines=8> */
[----:B------:R-:W-:Y:S01]  /*75170*/  @!P0 LDS R230, [R81+0x10] ;  /* 0x0000100051e68984 */ /* 0x000fe20000000800 */
[----:B0-----:R-:W-:-:S05]  /*75180*/  @!P1 HADD2.F32 R0, -RZ, R0.H0_H0 ;  /* 0x20000000ff009230 */ /* 0x001fca0000004100 */
[----:B------:R-:W-:Y:S01]  /*75190*/  @!P1 FFMA R123, R0, R125, R123 ;  /* 0x0000007d007b9223 */ /* 0x000fe2000000007b */
[----:B------:R-:W-:Y:S02]  /*751a0*/  @!P0 MOV R0, 0x400 ;  /* 0x0000040000008802 */ /* 0x000fe40000000f00 */
[----:B------:R-:W-:Y:S02]  /*751b0*/  ISETP.GE.AND P1, PT, R12, R3, PT ;  /* 0x000000030c00720c */ /* 0x000fe40003f26270 */
[----:B-1----:R-:W-:-:S05]  /*751c0*/  @!P0 LEA R129, R129, R0, 0x18 ;  /* 0x0000000081818211 */ /* 0x002fca00078ec0ff */
[----:B------:R-:W0:Y:S06]  /*751d0*/  @!P0 LDS.U16 R0, [R129+0x325c] ;  /* 0x00325c0081008984 */ /* 0x000e2c0000000400 */
[----:B------:R-:W1:Y:S01]  /*751e0*/  @!P1 S2R R125, SR_CgaCtaId ;  /* 0x00000000007d9919 */ /* 0x000e620000008800 */
[----:B0-----:R-:W-:-:S05]  /*751f0*/  @!P0 HADD2.F32 R0, -RZ, R0.H0_H0 ;  /* 0x20000000ff008230 */ /* 0x001fca0000004100 */
[----:B------:R-:W-:Y:S01]  /*75200*/  @!P0 FFMA R123, R230, R0, R123 ;  /* 0x00000000e67b8223 */ /* 0x000fe2000000007b */
[----:B------:R-:W-:Y:S02]  /*75210*/  @!P1 MOV R0, 0x400 ;  /* 0x0000040000009802 */ /* 0x000fe40000000f00 */
[----:B------:R-:W-:Y:S02]  /*75220*/  ISETP.GE.AND P0, PT, R6, R3, PT ;  /* 0x000000030600720c */ /* 0x000fe40003f06270 */
[----:B-1----:R-:W-:Y:S02]  /*75230*/  @!P1 LEA R133, R125, R0, 0x18 ;  /* 0x000000007d859211 */ /* 0x002fe400078ec0ff */
[----:B------:R-:W-:Y:S04]  /*75240*/  @!P1 LDS R125, [R81+0x14] ;  /* 0x00001400517d9984 */ /* 0x000fe80000000800 */
[----:B------:R-:W0:Y:S05]  /*75250*/  @!P1 LDS.U16 R0, [R133+0x32dc] ;  /* 0x0032dc0085009984 */ /* 0x000e2a0000000400 */
        /* <DEDUP_REMOVED lines=124> */
[----:B------:R-:W-:Y:S02]  /*75a20*/  ISETP.NE.AND P0, PT, R131, RZ, PT ;  /* 0x000000ff8300720c */ /* 0x000fe40003f05270 */
[----:B-1----:R-:W-:Y:S02]  /*75a30*/  @!P1 LEA R131, R125, R0, 0x18 ;  /* 0x000000007d839211 */ /* 0x002fe400078ec0ff */
[----:B------:R-:W-:Y:S01]  /*75a40*/  @!P1 LDS R125, [R81+0x54] ;  /* 0x00005400517d9984 */ /* 0x000fe20000000800 */
[----:B------:R-:W-:-:S03]  /*75a50*/  P2R R129, PR, RZ, 0x1 ;  /* 0x00000001ff817803 */ /* 0x000fc60000000000 */
        /* <DEDUP_REMOVED lines=134> */
[----:B------:R-:W-:Y:S02]  /*762c0*/  ISETP.NE.AND P1, PT, R127, RZ, PT ;  /* 0x000000ff7f00720c */ /* 0x000fe40003f25270 */
        /* <DEDUP_REMOVED lines=9> */
[----:B------:R0:W1:Y:S06]  /*76360*/  @!P1 LDS.U16 R0, [R127+0x43dc] ;  /* 0x0043dc007f009984 */ /* 0x00006c0000000400 */
[----:B------:R-:W2:Y:S01]  /*76370*/  @!P0 S2R R131, SR_CgaCtaId ;  /* 0x0000000000838919 */ /* 0x000ea20000008800 */
[----:B0-----:R-:W-:Y:S01]  /*76380*/  P2R R127, PR, RZ, 0x2 ;  /* 0x00000002ff7f7803 */ /* 0x001fe20000000000 */
[----:B------:R-:W-:Y:S01]  /*76390*/  @!P0 LDS R230, [R81+0xa0] ;  /* 0x0000a00051e68984 */ /* 0x000fe20000000800 */
[----:B-1----:R-:W-:-:S05]  /*763a0*/  @!P1 HADD2.F32 R0, -RZ, R0.H0_H0 ;  /* 0x20000000ff009230 */ /* 0x002fca0000004100 */
[----:B------:R-:W-:Y:S01]  /*763b0*/  @!P1 FFMA R123, R0, R125, R123 ;  /* 0x0000007d007b9223 */ /* 0x000fe2000000007b */
[----:B------:R-:W-:Y:S01]  /*763c0*/  @!P0 MOV R0, 0x400 ;  /* 0x0000040000008802 */ /* 0x000fe20000000f00 */
[----:B------:R-:W0:Y:S01]  /*763d0*/  @!P2 S2R R125, SR_CgaCtaId ;  /* 0x00000000007da919 */ /* 0x000e220000008800 */
[----:B------:R-:W-:Y:S02]  /*763e0*/  ISETP.GE.AND P1, PT, R136, R3, PT ;  /* 0x000000038800720c */ /* 0x000fe40003f26270 */
[----:B--2---:R-:W-:-:S05]  /*763f0*/  @!P0 LEA R131, R131, R0, 0x18 ;  /* 0x0000000083838211 */ /* 0x004fca00078ec0ff */
[----:B------:R1:W2:Y:S02]  /*76400*/  @!P0 LDS.U16 R0, [R131+0x445c] ;  /* 0x00445c0083008984 */ /* 0x0002a40000000400 */
[----:B-1----:R-:W1:Y:S01]  /*76410*/  @!P3 S2R R131, SR_CgaCtaId ;  /* 0x000000000083b919 */ /* 0x002e620000008800 */
[----:B--2---:R-:W-:-:S05]  /*76420*/  @!P0 HADD2.F32 R0, -RZ, R0.H0_H0 ;  /* 0x20000000ff008230 */ /* 0x004fca0000004100 */
[----:B------:R-:W-:Y:S01]  /*76430*/  @!P0 FFMA R123, R230, R0, R123 ;  /* 0x00000000e67b8223 */ /* 0x000fe2000000007b */
[----:B------:R-:W-:Y:S01]  /*76440*/  @!P2 MOV R0, 0x400 ;  /* 0x000004000000a802 */ /* 0x000fe20000000f00 */
[----:B------:R-:W-:Y:S01]  /*76450*/  @!P4 LDS R230, [R81+0xb0] ;  /* 0x0000b00051e6c984 */ /* 0x000fe20000000800 */
[----:B------:R-:W-:Y:S02]  /*76460*/  ISETP.GE.AND P0, PT, R138, R3, PT ;  /* 0x000000038a00720c */ /* 0x000fe40003f06270 */
[----:B0-----:R-:W-:Y:S02]  /*76470*/  @!P2 LEA R133, R125, R0, 0x18 ;  /* 0x000000007d85a211 */ /* 0x001fe400078ec0ff */
[----:B------:R-:W-:Y:S04]  /*76480*/  @!P2 LDS R125, [R81+0xa4] ;  /* 0x0000a400517da984 */ /* 0x000fe80000000800 */
[----:B------:R0:W2:Y:S05]  /*76490*/  @!P2 LDS.U16 R0, [R133+0x44dc] ;  /* 0x0044dc008500a984 */ /* 0x0000aa0000000400 */
[----:B------:R-:W3:Y:S01]  /*764a0*/  @!P0 S2R R135, SR_CgaCtaId ;  /* 0x0000000000878919 */ /* 0x000ee20000008800 */
[----:B0-----:R-:W0:Y:S01]  /*764b0*/  @!P4 S2R R133, SR_CgaCtaId ;  /* 0x000000000085c919 */ /* 0x001e220000008800 */
[----:B--2---:R-:W-:-:S05]  /*764c0*/  @!P2 HADD2.F32 R0, -RZ, R0.H0_H0 ;  /* 0x20000000ff00a230 */ /* 0x004fca0000004100 */
[----:B------:R-:W-:Y:S01]  /*764d0*/  @!P2 FFMA R123, R0, R125, R123 ;  /* 0x0000007d007ba223 */ /* 0x000fe2000000007b */
[----:B------:R-:W-:Y:S01]  /*764e0*/  @!P0 MOV R0, 0x400 ;  /* 0x0000040000008802 */ /* 0x000fe20000000f00 */
[----:B------:R-:W-:Y:S03]  /*764f0*/  @!P0 LDS R125, [R81+0xa8] ;  /* 0x0000a800517d8984 */ /* 0x000fe60000000800 */
[----:B---3--:R-:W-:-:S05]  /*76500*/  @!P0 LEA R135, R135, R0, 0x18 ;  /* 0x0000000087878211 */ /* 0x008fca00078ec0ff */
[----:B------:R2:W3:Y:S02]  /*76510*/  @!P0 LDS.U16 R0, [R135+0x455c] ;  /* 0x00455c0087008984 */ /* 0x0004e40000000400 */
[----:B--2---:R-:W2:Y:S01]  /*76520*/  @!P6 S2R R135, SR_CgaCtaId ;  /* 0x000000000087e919 */ /* 0x004ea20000008800 */
[----:B---3--:R-:W-:-:S05]  /*76530*/  @!P0 HADD2.F32 R0, -RZ, R0.H0_H0 ;  /* 0x20000000ff008230 */ /* 0x008fca0000004100 */
[----:B------:R-:W-:Y:S01]  /*76540*/  @!P0 FFMA R123, R0, R125, R123 ;  /* 0x0000007d007b8223 */ /* 0x000fe2000000007b */
[----:B------:R-:W-:Y:S01]  /*76550*/  @!P3 MOV R0, 0x400 ;  /* 0x000004000000b802 */ /* 0x000fe20000000f00 */
[----:B------:R-:W-:Y:S01]  /*76560*/  @!P3 LDS R125, [R81+0xac] ;  /* 0x0000ac00517db984 */ /* 0x000fe20000000800 */
[----:B------:R-:W-:Y:S02]  /*76570*/  ISETP.GE.AND P0, PT, R134, R3, PT ;  /* 0x000000038600720c */ /* 0x000fe40003f06270 */
[----:B-1----:R-:W-:-:S05]  /*76580*/  @!P3 LEA R131, R131, R0, 0x18 ;  /* 0x000000008383b211 */ /* 0x002fca00078ec0ff */
[----:B------:R-:W1:Y:S02]  /*76590*/  @!P3 LDS.U16 R0, [R131+0x45dc] ;  /* 0x0045dc008300b984 */ /* 0x000e640000000400 */
[----:B-1----:R-:W-:-:S05]  /*765a0*/  @!P3 HADD2.F32 R0, -RZ, R0.H0_H0 ;  /* 0x20000000ff00b230 */ /* 0x002fca0000004100 */
[----:B------:R-:W-:Y:S01]  /*765b0*/  @!P3 FFMA R123, R0, R125, R123 ;  /* 0x0000007d007bb223 */ /* 0x000fe2000000007b */
[----:B------:R-:W-:Y:S01]  /*765c0*/  @!P4 MOV R0, 0x400 ;  /* 0x000004000000c802 */ /* 0x000fe20000000f00 */
[----:B------:R-:W1:Y:S03]  /*765d0*/  @!P5 S2R R125, SR_CgaCtaId ;  /* 0x00000000007dd919 */ /* 0x000e660000008800 */
[----:B0-----:R-:W-:-:S05]  /*765e0*/  @!P4 LEA R133, R133, R0, 0x18 ;  /* 0x000000008585c211 */ /* 0x001fca00078ec0ff */
[----:B------:R0:W3:Y:S02]  /*765f0*/  @!P4 LDS.U16 R0, [R133+0x465c] ;  /* 0x00465c008500c984 */ /* 0x0000e40000000400 */
[----:B0-----:R-:W0:Y:S01]  /*76600*/  @!P1 S2R R133, SR_CgaCtaId ;  /* 0x0000000000859919 */ /* 0x001e220000008800 */
[----:B---3--:R-:W-:-:S05]  /*76610*/  @!P4 HADD2.F32 R0, -RZ, R0.H0_H0 ;  /* 0x20000000ff00c230 */ /* 0x008fca0000004100 */
[----:B------:R-:W-:Y:S01]  /*76620*/  @!P4 FFMA R123, R230, R0, R123 ;  /* 0x00000000e67bc223 */ /* 0x000fe2000000007b */
[----:B------:R-:W-:Y:S01]  /*76630*/  @!P5 MOV R0, 0x400 ;  /* 0x000004000000d802 */ /* 0x000fe20000000f00 */
[----:B------:R-:W-:Y:S03]  /*76640*/  @!P0 LDS R230, [R81+0xc0] ;  /* 0x0000c00051e68984 */ /* 0x000fe60000000800 */
[----:B-1----:R-:W-:Y:S02]  /*76650*/  @!P5 LEA R131, R125, R0, 0x18 ;  /* 0x000000007d83d211 */ /* 0x002fe400078ec0ff */
[----:B------:R-:W-:Y:S04]  /*76660*/  @!P5 LDS R125, [R81+0xb4] ;  /* 0x0000b400517dd984 */ /* 0x000fe80000000800 */
[----:B------:R1:W3:Y:S02]  /*76670*/  @!P5 LDS.U16 R0, [R131+0x46dc] ;  /* 0x0046dc008300d984 */ /* 0x0002e40000000400 */
[----:B-1----:R-:W1:Y:S01]  /*76680*/  @!P0 S2R R131, SR_CgaCtaId ;  /* 0x0000000000838919 */ /* 0x002e620000008800 */
[----:B---3--:R-:W-:-:S05]  /*76690*/  @!P5 HADD2.F32 R0, -RZ, R0.H0_H0 ;  /* 0x20000000ff00d230 */ /* 0x008fca0000004100 */
[----:B------:R-:W-:Y:S01]  /*766a0*/  @!P5 FFMA R123, R0, R125, R123 ;  /* 0x0000007d007bd223 */ /* 0x000fe2000000007b */
[----:B------:R-:W-:Y:S01]  /*766b0*/  @!P6 MOV R0, 0x400 ;  /* 0x000004000000e802 */ /* 0x000fe20000000f00 */
[----:B------:R-:W-:Y:S03]  /*766c0*/  @!P6 LDS R125, [R81+0xb8] ;  /* 0x0000b800517de984 */ /* 0x000fe60000000800 */
[----:B--2---:R-:W-:-:S05]  /*766d0*/  @!P6 LEA R135, R135, R0, 0x18 ;  /* 0x000000008787e211 */ /* 0x004fca00078ec0ff */
[----:B------:R-:W2:Y:S02]  /*766e0*/  @!P6 LDS.U16 R0, [R135+0x475c] ;  /* 0x00475c008700e984 */ /* 0x000ea40000000400 */
[----:B--2---:R-:W-:-:S05]  /*766f0*/  @!P6 HADD2.F32 R0, -RZ, R0.H0_H0 ;  /* 0x20000000ff00e230 */ /* 0x004fca0000004100 */
[----:B------:R-:W-:Y:S01]  /*76700*/  @!P6 FFMA R123, R0, R125, R123 ;  /* 0x0000007d007be223 */ /* 0x000fe2000000007b */
[----:B------:R-:W-:Y:S01]  /*76710*/  @!P1 MOV R0, 0x400 ;  /* 0x0000040000009802 */ /* 0x000fe20000000f00 */
[----:B------:R-:W-:Y:S03]  /*76720*/  @!P1 LDS R125, [R81+0xbc] ;  /* 0x0000bc00517d9984 */ /* 0x000fe60000000800 */
[----:B0-----:R-:W-:-:S05]  /*76730*/  @!P1 LEA R133, R133, R0, 0x18 ;  /* 0x0000000085859211 */ /* 0x001fca00078ec0ff */
[----:B------:R-:W0:Y:S02]  /*76740*/  @!P1 LDS.U16 R0, [R133+0x47dc] ;  /* 0x0047dc0085009984 */ /* 0x000e240000000400 */
        /* <DEDUP_REMOVED lines=73> */
[----:B------:R-:W-:Y:S01]  /*76be0*/  @!P1 MOV R0, 0x400 ;  /* 0x0000040000009802 */ /* 0x000fe20000000f00 */
[----:B------:R-:W-:Y:S01]  /*76bf0*/  IMAD.MOV.U32 R230, RZ, RZ, RZ ;  /* 0x000000ffffe67224 */ /* 0x000fe200078e00ff */
[----:B------:R-:W-:Y:S02]  /*76c00*/  ISETP.GE.AND P0, PT, R104, R3, PT ;  /* 0x000000036800720c */ /* 0x000fe40003f06270 */
[----:B-1----:R-:W-:Y:S02]  /*76c10*/  @!P1 LEA R133, R125, R0, 0x18 ;  /* 0x000000007d859211 */ /* 0x002fe400078ec0ff */
[----:B------:R-:W-:Y:S04]  /*76c20*/  @!P1 LDS R125, [R81+0xe4] ;  /* 0x0000e400517d9984 */ /* 0x000fe80000000800 */
[----:B------:R-:W0:Y:S05]  /*76c30*/  @!P1 LDS.U16 R0, [R133+0x4cdc] ;  /* 0x004cdc0085009984 */ /* 0x000e2a0000000400 */
[----:B------:R-:W1:Y:S01]  /*76c40*/  @!P0 S2R R135, SR_CgaCtaId ;  /* 0x0000000000878919 */ /* 0x000e620000008800 */
[----:B0-----:R-:W-:-:S05]  /*76c50*/  @!P1 HADD2.F32 R0, -RZ, R0.H0_H0 ;  /* 0x20000000ff009230 */ /* 0x001fca0000004100 */
[----:B------:R-:W-:Y:S01]  /*76c60*/  @!P1 FFMA R123, R0, R125, R123 ;  /* 0x0000007d007b9223 */ /* 0x000fe2000000007b */
[----:B------:R-:W-:Y:S02]  /*76c70*/  @!P0 MOV R0, 0x400 ;  /* 0x0000040000008802 */ /* 0x000fe40000000f00 */
[----:B------:R-:W-:Y:S02]  /*76c80*/  ISETP.GE.AND P1, PT, R14, R3, PT ;  /* 0x000000030e00720c */ /* 0x000fe40003f26270 */
[----:B-1----:R-:W-:Y:S02]  /*76c90*/  @!P0 LEA R135, R135, R0, 0x18 ;  /* 0x0000000087878211 */ /* 0x002fe400078ec0ff */
[----:B------:R-:W-:Y:S04]  /*76ca0*/  @!P0 LDS R0, [R81] ;  /* 0x0000000051008984 */ /* 0x000fe80000000800 */
[----:B------:R-:W0:Y:S05]  /*76cb0*/  @!P0 LDS.U16 R125, [R135+0x305e] ;  /* 0x00305e00877d8984 */ /* 0x000e2a0000000400 */
[----:B------:R-:W-:Y:S01]  /*76cc0*/  @!P1 LDS R131, [R81+0x4] ;  /* 0x0000040051839984 */ /* 0x000fe20000000800 */
[----:B0-----:R-:W-:-:S05]  /*76cd0*/  @!P0 HADD2.F32 R125, -RZ, R125.H0_H0 ;  /* 0x2000007dff7d8230 */ /* 0x001fca0000004100 */
[----:B------:R-:W-:Y:S01]  /*76ce0*/  @!P0 FFMA R230, R0, R125, RZ ;  /* 0x0000007d00e68223 */ /* 0x000fe200000000ff */
[----:B------:R-:W-:Y:S01]  /*76cf0*/  @!P1 MOV R0, 0x400 ;  /* 0x0000040000009802 */ /* 0x000fe20000000f00 */
[----:B------:R-:W0:Y:S01]  /*76d00*/  @!P1 S2R R125, SR_CgaCtaId ;  /* 0x00000000007d9919 */ /* 0x000e220000008800 */
[----:B------:R-:W-:Y:S02]  /*76d10*/  ISETP.GE.AND P0, PT, R22, R3, PT ;  /* 0x000000031600720c */ /* 0x000fe40003f06270 */
[----:B0-----:R-:W-:-:S05]  /*76d20*/  @!P1 LEA R133, R125, R0, 0x18 ;  /* 0x000000007d859211 */ /* 0x001fca00078ec0ff */
[----:B------:R-:W0:Y:S02]  /*76d30*/  @!P1 LDS.U16 R0, [R133+0x30de] ;  /* 0x0030de0085009984 */ /* 0x000e240000000400 */
[----:B0-----:R-:W-:-:S04]  /*76d40*/  @!P1 HADD2.F32 R125, -RZ, R0.H0_H0 ;  /* 0x20000000ff7d9230 */ /* 0x001fc80000004100 */
[----:B------:R-:W-:Y:S01]  /*76d50*/  @!P0 MOV R0, 0x400 ;  /* 0x0000040000008802 */ /* 0x000fe20000000f00 */
[----:B------:R-:W-:Y:S01]  /*76d60*/  @!P1 FFMA R230, R125, R131, R230 ;  /* 0x000000837de69223 */ /* 0x000fe200000000e6 */
[----:B------:R-:W-:Y:S01]  /*76d70*/  ISETP.GE.AND P1, PT, R16, R3, PT ;  /* 0x000000031000720c */ /* 0x000fe20003f26270 */
[----:B------:R-:W0:Y:S01]  /*76d80*/  @!P0 S2R R125, SR_CgaCtaId ;  /* 0x00000000007d8919 */ /* 0x000e220000008800 */
[----:B------:R-:W-:Y:S01]  /*76d90*/  @!P0 LDS R131, [R81+0x8] ;  /* 0x0000080051838984 */ /* 0x000fe20000000800 */
[----:B0-----:R-:W-:-:S05]  /*76da0*/  @!P0 LEA R135, R125, R0, 0x18 ;  /* 0x000000007d878211 */ /* 0x001fca00078ec0ff */
[----:B------:R-:W0:Y:S02]  /*76db0*/  @!P0 LDS.U16 R0, [R135+0x315e] ;  /* 0x00315e0087008984 */ /* 0x000e240000000400 */
[----:B0-----:R-:W-:-:S03]  /*76dc0*/  @!P0 HADD2.F32 R125, -RZ, R0.H0_H0 ;  /* 0x20000000ff7d8230 */ /* 0x001fc60000004100 */
[----:B------:R-:W-:Y:S02]  /*76dd0*/  @!P1 MOV R0, 0x400 ;  /* 0x0000040000009802 */ /* 0x000fe40000000f00 */
        /* <DEDUP_REMOVED lines=145> */
[----:B------:R-:W-:Y:S01]  /*776f0*/  ISETP.NE.AND P0, PT, R129, RZ, PT ;  /* 0x000000ff8100720c */ /* 0x000fe20003f05270 */
        /* <DEDUP_REMOVED lines=9> */
[----:B------:R-:W-:Y:S11]  /*77790*/  @!P0 LDS R129, [R81+0x58] ;  /* 0x0000580051818984 */ /* 0x000ff60000000800 */
[----:B------:R-:W-:Y:S01]  /*777a0*/  @!P1 LDS R131, [R81+0x5c] ;  /* 0x00005c0051839984 */ /* 0x000fe20000000800 */
[----:B0-----:R-:W-:-:S05]  /*777b0*/  @!P0 LEA R133, R125, R0, 0x18 ;  /* 0x000000007d858211 */ /* 0x001fca00078ec0ff */
[----:B------:R-:W0:Y:S02]  /*777c0*/  @!P0 LDS.U16 R0, [R133+0x3b5e] ;  /* 0x003b5e0085008984 */ /* 0x000e240000000400 */
[----:B0-----:R-:W-:Y:S01]  /*777d0*/  @!P0 HADD2.F32 R125, -RZ, R0.H0_H0 ;  /* 0x20000000ff7d8230 */ /* 0x001fe20000004100 */
[----:B------:R-:W-:-:S04]  /*777e0*/  @!P1 MOV R0, 0x400 ;  /* 0x0000040000009802 */ /* 0x000fc80000000f00 */
[----:B------:R-:W-:Y:S01]  /*777f0*/  @!P0 FFMA R230, R125, R129, R230 ;  /* 0x000000817de68223 */ /* 0x000fe200000000e6 */
[----:B------:R-:W-:Y:S01]  /*77800*/  P2R R129, PR, RZ, 0x1 ;  /* 0x00000001ff817803 */ /* 0x000fe20000000000 */
        /* <DEDUP_REMOVED lines=141> */
[----:B0-----:R-:W-:Y:S01]  /*780e0*/  @!P0 HADD2.F32 R125, -RZ, R0.H0_H0 ;  /* 0x20000000ff7d8230 */ /* 0x001fe20000004100 */
[----:B------:R-:W-:-:S04]  /*780f0*/  @!P2 MOV R0, 0x400 ;  /* 0x000004000000a802 */ /* 0x000fc80000000f00 */
        /* <DEDUP_REMOVED lines=8> */
[----:B------:R-:W-:Y:S02]  /*78180*/  @!P2 FFMA R230, R125, R131, R230 ;  /* 0x000000837de6a223 */ /* 0x000fe400000000e6 */
[----:B------:R-:W0:Y:S01]  /*78190*/  @!P0 S2R R125, SR_CgaCtaId ;  /* 0x00000000007d8919 */ /* 0x000e220000008800 */
[----:B------:R-:W-:Y:S01]  /*781a0*/  @!P0 LDS R131, [R81+0xa8] ;  /* 0x0000a80051838984 */ /* 0x000fe20000000800 */
        /* <DEDUP_REMOVED lines=10> */
[----:B0-----:R-:W-:Y:S01]  /*78250*/  @!P3 HADD2.F32 R125, -RZ, R0.H0_H0 ;  /* 0x20000000ff7db230 */ /* 0x001fe20000004100 */
[----:B------:R-:W-:-:S04]  /*78260*/  @!P4 MOV R0, 0x400 ;  /* 0x000004000000c802 */ /* 0x000fc80000000f00 */
[----:B------:R-:W-:Y:S02]  /*78270*/  @!P3 FFMA R230, R125, R131, R230 ;  /* 0x000000837de6b223 */ /* 0x000fe400000000e6 */
        /* <DEDUP_REMOVED lines=109> */
[----:B------:R-:W0:-:S12]  /*78950*/  @!P0 S2R R125, SR_CgaCtaId ;  /* 0x00000000007d8919 */ /* 0x000e180000008800 */
[----:B------:R-:W-:Y:S01]  /*78960*/  @!P1 LDS R133, [R81+0x4] ;  /* 0x0000040051859984 */ /* 0x000fe20000000800 */
[----:B0-----:R-:W-:-:S03]  /*78970*/  @!P0 LEA R131, R125, R0, 0x18 ;  /* 0x000000007d838211 */ /* 0x001fc600078ec0ff */
[----:B------:R-:W-:Y:S04]  /*78980*/  @!P0 LDS R0, [R81] ;  /* 0x0000000051008984 */ /* 0x000fe80000000800 */
[----:B------:R-:W0:Y:S02]  /*78990*/  @!P0 LDS.U16 R125, [R131+0x3060] ;  /* 0x00306000837d8984 */ /* 0x000e240000000400 */
[----:B0-----:R-:W-:-:S05]  /*789a0*/  @!P0 HADD2.F32 R125, -RZ, R125.H0_H0 ;  /* 0x2000007dff7d8230 */ /* 0x001fca0000004100 */
[----:B------:R-:W-:Y:S01]  /*789b0*/  @!P0 FFMA R184, R0, R125, RZ ;  /* 0x0000007d00b88223 */ /* 0x000fe200000000ff */
[----:B------:R-:W-:Y:S01]  /*789c0*/  @!P1 MOV R0, 0x400 ;  /* 0x0000040000009802 */ /* 0x000fe20000000f00 */
[----:B------:R-:W0:Y:S01]  /*789d0*/  @!P1 S2R R125, SR_CgaCtaId ;  /* 0x00000000007d9919 */ /* 0x000e220000008800 */
[----:B------:R-:W-:-:S13]  /*789e0*/  ISETP.GE.AND P0, PT, R22, R3, PT ;  /* 0x000000031600720c */ /* 0x000fda0003f06270 */
[----:B------:R-:W-:Y:S01]  /*789f0*/  @!P0 LDS R131, [R81+0x8] ;  /* 0x0000080051838984 */ /* 0x000fe20000000800 */
[----:B0-----:R-:W-:-:S05]  /*78a00*/  @!P1 LEA R135, R125, R0, 0x18 ;  /* 0x000000007d879211 */ /* 0x001fca00078ec0ff */
[----:B------:R-:W0:Y:S02]  /*78a10*/  @!P1 LDS.U16 R0, [R135+0x30e0] ;  /* 0x0030e00087009984 */ /* 0x000e240000000400 */
[----:B0-----:R-:W-:Y:S01]  /*78a20*/  @!P1 HADD2.F32 R125, -RZ, R0.H0_H0 ;  /* 0x20000000ff7d9230 */ /* 0x001fe20000004100 */
[----:B------:R-:W-:-:S04]  /*78a30*/  @!P0 MOV R0, 0x400 ;  /* 0x0000040000008802 */ /* 0x000fc80000000f00 */
[----:B------:R-:W-:Y:S01]  /*78a40*/  @!P1 FFMA R184, R125, R133, R184 ;  /* 0x000000857db89223 */ /* 0x000fe200000000b8 */
[----:B------:R-:W-:Y:S01]  /*78a50*/  ISETP.GE.AND P1, PT, R16, R3, PT ;  /* 0x000000031000720c */ /* 0x000fe20003f26270 */
[----:B------:R-:W0:Y:S02]  /*78a60*/  @!P0 S2R R125, SR_CgaCtaId ;  /* 0x00000000007d8919 */ /* 0x000e240000008800 */
        /* <DEDUP_REMOVED lines=443> */
[----:B------:R-:W0:Y:S02]  /*7a620*/  @!P0 S2R R125, SR_CgaCtaId ;  /* 0x00000000007d8919 */ /* 0x000e240000008800 */
[----:B0-----:R-:W-:Y:S02]  /*7a630*/  @!P0 LEA R131, R125, R0, 0x18 ;  /* 0x000000007d838211 */ /* 0x001fe400078ec0ff */
[----:B------:R-:W-:Y:S04]  /*7a640*/  @!P0 LDS R0, [R81] ;  /* 0x0000000051008984 */ /* 0x000fe80000000800 */
[----:B------:R-:W0:Y:S02]  /*7a650*/  @!P0 LDS.U16 R125, [R131+0x3062] ;  /* 0x00306200837d8984 */ /* 0x000e240000000400 */
[----:B0-----:R-:W-:-:S05]  /*7a660*/  @!P0 HADD2.F32 R125, -RZ, R125.H0_H0 ;  /* 0x2000007dff7d8230 */ /* 0x001fca0000004100 */
[----:B------:R-:W-:Y:S01]  /*7a670*/  @!P0 FFMA R5, R0, R125, RZ ;  /* 0x0000007d00058223 */ /* 0x000fe200000000ff */
[----:B------:R-:W-:Y:S01]  /*7a680*/  @!P1 MOV R0, 0x400 ;  /* 0x0000040000009802 */ /* 0x000fe20000000f00 */
[----:B------:R-:W0:Y:S01]  /*7a690*/  @!P1 S2R R125, SR_CgaCtaId ;  /* 0x00000000007d9919 */ /* 0x000e220000008800 */
[----:B------:R-:W-:Y:S02]  /*7a6a0*/  ISETP.GE.AND P0, PT, R22, R3, PT ;  /* 0x000000031600720c */ /* 0x000fe40003f06270 */
[----:B0-----:R-:W-:Y:S02]  /*7a6b0*/  @!P1 LEA R133, R125, R0, 0x18 ;  /* 0x000000007d859211 */ /* 0x001fe400078ec0ff */
[----:B------:R-:W-:Y:S04]  /*7a6c0*/  @!P1 LDS R125, [R81+0x4] ;  /* 0x00000400517d9984 */ /* 0x000fe80000000800 */
[----:B------:R-:W0:Y:S02]  /*7a6d0*/  @!P1 LDS.U16 R0, [R133+0x30e2] ;  /* 0x0030e20085009984 */ /* 0x000e240000000400 */
[----:B0-----:R-:W-:-:S05]  /*7a6e0*/  @!P1 HADD2.F32 R0, -RZ, R0.H0_H0 ;  /* 0x20000000ff009230 */ /* 0x001fca0000004100 */
[----:B------:R-:W-:Y:S01]  /*7a6f0*/  @!P1 FFMA R5, R0, R125, R5 ;  /* 0x0000007d00059223 */ /* 0x000fe20000000005 */
        /* <DEDUP_REMOVED lines=10> */
[----:B------:R-:W-:-:S13]  /*7a7a0*/  ISETP.GE.AND P0, PT, R10, R3, PT ;  /* 0x000000030a00720c */ /* 0x000fda0003f06270 */
[----:B------:R-:W-:Y:S01]  /*7a7b0*/  @!P0 LDS R232, [R81+0x10] ;  /* 0x0000100051e88984 */ /* 0x000fe20000000800 */
[----:B0-----:R-:W-:-:S03]  /*7a7c0*/  @!P1 LEA R133, R125, R0, 0x18 ;  /* 0x000000007d859211 */ /* 0x001fc600078ec0ff */
[----:B------:R-:W-:Y:S04]  /*7a7d0*/  @!P1 LDS R125, [R81+0xc] ;  /* 0x00000c00517d9984 */ /* 0x000fe80000000800 */
[----:B------:R-:W0:Y:S02]  /*7a7e0*/  @!P1 LDS.U16 R0, [R133+0x31e2] ;  /* 0x0031e20085009984 */ /* 0x000e240000000400 */
[----:B0-----:R-:W-:-:S05]  /*7a7f0*/  @!P1 HADD2.F32 R0, -RZ, R0.H0_H0 ;  /* 0x20000000ff009230 */ /* 0x001fca0000004100 */
[----:B------:R-:W-:Y:S01]  /*7a800*/  @!P1 FFMA R5, R0, R125, R5 ;  /* 0x0000007d00059223 */ /* 0x000fe20000000005 */
[----:B------:R-:W-:Y:S01]  /*7a810*/  @!P0 MOV R0, 0x400 ;  /* 0x0000040000008802 */ /* 0x000fe20000000f00 */
[----:B------:R-:W0:Y:S01]  /*7a820*/  @!P0 S2R R125, SR_CgaCtaId ;  /* 0x00000000007d8919 */ /* 0x000e220000008800 */
[----:B------:R-:W-:-:S13]  /*7a830*/  ISETP.GE.AND P1, PT, R12, R3, PT ;  /* 0x000000030c00720c */ /* 0x000fda0003f26270 */
[----:B------:R-:W1:Y:S01]  /*7a840*/  @!P1 S2R R131, SR_CgaCtaId ;  /* 0x0000000000839919 */ /* 0x000e620000008800 */
[----:B0-----:R-:W-:-:S05]  /*7a850*/  @!P0 LEA R125, R125, R0, 0x18 ;  /* 0x000000007d7d8211 */ /* 0x001fca00078ec0ff */
[----:B------:R-:W0:Y:S02]  /*7a860*/  @!P0 LDS.U16 R0, [R125+0x3262] ;  /* 0x003262007d008984 */ /* 0x000e240000000400 */
        /* <DEDUP_REMOVED lines=124> */
[----:B------:R-:W-:Y:S02]  /*7b030*/  ISETP.GE.AND P1, PT, R30, R3, PT ;  /* 0x000000031e00720c */ /* 0x000fe40003f26270 */
[----:B0-----:R-:W-:-:S05]  /*7b040*/  @!P0 LEA R125, R125, R0, 0x18 ;  /* 0x000000007d7d8211 */ /* 0x001fca00078ec0ff */
[----:B------:R-:W0:Y:S02]  /*7b050*/  @!P0 LDS.U16 R0, [R125+0x3a62] ;  /* 0x003a62007d008984 */ /* 0x000e240000000400 */
[----:B0-----:R-:W-:-:S05]  /*7b060*/  @!P0 HADD2.F32 R0, -RZ, R0.H0_H0 ;  /* 0x20000000ff008230 */ /* 0x001fca0000004100 */
[----:B------:R-:W-:Y:S01]  /*7b070*/  @!P0 FFMA R5, R232, R0, R5 ;  /* 0x00000000e8058223 */ /* 0x000fe20000000005 */
[----:B------:R-:W-:Y:S02]  /*7b080*/  ISETP.NE.AND P0, PT, R129, RZ, PT ;  /* 0x000000ff8100720c */ /* 0x000fe40003f05270 */
[----:B------:R-:W0:Y:S01]  /*7b090*/  @!P1 S2R R129, SR_CgaCtaId ;  /* 0x0000000000819919 */ /* 0x000e220000008800 */
[----:B------:R-:W-:-:S10]  /*7b0a0*/  @!P1 MOV R0, 0x400 ;  /* 0x0000040000009802 */ /* 0x000fd40000000f00 */
[----:B------:R-:W1:Y:S01]  /*7b0b0*/  @!P0 S2R R125, SR_CgaCtaId ;  /* 0x00000000007d8919 */ /* 0x000e620000008800 */
[----:B0-----:R-:W-:Y:S02]  /*7b0c0*/  @!P1 LEA R131, R129, R0, 0x18 ;  /* 0x0000000081839211 */ /* 0x001fe400078ec0ff */
[----:B------:R-:W-:Y:S04]  /*7b0d0*/  @!P1 LDS R129, [R81+0x54] ;  /* 0x0000540051819984 */ /* 0x000fe80000000800 */
[----:B------:R-:W0:Y:S02]  /*7b0e0*/  @!P1 LDS.U16 R0, [R131+0x3ae2] ;  /* 0x003ae20083009984 */ /* 0x000e240000000400 */
[----:B0-----:R-:W-:-:S05]  /*7b0f0*/  @!P1 HADD2.F32 R0, -RZ, R0.H0_H0 ;  /* 0x20000000ff009230 */ /* 0x001fca0000004100 */
[----:B------:R-:W-:Y:S01]  /*7b100*/  @!P1 FFMA R5, R0, R129, R5 ;  /* 0x0000008100059223 */ /* 0x000fe20000000005 */
[----:B------:R-:W-:Y:S02]  /*7b110*/  @!P0 MOV R0, 0x400 ;  /* 0x0000040000008802 */ /* 0x000fe40000000f00 */
[----:B------:R-:W-:Y:S02]  /*7b120*/  ISETP.GE.AND P1, PT, R172, R3, PT ;  /* 0x00000003ac00720c */ /* 0x000fe40003f26270 */
[----:B-1----:R-:W-:Y:S02]  /*7b130*/  @!P0 LEA R129, R125, R0, 0x18 ;  /* 0x000000007d818211 */ /* 0x002fe400078ec0ff */
[----:B------:R-:W-:Y:S04]  /*7b140*/  @!P0 LDS R125, [R81+0x58] ;  /* 0x00005800517d8984 */ /* 0x000fe80000000800 */
[----:B------:R0:W1:Y:S02]  /*7b150*/  @!P0 LDS.U16 R0, [R129+0x3b62] ;  /* 0x003b620081008984 */ /* 0x0000640000000400 */
[----:B0-----:R-:W-:Y:S01]  /*7b160*/  P2R R129, PR, RZ, 0x1 ;  /* 0x00000001ff817803 */ /* 0x001fe20000000000 */
[----:B-1----:R-:W-:-:S05]  /*7b170*/  @!P0 HADD2.F32 R0, -RZ, R0.H0_H0 ;  /* 0x20000000ff008230 */ /* 0x002fca0000004100 */
        /* <DEDUP_REMOVED lines=123> */
[----:B------:R-:W-:Y:S02]  /*7b930*/  ISETP.NE.AND P1, PT, R127, RZ, PT ;  /* 0x000000ff7f00720c */ /* 0x000fe40003f25270 */
        /* <DEDUP_REMOVED lines=12> */
[----:B------:R0:W1:Y:S02]  /*7ba00*/  @!P1 LDS.U16 R0, [R131+0x43e2] ;  /* 0x0043e20083009984 */ /* 0x0000640000000400 */
[----:B0-----:R-:W0:Y:S01]  /*7ba10*/  @!P2 S2R R131, SR_CgaCtaId ;  /* 0x000000000083a919 */ /* 0x001e220000008800 */
[----:B-1----:R-:W-:-:S05]  /*7ba20*/  @!P1 HADD2.F32 R0, -RZ, R0.H0_H0 ;  /* 0x20000000ff009230 */ /* 0x002fca0000004100 */
[----:B------:R-:W-:Y:S01]  /*7ba30*/  @!P1 FFMA R5, R0, R125, R5 ;  /* 0x0000007d00059223 */ /* 0x000fe20000000005 */
[----:B------:R-:W-:Y:S01]  /*7ba40*/  @!P0 MOV R0, 0x400 ;  /* 0x0000040000008802 */ /* 0x000fe20000000f00 */
[----:B------:R-:W1:Y:S01]  /*7ba50*/  @!P0 S2R R125, SR_CgaCtaId ;  /* 0x00000000007d8919 */ /* 0x000e620000008800 */
[----:B------:R-:W-:Y:S02]  /*7ba60*/  ISETP.GE.AND P1, PT, R136, R3, PT ;  /* 0x000000038800720c */ /* 0x000fe40003f26270 */
[----:B-1----:R-:W-:-:S05]  /*7ba70*/  @!P0 LEA R125, R125, R0, 0x18 ;  /* 0x000000007d7d8211 */ /* 0x002fca00078ec0ff */
[----:B------:R-:W1:Y:S02]  /*7ba80*/  @!P0 LDS.U16 R0, [R125+0x4462] ;  /* 0x004462007d008984 */ /* 0x000e640000000400 */
        /* <DEDUP_REMOVED lines=9> */
[----:B0-----:R-:W-:-:S05]  /*7bb20*/  @!P2 HADD2.F32 R0, -RZ, R0.H0_H0 ;  /* 0x20000000ff00a230 */ /* 0x001fca0000004100 */
[----:B------:R-:W-:Y:S01]  /*7bb30*/  @!P2 FFMA R5, R0, R131, R5 ;  /* 0x000000830005a223 */ /* 0x000fe20000000005 */
[----:B------:R-:W-:-:S04]  /*7bb40*/  @!P0 MOV R0, 0x400 ;  /* 0x0000040000008802 */ /* 0x000fc80000000f00 */
[----:B-1----:R-:W-:Y:S02]  /*7bb50*/  @!P0 LEA R131, R125, R0, 0x18 ;  /* 0x000000007d838211 */ /* 0x002fe400078ec0ff */
        /* <DEDUP_REMOVED lines=8> */
[----:B-1----:R-:W-:Y:S02]  /*7bbe0*/  @!P3 LEA R133, R125, R0, 0x18 ;  /* 0x000000007d85b211 */ /* 0x002fe400078ec0ff */
[----:B------:R-:W-:Y:S04]  /*7bbf0*/  @!P3 LDS R125, [R81+0xac] ;  /* 0x0000ac00517db984 */ /* 0x000fe80000000800 */
[----:B------:R-:W1:Y:S02]  /*7bc00*/  @!P3 LDS.U16 R0, [R133+0x45e2] ;  /* 0x0045e2008500b984 */ /* 0x000e640000000400 */
[----:B-1----:R-:W-:-:S05]  /*7bc10*/  @!P3 HADD2.F32 R0, -RZ, R0.H0_H0 ;  /* 0x20000000ff00b230 */ /* 0x002fca0000004100 */
[----:B------:R-:W-:Y:S01]  /*7bc20*/  @!P3 FFMA R5, R0, R125, R5 ;  /* 0x0000007d0005b223 */ /* 0x000fe20000000005 */
[----:B------:R-:W-:Y:S01]  /*7bc30*/  @!P4 MOV R0, 0x400 ;  /* 0x000004000000c802 */ /* 0x000fe20000000f00 */
[----:B------:R-:W1:Y:S03]  /*7bc40*/  @!P4 S2R R125, SR_CgaCtaId ;  /* 0x00000000007dc919 */ /* 0x000e660000008800 */
[----:B-1----:R-:W-:-:S05]  /*7bc50*/  @!P4 LEA R125, R125, R0, 0x18 ;  /* 0x000000007d7dc211 */ /* 0x002fca00078ec0ff */
[----:B------:R1:W2:Y:S02]  /*7bc60*/  @!P4 LDS.U16 R0, [R125+0x4662] ;  /* 0x004662007d00c984 */ /* 0x0002a40000000400 */
[----:B-1----:R-:W1:Y:S01]  /*7bc70*/  @!P6 S2R R125, SR_CgaCtaId ;  /* 0x00000000007de919 */ /* 0x002e620000008800 */
[----:B--2---:R-:W-:-:S05]  /*7bc80*/  @!P4 HADD2.F32 R0, -RZ, R0.H0_H0 ;  /* 0x20000000ff00c230 */ /* 0x004fca0000004100 */
[----:B------:R-:W-:Y:S01]  /*7bc90*/  @!P4 FFMA R5, R232, R0, R5 ;  /* 0x00000000e805c223 */ /* 0x000fe20000000005 */
[----:B------:R-:W-:Y:S01]  /*7bca0*/  @!P5 MOV R0, 0x400 ;  /* 0x000004000000d802 */ /* 0x000fe20000000f00 */
[----:B------:R-:W-:Y:S03]  /*7bcb0*/  @!P0 LDS R232, [R81+0xc0] ;  /* 0x0000c00051e88984 */ /* 0x000fe60000000800 */
[----:B0-----:R-:W-:Y:S02]  /*7bcc0*/  @!P5 LEA R133, R131, R0, 0x18 ;  /* 0x000000008385d211 */ /* 0x001fe400078ec0ff */
[----:B------:R-:W-:Y:S04]  /*7bcd0*/  @!P5 LDS R131, [R81+0xb4] ;  /* 0x0000b4005183d984 */ /* 0x000fe80000000800 */
[----:B------:R-:W0:Y:S02]  /*7bce0*/  @!P5 LDS.U16 R0, [R133+0x46e2] ;  /* 0x0046e2008500d984 */ /* 0x000e240000000400 */
[----:B0-----:R-:W-:-:S05]  /*7bcf0*/  @!P5 HADD2.F32 R0, -RZ, R0.H0_H0 ;  /* 0x20000000ff00d230 */ /* 0x001fca0000004100 */
[----:B------:R-:W-:Y:S01]  /*7bd00*/  @!P5 FFMA R5, R0, R131, R5 ;  /* 0x000000830005d223 */ /* 0x000fe20000000005 */
[----:B------:R-:W-:-:S04]  /*7bd10*/  @!P6 MOV R0, 0x400 ;  /* 0x000004000000e802 */ /* 0x000fc80000000f00 */
[----:B-1----:R-:W-:Y:S02]  /*7bd20*/  @!P6 LEA R131, R125, R0, 0x18 ;  /* 0x000000007d83e211 */ /* 0x002fe400078ec0ff */
[----:B------:R-:W-:Y:S04]  /*7bd30*/  @!P6 LDS R125, [R81+0xb8] ;  /* 0x0000b800517de984 */ /* 0x000fe80000000800 */
[----:B------:R-:W0:Y:S02]  /*7bd40*/  @!P6 LDS.U16 R0, [R131+0x4762] ;  /* 0x004762008300e984 */ /* 0x000e240000000400 */
[----:B0-----:R-:W-:-:S05]  /*7bd50*/  @!P6 HADD2.F32 R0, -RZ, R0.H0_H0 ;  /* 0x20000000ff00e230 */ /* 0x001fca0000004100 */
[----:B------:R-:W-:Y:S01]  /*7bd60*/  @!P6 FFMA R5, R0, R125, R5 ;  /* 0x0000007d0005e223 */ /* 0x000fe20000000005 */
[----:B------:R-:W-:Y:S01]  /*7bd70*/  @!P1 MOV R0, 0x400 ;  /* 0x0000040000009802 */ /* 0x000fe20000000f00 */
[----:B------:R-:W0:Y:S03]  /*7bd80*/  @!P1 S2R R125, SR_CgaCtaId ;  /* 0x00000000007d9919 */ /* 0x000e260000008800 */
        /* <DEDUP_REMOVED lines=3642> */
[----:B------:R-:W-:Y:S02]  /*8a130*/  @!P2 MOV R0, 0x400 ;  /* 0x000004000000a802 */ /* 0x000fe40000000f00 */
[----:B------:R-:W-:Y:S01]  /*8a140*/  ISETP.GE.AND P0, PT, R138, R3, PT ;  /* 0x000000038a00720c */ /* 0x000fe20003f06270 */
[----:B------:R-:W-:Y:S01]  /*8a150*/  @!P4 LDS R232, [R81+0xb0] ;  /* 0x0000b00051e8c984 */ /* 0x000fe20000000800 */
[----:B0-----:R-:W-:-:S03]  /*8a160*/  @!P2 LEA R133, R131, R0, 0x18 ;  /* 0x000000008385a211 */ /* 0x001fc600078ec0ff */
[----:B------:R-:W-:Y:S04]  /*8a170*/  @!P2 LDS R131, [R81+0xa4] ;  /* 0x0000a4005183a984 */ /* 0x000fe80000000800 */
[----:B------:R-:W0:Y:S04]  /*8a180*/  @!P2 LDS.U16 R0, [R133+0x44f2] ;  /* 0x0044f2008500a984 */ /* 0x000e280000000400 */
        /* <DEDUP_REMOVED lines=754> */
[----:B------:R-:W-:Y:S01]  /*8d0b0*/  @!P1 MOV R0, 0x400 ;  /* 0x0000040000009802 */ /* 0x000fe20000000f00 */
[----:B------:R-:W0:Y:S10]  /*8d0c0*/  @!P1 S2R R129, SR_CgaCtaId ;  /* 0x0000000000819919 */ /* 0x000e340000008800 */
[----:B------:R-:W1:Y:S01]  /*8d0d0*/  @!P0 S2R R125, SR_CgaCtaId ;  /* 0x00000000007d8919 */ /* 0x000e620000008800 */
[----:B0-----:R-:W-:-:S02]  /*8d0e0*/  @!P1 LEA R131, R129, R0, 0x18 ;  /* 0x0000000081839211 */ /* 0x001fc400078ec0ff */
        /* <DEDUP_REMOVED lines=1204> */
[----:B------:R-:W-:Y:S01]  /*91c30*/  ISETP.GE.AND P0, PT, R104, R3, PT ;  /* 0x000000036800720c */ /* 0x000fe20003f06270 */
[----:B------:R-:W-:Y:S01]  /*91c40*/  IMAD.MOV.U32 R232, RZ, RZ, RZ ;  /* 0x000000ffffe87224 */ /* 0x000fe200078e00ff */
        /* <DEDUP_REMOVED lines=315> */
[----:B------:R0:W1:Y:S02]  /*93000*/  @!P0 LDS.U16 R0, [R131+0x437c] ;  /* 0x00437c0083008984 */ /* 0x0000640000000400 */
[----:B0-----:R-:W-:Y:S01]  /*93010*/  P2R R131, PR, RZ, 0x2 ;  /* 0x00000002ff837803 */ /* 0x001fe20000000000 */
[----:B-1----:R-:W-:Y:S02]  /*93020*/  @!P0 HADD2.F32 R125, -RZ, R0.H0_H0 ;  /* 0x20000000ff7d8230 */ /* 0x002fe40000004100 */
[----:B------:R-:W-:-:S03]  /*93030*/  @!P1 MOV R0, 0x400 ;  /* 0x0000040000009802 */ /* 0x000fc60000000f00 */
        /* <DEDUP_REMOVED lines=151> */
[----:B0-----:R-:W-:Y:S01]  /*939b0*/  @!P0 LEA R104, R125, R0, 0x18 ;  /* 0x000000007d688211 */ /* 0x001fe200078ec0ff */
[----:B------:R-:W-:Y:S02]  /*939c0*/  IMAD.MOV.U32 R125, RZ, RZ, RZ ;  /* 0x000000ffff7d7224 */ /* 0x000fe400078e00ff */
[----:B------:R-:W-:Y:S04]  /*939d0*/  @!P0 LDS R0, [R81] ;  /* 0x0000000051008984 */ /* 0x000fe80000000800 */
[----:B------:R-:W0:Y:S02]  /*939e0*/  @!P0 LDS.U16 R104, [R104+0x307e] ;  /* 0x00307e0068688984 */ /* 0x000e240000000400 */
[----:B0-----:R-:W-:-:S05]  /*939f0*/  @!P0 HADD2.F32 R127, -RZ, R104.H0_H0 ;  /* 0x20000068ff7f8230 */ /* 0x001fca0000004100 */
[----:B------:R-:W-:Y:S01]  /*93a00*/  @!P0 FFMA R125, R0, R127, RZ ;  /* 0x0000007f007d8223 */ /* 0x000fe200000000ff */
        /* <DEDUP_REMOVED lines=10> */
[----:B------:R-:W-:Y:S01]  /*93ab0*/  @!P0 LDS R14, [R81+0x8] ;  /* 0x00000800510e8984 */ /* 0x000fe20000000800 */
[----:B-1----:R-:W-:-:S05]  /*93ac0*/  @!P0 LEA R133, R133, R0, 0x18 ;  /* 0x0000000085858211 */ /* 0x002fca00078ec0ff */
[----:B------:R-:W0:Y:S06]  /*93ad0*/  @!P0 LDS.U16 R0, [R133+0x317e] ;  /* 0x00317e0085008984 */ /* 0x000e2c0000000400 */
[----:B------:R-:W1:Y:S01]  /*93ae0*/  @!P1 S2R R127, SR_CgaCtaId ;  /* 0x00000000007f9919 */ /* 0x000e620000008800 */
[----:B0-----:R-:W-:-:S05]  /*93af0*/  @!P0 HADD2.F32 R0, -RZ, R0.H0_H0 ;  /* 0x20000000ff008230 */ /* 0x001fca0000004100 */
[----:B------:R-:W-:Y:S01]  /*93b00*/  @!P0 FFMA R125, R0, R14, R125 ;  /* 0x0000000e007d8223 */ /* 0x000fe2000000007d */
[----:B------:R-:W-:Y:S02]  /*93b10*/  @!P1 MOV R0, 0x400 ;  /* 0x0000040000009802 */ /* 0x000fe40000000f00 */
[----:B------:R-:W-:Y:S02]  /*93b20*/  ISETP.GE.AND P0, PT, R10, R3, PT ;  /* 0x000000030a00720c */ /* 0x000fe40003f06270 */
[----:B------:R-:W-:Y:S01]  /*93b30*/  @!P1 LDS R10, [R81+0xc] ;  /* 0x00000c00510a9984 */ /* 0x000fe20000000800 */
[----:B-1----:R-:W-:-:S05]  /*93b40*/  @!P1 LEA R127, R127, R0, 0x18 ;  /* 0x000000007f7f9211 */ /* 0x002fca00078ec0ff */
[----:B------:R-:W0:Y:S05]  /*93b50*/  @!P1 LDS.U16 R0, [R127+0x31fe] ;  /* 0x0031fe007f009984 */ /* 0x000e2a0000000400 */
[----:B------:R-:W1:Y:S01]  /*93b60*/  @!P0 S2R R133, SR_CgaCtaId ;  /* 0x0000000000858919 */ /* 0x000e620000008800 */
        /* <DEDUP_REMOVED lines=139> */
[----:B------:R-:W-:Y:S01]  /*94420*/  ISETP.NE.AND P0, PT, R129, RZ, PT ;  /* 0x000000ff8100720c */ /* 0x000fe20003f05270 */
        /* <DEDUP_REMOVED lines=146> */
[----:B------:R0:W1:Y:S06]  /*94d50*/  @!P1 LDS.U16 R0, [R127+0x43fe] ;  /* 0x0043fe007f009984 */ /* 0x00006c0000000400 */
[----:B------:R-:W2:Y:S01]  /*94d60*/  @!P0 S2R R129, SR_CgaCtaId ;  /* 0x0000000000818919 */ /* 0x000ea20000008800 */
[----:B0-----:R-:W0:Y:S01]  /*94d70*/  @!P2 S2R R127, SR_CgaCtaId ;  /* 0x00000000007fa919 */ /* 0x001e220000008800 */
[----:B-1----:R-:W-:-:S05]  /*94d80*/  @!P1 HADD2.F32 R0, -RZ, R0.H0_H0 ;  /* 0x20000000ff009230 */ /* 0x002fca0000004100 */
[----:B------:R-:W-:Y:S01]  /*94d90*/  @!P1 FFMA R125, R0, R6, R125 ;  /* 0x00000006007d9223 */ /* 0x000fe2000000007d */
[----:B------:R-:W-:Y:S01]  /*94da0*/  @!P0 MOV R0, 0x400 ;  /* 0x0000040000008802 */ /* 0x000fe20000000f00 */
[----:B------:R-:W-:Y:S01]  /*94db0*/  @!P0 LDS R6, [R81+0xa0] ;  /* 0x0000a00051068984 */ /* 0x000fe20000000800 */
[----:B------:R-:W-:Y:S02]  /*94dc0*/  ISETP.GE.AND P1, PT, R134, R3, PT ;  /* 0x000000038600720c */ /* 0x000fe40003f26270 */
[----:B--2---:R-:W-:-:S05]  /*94dd0*/  @!P0 LEA R129, R129, R0, 0x18 ;  /* 0x0000000081818211 */ /* 0x004fca00078ec0ff */
[----:B------:R-:W1:Y:S02]  /*94de0*/  @!P0 LDS.U16 R0, [R129+0x447e] ;  /* 0x00447e0081008984 */ /* 0x000e640000000400 */
[----:B-1----:R-:W-:-:S05]  /*94df0*/  @!P0 HADD2.F32 R0, -RZ, R0.H0_H0 ;  /* 0x20000000ff008230 */ /* 0x002fca0000004100 */
[----:B------:R-:W-:Y:S01]  /*94e00*/  @!P0 FFMA R125, R6, R0, R125 ;  /* 0x00000000067d8223 */ /* 0x000fe2000000007d */
[----:B------:R-:W-:Y:S02]  /*94e10*/  @!P2 MOV R0, 0x400 ;  /* 0x000004000000a802 */ /* 0x000fe40000000f00 */
[----:B------:R-:W-:Y:S01]  /*94e20*/  ISETP.GE.AND P0, PT, R138, R3, PT ;  /* 0x000000038a00720c */ /* 0x000fe20003f06270 */
[----:B------:R-:W-:Y:S01]  /*94e30*/  @!P2 LDS R6, [R81+0xa4] ;  /* 0x0000a4005106a984 */ /* 0x000fe20000000800 */
[----:B0-----:R-:W-:-:S05]  /*94e40*/  @!P2 LEA R127, R127, R0, 0x18 ;  /* 0x000000007f7fa211 */ /* 0x001fca00078ec0ff */
        /* <DEDUP_REMOVED lines=9> */
[----:B------:R1:W2:Y:S06]  /*94ee0*/  @!P0 LDS.U16 R0, [R129+0x457e] ;  /* 0x00457e0081008984 */ /* 0x0002ac0000000400 */
[----:B------:R-:W-:Y:S01]  /*94ef0*/  @!P2 LDS R12, [R81+0xf4] ;  /* 0x0000f400510ca984 */ /* 0x000fe20000000800 */
[----:B-1----:R-:W1:Y:S03]  /*94f00*/  @!P4 S2R R129, SR_CgaCtaId ;  /* 0x000000000081c919 */ /* 0x002e660000008800 */
[----:B------:R-:W-:Y:S01]  /*94f10*/  @!P2 LDS R14, [R81+0xf4] ;  /* 0x0000f400510ea984 */ /* 0x000fe20000000800 */
[----:B------:R-:W3:Y:S01]  /*94f20*/  @!P2 S2R R26, SR_CgaCtaId ;  /* 0x00000000001aa919 */ /* 0x000ee20000008800 */
[----:B------:R-:W4:Y:S01]  /*94f30*/  @!P2 S2R R112, SR_CgaCtaId ;  /* 0x000000000070a919 */ /* 0x000f220000008800 */
[----:B------:R-:W5:Y:S01]  /*94f40*/  @!P2 S2R R114, SR_CgaCtaId ;  /* 0x000000000072a919 */ /* 0x000f620000008800 */
[----:B--2---:R-:W-:-:S05]  /*94f50*/  @!P0 HADD2.F32 R0, -RZ, R0.H0_H0 ;  /* 0x20000000ff008230 */ /* 0x004fca0000004100 */
[----:B------:R-:W-:Y:S01]  /*94f60*/  @!P0 FFMA R125, R0, R6, R125 ;  /* 0x00000006007d8223 */ /* 0x000fe2000000007d */
[----:B------:R-:W-:Y:S01]  /*94f70*/  @!P3 MOV R0, 0x400 ;  /* 0x000004000000b802 */ /* 0x000fe20000000f00 */
[----:B------:R-:W-:Y:S01]  /*94f80*/  @!P3 LDS R6, [R81+0xac] ;  /* 0x0000ac005106b984 */ /* 0x000fe20000000800 */
[----:B------:R-:W-:Y:S02]  /*94f90*/  ISETP.GE.AND P0, PT, R136, R3, PT ;  /* 0x000000038800720c */ /* 0x000fe40003f06270 */
[----:B0-----:R-:W-:-:S05]  /*94fa0*/  @!P3 LEA R127, R127, R0, 0x18 ;  /* 0x000000007f7fb211 */ /* 0x001fca00078ec0ff */
[----:B------:R0:W2:Y:S02]  /*94fb0*/  @!P3 LDS.U16 R0, [R127+0x45fe] ;  /* 0x0045fe007f00b984 */ /* 0x0000a40000000400 */
[----:B0-----:R-:W0:Y:S01]  /*94fc0*/  @!P5 S2R R127, SR_CgaCtaId ;  /* 0x00000000007fd919 */ /* 0x001e220000008800 */
[----:B--2---:R-:W-:-:S05]  /*94fd0*/  @!P3 HADD2.F32 R0, -RZ, R0.H0_H0 ;  /* 0x20000000ff00b230 */ /* 0x004fca0000004100 */
[----:B------:R-:W-:Y:S01]  /*94fe0*/  @!P3 FFMA R125, R0, R6, R125 ;  /* 0x00000006007db223 */ /* 0x000fe2000000007d */
[----:B------:R-:W-:Y:S01]  /*94ff0*/  @!P4 MOV R0, 0x400 ;  /* 0x000004000000c802 */ /* 0x000fe20000000f00 */
[----:B------:R-:W-:Y:S01]  /*95000*/  @!P4 LDS R6, [R81+0xb0] ;  /* 0x0000b0005106c984 */ /* 0x000fe20000000800 */
[----:B------:R-:W-:Y:S02]  /*95010*/  ISETP.GE.AND P3, PT, R178, R3, PT ;  /* 0x00000003b200720c */ /* 0x000fe40003f66270 */
[----:B-1----:R-:W-:-:S05]  /*95020*/  @!P4 LEA R129, R129, R0, 0x18 ;  /* 0x000000008181c211 */ /* 0x002fca00078ec0ff */
[----:B------:R1:W2:Y:S02]  /*95030*/  @!P4 LDS.U16 R0, [R129+0x467e] ;  /* 0x00467e008100c984 */ /* 0x0002a40000000400 */
[----:B-1----:R-:W1:Y:S01]  /*95040*/  @!P6 S2R R129, SR_CgaCtaId ;  /* 0x000000000081e919 */ /* 0x002e620000008800 */
[----:B--2---:R-:W-:-:S05]  /*95050*/  @!P4 HADD2.F32 R0, -RZ, R0.H0_H0 ;  /* 0x20000000ff00c230 */ /* 0x004fca0000004100 */
[----:B------:R-:W-:Y:S01]  /*95060*/  @!P4 FFMA R125, R6, R0, R125 ;  /* 0x00000000067dc223 */ /* 0x000fe2000000007d */
[----:B------:R-:W-:Y:S01]  /*95070*/  @!P5 MOV R0, 0x400 ;  /* 0x000004000000d802 */ /* 0x000fe20000000f00 */
[----:B------:R-:W-:Y:S01]  /*95080*/  @!P5 LDS R6, [R81+0xb4] ;  /* 0x0000b4005106d984 */ /* 0x000fe20000000800 */
[----:B------:R-:W-:Y:S02]  /*95090*/  ISETP.GE.AND P4, PT, R174, R3, PT ;  /* 0x00000003ae00720c */ /* 0x000fe40003f86270 */
[----:B0-----:R-:W-:-:S05]  /*950a0*/  @!P5 LEA R127, R127, R0, 0x18 ;  /* 0x000000007f7fd211 */ /* 0x001fca00078ec0ff */
[----:B------:R0:W2:Y:S06]  /*950b0*/  @!P5 LDS.U16 R0, [R127+0x46fe] ;  /* 0x0046fe007f00d984 */ /* 0x0000ac0000000400 */
[----:B------:R-:W-:Y:S01]  /*950c0*/  @!P4 LDS R24, [R81+0xec] ;  /* 0x0000ec005118c984 */ /* 0x000fe20000000800 */
[----:B0-----:R-:W0:Y:S01]  /*950d0*/  @!P0 S2R R127, SR_CgaCtaId ;  /* 0x00000000007f8919 */ /* 0x001e220000008800 */
[----:B------:R-:W4:Y:S01]  /*950e0*/  @!P4 S2R R32, SR_CgaCtaId ;  /* 0x000000000020c919 */ /* 0x000f220000008800 */
[----:B------:R-:W5:Y:S01]  /*950f0*/  @!P4 S2R R110, SR_CgaCtaId ;  /* 0x00000000006ec919 */ /* 0x000f620000008800 */
[----:B--2---:R-:W-:-:S05]  /*95100*/  @!P5 HADD2.F32 R0, -RZ, R0.H0_H0 ;  /* 0x20000000ff00d230 */ /* 0x004fca0000004100 */
[----:B------:R-:W-:Y:S01]  /*95110*/  @!P5 FFMA R125, R0, R6, R125 ;  /* 0x00000006007dd223 */ /* 0x000fe2000000007d */
[----:B------:R-:W-:Y:S01]  /*95120*/  @!P6 MOV R0, 0x400 ;  /* 0x000004000000e802 */ /* 0x000fe20000000f00 */
[----:B------:R-:W-:Y:S01]  /*95130*/  @!P6 LDS R6, [R81+0xb8] ;  /* 0x0000b8005106e984 */ /* 0x000fe20000000800 */
[----:B------:R-:W-:Y:S02]  /*95140*/  ISETP.GE.AND P5, PT, R180, R3, PT ;  /* 0x00000003b400720c */ /* 0x000fe40003fa6270 */
[----:B-1----:R-:W-:-:S05]  /*95150*/  @!P6 LEA R129, R129, R0, 0x18 ;  /* 0x000000008181e211 */ /* 0x002fca00078ec0ff */
[----:B------:R1:W2:Y:S06]  /*95160*/  @!P6 LDS.U16 R0, [R129+0x477e] ;  /* 0x00477e008100e984 */ /* 0x0002ac0000000400 */
[----:B------:R-:W3:Y:S01]  /*95170*/  @!P5 S2R R19, SR_CgaCtaId ;  /* 0x000000000013d919 */ /* 0x000ee20000008800 */
[----:B-1----:R-:W1:Y:S01]  /*95180*/  @!P1 S2R R129, SR_CgaCtaId ;  /* 0x0000000000819919 */ /* 0x002e620000008800 */
[----:B------:R-:W-:Y:S01]  /*95190*/  @!P5 MOV R16, 0x400 ;  /* 0x000004000010d802 */ /* 0x000fe20000000f00 */
[----:B------:R-:W-:Y:S01]  /*951a0*/  @!P5 LDS R22, [R81+0xe8] ;  /* 0x0000e8005116d984 */ /* 0x000fe20000000800 */
[----:B------:R-:W4:Y:S01]  /*951b0*/  @!P5 S2R R28, SR_CgaCtaId ;  /* 0x00000000001cd919 */ /* 0x000f220000008800 */
[----:B------:R-:W5:Y:S01]  /*951c0*/  @!P5 S2R R106, SR_CgaCtaId ;  /* 0x00000000006ad919 */ /* 0x000f620000008800 */
[----:B------:R-:W5:Y:S01]  /*951d0*/  @!P5 S2R R108, SR_CgaCtaId ;  /* 0x00000000006cd919 */ /* 0x000f620000008800 */
        /* <DEDUP_REMOVED lines=80> */
[----:B------:R-:W-:Y:S01]  /*956e0*/  @!P0 MOV R0, 0x400 ;  /* 0x0000040000008802 */ /* 0x000fe20000000f00 */
[----:B------:R-:W-:Y:S01]  /*956f0*/  @!P0 LDS R6, [R81+0xe4] ;  /* 0x0000e40051068984 */ /* 0x000fe20000000800 */
[----:B------:R-:W-:Y:S02]  /*95700*/  LOP3.LUT P1, RZ, R113, 0x1000, RZ, 0xc0, !PT ;  /* 0x0000100071ff7812 */ /* 0x000fe4000782c0ff */
[----:B-1----:R-:W-:-:S05]  /*95710*/  @!P0 LEA R127, R127, R0, 0x18 ;  /* 0x000000007f7f8211 */ /* 0x002fca00078ec0ff */
[----:B------:R-:W0:Y:S06]  /*95720*/  @!P0 LDS.U16 R0, [R127+0x4cfe] ;  /* 0x004cfe007f008984 */ /* 0x000e2c0000000400 */
[----:B------:R-:W-:Y:S01]  /*95730*/  @!P1 LDS R20, [R81+0xf8] ;  /* 0x0000f80051149984 */ /* 0x000fe20000000800 */
[----:B------:R-:W1:Y:S01]  /*95740*/  @!P1 S2R R30, SR_CgaCtaId ;  /* 0x00000000001e9919 */ /* 0x000e620000008800 */
[----:B------:R-:W2:Y:S01]  /*95750*/  @!P1 S2R R34, SR_CgaCtaId ;  /* 0x0000000000229919 */ /* 0x000ea20000008800 */
[----:B0-----:R-:W-:-:S05]  /*95760*/  @!P0 HADD2.F32 R0, -RZ, R0.H0_H0 ;  /* 0x20000000ff008230 */ /* 0x001fca0000004100 */
[----:B------:R-:W-:Y:S01]  /*95770*/  @!P0 FFMA R125, R0, R6, R125 ;  /* 0x00000006007d8223 */ /* 0x000fe2000000007d */
[----:B------:R-:W-:Y:S01]  /*95780*/  @!P5 MOV R0, 0x400 ;  /* 0x000004000000d802 */ /* 0x000fe20000000f00 */
[----:B------:R-:W-:Y:S01]  /*95790*/  @!P5 LDS R6, [R81+0xe8] ;  /* 0x0000e8005106d984 */ /* 0x000fe20000000800 */
[----:B------:R-:W-:-:S03]  /*957a0*/  LOP3.LUT P0, RZ, R113, 0x800, RZ, 0xc0, !PT ;  /* 0x0000080071ff7812 */ /* 0x000fc6000780c0ff */
[----:B------:R-:W-:Y:S01]  /*957b0*/  @!P3 LDS R113, [R81+0xf0] ;  /* 0x0000f0005171b984 */ /* 0x000fe20000000800 */
[----:B---3--:R-:W-:-:S05]  /*957c0*/  @!P5 LEA R8, R19, R0, 0x18 ;  /* 0x000000001308d211 */ /* 0x008fca00078ec0ff */
[----:B------:R-:W0:Y:S04]  /*957d0*/  @!P5 LDS.U16 R0, [R8+0x4d20] ;  /* 0x004d20000800d984 */ /* 0x000e280000000400 */
[----:B------:R-:W-:Y:S04]  /*957e0*/  @!P2 LDS R8, [R81+0xf4] ;  /* 0x0000f4005108a984 */ /* 0x000fe80000000800 */
[----:B------:R-:W-:Y:S01]  /*957f0*/  @!P0 LDS R18, [R81+0xfc] ;  /* 0x0000fc0051128984 */ /* 0x000fe20000000800 */
[----:B------:R-:W3:Y:S01]  /*95800*/  @!P0 S2R R104, SR_CgaCtaId ;  /* 0x0000000000688919 */ /* 0x000ee20000008800 */
[----:B------:R-:W5:Y:S01]  /*95810*/  @!P0 S2R R116, SR_CgaCtaId ;  /* 0x0000000000748919 */ /* 0x000f620000008800 */
        /* <DEDUP_REMOVED lines=10> */
[----:B------:R-:W0:Y:S02]  /*958c0*/  @!P3 S2R R19, SR_CgaCtaId ;  /* 0x000000000013b919 */ /* 0x000e240000008800 */
[----:B0-----:R-:W-:-:S05]  /*958d0*/  @!P3 LEA R6, R19, R0, 0x18 ;  /* 0x000000001306b211 */ /* 0x001fca00078ec0ff */
[----:B------:R-:W0:Y:S04]  /*958e0*/  @!P3 LDS.U16 R0, [R6+0x4e20] ;  /* 0x004e20000600b984 */ /* 0x000e280000000400 */
[----:B------:R-:W-:Y:S01]  /*958f0*/  @!P1 LDS R6, [R81+0xf8] ;  /* 0x0000f80051069984 */ /* 0x000fe20000000800 */
[----:B0-----:R-:W-:Y:S01]  /*95900*/  @!P3 HADD2.F32 R19, -RZ, R0.H0_H0 ;  /* 0x20000000ff13b230 */ /* 0x001fe20000004100 */
[----:B------:R-:W-:-:S04]  /*95910*/  @!P2 MOV R0, 0x400 ;  /* 0x000004000000a802 */ /* 0x000fc80000000f00 */
[----:B------:R-:W-:Y:S02]  /*95920*/  @!P3 FFMA R200, R113, R19, R200 ;  /* 0x0000001371c8b223 */ /* 0x000fe400000000c8 */
[----:B------:R-:W0:Y:S01]  /*95930*/  @!P2 S2R R19, SR_CgaCtaId ;  /* 0x000000000013a919 */ /* 0x000e220000008800 */
[----:B------:R-:W4:Y:S01]  /*95940*/  @!P4 S2R R113, SR_CgaCtaId ;  /* 0x000000000071c919 */ /* 0x000f220000008800 */
[----:B0-----:R-:W-:-:S05]  /*95950*/  @!P2 LEA R10, R19, R0, 0x18 ;  /* 0x00000000130aa211 */ /* 0x001fca00078ec0ff */
[----:B------:R-:W0:Y:S02]  /*95960*/  @!P2 LDS.U16 R0, [R10+0x4ea0] ;  /* 0x004ea0000a00a984 */ /* 0x000e240000000400 */
[----:B0-----:R-:W-:Y:S01]  /*95970*/  @!P2 HADD2.F32 R19, -RZ, R0.H0_H0 ;  /* 0x20000000ff13a230 */ /* 0x001fe20000004100 */
[----:B------:R-:W-:-:S04]  /*95980*/  @!P1 MOV R0, 0x400 ;  /* 0x0000040000009802 */ /* 0x000fc80000000f00 */
[----:B------:R-:W-:Y:S02]  /*95990*/  @!P2 FFMA R200, R19, R8, R200 ;  /* 0x0000000813c8a223 */ /* 0x000fe400000000c8 */
[----:B------:R-:W0:Y:S02]  /*959a0*/  @!P1 S2R R19, SR_CgaCtaId ;  /* 0x0000000000139919 */ /* 0x000e240000008800 */
        /* <DEDUP_REMOVED lines=14> */
[----:B------:R-:W-:Y:S01]  /*95a90*/  FFMA R77, R200, R2, R77 ;  /* 0x00000002c84d7223 */ /* 0x000fe2000000004d */
[----:B0-----:R-:W-:-:S05]  /*95aa0*/  @!P5 LEA R19, R19, R0, 0x18 ;  /* 0x000000001313d211 */ /* 0x001fca00078ec0ff */
[----:B------:R0:W1:Y:S02]  /*95ab0*/  @!P5 LDS.U16 R0, [R19+0x4d22] ;  /* 0x004d22001300d984 */ /* 0x0000640000000400 */
[----:B0-----:R-:W0:Y:S01]  /*95ac0*/  @!P3 S2R R19, SR_CgaCtaId ;  /* 0x000000000013b919 */ /* 0x001e220000008800 */
[----:B-1----:R-:W-:-:S05]  /*95ad0*/  @!P5 HADD2.F32 R0, -RZ, R0.H0_H0 ;  /* 0x20000000ff00d230 */ /* 0x002fca0000004100 */
[----:B------:R-:W-:Y:S01]  /*95ae0*/  @!P5 FFMA R21, R0, R6, R21 ;  /* 0x000000060015d223 */ /* 0x000fe20000000015 */
[----:B------:R-:W-:Y:S01]  /*95af0*/  @!P4 MOV R0, 0x400 ;  /* 0x000004000000c802 */ /* 0x000fe20000000f00 */
[----:B------:R-:W-:Y:S03]  /*95b00*/  @!P4 LDS R6, [R81+0xec] ;  /* 0x0000ec005106c984 */ /* 0x000fe60000000800 */
[----:B----4-:R-:W-:-:S05]  /*95b10*/  @!P4 LEA R113, R113, R0, 0x18 ;  /* 0x000000007171c211 */ /* 0x010fca00078ec0ff */
[----:B------:R1:W4:Y:S02]  /*95b20*/  @!P4 LDS.U16 R0, [R113+0x4da2] ;  /* 0x004da2007100c984 */ /* 0x0003240000000400 */
[----:B-1----:R-:W1:Y:S01]  /*95b30*/  @!P2 S2R R113, SR_CgaCtaId ;  /* 0x000000000071a919 */ /* 0x002e620000008800 */
[----:B----4-:R-:W-:-:S05]  /*95b40*/  @!P4 HADD2.F32 R0, -RZ, R0.H0_H0 ;  /* 0x20000000ff00c230 */ /* 0x010fca0000004100 */
[----:B------:R-:W-:Y:S01]  /*95b50*/  @!P4 FFMA R21, R0, R6, R21 ;  /* 0x000000060015c223 */ /* 0x000fe20000000015 */
[----:B------:R-:W-:Y:S01]  /*95b60*/  @!P3 MOV R0, 0x400 ;  /* 0x000004000000b802 */ /* 0x000fe20000000f00 */
[----:B------:R-:W-:Y:S03]  /*95b70*/  @!P3 LDS R6, [R81+0xf0] ;  /* 0x0000f0005106b984 */ /* 0x000fe60000000800 */
[----:B0-----:R-:W-:-:S05]  /*95b80*/  @!P3 LEA R19, R19, R0, 0x18 ;  /* 0x000000001313b211 */ /* 0x001fca00078ec0ff */
[----:B------:R0:W4:Y:S02]  /*95b90*/  @!P3 LDS.U16 R0, [R19+0x4e22] ;  /* 0x004e22001300b984 */ /* 0x0001240000000400 */
[----:B0-----:R-:W0:Y:S01]  /*95ba0*/  @!P1 S2R R19, SR_CgaCtaId ;  /* 0x0000000000139919 */ /* 0x001e220000008800 */
[----:B----4-:R-:W-:-:S05]  /*95bb0*/  @!P3 HADD2.F32 R0, -RZ, R0.H0_H0 ;  /* 0x20000000ff00b230 */ /* 0x010fca0000004100 */
[----:B------:R-:W-:Y:S01]  /*95bc0*/  @!P3 FFMA R21, R6, R0, R21 ;  /* 0x000000000615b223 */ /* 0x000fe20000000015 */
[----:B------:R-:W-:Y:S01]  /*95bd0*/  @!P2 MOV R0, 0x400 ;  /* 0x000004000000a802 */ /* 0x000fe20000000f00 */
[----:B------:R-:W-:Y:S03]  /*95be0*/  @!P2 LDS R6, [R81+0xf4] ;  /* 0x0000f4005106a984 */ /* 0x000fe60000000800 */
[----:B-1----:R-:W-:-:S05]  /*95bf0*/  @!P2 LEA R113, R113, R0, 0x18 ;  /* 0x000000007171a211 */ /* 0x002fca00078ec0ff */
        /* <DEDUP_REMOVED lines=19> */
[----:B------:R-:W-:Y:S02]  /*95d30*/  @!P5 LDS R6, [R81+0xe8] ;  /* 0x0000e8005106d984 */ /* 0x000fe40000000800 */
[----:B------:R-:W-:Y:S01]  /*95d40*/  FFMA R74, R21, R2, R74 ;  /* 0x00000002154a7223 */ /* 0x000fe2000000004a */
[----:B0-----:R-:W-:Y:S01]  /*95d50*/  @!P5 LEA R8, R19, R0, 0x18 ;  /* 0x000000001308d211 */ /* 0x001fe200078ec0ff */
[----:B------:R-:W-:Y:S04]  /*95d60*/  @!P3 LDS R21, [R81+0xf0] ;  /* 0x0000f0005115b984 */ /* 0x000fe80000000800 */
[----:B------:R-:W0:Y:S04]  /*95d70*/  @!P5 LDS.U16 R0, [R8+0x4d24] ;  /* 0x004d24000800d984 */ /* 0x000e280000000400 */
[----:B------:R-:W-:Y:S01]  /*95d80*/  @!P2 LDS R8, [R81+0xf4] ;  /* 0x0000f4005108a984 */ /* 0x000fe20000000800 */
        /* <DEDUP_REMOVED lines=41> */
[----:B------:R0:W2:Y:S02]  /*96020*/  @!P5 LDS.U16 R0, [R19+0x4d26] ;  /* 0x004d26001300d984 */ /* 0x0000a40000000400 */
[----:B0-----:R-:W0:Y:S01]  /*96030*/  @!P3 S2R R19, SR_CgaCtaId ;  /* 0x000000000013b919 */ /* 0x001e220000008800 */
[----:B--2---:R-:W-:-:S05]  /*96040*/  @!P5 HADD2.F32 R0, -RZ, R0.H0_H0 ;  /* 0x20000000ff00d230 */ /* 0x004fca0000004100 */
[----:B------:R-:W-:Y:S01]  /*96050*/  @!P5 FFMA R23, R0, R6, R23 ;  /* 0x000000060017d223 */ /* 0x000fe20000000017 */
[----:B------:R-:W-:Y:S01]  /*96060*/  @!P4 MOV R0, 0x400 ;  /* 0x000004000000c802 */ /* 0x000fe20000000f00 */
[----:B------:R-:W-:Y:S03]  /*96070*/  @!P4 LDS R6, [R81+0xec] ;  /* 0x0000ec005106c984 */ /* 0x000fe60000000800 */
[----:B----4-:R-:W-:-:S05]  /*96080*/  @!P4 LEA R21, R21, R0, 0x18 ;  /* 0x000000001515c211 */ /* 0x010fca00078ec0ff */
[----:B------:R2:W4:Y:S02]  /*96090*/  @!P4 LDS.U16 R0, [R21+0x4da6] ;  /* 0x004da6001500c984 */ /* 0x0005240000000400 */
[----:B--2---:R-:W2:Y:S01]  /*960a0*/  @!P2 S2R R21, SR_CgaCtaId ;  /* 0x000000000015a919 */ /* 0x004ea20000008800 */
        /* <DEDUP_REMOVED lines=11> */
[----:B--2---:R-:W-:-:S05]  /*96160*/  @!P2 LEA R21, R21, R0, 0x18 ;  /* 0x000000001515a211 */ /* 0x004fca00078ec0ff */
        /* <DEDUP_REMOVED lines=19> */
[----:B------:R-:W-:Y:S02]  /*962a0*/  @!P5 LDS R6, [R81+0xe8] ;  /* 0x0000e8005106d984 */ /* 0x000fe40000000800 */
[----:B------:R-:W-:Y:S01]  /*962b0*/  FFMA R72, R23, R2, R72 ;  /* 0x0000000217487223 */ /* 0x000fe20000000048 */
[----:B0-----:R-:W-:Y:S01]  /*962c0*/  @!P5 LEA R19, R19, R0, 0x18 ;  /* 0x000000001313d211 */ /* 0x001fe200078ec0ff */
[----:B------:R-:W0:Y:S04]  /*962d0*/  @!P0 S2R R23, SR_CgaCtaId ;  /* 0x0000000000178919 */ /* 0x000e280000008800 */
[----:B------:R4:W3:Y:S02]  /*962e0*/  @!P5 LDS.U16 R0, [R19+0x4d28] ;  /* 0x004d28001300d984 */ /* 0x0008e40000000400 */
[----:B----4-:R-:W4:Y:S01]  /*962f0*/  @!P3 S2R R19, SR_CgaCtaId ;  /* 0x000000000013b919 */ /* 0x010f220000008800 */
[----:B---3--:R-:W-:-:S05]  /*96300*/  @!P5 HADD2.F32 R0, -RZ, R0.H0_H0 ;  /* 0x20000000ff00d230 */ /* 0x008fca0000004100 */
[----:B------:R-:W-:Y:S01]  /*96310*/  @!P5 FFMA R25, R0, R6, R25 ;  /* 0x000000060019d223 */ /* 0x000fe20000000019 */
[----:B------:R-:W-:Y:S01]  /*96320*/  @!P4 MOV R0, 0x400 ;  /* 0x000004000000c802 */ /* 0x000fe20000000f00 */
[----:B------:R-:W-:Y:S03]  /*96330*/  @!P4 LDS R6, [R81+0xec] ;  /* 0x0000ec005106c984 */ /* 0x000fe60000000800 */
[----:B--2---:R-:W-:-:S05]  /*96340*/  @!P4 LEA R21, R21, R0, 0x18 ;  /* 0x000000001515c211 */ /* 0x004fca00078ec0ff */
[----:B------:R2:W3:Y:S02]  /*96350*/  @!P4 LDS.U16 R0, [R21+0x4da8] ;  /* 0x004da8001500c984 */ /* 0x0004e40000000400 */
[----:B--2---:R-:W2:Y:S01]  /*96360*/  @!P2 S2R R21, SR_CgaCtaId ;  /* 0x000000000015a919 */ /* 0x004ea20000008800 */
[----:B---3--:R-:W-:-:S05]  /*96370*/  @!P4 HADD2.F32 R0, -RZ, R0.H0_H0 ;  /* 0x20000000ff00c230 */ /* 0x008fca0000004100 */
[----:B------:R-:W-:Y:S01]  /*96380*/  @!P4 FFMA R25, R0, R6, R25 ;  /* 0x000000060019c223 */ /* 0x000fe20000000019 */
[----:B------:R-:W-:Y:S01]  /*96390*/  @!P3 MOV R0, 0x400 ;  /* 0x000004000000b802 */ /* 0x000fe20000000f00 */
[----:B------:R-:W-:Y:S03]  /*963a0*/  @!P3 LDS R6, [R81+0xf0] ;  /* 0x0000f0005106b984 */ /* 0x000fe60000000800 */
[----:B----4-:R-:W-:-:S05]  /*963b0*/  @!P3 LEA R19, R19, R0, 0x18 ;  /* 0x000000001313b211 */ /* 0x010fca00078ec0ff */
[----:B------:R3:W4:Y:S02]  /*963c0*/  @!P3 LDS.U16 R0, [R19+0x4e28] ;  /* 0x004e28001300b984 */ /* 0x0007240000000400 */
[----:B---3--:R-:W3:Y:S01]  /*963d0*/  @!P1 S2R R19, SR_CgaCtaId ;  /* 0x0000000000139919 */ /* 0x008ee20000008800 */
        /* <DEDUP_REMOVED lines=11> */
[----:B---3--:R-:W-:-:S05]  /*96490*/  @!P1 LEA R19, R19, R0, 0x18 ;  /* 0x0000000013139211 */ /* 0x008fca00078ec0ff */
[----:B------:R3:W4:Y:S02]  /*964a0*/  @!P1 LDS.U16 R0, [R19+0x4f28] ;  /* 0x004f280013009984 */ /* 0x0007240000000400 */
[----:B---3--:R-:W3:Y:S01]  /*964b0*/  @!P5 S2R R19, SR_CgaCtaId ;  /* 0x000000000013d919 */ /* 0x008ee20000008800 */
[----:B----4-:R-:W-:-:S05]  /*964c0*/  @!P1 HADD2.F32 R0, -RZ, R0.H0_H0 ;  /* 0x20000000ff009230 */ /* 0x010fca0000004100 */
[----:B------:R-:W-:Y:S01]  /*964d0*/  @!P1 FFMA R25, R0, R6, R25 ;  /* 0x0000000600199223 */ /* 0x000fe20000000019 */
[----:B------:R-:W-:Y:S01]  /*964e0*/  @!P0 MOV R0, 0x400 ;  /* 0x0000040000008802 */ /* 0x000fe20000000f00 */
[----:B------:R-:W-:Y:S03]  /*964f0*/  @!P0 LDS R6, [R81+0xfc] ;  /* 0x0000fc0051068984 */ /* 0x000fe60000000800 */
[----:B--2---:R-:W-:-:S05]  /*96500*/  @!P0 LEA R21, R21, R0, 0x18 ;  /* 0x0000000015158211 */ /* 0x004fca00078ec0ff */
[----:B------:R-:W2:Y:S04]  /*96510*/  @!P0 LDS.U16 R0, [R21+0x4fa8] ;  /* 0x004fa80015008984 */ /* 0x000ea80000000400 */
[----:B------:R-:W-:Y:S01]  /*96520*/  @!P3 LDS R21, [R81+0xf0] ;  /* 0x0000f0005115b984 */ /* 0x000fe20000000800 */
[----:B--2---:R-:W-:-:S05]  /*96530*/  @!P0 HADD2.F32 R0, -RZ, R0.H0_H0 ;  /* 0x20000000ff008230 */ /* 0x004fca0000004100 */
[----:B------:R-:W-:Y:S01]  /*96540*/  @!P0 FFMA R25, R0, R6, R25 ;  /* 0x0000000600198223 */ /* 0x000fe20000000019 */
[----:B------:R-:W-:Y:S01]  /*96550*/  @!P5 MOV R0, 0x400 ;  /* 0x000004000000d802 */ /* 0x000fe20000000f00 */
[----:B------:R-:W-:Y:S02]  /*96560*/  @!P5 LDS R6, [R81+0xe8] ;  /* 0x0000e8005106d984 */ /* 0x000fe40000000800 */
[----:B------:R-:W-:Y:S01]  /*96570*/  FFMA R58, R25, R2, R58 ;  /* 0x00000002193a7223 */ /* 0x000fe2000000003a */
[----:B---3--:R-:W-:Y:S01]  /*96580*/  @!P5 LEA R8, R19, R0, 0x18 ;  /* 0x000000001308d211 */ /* 0x008fe200078ec0ff */
[----:B------:R-:W-:Y:S04]  /*96590*/  @!P3 LDS R25, [R81+0xf0] ;  /* 0x0000f0005119b984 */ /* 0x000fe80000000800 */
[----:B------:R-:W2:Y:S04]  /*965a0*/  @!P5 LDS.U16 R0, [R8+0x4d2a] ;  /* 0x004d2a000800d984 */ /* 0x000ea80000000400 */
[----:B------:R-:W-:Y:S01]  /*965b0*/  @!P2 LDS R8, [R81+0xf4] ;  /* 0x0000f4005108a984 */ /* 0x000fe20000000800 */
[----:B--2---:R-:W-:Y:S01]  /*965c0*/  @!P5 HADD2.F32 R19, -RZ, R0.H0_H0 ;  /* 0x20000000ff13d230 */ /* 0x004fe20000004100 */
[----:B------:R-:W-:-:S04]  /*965d0*/  @!P4 MOV R0, 0x400 ;  /* 0x000004000000c802 */ /* 0x000fc80000000f00 */
[----:B------:R-:W-:Y:S02]  /*965e0*/  @!P5 FFMA R204, R19, R6, R204 ;  /* 0x0000000613ccd223 */ /* 0x000fe400000000cc */
[----:B------:R-:W2:Y:S01]  /*965f0*/  @!P4 S2R R19, SR_CgaCtaId ;  /* 0x000000000013c919 */ /* 0x000ea20000008800 */
[----:B------:R-:W-:Y:S01]  /*96600*/  @!P4 LDS R6, [R81+0xec] ;  /* 0x0000ec005106c984 */ /* 0x000fe20000000800 */
[----:B--2---:R-:W-:-:S05]  /*96610*/  @!P4 LEA R10, R19, R0, 0x18 ;  /* 0x00000000130ac211 */ /* 0x004fca00078ec0ff */
[----:B------:R-:W2:Y:S02]  /*96620*/  @!P4 LDS.U16 R0, [R10+0x4daa] ;  /* 0x004daa000a00c984 */ /* 0x000ea40000000400 */
[----:B--2---:R-:W-:Y:S01]  /*96630*/  @!P4 HADD2.F32 R19, -RZ, R0.H0_H0 ;  /* 0x20000000ff13c230 */ /* 0x004fe20000004100 */
[----:B------:R-:W-:-:S04]  /*96640*/  @!P3 MOV R0, 0x400 ;  /* 0x000004000000b802 */ /* 0x000fc80000000f00 */
[----:B------:R-:W-:Y:S02]  /*96650*/  @!P4 FFMA R204, R19, R6, R204 ;  /* 0x0000000613ccc223 */ /* 0x000fe400000000cc */
[----:B------:R-:W2:Y:S02]  /*96660*/  @!P3 S2R R19, SR_CgaCtaId ;  /* 0x000000000013b919 */ /* 0x000ea40000008800 */
[----:B--2---:R-:W-:-:S05]  /*96670*/  @!P3 LEA R6, R19, R0, 0x18 ;  /* 0x000000001306b211 */ /* 0x004fca00078ec0ff */
        /* <DEDUP_REMOVED lines=14> */
[----:B------:R-:W2:Y:S02]  /*96760*/  @!P1 LDS.U16 R0, [R8+0x4f2a] ;  /* 0x004f2a0008009984 */ /* 0x000ea40000000400 */
        /* <DEDUP_REMOVED lines=10> */
[----:B------:R-:W2:Y:S01]  /*96810*/  @!P5 S2R R19, SR_CgaCtaId ;  /* 0x000000000013d919 */ /* 0x000ea20000008800 */
[----:B------:R-:W-:Y:S01]  /*96820*/  @!P5 LDS R6, [R81+0xe8] ;  /* 0x0000e8005106d984 */ /* 0x000fe20000000800 */
[----:B------:R-:W-:Y:S01]  /*96830*/  FFMA R73, R204, R2, R73 ;  /* 0x00000002cc497223 */ /* 0x000fe20000000049 */
        /* <DEDUP_REMOVED lines=21> */
[----:B------:R-:W3:Y:S01]  /*96990*/  @!P4 S2R R21, SR_CgaCtaId ;  /* 0x000000000015c919 */ /* 0x000ee20000008800 */
        /* <DEDUP_REMOVED lines=62> */
[----:B------:R-:W-:Y:S02]  /*96d80*/  @!P5 LDS R6, [R81+0xe8] ;  /* 0x0000e8005106d984 */ /* 0x000fe40000000800 */
[----:B------:R-:W-:Y:S01]  /*96d90*/  FFMA R66, R27, R2, R66 ;  /* 0x000000021b427223 */ /* 0x000fe20000000042 */
[----:B--2---:R-:W-:Y:S01]  /*96da0*/  @!P5 LEA R19, R19, R0, 0x18 ;  /* 0x000000001313d211 */ /* 0x004fe200078ec0ff */
[----:B------:R-:W2:Y:S04]  /*96db0*/  @!P1 S2R R27, SR_CgaCtaId ;  /* 0x00000000001b9919 */ /* 0x000ea80000008800 */
[----:B------:R4:W5:Y:S02]  /*96dc0*/  @!P5 LDS.U16 R0, [R19+0x4d30] ;  /* 0x004d30001300d984 */ /* 0x0009640000000400 */
[----:B----4-:R-:W4:Y:S01]  /*96dd0*/  @!P3 S2R R19, SR_CgaCtaId ;  /* 0x000000000013b919 */ /* 0x010f220000008800 */
[----:B-----5:R-:W-:-:S05]  /*96de0*/  @!P5 HADD2.F32 R0, -RZ, R0.H0_H0 ;  /* 0x20000000ff00d230 */ /* 0x020fca0000004100 */
[----:B------:R-:W-:Y:S01]  /*96df0*/  @!P5 FFMA R29, R0, R6, R29 ;  /* 0x00000006001dd223 */ /* 0x000fe2000000001d */
[----:B------:R-:W-:Y:S01]  /*96e00*/  @!P4 MOV R0, 0x400 ;  /* 0x000004000000c802 */ /* 0x000fe20000000f00 */
[----:B------:R-:W-:Y:S03]  /*96e10*/  @!P4 LDS R6, [R81+0xec] ;  /* 0x0000ec005106c984 */ /* 0x000fe60000000800 */
[----:B---3--:R-:W-:-:S05]  /*96e20*/  @!P4 LEA R21, R21, R0, 0x18 ;  /* 0x000000001515c211 */ /* 0x008fca00078ec0ff */
[----:B------:R3:W5:Y:S02]  /*96e30*/  @!P4 LDS.U16 R0, [R21+0x4db0] ;  /* 0x004db0001500c984 */ /* 0x0007640000000400 */
[----:B---3--:R-:W3:Y:S01]  /*96e40*/  @!P2 S2R R21, SR_CgaCtaId ;  /* 0x000000000015a919 */ /* 0x008ee20000008800 */
[----:B-----5:R-:W-:-:S05]  /*96e50*/  @!P4 HADD2.F32 R0, -RZ, R0.H0_H0 ;  /* 0x20000000ff00c230 */ /* 0x020fca0000004100 */
[----:B------:R-:W-:Y:S01]  /*96e60*/  @!P4 FFMA R29, R0, R6, R29 ;  /* 0x00000006001dc223 */ /* 0x000fe2000000001d */
[----:B------:R-:W-:Y:S01]  /*96e70*/  @!P3 MOV R0, 0x400 ;  /* 0x000004000000b802 */ /* 0x000fe20000000f00 */
[----:B------:R-:W-:Y:S03]  /*96e80*/  @!P3 LDS R6, [R81+0xf0] ;  /* 0x0000f0005106b984 */ /* 0x000fe60000000800 */
[----:B----4-:R-:W-:-:S05]  /*96e90*/  @!P3 LEA R19, R19, R0, 0x18 ;  /* 0x000000001313b211 */ /* 0x010fca00078ec0ff */
        /* <DEDUP_REMOVED lines=21> */
[----:B------:R-:W3:Y:S04]  /*96ff0*/  @!P0 LDS.U16 R0, [R21+0x4fb0] ;  /* 0x004fb00015008984 */ /* 0x000ee80000000400 */
[----:B------:R-:W-:Y:S01]  /*97000*/  @!P3 LDS R21, [R81+0xf0] ;  /* 0x0000f0005115b984 */ /* 0x000fe20000000800 */
[----:B---3--:R-:W-:-:S05]  /*97010*/  @!P0 HADD2.F32 R0, -RZ, R0.H0_H0 ;  /* 0x20000000ff008230 */ /* 0x008fca0000004100 */
[----:B------:R-:W-:Y:S01]  /*97020*/  @!P0 FFMA R29, R0, R6, R29 ;  /* 0x00000006001d8223 */ /* 0x000fe2000000001d */
[----:B------:R-:W-:Y:S01]  /*97030*/  @!P5 MOV R0, 0x400 ;  /* 0x000004000000d802 */ /* 0x000fe20000000f00 */
[----:B------:R-:W-:Y:S02]  /*97040*/  @!P5 LDS R6, [R81+0xe8] ;  /* 0x0000e8005106d984 */ /* 0x000fe40000000800 */
[----:B------:R-:W-:Y:S01]  /*97050*/  FFMA R70, R29, R2, R70 ;  /* 0x000000021d467223 */ /* 0x000fe20000000046 */
[----:B----4-:R-:W-:Y:S01]  /*97060*/  @!P5 LEA R8, R19, R0, 0x18 ;  /* 0x000000001308d211 */ /* 0x010fe200078ec0ff */
[----:B------:R-:W3:Y:S04]  /*97070*/  @!P5 S2R R29, SR_CgaCtaId ;  /* 0x00000000001dd919 */ /* 0x000ee80000008800 */
[----:B------:R-:W4:Y:S04]  /*97080*/  @!P5 LDS.U16 R0, [R8+0x4d32] ;  /* 0x004d32000800d984 */ /* 0x000f280000000400 */
[----:B------:R-:W-:Y:S01]  /*97090*/  @!P2 LDS R8, [R81+0xf4] ;  /* 0x0000f4005108a984 */ /* 0x000fe20000000800 */
[----:B---3--:R-:W-:-:S03]  /*970a0*/  @!P5 LEA R29, R29, R16, 0x18 ;  /* 0x000000101d1dd211 */ /* 0x008fc600078ec0ff */
[----:B------:R-:W-:Y:S01]  /*970b0*/  @!P1 LDS R16, [R81+0xf8] ;  /* 0x0000f80051109984 */ /* 0x000fe20000000800 */
[----:B----4-:R-:W-:Y:S01]  /*970c0*/  @!P5 HADD2.F32 R19, -RZ, R0.H0_H0 ;  /* 0x20000000ff13d230 */ /* 0x010fe20000004100 */
[----:B------:R-:W-:-:S04]  /*970d0*/  @!P4 MOV R0, 0x400 ;  /* 0x000004000000c802 */ /* 0x000fc80000000f00 */
[----:B------:R-:W-:Y:S02]  /*970e0*/  @!P5 FFMA R208, R19, R6, R208 ;  /* 0x0000000613d0d223 */ /* 0x000fe400000000d0 */
[----:B------:R-:W3:Y:S01]  /*970f0*/  @!P4 S2R R19, SR_CgaCtaId ;  /* 0x000000000013c919 */ /* 0x000ee20000008800 */
[----:B------:R-:W-:Y:S01]  /*97100*/  @!P4 LDS R6, [R81+0xec] ;  /* 0x0000ec005106c984 */ /* 0x000fe20000000800 */
[----:B---3--:R-:W-:-:S05]  /*97110*/  @!P4 LEA R10, R19, R0, 0x18 ;  /* 0x00000000130ac211 */ /* 0x008fca00078ec0ff */
[----:B------:R-:W3:Y:S02]  /*97120*/  @!P4 LDS.U16 R0, [R10+0x4db2] ;  /* 0x004db2000a00c984 */ /* 0x000ee40000000400 */
[----:B---3--:R-:W-:Y:S01]  /*97130*/  @!P4 HADD2.F32 R19, -RZ, R0.H0_H0 ;  /* 0x20000000ff13c230 */ /* 0x008fe20000004100 */
[----:B------:R-:W-:-:S04]  /*97140*/  @!P3 MOV R0, 0x400 ;  /* 0x000004000000b802 */ /* 0x000fc80000000f00 */
[----:B------:R-:W-:Y:S02]  /*97150*/  @!P4 FFMA R208, R19, R6, R208 ;  /* 0x0000000613d0c223 */ /* 0x000fe400000000d0 */
[----:B------:R-:W3:Y:S02]  /*97160*/  @!P3 S2R R19, SR_CgaCtaId ;  /* 0x000000000013b919 */ /* 0x000ee40000008800 */
[----:B---3--:R-:W-:-:S05]  /*97170*/  @!P3 LEA R6, R19, R0, 0x18 ;  /* 0x000000001306b211 */ /* 0x008fca00078ec0ff */
[----:B------:R-:W3:Y:S04]  /*97180*/  @!P3 LDS.U16 R0, [R6+0x4e32] ;  /* 0x004e32000600b984 */ /* 0x000ee80000000400 */
[----:B------:R-:W-:Y:S01]  /*97190*/  @!P1 LDS R6, [R81+0xf8] ;  /* 0x0000f80051069984 */ /* 0x000fe20000000800 */
[----:B---3--:R-:W-:Y:S01]  /*971a0*/  @!P3 HADD2.F32 R19, -RZ, R0.H0_H0 ;  /* 0x20000000ff13b230 */ /* 0x008fe20000004100 */
        /* <DEDUP_REMOVED lines=11> */
[----:B------:R-:W3:Y:S02]  /*97260*/  @!P1 LDS.U16 R0, [R8+0x4f32] ;  /* 0x004f320008009984 */ /* 0x000ee40000000400 */
        /* <DEDUP_REMOVED lines=10> */
[----:B------:R-:W3:Y:S01]  /*97310*/  @!P5 S2R R19, SR_CgaCtaId ;  /* 0x000000000013d919 */ /* 0x000ee20000008800 */
[----:B------:R-:W-:Y:S01]  /*97320*/  @!P5 LDS R6, [R81+0xe8] ;  /* 0x0000e8005106d984 */ /* 0x000fe20000000800 */
[----:B------:R-:W-:Y:S01]  /*97330*/  FFMA R59, R208, R2, R59 ;  /* 0x00000002d03b7223 */ /* 0x000fe2000000003b */
        /* <DEDUP_REMOVED lines=21> */
[----:B------:R-:W4:Y:S01]  /*97490*/  @!P4 S2R R21, SR_CgaCtaId ;  /* 0x000000000015c919 */ /* 0x000f220000008800 */
        /* <DEDUP_REMOVED lines=62> */
[----:B------:R-:W-:Y:S02]  /*97880*/  @!P5 LDS R6, [R81+0xe8] ;  /* 0x0000e8005106d984 */ /* 0x000fe40000000800 */
[----:B------:R-:W-:Y:S01]  /*97890*/  FFMA R60, R31, R2, R60 ;  /* 0x000000021f3c7223 */ /* 0x000fe2000000003c */
[----:B---3--:R-:W-:Y:S01]  /*978a0*/  @!P5 LEA R19, R19, R0, 0x18 ;  /* 0x000000001313d211 */ /* 0x008fe200078ec0ff */
[----:B------:R-:W3:Y:S04]  /*978b0*/  @!P4 S2R R31, SR_CgaCtaId ;  /* 0x00000000001fc919 */ /* 0x000ee80000008800 */
[----:B------:R5:W1:Y:S02]  /*978c0*/  @!P5 LDS.U16 R0, [R19+0x4d38] ;  /* 0x004d38001300d984 */ /* 0x000a640000000400 */
[----:B-----5:R-:W5:Y:S01]  /*978d0*/  @!P3 S2R R19, SR_CgaCtaId ;  /* 0x000000000013b919 */ /* 0x020f620000008800 */
        /* <DEDUP_REMOVED lines=11> */
[----:B-----5:R-:W-:-:S05]  /*97990*/  @!P3 LEA R19, R19, R0, 0x18 ;  /* 0x000000001313b211 */ /* 0x020fca00078ec0ff */
[----:B------:R4:W5:Y:S02]  /*979a0*/  @!P3 LDS.U16 R0, [R19+0x4e38] ;  /* 0x004e38001300b984 */ /* 0x0009640000000400 */
[----:B----4-:R-:W4:Y:S01]  /*979b0*/  @!P1 S2R R19, SR_CgaCtaId ;  /* 0x0000000000139919 */ /* 0x010f220000008800 */
[----:B-----5:R-:W-:-:S05]  /*979c0*/  @!P3 HADD2.F32 R0, -RZ, R0.H0_H0 ;  /* 0x20000000ff00b230 */ /* 0x020fca0000004100 */
[----:B------:R-:W-:Y:S01]  /*979d0*/  @!P3 FFMA R33, R6, R0, R33 ;  /* 0x000000000621b223 */ /* 0x000fe20000000021 */
[----:B------:R-:W-:Y:S01]  /*979e0*/  @!P2 MOV R0, 0x400 ;  /* 0x000004000000a802 */ /* 0x000fe20000000f00 */
[----:B------:R-:W-:Y:S03]  /*979f0*/  @!P2 LDS R6, [R81+0xf4] ;  /* 0x0000f4005106a984 */ /* 0x000fe60000000800 */
[----:B-1----:R-:W-:-:S05]  /*97a00*/  @!P2 LEA R21, R21, R0, 0x18 ;  /* 0x000000001515a211 */ /* 0x002fca00078ec0ff */
[----:B------:R1:W5:Y:S02]  /*97a10*/  @!P2 LDS.U16 R0, [R21+0x4eb8] ;  /* 0x004eb8001500a984 */ /* 0x0003640000000400 */
[----:B-1----:R-:W1:Y:S01]  /*97a20*/  @!P0 S2R R21, SR_CgaCtaId ;  /* 0x0000000000158919 */ /* 0x002e620000008800 */
        /* <DEDUP_REMOVED lines=11> */
[----:B-1----:R-:W-:-:S05]  /*97ae0*/  @!P0 LEA R21, R21, R0, 0x18 ;  /* 0x0000000015158211 */ /* 0x002fca00078ec0ff */
[----:B------:R-:W1:Y:S04]  /*97af0*/  @!P0 LDS.U16 R0, [R21+0x4fb8] ;  /* 0x004fb80015008984 */ /* 0x000e680000000400 */
[----:B------:R-:W-:Y:S01]  /*97b00*/  @!P3 LDS R21, [R81+0xf0] ;  /* 0x0000f0005115b984 */ /* 0x000fe20000000800 */
[----:B-1----:R-:W-:-:S05]  /*97b10*/  @!P0 HADD2.F32 R0, -RZ, R0.H0_H0 ;  /* 0x20000000ff008230 */ /* 0x002fca0000004100 */
[----:B------:R-:W-:Y:S01]  /*97b20*/  @!P0 FFMA R33, R0, R6, R33 ;  /* 0x0000000600218223 */ /* 0x000fe20000000021 */
[----:B------:R-:W-:Y:S01]  /*97b30*/  @!P5 MOV R0, 0x400 ;  /* 0x000004000000d802 */ /* 0x000fe20000000f00 */
[----:B------:R-:W-:Y:S02]  /*97b40*/  @!P5 LDS R6, [R81+0xe8] ;  /* 0x0000e8005106d984 */ /* 0x000fe40000000800 */
[----:B------:R-:W-:Y:S01]  /*97b50*/  FFMA R68, R33, R2, R68 ;  /* 0x0000000221447223 */ /* 0x000fe20000000044 */
[----:B----4-:R-:W-:Y:S01]  /*97b60*/  @!P5 LEA R8, R19, R0, 0x18 ;  /* 0x000000001308d211 */ /* 0x010fe200078ec0ff */
[----:B------:R-:W1:Y:S04]  /*97b70*/  @!P5 S2R R33, SR_CgaCtaId ;  /* 0x000000000021d919 */ /* 0x000e680000008800 */
[----:B------:R-:W4:Y:S04]  /*97b80*/  @!P5 LDS.U16 R0, [R8+0x4d3a] ;  /* 0x004d3a000800d984 */ /* 0x000f280000000400 */
[----:B------:R-:W-:Y:S01]  /*97b90*/  @!P2 LDS R8, [R81+0xf4] ;  /* 0x0000f4005108a984 */ /* 0x000fe20000000800 */
[----:B----4-:R-:W-:Y:S01]  /*97ba0*/  @!P5 HADD2.F32 R19, -RZ, R0.H0_H0 ;  /* 0x20000000ff13d230 */ /* 0x010fe20000004100 */
[----:B------:R-:W-:-:S04]  /*97bb0*/  @!P4 MOV R0, 0x400 ;  /* 0x000004000000c802 */ /* 0x000fc80000000f00 */
[----:B------:R-:W-:Y:S02]  /*97bc0*/  @!P5 FFMA R212, R19, R6, R212 ;  /* 0x0000000613d4d223 */ /* 0x000fe400000000d4 */
[----:B------:R-:W4:Y:S01]  /*97bd0*/  @!P4 S2R R19, SR_CgaCtaId ;  /* 0x000000000013c919 */ /* 0x000f220000008800 */
[----:B------:R-:W-:Y:S01]  /*97be0*/  @!P4 LDS R6, [R81+0xec] ;  /* 0x0000ec005106c984 */ /* 0x000fe20000000800 */
[----:B----4-:R-:W-:-:S05]  /*97bf0*/  @!P4 LEA R10, R19, R0, 0x18 ;  /* 0x00000000130ac211 */ /* 0x010fca00078ec0ff */
[----:B------:R-:W4:Y:S02]  /*97c00*/  @!P4 LDS.U16 R0, [R10+0x4dba] ;  /* 0x004dba000a00c984 */ /* 0x000f240000000400 */
[----:B----4-:R-:W-:Y:S01]  /*97c10*/  @!P4 HADD2.F32 R19, -RZ, R0.H0_H0 ;  /* 0x20000000ff13c230 */ /* 0x010fe20000004100 */
[----:B------:R-:W-:-:S04]  /*97c20*/  @!P3 MOV R0, 0x400 ;  /* 0x000004000000b802 */ /* 0x000fc80000000f00 */
[----:B------:R-:W-:Y:S02]  /*97c30*/  @!P4 FFMA R212, R19, R6, R212 ;  /* 0x0000000613d4c223 */ /* 0x000fe400000000d4 */
[----:B------:R-:W4:Y:S02]  /*97c40*/  @!P3 S2R R19, SR_CgaCtaId ;  /* 0x000000000013b919 */ /* 0x000f240000008800 */
[----:B----4-:R-:W-:-:S05]  /*97c50*/  @!P3 LEA R6, R19, R0, 0x18 ;  /* 0x000000001306b211 */ /* 0x010fca00078ec0ff */
[----:B------:R-:W4:Y:S04]  /*97c60*/  @!P3 LDS.U16 R0, [R6+0x4e3a] ;  /* 0x004e3a000600b984 */ /* 0x000f280000000400 */
[----:B------:R-:W-:Y:S01]  /*97c70*/  @!P1 LDS R6, [R81+0xf8] ;  /* 0x0000f80051069984 */ /* 0x000fe20000000800 */
[----:B----4-:R-:W-:Y:S01]  /*97c80*/  @!P3 HADD2.F32 R19, -RZ, R0.H0_H0 ;  /* 0x20000000ff13b230 */ /* 0x010fe20000004100 */
[----:B------:R-:W-:-:S04]  /*97c90*/  @!P2 MOV R0, 0x400 ;  /* 0x000004000000a802 */ /* 0x000fc80000000f00 */
[----:B------:R-:W-:Y:S02]  /*97ca0*/  @!P3 FFMA R212, R21, R19, R212 ;  /* 0x0000001315d4b223 */ /* 0x000fe400000000d4 */
[----:B------:R-:W4:Y:S01]  /*97cb0*/  @!P2 S2R R19, SR_CgaCtaId ;  /* 0x000000000013a919 */ /* 0x000f220000008800 */
[----:B------:R-:W5:Y:S01]  /*97cc0*/  @!P4 S2R R21, SR_CgaCtaId ;  /* 0x000000000015c919 */ /* 0x000f620000008800 */
[----:B----4-:R-:W-:-:S05]  /*97cd0*/  @!P2 LEA R10, R19, R0, 0x18 ;  /* 0x00000000130aa211 */ /* 0x010fca00078ec0ff */
[----:B------:R-:W4:Y:S02]  /*97ce0*/  @!P2 LDS.U16 R0, [R10+0x4eba] ;  /* 0x004eba000a00a984 */ /* 0x000f240000000400 */
[----:B----4-:R-:W-:Y:S01]  /*97cf0*/  @!P2 HADD2.F32 R19, -RZ, R0.H0_H0 ;  /* 0x20000000ff13a230 */ /* 0x010fe20000004100 */
[----:B------:R-:W-:-:S04]  /*97d00*/  @!P1 MOV R0, 0x400 ;  /* 0x0000040000009802 */ /* 0x000fc80000000f00 */
[----:B------:R-:W-:Y:S02]  /*97d10*/  @!P2 FFMA R212, R19, R8, R212 ;  /* 0x0000000813d4a223 */ /* 0x000fe400000000d4 */
[----:B------:R-:W4:Y:S02]  /*97d20*/  @!P1 S2R R19, SR_CgaCtaId ;  /* 0x0000000000139919 */ /* 0x000f240000008800 */
[----:B----4-:R-:W-:-:S05]  /*97d30*/  @!P1 LEA R8, R19, R0, 0x18 ;  /* 0x0000000013089211 */ /* 0x010fca00078ec0ff */
[----:B------:R-:W4:Y:S02]  /*97d40*/  @!P1 LDS.U16 R0, [R8+0x4f3a] ;  /* 0x004f3a0008009984 */ /* 0x000f240000000400 */
        /* <DEDUP_REMOVED lines=10> */
[----:B------:R-:W4:Y:S01]  /*97df0*/  @!P5 S2R R19, SR_CgaCtaId ;  /* 0x000000000013d919 */ /* 0x000f220000008800 */
[----:B------:R-:W-:Y:S01]  /*97e00*/  @!P5 LDS R6, [R81+0xe8] ;  /* 0x0000e8005106d984 */ /* 0x000fe20000000800 */
[----:B------:R-:W-:Y:S01]  /*97e10*/  FFMA R103, R212, R2, R103 ;  /* 0x00000002d4677223 */ /* 0x000fe20000000067 */
[----:B----4-:R-:W-:-:S05]  /*97e20*/  @!P5 LEA R19, R19, R0, 0x18 ;  /* 0x000000001313d211 */ /* 0x010fca00078ec0ff */
[----:B------:R4:W0:Y:S02]  /*97e30*/  @!P5 LDS.U16 R0, [R19+0x4d3c] ;  /* 0x004d3c001300d984 */ /* 0x0008240000000400 */
[----:B----4-:R-:W4:Y:S01]  /*97e40*/  @!P3 S2R R19, SR_CgaCtaId ;  /* 0x000000000013b919 */ /* 0x010f220000008800 */
[----:B0-----:R-:W-:-:S05]  /*97e50*/  @!P5 HADD2.F32 R0, -RZ, R0.H0_H0 ;  /* 0x20000000ff00d230 */ /* 0x001fca0000004100 */
[----:B------:R-:W-:Y:S01]  /*97e60*/  @!P5 FFMA R35, R0, R6, R35 ;  /* 0x000000060023d223 */ /* 0x000fe20000000023 */
[----:B------:R-:W-:Y:S01]  /*97e70*/  @!P4 MOV R0, 0x400 ;  /* 0x000004000000c802 */ /* 0x000fe20000000f00 */
[----:B------:R-:W-:Y:S03]  /*97e80*/  @!P4 LDS R6, [R81+0xec] ;  /* 0x0000ec005106c984 */ /* 0x000fe60000000800 */
[----:B-----5:R-:W-:-:S05]  /*97e90*/  @!P4 LEA R21, R21, R0, 0x18 ;  /* 0x000000001515c211 */ /* 0x020fca00078ec0ff */
[----:B------:R0:W5:Y:S02]  /*97ea0*/  @!P4 LDS.U16 R0, [R21+0x4dbc] ;  /* 0x004dbc001500c984 */ /* 0x0001640000000400 */
[----:B0-----:R-:W0:Y:S01]  /*97eb0*/  @!P2 S2R R21, SR_CgaCtaId ;  /* 0x000000000015a919 */ /* 0x001e220000008800 */
        /* <DEDUP_REMOVED lines=11> */
[----:B0-----:R-:W-:-:S05]  /*97f70*/  @!P2 LEA R21, R21, R0, 0x18 ;  /* 0x000000001515a211 */ /* 0x001fca00078ec0ff */
        /* <DEDUP_REMOVED lines=14> */
[----:B------:R-:W0:Y:S04]  /*98060*/  @!P0 LDS.U16 R0, [R21+0x4fbc] ;  /* 0x004fbc0015008984 */ /* 0x000e280000000400 */
[----:B------:R-:W-:Y:S01]  /*98070*/  @!P3 LDS R21, [R81+0xf0] ;  /* 0x0000f0005115b984 */ /* 0x000fe20000000800 */
[----:B0-----:R-:W-:-:S05]  /*98080*/  @!P0 HADD2.F32 R0, -RZ, R0.H0_H0 ;  /* 0x20000000ff008230 */ /* 0x001fca0000004100 */
[----:B------:R-:W-:Y:S01]  /*98090*/  @!P0 FFMA R35, R0, R6, R35 ;  /* 0x0000000600238223 */ /* 0x000fe20000000023 */
[----:B------:R-:W-:Y:S01]  /*980a0*/  @!P5 MOV R0, 0x400 ;  /* 0x000004000000d802 */ /* 0x000fe20000000f00 */
[----:B------:R-:W-:Y:S02]  /*980b0*/  @!P5 LDS R6, [R81+0xe8] ;  /* 0x0000e8005106d984 */ /* 0x000fe40000000800 */
[----:B------:R-:W-:Y:S01]  /*980c0*/  FFMA R64, R35, R2, R64 ;  /* 0x0000000223407223 */ /* 0x000fe20000000040 */
[----:B----4-:R-:W-:Y:S01]  /*980d0*/  @!P5 LEA R8, R19, R0, 0x18 ;  /* 0x000000001308d211 */ /* 0x010fe200078ec0ff */
[----:B------:R-:W0:Y:S04]  /*980e0*/  @!P4 S2R R35, SR_CgaCtaId ;  /* 0x000000000023c919 */ /* 0x000e280000008800 */
        /* <DEDUP_REMOVED lines=86> */
[----:B------:R4:W2:Y:S02]  /*98650*/  @!P5 LDS.U16 R0, [R19+0x4d42] ;  /* 0x004d42001300d984 */ /* 0x0008a40000000400 */
[----:B----4-:R-:W4:Y:S01]  /*98660*/  @!P3 S2R R19, SR_CgaCtaId ;  /* 0x000000000013b919 */ /* 0x010f220000008800 */
[----:B--2---:R-:W-:-:S05]  /*98670*/  @!P5 HADD2.F32 R0, -RZ, R0.H0_H0 ;  /* 0x20000000ff00d230 */ /* 0x004fca0000004100 */
[----:B------:R-:W-:Y:S01]  /*98680*/  @!P5 FFMA R107, R0, R6, R107 ;  /* 0x00000006006bd223 */ /* 0x000fe2000000006b */
[----:B------:R-:W-:Y:S01]  /*98690*/  @!P4 MOV R0, 0x400 ;  /* 0x000004000000c802 */ /* 0x000fe20000000f00 */
[----:B------:R-:W-:Y:S03]  /*986a0*/  @!P4 LDS R6, [R81+0xec] ;  /* 0x0000ec005106c984 */ /* 0x000fe60000000800 */
[----:B-----5:R-:W-:-:S05]  /*986b0*/  @!P4 LEA R21, R21, R0, 0x18 ;  /* 0x000000001515c211 */ /* 0x020fca00078ec0ff */
[----:B------:R2:W5:Y:S02]  /*986c0*/  @!P4 LDS.U16 R0, [R21+0x4dc2] ;  /* 0x004dc2001500c984 */ /* 0x0005640000000400 */
[----:B--2---:R-:W2:Y:S01]  /*986d0*/  @!P2 S2R R21, SR_CgaCtaId ;  /* 0x000000000015a919 */ /* 0x004ea20000008800 */
        /* <DEDUP_REMOVED lines=11> */
[----:B--2---:R-:W-:-:S05]  /*98790*/  @!P2 LEA R21, R21, R0, 0x18 ;  /* 0x000000001515a211 */ /* 0x004fca00078ec0ff */
        /* <DEDUP_REMOVED lines=19> */
[----:B------:R-:W-:Y:S02]  /*988d0*/  @!P5 LDS R6, [R81+0xe8] ;  /* 0x0000e8005106d984 */ /* 0x000fe40000000800 */
[----:B------:R-:W-:Y:S01]  /*988e0*/  FFMA R90, R107, R2, R90 ;  /* 0x000000026b5a7223 */ /* 0x000fe2000000005a */
[----:B----4-:R-:W-:Y:S01]  /*988f0*/  @!P5 LEA R19, R19, R0, 0x18 ;  /* 0x000000001313d211 */ /* 0x010fe200078ec0ff */
[----:B------:R-:W4:Y:S04]  /*98900*/  @!P3 S2R R107, SR_CgaCtaId ;  /* 0x00000000006bb919 */ /* 0x000f280000008800 */
[----:B------:R5:W3:Y:S02]  /*98910*/  @!P5 LDS.U16 R0, [R19+0x4d44] ;  /* 0x004d44001300d984 */ /* 0x000ae40000000400 */
[----:B-----5:R-:W5:Y:S01]  /*98920*/  @!P3 S2R R19, SR_CgaCtaId ;  /* 0x000000000013b919 */ /* 0x020f620000008800 */
        /* <DEDUP_REMOVED lines=11> */
[----:B-----5:R-:W-:-:S05]  /*989e0*/  @!P3 LEA R19, R19, R0, 0x18 ;  /* 0x000000001313b211 */ /* 0x020fca00078ec0ff */
[----:B------:R3:W5:Y:S02]  /*989f0*/  @!P3 LDS.U16 R0, [R19+0x4e44] ;  /* 0x004e44001300b984 */ /* 0x0007640000000400 */
[----:B---3--:R-:W3:Y:S01]  /*98a00*/  @!P1 S2R R19, SR_CgaCtaId ;  /* 0x0000000000139919 */ /* 0x008ee20000008800 */
        /* <DEDUP_REMOVED lines=27> */
[----:B------:R-:W2:Y:S04]  /*98bc0*/  @!P2 S2R R109, SR_CgaCtaId ;  /* 0x00000000006da919 */ /* 0x000ea80000008800 */
        /* <DEDUP_REMOVED lines=20> */
[----:B------:R-:W5:Y:S01]  /*98d10*/  @!P4 S2R R21, SR_CgaCtaId ;  /* 0x000000000015c919 */ /* 0x000f620000008800 */
        /* <DEDUP_REMOVED lines=22> */
[----:B------:R3:W1:Y:S02]  /*98e80*/  @!P5 LDS.U16 R0, [R19+0x4d48] ;  /* 0x004d48001300d984 */ /* 0x0006640000000400 */
[----:B---3--:R-:W3:Y:S01]  /*98e90*/  @!P3 S2R R19, SR_CgaCtaId ;  /* 0x000000000013b919 */ /* 0x008ee20000008800 */
[----:B-1----:R-:W-:-:S05]  /*98ea0*/  @!P5 HADD2.F32 R0, -RZ, R0.H0_H0 ;  /* 0x20000000ff00d230 */ /* 0x002fca0000004100 */
[----:B------:R-:W-:Y:S01]  /*98eb0*/  @!P5 FFMA R111, R0, R6, R111 ;  /* 0x00000006006fd223 */ /* 0x000fe2000000006f */
[----:B------:R-:W-:Y:S01]  /*98ec0*/  @!P4 MOV R0, 0x400 ;  /* 0x000004000000c802 */ /* 0x000fe20000000f00 */
[----:B------:R-:W-:Y:S03]  /*98ed0*/  @!P4 LDS R6, [R81+0xec] ;  /* 0x0000ec005106c984 */ /* 0x000fe60000000800 */
[----:B-----5:R-:W-:-:S05]  /*98ee0*/  @!P4 LEA R21, R21, R0, 0x18 ;  /* 0x000000001515c211 */ /* 0x020fca00078ec0ff */
[----:B------:R1:W5:Y:S02]  /*98ef0*/  @!P4 LDS.U16 R0, [R21+0x4dc8] ;  /* 0x004dc8001500c984 */ /* 0x0003640000000400 */
[----:B-1----:R-:W1:Y:S01]  /*98f00*/  @!P2 S2R R21, SR_CgaCtaId ;  /* 0x000000000015a919 */ /* 0x002e620000008800 */
        /* <DEDUP_REMOVED lines=33> */
[----:B---3--:R-:W-:Y:S01]  /*99120*/  @!P5 LEA R8, R19, R0, 0x18 ;  /* 0x000000001308d211 */ /* 0x008fe200078ec0ff */
[----:B------:R-:W1:Y:S04]  /*99130*/  @!P2 S2R R111, SR_CgaCtaId ;  /* 0x00000000006fa919 */ /* 0x000e680000008800 */
        /* <DEDUP_REMOVED lines=43> */
[----:B------:R3:W0:Y:S02]  /*993f0*/  @!P5 LDS.U16 R0, [R19+0x4d4c] ;  /* 0x004d4c001300d984 */ /* 0x0006240000000400 */
[----:B---3--:R-:W3:Y:S01]  /*99400*/  @!P3 S2R R19, SR_CgaCtaId ;  /* 0x000000000013b919 */ /* 0x008ee20000008800 */
        /* <DEDUP_REMOVED lines=40> */
[----:B---3--:R-:W-:Y:S01]  /*99690*/  @!P5 LEA R8, R19, R0, 0x18 ;  /* 0x000000001308d211 */ /* 0x008fe200078ec0ff */
[----:B------:R-:W0:Y:S04]  /*996a0*/  @!P3 S2R R115, SR_CgaCtaId ;  /* 0x000000000073b919 */ /* 0x000e280000008800 */
        /* <DEDUP_REMOVED lines=86> */
[----:B------:R3:W4:Y:S02]  /*99c10*/  @!P5 LDS.U16 R0, [R19+0x4d52] ;  /* 0x004d52001300d984 */ /* 0x0007240000000400 */
[----:B---3--:R-:W3:Y:S01]  /*99c20*/  @!P3 S2R R19, SR_CgaCtaId ;  /* 0x000000000013b919 */ /* 0x008ee20000008800 */
        /* <DEDUP_REMOVED lines=33> */
[----:B------:R-:W4:Y:S04]  /*99e40*/  @!P0 LDS.U16 R0, [R21+0x4fd2] ;  /* 0x004fd20015008984 */ /* 0x000f280000000400 */
[----:B------:R-:W-:Y:S01]  /*99e50*/  @!P3 LDS R21, [R81+0xf0] ;  /* 0x0000f0005115b984 */ /* 0x000fe20000000800 */
[----:B----4-:R-:W-:-:S05]  /*99e60*/  @!P0 HADD2.F32 R0, -RZ, R0.H0_H0 ;  /* 0x20000000ff008230 */ /* 0x010fca0000004100 */
[----:B------:R-:W-:Y:S01]  /*99e70*/  @!P0 FFMA R117, R0, R6, R117 ;  /* 0x0000000600758223 */ /* 0x000fe20000000075 */
[----:B------:R-:W-:Y:S01]  /*99e80*/  @!P5 MOV R0, 0x400 ;  /* 0x000004000000d802 */ /* 0x000fe20000000f00 */
[----:B------:R-:W-:Y:S02]  /*99e90*/  @!P5 LDS R6, [R81+0xe8] ;  /* 0x0000e8005106d984 */ /* 0x000fe40000000800 */
[----:B------:R-:W-:Y:S01]  /*99ea0*/  FFMA R56, R117, R2, R56 ;  /* 0x0000000275387223 */ /* 0x000fe20000000038 */
[----:B---3--:R-:W-:Y:S01]  /*99eb0*/  @!P5 LEA R8, R19, R0, 0x18 ;  /* 0x000000001308d211 */ /* 0x008fe200078ec0ff */
[----:B------:R-:W3:Y:S04]  /*99ec0*/  @!P2 S2R R117, SR_CgaCtaId ;  /* 0x000000000075a919 */ /* 0x000ee80000008800 */
        /* <DEDUP_REMOVED lines=87> */
[----:B------:R5:W1:Y:S02]  /*9a440*/  @!P5 LDS.U16 R0, [R19+0x4d58] ;  /* 0x004d58001300d984 */ /* 0x000a640000000400 */
[----:B-----5:R-:W5:Y:S01]  /*9a450*/  @!P3 S2R R19, SR_CgaCtaId ;  /* 0x000000000013b919 */ /* 0x020f620000008800 */
[----:B-1----:R-:W-:-:S05]  /*9a460*/  @!P5 HADD2.F32 R0, -RZ, R0.H0_H0 ;  /* 0x20000000ff00d230 */ /* 0x002fca0000004100 */
[----:B------:R-:W-:Y:S01]  /*9a470*/  @!P5 FFMA R121, R0, R6, R121 ;  /* 0x000000060079d223 */ /* 0x000fe20000000079 */
[----:B------:R-:W-:Y:S01]  /*9a480*/  @!P4 MOV R0, 0x400 ;  /* 0x000004000000c802 */ /* 0x000fe20000000f00 */
[----:B------:R-:W-:Y:S03]  /*9a490*/  @!P4 LDS R6, [R81+0xec] ;  /* 0x0000ec005106c984 */ /* 0x000fe60000000800 */
[----:B--2---:R-:W-:-:S05]  /*9a4a0*/  @!P4 LEA R21, R21, R0, 0x18 ;  /* 0x000000001515c211 */ /* 0x004fca00078ec0ff */
[----:B------:R1:W2:Y:S02]  /*9a4b0*/  @!P4 LDS.U16 R0, [R21+0x4dd8] ;  /* 0x004dd8001500c984 */ /* 0x0002a40000000400 */
[----:B-1----:R-:W1:Y:S01]  /*9a4c0*/  @!P2 S2R R21, SR_CgaCtaId ;  /* 0x000000000015a919 */ /* 0x002e620000008800 */
        /* <DEDUP_REMOVED lines=33> */
[----:B--2---:R-:W-:Y:S01]  /*9a6e0*/  @!P5 LEA R8, R19, R0, 0x18 ;  /* 0x000000001308d211 */ /* 0x004fe200078ec0ff */
[----:B------:R-:W1:Y:S04]  /*9a6f0*/  @!P4 S2R R121, SR_CgaCtaId ;  /* 0x000000000079c919 */ /* 0x000e680000008800 */
        /* <DEDUP_REMOVED lines=20> */
[----:B------:R-:W5:Y:S01]  /*9a840*/  @!P4 S2R R21, SR_CgaCtaId ;  /* 0x000000000015c919 */ /* 0x000f620000008800 */
        /* <DEDUP_REMOVED lines=22> */
[----:B------:R2:W0:Y:S02]  /*9a9b0*/  @!P5 LDS.U16 R0, [R19+0x4d5c] ;  /* 0x004d5c001300d984 */ /* 0x0004240000000400 */
[----:B--2---:R-:W2:Y:S01]  /*9a9c0*/  @!P3 S2R R19, SR_CgaCtaId ;  /* 0x000000000013b919 */ /* 0x004ea20000008800 */
        /* <DEDUP_REMOVED lines=40> */
[----:B--2---:R-:W-:Y:S01]  /*9ac50*/  @!P5 LEA R8, R19, R0, 0x18 ;  /* 0x000000001308d211 */ /* 0x004fe200078ec0ff */
[----:B------:R-:W0:Y:S04]  /*9ac60*/  @!P2 S2R R123, SR_CgaCtaId ;  /* 0x00000000007ba919 */ /* 0x000e280000008800 */
        /* <DEDUP_REMOVED lines=99> */
[----:B--2---:R-:W-:Y:S02]  /*9b2a0*/  @!P3 LEA R8, R19, R0, 0x18 ;  /* 0x000000001308b211 */ /* 0x004fe400078ec0ff */
[----:B------:R-:W2:Y:S03]  /*9b2b0*/  @!P5 S2R R19, SR_CgaCtaId ;  /* 0x000000000013d919 */ /* 0x000ea60000008800 */
[----:B------:R5:W4:Y:S02]  /*9b2c0*/  @!P3 LDS.U16 R0, [R8+0x4e62] ;  /* 0x004e62000800b984 */ /* 0x000b240000000400 */
[----:B-----5:R-:W-:Y:S01]  /*9b2d0*/  @!P2 MOV R8, 0x400 ;  /* 0x000004000008a802 */ /* 0x020fe20000000f00 */
[----:B----4-:R-:W-:-:S05]  /*9b2e0*/  @!P3 HADD2.F32 R0, -RZ, R0.H0_H0 ;  /* 0x20000000ff00b230 */ /* 0x010fca0000004100 */
[----:B------:R-:W-:Y:S01]  /*9b2f0*/  @!P3 FFMA R5, R6, R0, R5 ;  /* 0x000000000605b223 */ /* 0x000fe20000000005 */
[----:B------:R-:W-:Y:S01]  /*9b300*/  @!P5 MOV R0, 0x400 ;  /* 0x000004000000d802 */ /* 0x000fe20000000f00 */
[----:B------:R-:W-:Y:S03]  /*9b310*/  @!P5 LDS R6, [R81+0xe8] ;  /* 0x0000e8005106d984 */ /* 0x000fe60000000800 */
[----:B--2---:R-:W-:-:S05]  /*9b320*/  @!P5 LEA R10, R19, R0, 0x18 ;  /* 0x00000000130ad211 */ /* 0x004fca00078ec0ff */
[----:B------:R2:W4:Y:S02]  /*9b330*/  @!P5 LDS.U16 R0, [R10+0x4d64] ;  /* 0x004d64000a00d984 */ /* 0x0005240000000400 */
[----:B--2---:R-:W-:-:S04]  /*9b340*/  @!P1 MOV R10, 0x400 ;  /* 0x00000400000a9802 */ /* 0x004fc80000000f00 */
[----:B------:R-:W-:Y:S02]  /*9b350*/  @!P1 LEA R27, R27, R10, 0x18 ;  /* 0x0000000a1b1b9211 */ /* 0x000fe400078ec0ff */
[----:B------:R-:W-:-:S04]  /*9b360*/  @!P0 MOV R10, 0x400 ;  /* 0x00000400000a8802 */ /* 0x000fc80000000f00 */
[----:B------:R-:W-:Y:S02]  /*9b370*/  @!P0 LEA R23, R23, R10, 0x18 ;  /* 0x0000000a17178211 */ /* 0x000fe400078ec0ff */
[----:B------:R2:W-:Y:S02]  /*9b380*/  @!P1 LDS.U16 R10, [R27+0x4f64] ;  /* 0x004f64001b0a9984 */ /* 0x0005e40000000400 */
[----:B--2---:R-:W2:Y:S01]  /*9b390*/  @!P3 S2R R27, SR_CgaCtaId ;  /* 0x00000000001bb919 */ /* 0x004ea20000008800 */
[----:B----4-:R-:W-:Y:S01]  /*9b3a0*/  @!P5 HADD2.F32 R19, -RZ, R0.H0_H0 ;  /* 0x20000000ff13d230 */ /* 0x010fe20000004100 */
[----:B------:R-:W-:-:S04]  /*9b3b0*/  @!P4 MOV R0, 0x400 ;  /* 0x000004000000c802 */ /* 0x000fc80000000f00 */
[----:B------:R-:W-:Y:S02]  /*9b3c0*/  @!P5 FFMA R186, R19, R6, R186 ;  /* 0x0000000613bad223 */ /* 0x000fe400000000ba */
[----:B------:R-:W4:Y:S01]  /*9b3d0*/  @!P4 S2R R19, SR_CgaCtaId ;  /* 0x000000000013c919 */ /* 0x000f220000008800 */
[----:B------:R-:W-:Y:S01]  /*9b3e0*/  @!P4 LDS R6, [R81+0xec] ;  /* 0x0000ec005106c984 */ /* 0x000fe20000000800 */
[----:B----4-:R-:W-:-:S06]  /*9b3f0*/  @!P4 LEA R0, R19, R0, 0x18 ;  /* 0x000000001300c211 */ /* 0x010fcc00078ec0ff */
[----:B------:R-:W4:Y:S02]  /*9b400*/  @!P4 LDS.U16 R0, [R0+0x4de4] ;  /* 0x004de4000000c984 */ /* 0x000f240000000400 */
[----:B----4-:R-:W-:Y:S01]  /*9b410*/  @!P4 HADD2.F32 R19, -RZ, R0.H0_H0 ;  /* 0x20000000ff13c230 */ /* 0x010fe20000004100 */
[----:B------:R-:W-:-:S04]  /*9b420*/  @!P2 MOV R0, 0x400 ;  /* 0x000004000000a802 */ /* 0x000fc80000000f00 */
[----:B------:R-:W-:Y:S01]  /*9b430*/  @!P4 FFMA R186, R19, R6, R186 ;  /* 0x0000000613bac223 */ /* 0x000fe200000000ba */
[----:B------:R-:W-:Y:S01]  /*9b440*/  @!P3 MOV R6, 0x400 ;  /* 0x000004000006b802 */ /* 0x000fe20000000f00 */
[----:B------:R-:W4:Y:S03]  /*9b450*/  @!P2 S2R R19, SR_CgaCtaId ;  /* 0x000000000013a919 */ /* 0x000f260000008800 */
[----:B---3--:R-:W-:Y:S02]  /*9b460*/  @!P3 LEA R6, R21, R6, 0x18 ;  /* 0x000000061506b211 */ /* 0x008fe400078ec0ff */
[----:B------:R-:W3:Y:S04]  /*9b470*/  @!P2 S2R R21, SR_CgaCtaId ;  /* 0x000000000015a919 */ /* 0x000ee80000008800 */
[----:B------:R-:W5:Y:S01]  /*9b480*/  @!P3 LDS.U16 R6, [R6+0x4e64] ;  /* 0x004e64000606b984 */ /* 0x000f620000000400 */
[----:B----4-:R-:W-:-:S02]  /*9b490*/  @!P2 LEA R0, R19, R0, 0x18 ;  /* 0x000000001300a211 */ /* 0x010fc400078ec0ff */
[----:B---3--:R-:W-:-:S04]  /*9b4a0*/  @!P2 LEA R8, R21, R8, 0x18 ;  /* 0x000000081508a211 */ /* 0x008fc800078ec0ff */
[----:B------:R-:W3:Y:S01]  /*9b4b0*/  @!P2 LDS.U16 R0, [R0+0x4ee2] ;  /* 0x004ee2000000a984 */ /* 0x000ee20000000400 */
[----:B------:R-:W4:Y:S03]  /*9b4c0*/  @!P1 S2R R21, SR_CgaCtaId ;  /* 0x0000000000159919 */ /* 0x000f260000008800 */
[----:B------:R-:W1:Y:S01]  /*9b4d0*/  @!P2 LDS.U16 R8, [R8+0x4ee4] ;  /* 0x004ee4000808a984 */ /* 0x000e620000000400 */
[----:B-----5:R-:W-:Y:S01]  /*9b4e0*/  @!P3 HADD2.F32 R19, -RZ, R6.H0_H0 ;  /* 0x20000006ff13b230 */ /* 0x020fe20000004100 */
[----:B------:R-:W-:-:S04]  /*9b4f0*/  @!P1 MOV R6, 0x400 ;  /* 0x0000040000069802 */ /* 0x000fc80000000f00 */
[----:B------:R-:W-:Y:S02]  /*9b500*/  @!P3 FFMA R186, R25, R19, R186 ;  /* 0x0000001319bab223 */ /* 0x000fe400000000ba */
[----:B------:R-:W5:Y:S01]  /*9b510*/  @!P0 S2R R25, SR_CgaCtaId ;  /* 0x0000000000198919 */ /* 0x000f620000008800 */
[----:B----4-:R-:W-:Y:S02]  /*9b520*/  @!P1 LEA R6, R21, R6, 0x18 ;  /* 0x0000000615069211 */ /* 0x010fe400078ec0ff */
[----:B------:R-:W-:Y:S04]  /*9b530*/  @!P0 LDS R21, [R81+0xfc] ;  /* 0x0000fc0051158984 */ /* 0x000fe80000000800 */
[----:B------:R-:W4:Y:S01]  /*9b540*/  @!P1 LDS.U16 R6, [R6+0x4f62] ;  /* 0x004f620006069984 */ /* 0x000f220000000400 */
[----:B---3--:R-:W-:-:S05]  /*9b550*/  @!P2 HADD2.F32 R0, -RZ, R0.H0_H0 ;  /* 0x20000000ff00a230 */ /* 0x008fca0000004100 */
[----:B------:R-:W-:Y:S01]  /*9b560*/  @!P2 FFMA R5, R0, R12, R5 ;  /* 0x0000000c0005a223 */ /* 0x000fe20000000005 */
[----:B------:R-:W-:Y:S01]  /*9b570*/  @!P0 MOV R0, 0x400 ;  /* 0x0000040000008802 */ /* 0x000fe20000000f00 */
[----:B------:R3:W0:Y:S01]  /*9b580*/  @!P5 LDS.U16 R12, [R29+0x4d66] ;  /* 0x004d66001d0cd984 */ /* 0x0006220000000400 */
[----:B-1----:R-:W-:Y:S02]  /*9b590*/  @!P2 HADD2.F32 R19, -RZ, R8.H0_H0 ;  /* 0x20000008ff13a230 */ /* 0x002fe40000004100 */
[----:B-----5:R-:W-:Y:S02]  /*9b5a0*/  @!P0 LEA R8, R25, R0, 0x18 ;  /* 0x0000000019088211 */ /* 0x020fe400078ec0ff */
[----:B------:R-:W1:Y:S01]  /*9b5b0*/  @!P1 S2R R25, SR_CgaCtaId ;  /* 0x0000000000199919 */ /* 0x000e620000008800 */
[----:B------:R-:W-:Y:S01]  /*9b5c0*/  @!P2 FFMA R186, R19, R14, R186 ;  /* 0x0000000e13baa223 */ /* 0x000fe200000000ba */
[----:B------:R-:W-:Y:S01]  /*9b5d0*/  @!P4 MOV R14, 0x400 ;  /* 0x00000400000ec802 */ /* 0x000fe20000000f00 */
[----:B------:R5:W1:Y:S04]  /*9b5e0*/  @!P0 LDS.U16 R0, [R23+0x4fe2] ;  /* 0x004fe20017008984 */ /* 0x000a680000000400 */
[----:B------:R-:W1:Y:S01]  /*9b5f0*/  @!P0 LDS.U16 R8, [R8+0x4fe4] ;  /* 0x004fe40008088984 */ /* 0x000e620000000400 */
[----:B------:R-:W-:Y:S01]  /*9b600*/  @!P1 HADD2.F32 R19, -RZ, R10.H0_H0 ;  /* 0x2000000aff139230 */ /* 0x000fe20000004100 */
[----:B------:R-:W-:-:S02]  /*9b610*/  @!P4 LEA R14, R31, R14, 0x18 ;  /* 0x0000000e1f0ec211 */ /* 0x000fc400078ec0ff */
[----:B------:R-:W-:Y:S01]  /*9b620*/  @!P3 MOV R10, 0x400 ;  /* 0x00000400000ab802 */ /* 0x000fe20000000f00 */
[----:B---3--:R-:W3:Y:S01]  /*9b630*/  @!P4 S2R R29, SR_CgaCtaId ;  /* 0x00000000001dc919 */ /* 0x008ee20000008800 */
[----:B------:R-:W3:Y:S02]  /*9b640*/  @!P0 S2R R31, SR_CgaCtaId ;  /* 0x00000000001f8919 */ /* 0x000ee40000008800 */
[----:B------:R-:W3:Y:S01]  /*9b650*/  @!P4 LDS.U16 R14, [R14+0x4de6] ;  /* 0x004de6000e0ec984 */ /* 0x000ee20000000400 */
[----:B--2---:R-:W-:Y:S02]  /*9b660*/  @!P3 LEA R10, R27, R10, 0x18 ;  /* 0x0000000a1b0ab211 */ /* 0x004fe400078ec0ff */
[----:B-----5:R-:W-:Y:S01]  /*9b670*/  @!P2 MOV R23, 0x400 ;  /* 0x000004000017a802 */ /* 0x020fe20000000f00 */
[----:B------:R-:W2:Y:S01]  /*9b680*/  @!P0 S2R R27, SR_CgaCtaId ;  /* 0x00000000001b8919 */ /* 0x000ea20000008800 */
[----:B------:R-:W-:Y:S01]  /*9b690*/  @!P1 FFMA R186, R19, R20, R186 ;  /* 0x0000001413ba9223 */ /* 0x000fe200000000ba */
[----:B------:R-:W-:-:S02]  /*9b6a0*/  @!P5 MOV R19, 0x400 ;  /* 0x000004000013d802 */ /* 0x000fc40000000f00 */
[----:B------:R-:W-:Y:S01]  /*9b6b0*/  @!P2 LEA R23, R26, R23, 0x18 ;  /* 0x000000171a17a211 */ /* 0x000fe200078ec0ff */
[----:B------:R-:W-:Y:S01]  /*9b6c0*/  @!P5 LDS R20, [R81+0xe8] ;  /* 0x0000e8005114d984 */ /* 0x000fe20000000800 */
[----:B------:R-:W5:Y:S01]  /*9b6d0*/  @!P3 S2R R26, SR_CgaCtaId ;  /* 0x00000000001ab919 */ /* 0x000f620000008800 */
[----:B------:R-:W-:Y:S01]  /*9b6e0*/  @!P5 LEA R28, R28, R19, 0x18 ;  /* 0x000000131c1cd211 */ /* 0x000fe200078ec0ff */
[----:B----4-:R-:W-:-:S05]  /*9b6f0*/  @!P1 HADD2.F32 R6, -RZ, R6.H0_H0 ;  /* 0x20000006ff069230 */ /* 0x010fca0000004100 */
[----:B------:R-:W-:Y:S01]  /*9b700*/  @!P1 FFMA R5, R6, R16, R5 ;  /* 0x0000001006059223 */ /* 0x000fe20000000005 */
[----:B------:R-:W-:Y:S01]  /*9b710*/  @!P1 MOV R16, 0x400 ;  /* 0x0000040000109802 */ /* 0x000fe20000000f00 */
[----:B------:R-:W4:Y:S01]  /*9b720*/  @!P3 LDS.U16 R6, [R10+0x4e66] ;  /* 0x004e66000a06b984 */ /* 0x000f220000000400 */
[----:B0-----:R-:W-:-:S03]  /*9b730*/  @!P5 HADD2.F32 R12, -RZ, R12.H0_H0 ;  /* 0x2000000cff0cd230 */ /* 0x001fc60000004100 */
[----:B------:R0:W-:Y:S01]  /*9b740*/  @!P5 LDS.U16 R10, [R28+0x4d68] ;  /* 0x004d68001c0ad984 */ /* 0x0001e20000000400 */
[----:B-1----:R-:W-:-:S03]  /*9b750*/  @!P1 LEA R25, R25, R16, 0x18 ;  /* 0x0000001019199211 */ /* 0x002fc600078ec0ff */
[----:B------:R-:W1:Y:S01]  /*9b760*/  @!P3 LDS R16, [R81+0xf0] ;  /* 0x0000f0005110b984 */ /* 0x000e620000000800 */
[----:B------:R-:W-:Y:S02]  /*9b770*/  @!P5 FFMA R7, R12, R22, R7 ;  /* 0x000000160c07d223 */ /* 0x000fe40000000007 */
[----:B------:R-:W4:Y:S01]  /*9b780*/  @!P2 S2R R22, SR_CgaCtaId ;  /* 0x000000000016a919 */ /* 0x000f220000008800 */
[----:B------:R-:W-:Y:S01]  /*9b790*/  @!P0 HADD2.F32 R0, -RZ, R0.H0_H0 ;  /* 0x20000000ff008230 */ /* 0x000fe20000004100 */
[----:B------:R-:W-:Y:S01]  /*9b7a0*/  @!P0 MOV R12, 0x400 ;  /* 0x00000400000c8802 */ /* 0x000fe20000000f00 */
[----:B------:R-:W-:Y:S01]  /*9b7b0*/  @!P0 HADD2.F32 R19, -RZ, R8.H0_H0 ;  /* 0x20000008ff138230 */ /* 0x000fe20000004100 */
[----:B0-----:R-:W0:Y:S01]  /*9b7c0*/  @!P5 S2R R28, SR_CgaCtaId ;  /* 0x00000000001cd919 */ /* 0x001e220000008800 */
[----:B------:R-:W0:Y:S01]  /*9b7d0*/  @!P2 LDS.U16 R8, [R23+0x4ee6] ;  /* 0x004ee6001708a984 */ /* 0x000e220000000400 */
[----:B------:R-:W-:-:S03]  /*9b7e0*/  @!P0 FFMA R5, R0, R18, R5 ;  /* 0x0000001200058223 */ /* 0x000fc60000000005 */
[----:B------:R5:W0:Y:S01]  /*9b7f0*/  @!P1 LDS.U16 R0, [R25+0x4f66] ;  /* 0x004f660019009984 */ /* 0x000a220000000400 */
[----:B---3--:R-:W-:-:S03]  /*9b800*/  @!P4 HADD2.F32 R14, -RZ, R14.H0_H0 ;  /* 0x2000000eff0ec230 */ /* 0x008fc60000004100 */
[----:B------:R-:W3:Y:S01]  /*9b810*/  @!P2 LDS R18, [R81+0xf4] ;  /* 0x0000f4005112a984 */ /* 0x000ee20000000800 */
[----:B------:R-:W-:-:S03]  /*9b820*/  @!P0 FFMA R186, R19, R21, R186 ;  /* 0x0000001513ba8223 */ /* 0x000fc600000000ba */
[----:B------:R-:W3:Y:S01]  /*9b830*/  @!P1 LDS R19, [R81+0xf8] ;  /* 0x0000f80051139984 */ /* 0x000ee20000000800 */
[----:B------:R-:W-:Y:S01]  /*9b840*/  @!P3 MOV R21, 0x400 ;  /* 0x000004000015b802 */ /* 0x000fe20000000f00 */
[----:B------:R-:W-:Y:S01]  /*9b850*/  @!P4 FFMA R7, R14, R24, R7 ;  /* 0x000000180e07c223 */ /* 0x000fe20000000007 */
[----:B------:R-:W-:Y:S02]  /*9b860*/  @!P4 MOV R14, 0x400 ;  /* 0x00000400000ec802 */ /* 0x000fe40000000f00 */
[----:B--2---:R-:W-:Y:S01]  /*9b870*/  @!P0 LEA R27, R27, R12, 0x18 ;  /* 0x0000000c1b1b8211 */ /* 0x004fe200078ec0ff */
[----:B-----5:R-:W2:Y:S01]  /*9b880*/  @!P2 S2R R25, SR_CgaCtaId ;  /* 0x000000000019a919 */ /* 0x020ea20000008800 */
[----:B------:R-:W-:Y:S02]  /*9b890*/  @!P1 MOV R23, 0x400 ;  /* 0x0000040000179802 */ /* 0x000fe40000000f00 */
[----:B------:R-:W-:Y:S02]  /*9b8a0*/  @!P4 LEA R12, R29, R14, 0x18 ;  /* 0x0000000e1d0cc211 */ /* 0x000fe400078ec0ff */
[----:B------:R-:W-:-:S02]  /*9b8b0*/  @!P3 LEA R14, R26, R21, 0x18 ;  /* 0x000000151a0eb211 */ /* 0x000fc400078ec0ff */
[----:B------:R-:W-:Y:S02]  /*9b8c0*/  @!P2 MOV R21, 0x400 ;  /* 0x000004000015a802 */ /* 0x000fe40000000f00 */
[----:B------:R-:W-:Y:S01]  /*9b8d0*/  @!P1 LEA R30, R30, R23, 0x18 ;  /* 0x000000171e1e9211 */ /* 0x000fe200078ec0ff */
[----:B------:R-:W5:Y:S01]  /*9b8e0*/  @!P1 S2R R24, SR_CgaCtaId ;  /* 0x0000000000189919 */ /* 0x000f620000008800 */
[----:B------:R-:W5:Y:S04]  /*9b8f0*/  @!P4 LDS.U16 R12, [R12+0x4de8] ;  /* 0x004de8000c0cc984 */ /* 0x000f680000000400 */
[----:B------:R-:W5:Y:S04]  /*9b900*/  @!P3 LDS.U16 R14, [R14+0x4e68] ;  /* 0x004e68000e0eb984 */ /* 0x000f680000000400 */
[----:B------:R-:W-:Y:S01]  /*9b910*/  @!P3 LDS R23, [R81+0xf0] ;  /* 0x0000f0005117b984 */ /* 0x000fe20000000800 */
[----:B------:R-:W5:Y:S01]  /*9b920*/  @!P0 S2R R26, SR_CgaCtaId ;  /* 0x00000000001a8919 */ /* 0x000f620000008800 */
[----:B------:R-:W5:Y:S01]  /*9b930*/  @!P3 S2R R29, SR_CgaCtaId ;  /* 0x00000000001db919 */ /* 0x000f620000008800 */
[-C--:B------:R-:W-:Y:S01]  /*9b940*/  FFMA R54, R5, R2.reuse, R54 ;  /* 0x0000000205367223 */ /* 0x080fe20000000036 */
[----:B------:R-:W-:Y:S01]  /*9b950*/  FFMA R57, R186, R2, R57 ;  /* 0x00000002ba397223 */ /* 0x000fe20000000039 */
[----:B----4-:R-:W-:Y:S01]  /*9b960*/  @!P2 LEA R21, R22, R21, 0x18 ;  /* 0x000000151615a211 */ /* 0x010fe200078ec0ff */
[----:B------:R-:W-:Y:S01]  /*9b970*/  @!P3 HADD2.F32 R6, -RZ, R6.H0_H0 ;  /* 0x20000006ff06b230 */ /* 0x000fe20000004100 */
[----:B------:R-:W4:Y:S04]  /*9b980*/  @!P4 LDS R22, [R81+0xec] ;  /* 0x0000ec005116c984 */ /* 0x000f280000000800 */
[----:B-1----:R-:W-:Y:S01]  /*9b990*/  @!P3 FFMA R7, R16, R6, R7 ;  /* 0x000000061007b223 */ /* 0x002fe20000000007 */
[----:B------:R-:W-:-:S02]  /*9b9a0*/  @!P0 MOV R6, 0x400 ;  /* 0x0000040000068802 */ /* 0x000fc40000000f00 */
[----:B------:R-:W-:Y:S02]  /*9b9b0*/  @!P5 MOV R16, 0x400 ;  /* 0x000004000010d802 */ /* 0x000fe40000000f00 */
[----:B------:R-:W-:Y:S02]  /*9b9c0*/  @!P0 LEA R31, R31, R6, 0x18 ;  /* 0x000000061f1f8211 */ /* 0x000fe400078ec0ff */
[----:B------:R-:W-:Y:S01]  /*9b9d0*/  @!P4 MOV R6, 0x400 ;  /* 0x000004000006c802 */ /* 0x000fe20000000f00 */
[----:B0-----:R-:W-:Y:S01]  /*9b9e0*/  @!P2 HADD2.F32 R8, -RZ, R8.H0_H0 ;  /* 0x20000008ff08a230 */ /* 0x001fe20000004100 */
[----:B------:R-:W-:Y:S01]  /*9b9f0*/  @!P5 LEA R33, R33, R16, 0x18 ;  /* 0x000000102121d211 */ /* 0x000fe200078ec0ff */
[----:B------:R-:W-:Y:S01]  /*9ba00*/  @!P1 HADD2.F32 R0, -RZ, R0.H0_H0 ;  /* 0x20000000ff009230 */ /* 0x000fe20000004100 */
[----:B------:R-:W-:Y:S02]  /*9ba10*/  @!P4 LEA R35, R35, R6, 0x18 ;  /* 0x000000062323c211 */ /* 0x000fe400078ec0ff */
[----:B------:R-:W-:Y:S01]  /*9ba20*/  @!P3 MOV R16, 0x400 ;  /* 0x000004000010b802 */ /* 0x000fe20000000f00 */
[----:B------:R-:W0:Y:S01]  /*9ba30*/  @!P2 LDS.U16 R6, [R21+0x4ee8] ;  /* 0x004ee8001506a984 */ /* 0x000e220000000400 */
[----:B---3--:R-:W-:-:S03]  /*9ba40*/  @!P2 FFMA R7, R8, R18, R7 ;  /* 0x000000120807a223 */ /* 0x008fc60000000007 */
[----:B------:R1:W3:Y:S04]  /*9ba50*/  @!P5 LDS.U16 R8, [R33+0x4d6a] ;  /* 0x004d6a002108d984 */ /* 0x0002e80000000400 */
[----:B------:R-:W3:Y:S01]  /*9ba60*/  @!P5 LDS R18, [R81+0xe8] ;  /* 0x0000e8005112d984 */ /* 0x000ee20000000800 */
[----:B------:R-:W-:Y:S01]  /*9ba70*/  @!P3 LEA R107, R107, R16, 0x18 ;  /* 0x000000106b6bb211 */ /* 0x000fe200078ec0ff */
[----:B------:R-:W-:Y:S01]  /*9ba80*/  @!P1 FFMA R7, R0, R19, R7 ;  /* 0x0000001300079223 */ /* 0x000fe20000000007 */
[----:B------:R-:W-:Y:S01]  /*9ba90*/  @!P2 MOV R0, 0x400 ;  /* 0x000004000000a802 */ /* 0x000fe20000000f00 */
[----:B------:R-:W-:Y:S01]  /*9baa0*/  @!P5 HADD2.F32 R19, -RZ, R10.H0_H0 ;  /* 0x2000000aff13d230 */ /* 0x000fe20000004100 */
[----:B------:R-:W3:Y:S01]  /*9bab0*/  @!P2 LDS R16, [R81+0xf4] ;  /* 0x0000f4005110a984 */ /* 0x000ee20000000800 */
[----:B-1----:R-:W1:Y:S01]  /*9bac0*/  @!P1 S2R R33, SR_CgaCtaId ;  /* 0x0000000000219919 */ /* 0x002e620000008800 */
[----:B--2---:R-:W-:-:S02]  /*9bad0*/  @!P2 LEA R25, R25, R0, 0x18 ;  /* 0x000000001919a211 */ /* 0x004fc400078ec0ff */
[----:B------:R-:W2:Y:S04]  /*9bae0*/  @!P1 LDS.U16 R0, [R30+0x4f68] ;  /* 0x004f68001e009984 */ /* 0x000ea80000000400 */
[----:B------:R4:W2:Y:S01]  /*9baf0*/  @!P4 LDS.U16 R10, [R35+0x4dea] ;  /* 0x004dea00230ac984 */ /* 0x0008a20000000400 */
[----:B------:R-:W-:Y:S01]  /*9bb00*/  @!P5 FFMA R188, R19, R20, R188 ;  /* 0x0000001413bcd223 */ /* 0x000fe200000000bc */
[----:B-----5:R-:W-:Y:S02]  /*9bb10*/  @!P4 HADD2.F32 R19, -RZ, R12.H0_H0 ;  /* 0x2000000cff13c230 */ /* 0x020fe40000004100 */
[----:B------:R-:W-:Y:S01]  /*9bb20*/  @!P3 HADD2.F32 R21, -RZ, R14.H0_H0 ;  /* 0x2000000eff15b230 */ /* 0x000fe20000004100 */
[----:B------:R5:W2:Y:S04]  /*9bb30*/  @!P3 LDS.U16 R12, [R107+0x4e6a] ;  /* 0x004e6a006b0cb984 */ /* 0x000aa80000000400 */
[----:B------:R-:W-:Y:S01]  /*9bb40*/  @!P1 LDS R14, [R81+0xf8] ;  /* 0x0000f800510e9984 */ /* 0x000fe20000000800 */
[----:B----4-:R-:W4:Y:S03]  /*9bb50*/  @!P0 S2R R35, SR_CgaCtaId ;  /* 0x0000000000238919 */ /* 0x010f260000008800 */
[----:B------:R-:W4:Y:S01]  /*9bb60*/  @!P4 LDS R20, [R81+0xec] ;  /* 0x0000ec005114c984 */ /* 0x000f220000000800 */
[----:B------:R-:W4:Y:S01]  /*9bb70*/  @!P4 S2R R30, SR_CgaCtaId ;  /* 0x00000000001ec919 */ /* 0x000f220000008800 */
[----:B------:R-:W-:Y:S01]  /*9bb80*/  @!P4 FFMA R188, R19, R22, R188 ;  /* 0x0000001613bcc223 */ /* 0x000fe200000000bc */
[----:B------:R-:W-:Y:S01]  /*9bb90*/  @!P1 MOV R19, 0x400 ;  /* 0x0000040000139802 */ /* 0x000fe20000000f00 */
[----:B------:R-:W4:Y:S01]  /*9bba0*/  @!P3 LDS R22, [R81+0xf0] ;  /* 0x0000f0005116b984 */ /* 0x000f220000000800 */
[----:B-----5:R-:W5:Y:S01]  /*9bbb0*/  @!P5 S2R R107, SR_CgaCtaId ;  /* 0x00000000006bd919 */ /* 0x020f620000008800 */
[----:B------:R-:W-:Y:S01]  /*9bbc0*/  @!P3 FFMA R188, R23, R21, R188 ;  /* 0x0000001517bcb223 */ /* 0x000fe200000000bc */
[----:B------:R-:W-:-:S02]  /*9bbd0*/  @!P1 LEA R24, R24, R19, 0x18 ;  /* 0x0000001318189211 */ /* 0x000fc400078ec0ff */
[----:B------:R-:W-:Y:S02]  /*9bbe0*/  @!P5 MOV R19, 0x400 ;  /* 0x000004000013d802 */ /* 0x000fe40000000f00 */
[----:B------:R-:W-:Y:S02]  /*9bbf0*/  @!P0 MOV R21, 0x400 ;  /* 0x0000040000158802 */ /* 0x000fe40000000f00 */
[----:B------:R-:W-:Y:S02]  /*9bc00*/  @!P4 MOV R23, 0x400 ;  /* 0x000004000017c802 */ /* 0x000fe40000000f00 */
[----:B------:R-:W-:Y:S02]  /*9bc10*/  @!P5 LEA R28, R28, R19, 0x18 ;  /* 0x000000131c1cd211 */ /* 0x000fe400078ec0ff */
[----:B------:R-:W-:Y:S02]  /*9bc20*/  @!P0 LEA R21, R26, R21, 0x18 ;  /* 0x000000151a158211 */ /* 0x000fe400078ec0ff */
[----:B------:R-:W-:-:S02]  /*9bc30*/  @!P2 MOV R26, 0x400 ;  /* 0x00000400001aa802 */ /* 0x000fc40000000f00 */
[----:B------:R-:W-:Y:S02]  /*9bc40*/  @!P4 LEA R23, R32, R23, 0x18 ;  /* 0x000000172017c211 */ /* 0x000fe400078ec0ff */
[----:B------:R-:W5:Y:S01]  /*9bc50*/  @!P2 S2R R32, SR_CgaCtaId ;  /* 0x000000000020a919 */ /* 0x000f620000008800 */
[----:B0-----:R-:W-:Y:S01]  /*9bc60*/  @!P2 HADD2.F32 R19, -RZ, R6.H0_H0 ;  /* 0x20000006ff13a230 */ /* 0x001fe20000004100 */
[----:B------:R-:W-:Y:S02]  /*9bc70*/  @!P3 MOV R6, 0x400 ;  /* 0x000004000006b802 */ /* 0x000fe40000000f00 */
[----:B------:R-:W-:Y:S01]  /*9bc80*/  @!P2 LEA R26, R109, R26, 0x18 ;  /* 0x0000001a6d1aa211 */ /* 0x000fe200078ec0ff */
[----:B---3--:R-:W-:Y:S01]  /*9bc90*/  @!P5 HADD2.F32 R8, -RZ, R8.H0_H0 ;  /* 0x20000008ff08d230 */ /* 0x008fe20000004100 */
[----:B------:R-:W0:Y:S01]  /*9bca0*/  @!P3 S2R R109, SR_CgaCtaId ;  /* 0x00000000006db919 */ /* 0x000e220000008800 */
[----:B------:R-:W-:Y:S02]  /*9bcb0*/  @!P3 LEA R29, R29, R6, 0x18 ;  /* 0x000000061d1db211 */ /* 0x000fe400078ec0ff */
[----:B------:R-:W-:Y:S01]  /*9bcc0*/  @!P1 MOV R6, 0x400 ;  /* 0x0000040000069802 */ /* 0x000fe20000000f00 */
[----:B------:R-:W-:Y:S01]  /*9bcd0*/  @!P5 FFMA R9, R8, R18, R9 ;  /* 0x000000120809d223 */ /* 0x000fe20000000009 */
[----:B------:R-:W-:-:S02]  /*9bce0*/  @!P2 FFMA R188, R19, R16, R188 ;  /* 0x0000001013bca223 */ /* 0x000fc400000000bc */
[----:B-1----:R-:W-:Y:S02]  /*9bcf0*/  @!P1 LEA R33, R33, R6, 0x18 ;  /* 0x0000000621219211 */ /* 0x002fe400078ec0ff */
[----:B------:R-:W-:Y:S01]  /*9bd00*/  @!P0 MOV R6, 0x400 ;  /* 0x0000040000068802 */ /* 0x000fe20000000f00 */
[----:B------:R-:W1:Y:S01]  /*9bd10*/  @!P2 LDS.U16 R8, [R25+0x4eea] ;  /* 0x004eea001908a984 */ /* 0x000e620000000400 */
[----:B--2---:R-:W-:Y:S02]  /*9bd20*/  @!P1 HADD2.F32 R19, -RZ, R0.H0_H0 ;  /* 0x20000000ff139230 */ /* 0x004fe40000004100 */
[----:B------:R-:W-:Y:S01]  /*9bd30*/  @!P4 HADD2.F32 R10, -RZ, R10.H0_H0 ;  /* 0x2000000aff0ac230 */ /* 0x000fe20000004100 */
[----:B----4-:R-:W-:Y:S01]  /*9bd40*/  @!P0 LEA R35, R35, R6, 0x18 ;  /* 0x0000000623238211 */ /* 0x010fe200078ec0ff */
[----:B------:R-:W2:Y:S04]  /*9bd50*/  @!P0 LDS.U16 R0, [R27+0x4fe6] ;  /* 0x004fe6001b008984 */ /* 0x000ea80000000400 */
[----:B------:R-:W3:Y:S04]  /*9bd60*/  @!P0 LDS.U16 R6, [R31+0x4fe8] ;  /* 0x004fe8001f068984 */ /* 0x000ee80000000400 */
[----:B------:R-:W-:Y:S04]  /*9bd70*/  @!P0 LDS R16, [R81+0xfc] ;  /* 0x0000fc0051108984 */ /* 0x000fe80000000800 */
[----:B------:R-:W4:Y:S01]  /*9bd80*/  @!P2 LDS R18, [R81+0xf4] ;  /* 0x0000f4005112a984 */ /* 0x000f220000000800 */
[----:B------:R-:W-:-:S02]  /*9bd90*/  @!P3 HADD2.F32 R12, -RZ, R12.H0_H0 ;  /* 0x2000000cff0cb230 */ /* 0x000fc40000004100 */
[----:B------:R-:W-:Y:S01]  /*9bda0*/  @!P4 FFMA R9, R10, R20, R9 ;  /* 0x000000140a09c223 */ /* 0x000fe20000000009 */
[----:B------:R-:W-:Y:S01]  /*9bdb0*/  @!P1 FFMA R188, R19, R14, R188 ;  /* 0x0000000e13bc9223 */ /* 0x000fe200000000bc */
[----:B------:R5:W4:Y:S04]  /*9bdc0*/  @!P1 LDS.U16 R10, [R24+0x4f6a] ;  /* 0x004f6a00180a9984 */ /* 0x000b280000000400 */
[----:B------:R-:W4:Y:S04]  /*9bdd0*/  @!P0 LDS R14, [R81+0xfc] ;  /* 0x0000fc00510e8984 */ /* 0x000f280000000800 */
[----:B------:R-:W4:Y:S01]  /*9bde0*/  @!P1 LDS R20, [R81+0xf8] ;  /* 0x0000f80051149984 */ /* 0x000f220000000800 */
[----:B------:R-:W-:Y:S01]  /*9bdf0*/  @!P3 FFMA R9, R22, R12, R9 ;  /* 0x0000000c1609b223 */ /* 0x000fe20000000009 */
[----:B------:R-:W-:-:S02]  /*9be00*/  @!P5 MOV R12, 0x400 ;  /* 0x00000400000cd802 */ /* 0x000fc40000000f00 */
[----:B------:R-:W-:Y:S01]  /*9be10*/  @!P4 MOV R19, 0x400 ;  /* 0x000004000013c802 */ /* 0x000fe20000000f00 */
[----:B------:R-:W-:Y:S01]  /*9be20*/  @!P5 LDS R22, [R81+0xe8] ;  /* 0x0000e8005116d984 */ /* 0x000fe20000000800 */
[----:B-----5:R-:W5:Y:S01]  /*9be30*/  @!P1 S2R R24, SR_CgaCtaId ;  /* 0x0000000000189919 */ /* 0x020f620000008800 */
[----:B------:R-:W-:Y:S02]  /*9be40*/  @!P5 LEA R107, R107, R12, 0x18 ;  /* 0x0000000c6b6bd211 */ /* 0x000fe400078ec0ff */
[----:B------:R-:W-:Y:S02]  /*9be50*/  @!P4 LEA R30, R30, R19, 0x18 ;  /* 0x000000131e1ec211 */ /* 0x000fe400078ec0ff */
[----:B------:R-:W-:Y:S02]  /*9be60*/  @!P3 MOV R12, 0x400 ;  /* 0x00000400000cb802 */ /* 0x000fe40000000f00 */
[----:B------:R-:W-:Y:S01]  /*9be70*/  @!P2 MOV R19, 0x400 ;  /* 0x000004000013a802 */ /* 0x000fe20000000f00 */
[----:B------:R-:W5:Y:S01]  /*9be80*/  @!P4 S2R R27, SR_CgaCtaId ;  /* 0x00000000001bc919 */ /* 0x000f620000008800 */
[----:B------:R-:W-:Y:S01]  /*9be90*/  @!P3 LDS R25, [R81+0xf0] ;  /* 0x0000f0005119b984 */ /* 0x000fe20000000800 */
[----:B0-----:R-:W-:-:S02]  /*9bea0*/  @!P3 LEA R109, R109, R12, 0x18 ;  /* 0x0000000c6d6db211 */ /* 0x001fc400078ec0ff */
[----:B------:R-:W-:Y:S02]  /*9beb0*/  @!P2 LEA R32, R32, R19, 0x18 ;  /* 0x000000132020a211 */ /* 0x000fe400078ec0ff */
[----:B------:R-:W-:Y:S01]  /*9bec0*/  @!P1 MOV R19, 0x400 ;  /* 0x0000040000139802 */ /* 0x000fe20000000f00 */
[----:B------:R-:W0:Y:S01]  /*9bed0*/  @!P5 LDS.U16 R12, [R28+0x4d6c] ;  /* 0x004d6c001c0cd984 */ /* 0x000e220000000400 */
[----:B------:R-:W0:Y:S02]  /*9bee0*/  @!P3 S2R R31, SR_CgaCtaId ;  /* 0x00000000001fb919 */ /* 0x000e240000008800 */
[----:B------:R-:W-:Y:S02]  /*9bef0*/  @!P1 LEA R34, R34, R19, 0x18 ;  /* 0x0000001322229211 */ /* 0x000fe400078ec0ff */
[----:B------:R-:W-:-:S04]  /*9bf00*/  @!P0 MOV R19, 0x400 ;  /* 0x0000040000138802 */ /* 0x000fc80000000f00 */
[----:B------:R-:W-:Y:S02]  /*9bf10*/  @!P0 LEA R104, R104, R19, 0x18 ;  /* 0x0000001368688211 */ /* 0x000fe400078ec0ff */
[----:B------:R-:W-:Y:S01]  /*9bf20*/  @!P5 MOV R19, 0x400 ;  /* 0x000004000013d802 */ /* 0x000fe20000000f00 */
[----:B-1----:R-:W-:-:S03]  /*9bf30*/  @!P2 HADD2.F32 R8, -RZ, R8.H0_H0 ;  /* 0x20000008ff08a230 */ /* 0x002fc60000004100 */
[----:B------:R-:W-:Y:S01]  /*9bf40*/  @!P5 LEA R106, R106, R19, 0x18 ;  /* 0x000000136a6ad211 */ /* 0x000fe200078ec0ff */
[----:B--2---:R-:W-:Y:S02]  /*9bf50*/  @!P0 HADD2.F32 R0, -RZ, R0.H0_H0 ;  /* 0x20000000ff008230 */ /* 0x004fe40000004100 */
[----:B---3--:R-:W-:Y:S02]  /*9bf60*/  @!P0 HADD2.F32 R19, -RZ, R6.H0_H0 ;  /* 0x20000006ff138230 */ /* 0x008fe40000004100 */
[----:B------:R-:W1:Y:S01]  /*9bf70*/  @!P4 LDS.U16 R6, [R23+0x4dec] ;  /* 0x004dec001706c984 */ /* 0x000e620000000400 */
[----:B----4-:R-:W-:-:S03]  /*9bf80*/  @!P2 FFMA R9, R8, R18, R9 ;  /* 0x000000120809a223 */ /* 0x010fc60000000009 */
[----:B------:R2:W-:Y:S01]  /*9bf90*/  @!P3 LDS.U16 R8, [R29+0x4e6c] ;  /* 0x004e6c001d08b984 */ /* 0x0005e20000000400 */
[----:B------:R-:W-:Y:S01]  /*9bfa0*/  @!P0 FFMA R188, R19, R16, R188 ;  /* 0x0000001013bc8223 */ /* 0x000fe200000000bc */
[----:B------:R-:W-:Y:S02]  /*9bfb0*/  @!P1 HADD2.F32 R10, -RZ, R10.H0_H0 ;  /* 0x2000000aff0a9230 */ /* 0x000fe40000004100 */
[----:B------:R-:W3:Y:S01]  /*9bfc0*/  @!P4 LDS R16, [R81+0xec] ;  /* 0x0000ec005110c984 */ /* 0x000ee20000000800 */
[----:B------:R-:W-:-:S03]  /*9bfd0*/  @!P0 FFMA R7, R0, R14, R7 ;  /* 0x0000000e00078223 */ /* 0x000fc60000000007 */
[----:B------:R4:W3:Y:S04]  /*9bfe0*/  @!P5 LDS.U16 R14, [R107+0x4d6e] ;  /* 0x004d6e006b0ed984 */ /* 0x0008e80000000400 */
[----:B------:R-:W-:Y:S01]  /*9bff0*/  @!P2 LDS R18, [R81+0xf4] ;  /* 0x0000f4005112a984 */ /* 0x000fe20000000800 */
[----:B------:R-:W-:-:S03]  /*9c000*/  @!P1 FFMA R9, R10, R20, R9 ;  /* 0x000000140a099223 */ /* 0x000fc60000000009 */
[----:B------:R-:W-:Y:S04]  /*9c010*/  @!P5 LDS R20, [R81+0xe8] ;  /* 0x0000e8005114d984 */ /* 0x000fe80000000800 */
[----:B------:R0:W3:Y:S01]  /*9c020*/  @!P2 LDS.U16 R10, [R26+0x4eec] ;  /* 0x004eec001a0aa984 */ /* 0x0000e20000000400 */
[----:B------:R-:W-:Y:S01]  /*9c030*/  @!P4 MOV R0, 0x400 ;  /* 0x000004000000c802 */ /* 0x000fe20000000f00 */
[----:B--2---:R-:W2:Y:S01]  /*9c040*/  @!P2 S2R R29, SR_CgaCtaId ;  /* 0x00000000001da919 */ /* 0x004ea20000008800 */
[----:B----4-:R-:W4:Y:S01]  /*9c050*/  @!P1 S2R R107, SR_CgaCtaId ;  /* 0x00000000006b9919 */ /* 0x010f220000008800 */
[----:B------:R-:W-:Y:S02]  /*9c060*/  @!P4 MOV R23, 0x400 ;  /* 0x000004000017c802 */ /* 0x000fe40000000f00 */
[----:B-----5:R-:W-:-:S02]  /*9c070*/  @!P4 LEA R27, R27, R0, 0x18 ;  /* 0x000000001b1bc211 */ /* 0x020fc400078ec0ff */
[----:B------:R-:W-:Y:S01]  /*9c080*/  @!P3 MOV R0, 0x400 ;  /* 0x000004000000b802 */ /* 0x000fe20000000f00 */
[----:B------:R-:W-:Y:S01]  /*9c090*/  FFMA R94, R7, R2, R94 ;  /* 0x00000002075e7223 */ /* 0x000fe2000000005e */
[----:B------:R-:W-:Y:S01]  /*9c0a0*/  @!P4 LEA R110, R110, R23, 0x18 ;  /* 0x000000176e6ec211 */ /* 0x000fe200078ec0ff */
[----:B0-----:R-:W0:Y:S01]  /*9c0b0*/  @!P0 S2R R26, SR_CgaCtaId ;  /* 0x00000000001a8919 */ /* 0x001e220000008800 */
[----:B------:R-:W-:Y:S02]  /*9c0c0*/  @!P5 HADD2.F32 R19, -RZ, R12.H0_H0 ;  /* 0x2000000cff13d230 */ /* 0x000fe40000004100 */
[----:B------:R5:W4:Y:S01]  /*9c0d0*/  @!P4 LDS.U16 R12, [R30+0x4dee] ;  /* 0x004dee001e0cc984 */ /* 0x000b220000000400 */
[----:B------:R-:W-:Y:S02]  /*9c0e0*/  @!P3 LEA R31, R31, R0, 0x18 ;  /* 0x000000001f1fb211 */ /* 0x000fe400078ec0ff */
[----:B------:R-:W-:Y:S01]  /*9c0f0*/  @!P2 MOV R0, 0x400 ;  /* 0x000004000000a802 */ /* 0x000fe20000000f00 */
[----:B------:R-:W-:Y:S01]  /*9c100*/  @!P2 LDS R23, [R81+0xf4] ;  /* 0x0000f4005117a984 */ /* 0x000fe20000000800 */
[----:B------:R-:W-:Y:S01]  /*9c110*/  @!P5 FFMA R190, R19, R22, R190 ;  /* 0x0000001613bed223 */ /* 0x000fe200000000be */
[----:B------:R-:W-:-:S02]  /*9c120*/  @!P1 MOV R19, 0x400 ;  /* 0x0000040000139802 */ /* 0x000fc40000000f00 */
[----:B------:R-:W0:Y:S01]  /*9c130*/  @!P4 LDS R22, [R81+0xec] ;  /* 0x0000ec005116c984 */ /* 0x000e220000000800 */
[----:B------:R-:W-:Y:S02]  /*9c140*/  @!P2 LEA R111, R111, R0, 0x18 ;  /* 0x000000006f6fa211 */ /* 0x000fe400078ec0ff */
[----:B------:R-:W-:Y:S02]  /*9c150*/  @!P0 MOV R0, 0x400 ;  /* 0x0000040000008802 */ /* 0x000fe40000000f00 */
[----:B------:R-:W-:Y:S02]  /*9c160*/  @!P1 LEA R28, R24, R19, 0x18 ;  /* 0x00000013181c9211 */ /* 0x000fe400078ec0ff */
[----:B------:R-:W-:Y:S01]  /*9c170*/  @!P5 MOV R19, 0x400 ;  /* 0x000004000013d802 */ /* 0x000fe20000000f00 */
[----:B------:R-:W-:Y:S01]  /*9c180*/  @!P5 LDS R24, [R81+0xe8] ;  /* 0x0000e8005118d984 */ /* 0x000fe20000000800 */
[----:B------:R-:W-:Y:S02]  /*9c190*/  @!P0 LEA R0, R113, R0, 0x18 ;  /* 0x0000000071008211 */ /* 0x000fe400078ec0ff */
[----:B------:R-:W0:Y:S01]  /*9c1a0*/  @!P3 S2R R113, SR_CgaCtaId ;  /* 0x000000000071b919 */ /* 0x000e220000008800 */
[----:B------:R-:W-:Y:S01]  /*9c1b0*/  @!P5 LEA R108, R108, R19, 0x18 ;  /* 0x000000136c6cd211 */ /* 0x000fe200078ec0ff */
[----:B-----5:R-:W5:Y:S02]  /*9c1c0*/  @!P4 S2R R30, SR_CgaCtaId ;  /* 0x00000000001ec919 */ /* 0x020f640000008800 */
[----:B------:R-:W-:Y:S01]  /*9c1d0*/  @!P0 LDS.U16 R0, [R0+0x4ff0] ;  /* 0x004ff00000008984 */ /* 0x000fe20000000400 */
[----:B------:R-:W-:Y:S01]  /*9c1e0*/  FFMA R89, R188, R2, R89 ;  /* 0x00000002bc597223 */ /* 0x000fe20000000059 */
[----:B-1----:R-:W-:Y:S01]  /*9c1f0*/  @!P4 HADD2.F32 R19, -RZ, R6.H0_H0 ;  /* 0x20000006ff13c230 */ /* 0x002fe20000004100 */
[----:B------:R-:W-:-:S04]  /*9c200*/  @!P3 MOV R6, 0x400 ;  /* 0x000004000006b802 */ /* 0x000fc80000000f00 */
[----:B---3--:R-:W-:Y:S01]  /*9c210*/  @!P4 FFMA R190, R19, R16, R190 ;  /* 0x0000001013bec223 */ /* 0x008fe200000000be */
[----:B------:R-:W-:Y:S01]  /*9c220*/  @!P3 HADD2.F32 R19, -RZ, R8.H0_H0 ;  /* 0x20000008ff13b230 */ /* 0x000fe20000004100 */
[----:B------:R-:W-:Y:S01]  /*9c230*/  @!P3 LEA R115, R115, R6, 0x18 ;  /* 0x000000067373b211 */ /* 0x000fe200078ec0ff */
[----:B------:R-:W-:Y:S01]  /*9c240*/  @!P5 HADD2.F32 R14, -RZ, R14.H0_H0 ;  /* 0x2000000eff0ed230 */ /* 0x000fe20000004100 */
[----:B------:R-:W1:Y:S01]  /*9c250*/  @!P3 LDS.U16 R6, [R109+0x4e6e] ;  /* 0x004e6e006d06b984 */ /* 0x000e620000000400 */
[----:B------:R-:W-:Y:S01]  /*9c260*/  @!P2 MOV R16, 0x400 ;  /* 0x000004000010a802 */ /* 0x000fe20000000f00 */
[----:B------:R-:W-:Y:S01]  /*9c270*/  @!P3 FFMA R190, R25, R19, R190 ;  /* 0x0000001319beb223 */ /* 0x000fe200000000be */
[----:B------:R-:W-:Y:S01]  /*9c280*/  @!P2 HADD2.F32 R5, -RZ, R10.H0_H0 ;  /* 0x2000000aff05a230 */ /* 0x000fe20000004100 */
[----:B------:R-:W3:Y:S01]  /*9c290*/  @!P5 S2R R25, SR_CgaCtaId ;  /* 0x000000000019d919 */ /* 0x000ee20000008800 */
[----:B------:R-:W-:Y:S02]  /*9c2a0*/  @!P5 FFMA R11, R14, R20, R11 ;  /* 0x000000140e0bd223 */ /* 0x000fe4000000000b */
[----:B------:R-:W1:Y:S04]  /*9c2b0*/  @!P3 LDS R20, [R81+0xf0] ;  /* 0x0000f0005114b984 */ /* 0x000e680000000800 */
[----:B------:R-:W-:Y:S01]  /*9c2c0*/  @!P1 LDS.U16 R8, [R33+0x4f6c] ;  /* 0x004f6c0021089984 */ /* 0x000fe20000000400 */
[----:B------:R-:W-:-:S03]  /*9c2d0*/  @!P2 FFMA R190, R5, R18, R190 ;  /* 0x0000001205bea223 */ /* 0x000fc600000000be */
[----:B------:R-:W1:Y:S01]  /*9c2e0*/  @!P0 LDS.U16 R5, [R21+0x4fea] ;  /* 0x004fea0015058984 */ /* 0x000e620000000400 */
[----:B--2---:R-:W-:-:S03]  /*9c2f0*/  @!P2 LEA R29, R29, R16, 0x18 ;  /* 0x000000101d1da211 */ /* 0x004fc600078ec0ff */
[----:B------:R-:W2:Y:S01]  /*9c300*/  @!P5 LDS.U16 R14, [R106+0x4d70] ;  /* 0x004d70006a0ed984 */ /* 0x000ea20000000400 */
[----:B------:R-:W-:Y:S01]  /*9c310*/  @!P1 MOV R16, 0x400 ;  /* 0x0000040000109802 */ /* 0x000fe20000000f00 */
[----:B----4-:R-:W-:Y:S02]  /*9c320*/  @!P4 HADD2.F32 R12, -RZ, R12.H0_H0 ;  /* 0x2000000cff0cc230 */ /* 0x010fe40000004100 */
[----:B------:R4:W2:Y:S04]  /*9c330*/  @!P2 LDS.U16 R10, [R32+0x4eee] ;  /* 0x004eee00200aa984 */ /* 0x0008a80000000400 */
[----:B------:R-:W2:Y:S01]  /*9c340*/  @!P1 LDS R19, [R81+0xf8] ;  /* 0x0000f80051139984 */ /* 0x000ea20000000800 */
[----:B------:R-:W-:Y:S02]  /*9c350*/  @!P1 LEA R107, R107, R16, 0x18 ;  /* 0x000000106b6b9211 */ /* 0x000fe400078ec0ff */
[----:B------:R-:W-:Y:S01]  /*9c360*/  @!P5 MOV R16, 0x400 ;  /* 0x000004000010d802 */ /* 0x000fe20000000f00 */
[----:B------:R-:W-:Y:S01]  /*9c370*/  @!P0 LDS R18, [R81+0xfc] ;  /* 0x0000fc0051128984 */ /* 0x000fe20000000800 */
[----:B0-----:R-:W-:-:S03]  /*9c380*/  @!P4 FFMA R11, R12, R22, R11 ;  /* 0x000000160c0bc223 */ /* 0x001fc6000000000b */
[----:B------:R0:W2:Y:S04]  /*9c390*/  @!P1 LDS.U16 R12, [R34+0x4f6e] ;  /* 0x004f6e00220c9984 */ /* 0x0000a80000000400 */
[----:B------:R-:W2:Y:S01]  /*9c3a0*/  @!P1 LDS R22, [R81+0xf8] ;  /* 0x0000f80051169984 */ /* 0x000ea20000000800 */
[----:B----4-:R-:W4:Y:S01]  /*9c3b0*/  @!P1 S2R R32, SR_CgaCtaId ;  /* 0x0000000000209919 */ /* 0x010f220000008800 */
[----:B------:R-:W4:Y:S01]  /*9c3c0*/  @!P5 S2R R33, SR_CgaCtaId ;  /* 0x000000000021d919 */ /* 0x000f220000008800 */
[----:B------:R-:W4:Y:S01]  /*9c3d0*/  @!P4 S2R R109, SR_CgaCtaId ;  /* 0x00000000006dc919 */ /* 0x000f220000008800 */
[----:B------:R-:W-:Y:S01]  /*9c3e0*/  @!P0 MOV R21, 0x400 ;  /* 0x0000040000158802 */ /* 0x000fe20000000f00 */
[----:B------:R-:W4:Y:S01]  /*9c3f0*/  @!P3 S2R R106, SR_CgaCtaId ;  /* 0x00000000006ab919 */ /* 0x000f220000008800 */
[----:B0-----:R-:W0:Y:S02]  /*9c400*/  @!P0 S2R R34, SR_CgaCtaId ;  /* 0x0000000000228919 */ /* 0x001e240000008800 */
[----:B------:R-:W-:-:S02]  /*9c410*/  @!P0 LEA R26, R26, R21, 0x18 ;  /* 0x000000151a1a8211 */ /* 0x000fc400078ec0ff */
[----:B------:R-:W-:-:S04]  /*9c420*/  @!P4 MOV R21, 0x400 ;  /* 0x000004000015c802 */ /* 0x000fc80000000f00 */
[----:B-----5:R-:W-:Y:S02]  /*9c430*/  @!P4 LEA R30, R30, R21, 0x18 ;  /* 0x000000151e1ec211 */ /* 0x020fe400078ec0ff */
[----:B------:R-:W-:Y:S02]  /*9c440*/  @!P2 MOV R21, 0x400 ;  /* 0x000004000015a802 */ /* 0x000fe40000000f00 */
[----:B---3--:R-:W-:Y:S02]  /*9c450*/  @!P5 LEA R25, R25, R16, 0x18 ;  /* 0x000000101919d211 */ /* 0x008fe400078ec0ff */
[----:B------:R-:W-:Y:S02]  /*9c460*/  @!P3 MOV R16, 0x400 ;  /* 0x000004000010b802 */ /* 0x000fe40000000f00 */
[----:B------:R-:W-:Y:S01]  /*9c470*/  @!P2 LEA R112, R112, R21, 0x18 ;  /* 0x000000157070a211 */ /* 0x000fe200078ec0ff */
[----:B-1----:R-:W-:Y:S01]  /*9c480*/  @!P3 HADD2.F32 R6, -RZ, R6.H0_H0 ;  /* 0x20000006ff06b230 */ /* 0x002fe20000004100 */
[----:B------:R-:W-:Y:S01]  /*9c490*/  @!P3 LEA R113, R113, R16, 0x18 ;  /* 0x000000107171b211 */ /* 0x000fe200078ec0ff */
[----:B------:R-:W-:Y:S04]  /*9c4a0*/  @!P3 LDS R21, [R81+0xf0] ;  /* 0x0000f0005115b984 */ /* 0x000fe80000000800 */
[----:B------:R-:W1:Y:S01]  /*9c4b0*/  @!P4 LDS.U16 R16, [R27+0x4df0] ;  /* 0x004df0001b10c984 */ /* 0x000e620000000400 */
[----:B------:R-:W-:-:S03]  /*9c4c0*/  @!P3 FFMA R11, R20, R6, R11 ;  /* 0x00000006140bb223 */ /* 0x000fc6000000000b */
[----:B------:R-:W3:Y:S01]  /*9c4d0*/  @!P4 LDS R20, [R81+0xec] ;  /* 0x0000ec005114c984 */ /* 0x000ee20000000800 */
[----:B------:R-:W-:Y:S02]  /*9c4e0*/  @!P0 HADD2.F32 R6, -RZ, R5.H0_H0 ;  /* 0x20000005ff068230 */ /* 0x000fe40000004100 */
[----:B------:R-:W-:Y:S02]  /*9c4f0*/  @!P1 HADD2.F32 R5, -RZ, R8.H0_H0 ;  /* 0x20000008ff059230 */ /* 0x000fe40000004100 */
[----:B--2---:R-:W-:Y:S01]  /*9c500*/  @!P5 HADD2.F32 R7, -RZ, R14.H0_H0 ;  /* 0x2000000eff07d230 */ /* 0x004fe20000004100 */
[----:B------:R2:W5:Y:S01]  /*9c510*/  @!P3 LDS.U16 R8, [R31+0x4e70] ;  /* 0x004e70001f08b984 */ /* 0x0005620000000400 */
[----:B------:R-:W-:Y:S01]  /*9c520*/  @!P5 MOV R14, 0x400 ;  /* 0x00000400000ed802 */ /* 0x000fe20000000f00 */
[----:B------:R-:W-:Y:S02]  /*9c530*/  @!P2 HADD2.F32 R10, -RZ, R10.H0_H0 ;  /* 0x2000000aff0aa230 */ /* 0x000fe40000004100 */
[----:B------:R-:W-:Y:S01]  /*9c540*/  @!P1 FFMA R190, R5, R19, R190 ;  /* 0x0000001305be9223 */ /* 0x000fe200000000be */
[----:B------:R-:W-:Y:S01]  /*9c550*/  @!P5 FFMA R192, R7, R24, R192 ;  /* 0x0000001807c0d223 */ /* 0x000fe200000000c0 */
[----:B------:R-:W5:Y:S01]  /*9c560*/  @!P0 LDS.U16 R5, [R35+0x4fec] ;  /* 0x004fec0023058984 */ /* 0x000f620000000400 */
[----:B------:R-:W-:Y:S01]  /*9c570*/  @!P1 MOV R7, 0x400 ;  /* 0x0000040000079802 */ /* 0x000fe20000000f00 */
[----:B------:R-:W-:Y:S01]  /*9c580*/  @!P2 FFMA R11, R10, R23, R11 ;  /* 0x000000170a0ba223 */ /* 0x000fe2000000000b */
[----:B------:R-:W-:-:S02]  /*9c590*/  @!P1 HADD2.F32 R12, -RZ, R12.H0_H0 ;  /* 0x2000000cff0c9230 */ /* 0x000fc40000004100 */
[----:B------:R-:W-:Y:S01]  /*9c5a0*/  @!P0 FFMA R9, R6, R18, R9 ;  /* 0x0000001206098223 */ /* 0x000fe20000000009 */
[----:B----4-:R-:W-:Y:S01]  /*9c5b0*/  @!P1 LEA R32, R32, R7, 0x18 ;  /* 0x0000000720209211 */ /* 0x010fe200078ec0ff */
[----:B------:R-:W4:Y:S04]  /*9c5c0*/  @!P0 LDS.U16 R6, [R104+0x4fee] ;  /* 0x004fee0068068984 */ /* 0x000f280000000400 */
[----:B------:R-:W4:Y:S01]  /*9c5d0*/  @!P0 LDS R18, [R81+0xfc] ;  /* 0x0000fc0051128984 */ /* 0x000f220000000800 */
[----:B------:R-:W-:-:S03]  /*9c5e0*/  @!P1 FFMA R11, R12, R22, R11 ;  /* 0x000000160c0b9223 */ /* 0x000fc6000000000b */
[----:B------:R1:W4:Y:S01]  /*9c5f0*/  @!P5 LDS.U16 R12, [R108+0x4d72] ;  /* 0x004d72006c0cd984 */ /* 0x0003220000000400 */
[----:B------:R-:W-:-:S03]  /*9c600*/  @!P0 MOV R7, 0x400 ;  /* 0x0000040000078802 */ /* 0x000fc60000000f00 */
[----:B------:R3:W4:Y:S04]  /*9c610*/  @!P2 LDS.U16 R10, [R111+0x4ef0] ;  /* 0x004ef0006f0aa984 */ /* 0x0007280000000400 */
[----:B------:R-:W4:Y:S04]  /*9c620*/  @!P0 LDS R19, [R81+0xfc] ;  /* 0x0000fc0051138984 */ /* 0x000f280000000800 */
[----:B------:R-:W4:Y:S01]  /*9c630*/  @!P5 LDS R23, [R81+0xe8] ;  /* 0x0000e8005117d984 */ /* 0x000f220000000800 */
[----:B0-----:R-:W-:Y:S02]  /*9c640*/  @!P0 LEA R34, R34, R7, 0x18 ;  /* 0x0000000722228211 */ /* 0x001fe400078ec0ff */
[----:B------:R-:W-:Y:S01]  /*9c650*/  @!P5 LEA R33, R33, R14, 0x18 ;  /* 0x0000000e2121d211 */ /* 0x000fe200078ec0ff */
[----:B------:R-:W0:Y:S01]  /*9c660*/  @!P2 LDS R22, [R81+0xf4] ;  /* 0x0000f4005116a984 */ /* 0x000e220000000800 */
[----:B------:R-:W-:-:S03]  /*9c670*/  @!P4 MOV R24, 0x400 ;  /* 0x000004000018c802 */ /* 0x000fc60000000f00 */
[----:B------:R5:W0:Y:S01]  /*9c680*/  @!P4 LDS.U16 R14, [R110+0x4df2] ;  /* 0x004df2006e0ec984 */ /* 0x000a220000000400 */
[----:B--2---:R-:W2:Y:S01]  /*9c690*/  @!P1 S2R R31, SR_CgaCtaId ;  /* 0x00000000001f9919 */ /* 0x004ea20000008800 */
[----:B-1----:R-:W1:Y:S01]  /*9c6a0*/  @!P3 S2R R108, SR_CgaCtaId ;  /* 0x00000000006cb919 */ /* 0x002e620000008800 */
[----:B------:R-:W-:Y:S02]  /*9c6b0*/  @!P4 LEA R109, R109, R24, 0x18 ;  /* 0x000000186d6dc211 */ /* 0x000fe400078ec0ff */
[----:B------:R-:W-:Y:S01]  /*9c6c0*/  @!P5 LDS R24, [R81+0xe8] ;  /* 0x0000e8005118d984 */ /* 0x000fe20000000800 */
[----:B------:R-:W-:Y:S01]  /*9c6d0*/  @!P0 MOV R35, 0x400 ;  /* 0x0000040000238802 */ /* 0x000fe20000000f00 */
[----:B---3--:R-:W3:Y:S01]  /*9c6e0*/  @!P2 S2R R111, SR_CgaCtaId ;  /* 0x00000000006fa919 */ /* 0x008ee20000008800 */
[----:B-----5:R-:W5:Y:S01]  /*9c6f0*/  @!P1 S2R R110, SR_CgaCtaId ;  /* 0x00000000006e9919 */ /* 0x020f620000008800 */
[----:B------:R-:W-:Y:S02]  /*9c700*/  @!P4 HADD2.F32 R7, -RZ, R16.H0_H0 ;  /* 0x20000010ff07c230 */ /* 0x000fe40000004100 */
[----:B------:R4:W3:Y:S01]  /*9c710*/  @!P5 LDS.U16 R16, [R25+0x4d74] ;  /* 0x004d74001910d984 */ /* 0x0008e20000000400 */
[----:B------:R-:W-:Y:S01]  /*9c720*/  @!P0 LEA R35, R116, R35, 0x18 ;  /* 0x0000002374238211 */ /* 0x000fe200078ec0ff */
[----:B------:R-:W-:Y:S01]  /*9c730*/  FFMA R92, R9, R2, R92 ;  /* 0x00000002095c7223 */ /* 0x000fe2000000005c */
[----:B------:R-:W5:Y:S01]  /*9c740*/  @!P5 S2R R116, SR_CgaCtaId ;  /* 0x000000000074d919 */ /* 0x000f620000008800 */
[----:B------:R-:W-:-:S02]  /*9c750*/  @!P4 FFMA R192, R7, R20, R192 ;  /* 0x0000001407c0c223 */ /* 0x000fc400000000c0 */
[----:B------:R-:W5:Y:S01]  /*9c760*/  @!P4 LDS R20, [R81+0xec] ;  /* 0x0000ec005114c984 */ /* 0x000f620000000800 */
[----:B------:R-:W-:Y:S02]  /*9c770*/  @!P3 MOV R7, 0x400 ;  /* 0x000004000007b802 */ /* 0x000fe40000000f00 */
[----:B------:R-:W-:Y:S01]  /*9c780*/  @!P3 MOV R9, 0x400 ;  /* 0x000004000009b802 */ /* 0x000fe20000000f00 */
[----:B----4-:R-:W4:Y:S01]  /*9c790*/  @!P5 S2R R25, SR_CgaCtaId ;  /* 0x000000000019d919 */ /* 0x010f220000008800 */
[----:B------:R-:W4:Y:S01]  /*9c7a0*/  @!P4 S2R R104, SR_CgaCtaId ;  /* 0x000000000068c919 */ /* 0x000f220000008800 */
[----:B------:R-:W-:Y:S01]  /*9c7b0*/  @!P3 LEA R106, R106, R7, 0x18 ;  /* 0x000000076a6ab211 */ /* 0x000fe200078ec0ff */
[----:B------:R-:W-:Y:S01]  /*9c7c0*/  @!P3 HADD2.F32 R7, -RZ, R8.H0_H0 ;  /* 0x20000008ff07b230 */ /* 0x000fe20000004100 */
[----:B------:R-:W-:Y:S01]  /*9c7d0*/  @!P1 MOV R8, 0x400 ;  /* 0x0000040000089802 */ /* 0x000fe20000000f00 */
[----:B------:R-:W-:Y:S01]  /*9c7e0*/  @!P0 HADD2.F32 R5, -RZ, R5.H0_H0 ;  /* 0x20000005ff058230 */ /* 0x000fe20000004100 */
[----:B------:R-:W-:-:S02]  /*9c7f0*/  @!P2 MOV R27, 0x400 ;  /* 0x00000400001ba802 */ /* 0x000fc40000000f00 */
[----:B------:R-:W-:Y:S02]  /*9c800*/  @!P3 FFMA R192, R21, R7, R192 ;  /* 0x0000000715c0b223 */ /* 0x000fe400000000c0 */
[----:B------:R-:W-:Y:S01]  /*9c810*/  @!P4 LDS R21, [R81+0xec] ;  /* 0x0000ec005115c984 */ /* 0x000fe20000000800 */
[----:B------:R-:W-:Y:S02]  /*9c820*/  @!P0 HADD2.F32 R6, -RZ, R6.H0_H0 ;  /* 0x20000006ff068230 */ /* 0x000fe40000004100 */
[----:B------:R-:W-:Y:S01]  /*9c830*/  @!P0 FFMA R190, R5, R18, R190 ;  /* 0x0000001205be8223 */ /* 0x000fe200000000be */
[----:B------:R-:W-:Y:S01]  /*9c840*/  @!P2 LEA R27, R114, R27, 0x18 ;  /* 0x0000001b721ba211 */ /* 0x000fe200078ec0ff */
[----:B------:R-:W-:Y:S01]  /*9c850*/  @!P5 HADD2.F32 R12, -RZ, R12.H0_H0 ;  /* 0x2000000cff0cd230 */ /* 0x000fe20000004100 */
[----:B------:R-:W4:Y:S01]  /*9c860*/  @!P1 LDS.U16 R5, [R28+0x4f70] ;  /* 0x004f70001c059984 */ /* 0x000f220000000400 */
[----:B--2---:R-:W-:Y:S01]  /*9c870*/  @!P1 LEA R31, R31, R8, 0x18 ;  /* 0x000000081f1f9211 */ /* 0x004fe200078ec0ff */
[----:B------:R-:W-:-:S02]  /*9c880*/  @!P2 HADD2.F32 R7, -RZ, R10.H0_H0 ;  /* 0x2000000aff07a230 */ /* 0x000fc40000004100 */
[----:B------:R2:W4:Y:S01]  /*9c890*/  @!P4 LDS.U16 R8, [R30+0x4df4] ;  /* 0x004df4001e08c984 */ /* 0x0005220000000400 */
[----:B------:R-:W-:Y:S01]  /*9c8a0*/  @!P0 FFMA R11, R6, R19, R11 ;  /* 0x00000013060b8223 */ /* 0x000fe2000000000b */
[----:B------:R-:W-:Y:S02]  /*9c8b0*/  @!P5 FFMA R13, R12, R23, R13 ;  /* 0x000000170c0dd223 */ /* 0x000fe4000000000d */
[----:B------:R-:W4:Y:S04]  /*9c8c0*/  @!P3 LDS.U16 R6, [R115+0x4e72] ;  /* 0x004e72007306b984 */ /* 0x000f280000000400 */
[----:B------:R-:W4:Y:S01]  /*9c8d0*/  @!P1 LDS R18, [R81+0xf8] ;  /* 0x0000f80051129984 */ /* 0x000f220000000800 */
[----:B0-----:R-:W-:Y:S01]  /*9c8e0*/  @!P2 FFMA R192, R7, R22, R192 ;  /* 0x0000001607c0a223 */ /* 0x001fe200000000c0 */
[----:B------:R-:W-:-:S02]  /*9c8f0*/  @!P4 HADD2.F32 R14, -RZ, R14.H0_H0 ;  /* 0x2000000eff0ec230 */ /* 0x000fc40000004100 */
[----:B------:R-:W0:Y:S04]  /*9c900*/  @!P3 LDS.U16 R12, [R113+0x4e74] ;  /* 0x004e7400710cb984 */ /* 0x000e280000000400 */
[----:B------:R-:W0:Y:S04]  /*9c910*/  @!P2 LDS.U16 R7, [R29+0x4ef2] ;  /* 0x004ef2001d07a984 */ /* 0x000e280000000400 */
[----:B------:R-:W0:Y:S04]  /*9c920*/  @!P3 LDS R22, [R81+0xf0] ;  /* 0x0000f0005116b984 */ /* 0x000e280000000800 */
[----:B------:R4:W0:Y:S04]  /*9c930*/  @!P1 LDS.U16 R10, [R107+0x4f72] ;  /* 0x004f72006b0a9984 */ /* 0x0008280000000400 */
[----:B------:R-:W0:Y:S01]  /*9c940*/  @!P3 LDS R23, [R81+0xf0] ;  /* 0x0000f0005117b984 */ /* 0x000e220000000800 */
[----:B-1----:R-:W-:-:S02]  /*9c950*/  @!P3 LEA R108, R108, R9, 0x18 ;  /* 0x000000096c6cb211 */ /* 0x002fc400078ec0ff */
[----:B------:R-:W-:Y:S01]  /*9c960*/  @!P1 MOV R9, 0x400 ;  /* 0x0000040000099802 */ /* 0x000fe20000000f00 */
[----:B---3--:R-:W-:Y:S01]  /*9c970*/  @!P5 HADD2.F32 R19, -RZ, R16.H0_H0 ;  /* 0x20000010ff13d230 */ /* 0x008fe20000004100 */
[----:B--2---:R-:W-:Y:S01]  /*9c980*/  @!P2 MOV R30, 0x400 ;  /* 0x00000400001ea802 */ /* 0x004fe20000000f00 */
[----:B------:R-:W1:Y:S01]  /*9c990*/  @!P5 LDS.U16 R16, [R33+0x4d76] ;  /* 0x004d76002110d984 */ /* 0x000e620000000400 */
[----:B-----5:R-:W-:Y:S02]  /*9c9a0*/  @!P1 LEA R110, R110, R9, 0x18 ;  /* 0x000000096e6e9211 */ /* 0x020fe400078ec0ff */
[----:B------:R-:W-:Y:S01]  /*9c9b0*/  @!P5 MOV R9, 0x400 ;  /* 0x000004000009d802 */ /* 0x000fe20000000f00 */
[----:B------:R-:W-:Y:S01]  /*9c9c0*/  @!P4 FFMA R13, R14, R20, R13 ;  /* 0x000000140e0dc223 */ /* 0x000fe2000000000d */
[----:B------:R-:W-:Y:S01]  /*9c9d0*/  @!P5 FFMA R194, R19, R24, R194 ;  /* 0x0000001813c2d223 */ /* 0x000fe200000000c2 */
[----:B------:R-:W2:Y:S01]  /*9c9e0*/  @!P2 LDS R20, [R81+0xf4] ;  /* 0x0000f4005114a984 */ /* 0x000ea20000000800 */
[----:B------:R-:W-:-:S03]  /*9c9f0*/  @!P5 MOV R24, 0x400 ;  /* 0x000004000018d802 */ /* 0x000fc60000000f00 */
[----:B------:R3:W5:Y:S04]  /*9ca00*/  @!P2 LDS.U16 R14, [R112+0x4ef4] ;  /* 0x004ef400700ea984 */ /* 0x0007680000000400 */
[----:B------:R-:W5:Y:S01]  /*9ca10*/  @!P1 LDS R19, [R81+0xf8] ;  /* 0x0000f80051139984 */ /* 0x000f620000000800 */
[----:B------:R-:W-:Y:S02]  /*9ca20*/  @!P5 LEA R116, R116, R9, 0x18 ;  /* 0x000000097474d211 */ /* 0x000fe400078ec0ff */
[----:B----4-:R-:W-:Y:S01]  /*9ca30*/  @!P5 LEA R28, R25, R24, 0x18 ;  /* 0x00000018191cd211 */ /* 0x010fe200078ec0ff */
[----:B------:R-:W4:Y:S01]  /*9ca40*/  @!P3 S2R R107, SR_CgaCtaId ;  /* 0x00000000006bb919 */ /* 0x000f220000008800 */
[----:B------:R-:W4:Y:S04]  /*9ca50*/  @!P2 LDS R24, [R81+0xf4] ;  /* 0x0000f4005118a984 */ /* 0x000f280000000800 */
[----:B------:R-:W4:Y:S01]  /*9ca60*/  @!P5 LDS R25, [R81+0xe8] ;  /* 0x0000e8005119d984 */ /* 0x000f220000000800 */
[----:B------:R-:W-:-:S02]  /*9ca70*/  @!P2 LEA R30, R111, R30, 0x18 ;  /* 0x0000001e6f1ea211 */ /* 0x000fc400078ec0ff */
[----:B------:R-:W4:Y:S01]  /*9ca80*/  @!P1 S2R R111, SR_CgaCtaId ;  /* 0x00000000006f9919 */ /* 0x000f220000008800 */
[----:B------:R-:W4:Y:S01]  /*9ca90*/  @!P5 S2R R113, SR_CgaCtaId ;  /* 0x000000000071d919 */ /* 0x000f220000008800 */
[----:B------:R-:W4:Y:S01]  /*9caa0*/  @!P4 S2R R115, SR_CgaCtaId ;  /* 0x000000000073c919 */ /* 0x000f220000008800 */
[----:B------:R-:W-:Y:S01]  /*9cab0*/  @!P4 MOV R29, 0x400 ;  /* 0x00000400001dc802 */ /* 0x000fe20000000f00 */
[----:B---3--:R-:W3:Y:S01]  /*9cac0*/  @!P0 S2R R112, SR_CgaCtaId ;  /* 0x0000000000708919 */ /* 0x008ee20000008800 */
[----:B------:R-:W3:Y:S01]  /*9cad0*/  @!P0 S2R R114, SR_CgaCtaId ;  /* 0x0000000000728919 */ /* 0x000ee20000008800 */
[----:B------:R-:W-:Y:S01]  /*9cae0*/  @!P1 HADD2.F32 R5, -RZ, R5.H0_H0 ;  /* 0x20000005ff059230 */ /* 0x000fe20000004100 */
[----:B------:R-:W-:Y:S01]  /*9caf0*/  @!P4 LEA R29, R104, R29, 0x18 ;  /* 0x0000001d681dc211 */ /* 0x000fe200078ec0ff */
[-C--:B------:R-:W-:Y:S01]  /*9cb00*/  FFMA R86, R11, R2.reuse, R86 ;  /* 0x000000020b567223 */ /* 0x080fe20000000056 */
[----:B------:R-:W-:Y:S01]  /*9cb10*/  @!P4 HADD2.F32 R9, -RZ, R8.H0_H0 ;  /* 0x20000008ff09c230 */ /* 0x000fe20000004100 */
[----:B------:R-:W-:Y:S01]  /*9cb20*/  @!P0 MOV R33, 0x400 ;  /* 0x0000040000218802 */ /* 0x000fe20000000f00 */
[----:B------:R-:W-:Y:S01]  /*9cb30*/  FFMA R53, R190, R2, R53 ;  /* 0x00000002be357223 */ /* 0x000fe20000000035 */
[----:B------:R-:W-:-:S02]  /*9cb40*/  @!P3 HADD2.F32 R6, -RZ, R6.H0_H0 ;  /* 0x20000006ff06b230 */ /* 0x000fc40000004100 */
[----:B------:R-:W-:Y:S01]  /*9cb50*/  @!P1 FFMA R192, R5, R18, R192 ;  /* 0x0000001205c09223 */ /* 0x000fe200000000c0 */
[----:B------:R-:W-:Y:S01]  /*9cb60*/  @!P4 FFMA R194, R9, R21, R194 ;  /* 0x0000001509c2c223 */ /* 0x000fe200000000c2 */
[----:B------:R-:W-:Y:S01]  /*9cb70*/  @!P4 LDS R18, [R81+0xec] ;  /* 0x0000ec005112c984 */ /* 0x000fe20000000800 */
[----:B0-----:R-:W-:Y:S02]  /*9cb80*/  @!P3 HADD2.F32 R5, -RZ, R12.H0_H0 ;  /* 0x2000000cff05b230 */ /* 0x001fe40000004100 */
[----:B------:R-:W-:Y:S01]  /*9cb90*/  @!P2 HADD2.F32 R8, -RZ, R7.H0_H0 ;  /* 0x20000007ff08a230 */ /* 0x000fe20000004100 */
[----:B------:R-:W0:Y:S01]  /*9cba0*/  @!P4 S2R R21, SR_CgaCtaId ;  /* 0x000000000015c919 */ /* 0x000e220000008800 */
[----:B------:R-:W-:Y:S01]  /*9cbb0*/  @!P3 FFMA R13, R22, R6, R13 ;  /* 0x00000006160db223 */ /* 0x000fe2000000000d */
[----:B------:R-:W-:Y:S02]  /*9cbc0*/  @!P1 HADD2.F32 R10, -RZ, R10.H0_H0 ;  /* 0x2000000aff0a9230 */ /* 0x000fe40000004100 */
[----:B------:R-:W-:Y:S01]  /*9cbd0*/  @!P3 FFMA R194, R23, R5, R194 ;  /* 0x0000000517c2b223 */ /* 0x000fe200000000c2 */
[----:B------:R-:W-:Y:S01]  /*9cbe0*/  @!P3 LDS.U16 R9, [R106+0x4e76] ;  /* 0x004e76006a09b984 */ /* 0x000fe20000000400 */
[----:B------:R-:W0:Y:S03]  /*9cbf0*/  @!P2 S2R R23, SR_CgaCtaId ;  /* 0x000000000017a919 */ /* 0x000e260000008800 */
[----:B------:R-:W0:Y:S01]  /*9cc00*/  @!P1 LDS.U16 R7, [R32+0x4f74] ;  /* 0x004f740020079984 */ /* 0x000e220000000400 */
[----:B-1----:R-:W-:-:S03]  /*9cc10*/  @!P5 HADD2.F32 R16, -RZ, R16.H0_H0 ;  /* 0x20000010ff10d230 */ /* 0x002fc60000004100 */
[----:B------:R-:W-:Y:S01]  /*9cc20*/  @!P0 LDS R12, [R81+0xfc] ;  /* 0x0000fc00510c8984 */ /* 0x000fe20000000800 */
[----:B------:R-:W1:Y:S03]  /*9cc30*/  @!P3 S2R R22, SR_CgaCtaId ;  /* 0x000000000016b919 */ /* 0x000e660000008800 */
[----:B------:R3:W1:Y:S04]  /*9cc40*/  @!P0 LDS.U16 R6, [R26+0x4ff2] ;  /* 0x004ff2001a068984 */ /* 0x0006680000000400 */
[----:B------:R-:W1:Y:S01]  /*9cc50*/  @!P4 LDS.U16 R11, [R29+0x4df8] ;  /* 0x004df8001d0bc984 */ /* 0x000e620000000400 */
[----:B--2---:R-:W-:-:S03]  /*9cc60*/  @!P2 FFMA R13, R8, R20, R13 ;  /* 0x00000014080da223 */ /* 0x004fc6000000000d */
[----:B------:R-:W-:Y:S01]  /*9cc70*/  @!P3 LDS R20, [R81+0xf0] ;  /* 0x0000f0005114b984 */ /* 0x000fe20000000800 */
[----:B-----5:R-:W-:Y:S01]  /*9cc80*/  @!P2 HADD2.F32 R5, -RZ, R14.H0_H0 ;  /* 0x2000000eff05a230 */ /* 0x020fe20000004100 */
[----:B------:R-:W-:Y:S01]  /*9cc90*/  @!P4 MOV R8, 0x400 ;  /* 0x000004000008c802 */ /* 0x000fe20000000f00 */
[----:B------:R-:W-:Y:S01]  /*9cca0*/  @!P1 FFMA R13, R10, R19, R13 ;  /* 0x000000130a0d9223 */ /* 0x000fe2000000000d */
[----:B------:R-:W-:Y:S01]  /*9ccb0*/  @!P3 MOV R10, 0x400 ;  /* 0x00000400000ab802 */ /* 0x000fe20000000f00 */
[----:B------:R-:W2:Y:S01]  /*9ccc0*/  @!P0 S2R R19, SR_CgaCtaId ;  /* 0x0000000000138919 */ /* 0x000ea20000008800 */
[----:B----4-:R-:W-:Y:S02]  /*9ccd0*/  @!P2 FFMA R194, R5, R24, R194 ;  /* 0x0000001805c2a223 */ /* 0x010fe400000000c2 */
[----:B------:R-:W4:Y:S01]  /*9cce0*/  @!P4 LDS.U16 R5, [R109+0x4df6] ;  /* 0x004df6006d05c984 */ /* 0x000f220000000400 */
[----:B------:R-:W5:Y:S01]  /*9ccf0*/  @!P1 S2R R24, SR_CgaCtaId ;  /* 0x0000000000189919 */ /* 0x000f620000008800 */
[----:B------:R-:W-:Y:S01]  /*9cd00*/  @!P5 FFMA R15, R16, R25, R15 ;  /* 0x00000019100fd223 */ /* 0x000fe2000000000f */
[----:B------:R-:W-:Y:S01]  /*9cd10*/  @!P3 LEA R107, R107, R10, 0x18 ;  /* 0x0000000a6b6bb211 */ /* 0x000fe200078ec0ff */
[----:B------:R-:W5:Y:S01]  /*9cd20*/  @!P1 LDS R16, [R81+0xf8] ;  /* 0x0000f80051109984 */ /* 0x000f620000000800 */
[----:B------:R-:W-:-:S03]  /*9cd30*/  @!P1 MOV R10, 0x400 ;  /* 0x00000400000a9802 */ /* 0x000fc60000000f00 */
[----:B------:R-:W5:Y:S01]  /*9cd40*/  @!P0 LDS R14, [R81+0xfc] ;  /* 0x0000fc00510e8984 */ /* 0x000f620000000800 */
[----:B---3--:R-:W3:Y:S01]  /*9cd50*/  @!P3 S2R R26, SR_CgaCtaId ;  /* 0x00000000001ab919 */ /* 0x008ee20000008800 */
[----:B------:R-:W-:Y:S02]  /*9cd60*/  @!P0 LEA R33, R114, R33, 0x18 ;  /* 0x0000002172218211 */ /* 0x000fe400078ec0ff */
[----:B------:R-:W-:Y:S02]  /*9cd70*/  @!P1 LEA R111, R111, R10, 0x18 ;  /* 0x0000000a6f6f9211 */ /* 0x000fe400078ec0ff */
[----:B------:R-:W-:Y:S01]  /*9cd80*/  @!P5 MOV R10, 0x400 ;  /* 0x00000400000ad802 */ /* 0x000fe20000000f00 */
[----:B------:R-:W-:Y:S01]  /*9cd90*/  @!P2 LDS R29, [R81+0xf4] ;  /* 0x0000f400511da984 */ /* 0x000fe20000000800 */
[----:B0-----:R-:W-:Y:S02]  /*9cda0*/  @!P4 LEA R25, R21, R8, 0x18 ;  /* 0x000000081519c211 */ /* 0x001fe400078ec0ff */
[----:B------:R-:W-:-:S02]  /*9cdb0*/  @!P2 MOV R8, 0x400 ;  /* 0x000004000008a802 */ /* 0x000fc40000000f00 */
[----:B------:R-:W-:Y:S01]  /*9cdc0*/  @!P5 LEA R113, R113, R10, 0x18 ;  /* 0x0000000a7171d211 */ /* 0x000fe200078ec0ff */
[----:B------:R-:W-:Y:S04]  /*9cdd0*/  @!P5 LDS R21, [R81+0xe8] ;  /* 0x0000e8005115d984 */ /* 0x000fe80000000800 */
[----:B------:R0:W3:Y:S01]  /*9cde0*/  @!P5 LDS.U16 R10, [R28+0x4d78] ;  /* 0x004d78001c0ad984 */ /* 0x0000e20000000400 */
[----:B------:R-:W-:Y:S02]  /*9cdf0*/  @!P2 LEA R32, R23, R8, 0x18 ;  /* 0x000000081720a211 */ /* 0x000fe400078ec0ff */
[----:B------:R-:W-:Y:S01]  /*9ce00*/  @!P0 MOV R8, 0x400 ;  /* 0x0000040000088802 */ /* 0x000fe20000000f00 */
[----:B------:R-:W-:Y:S01]  /*9ce10*/  @!P3 LDS R23, [R81+0xf0] ;  /* 0x0000f0005117b984 */ /* 0x000fe20000000800 */
[----:B0-----:R-:W0:Y:S01]  /*9ce20*/  @!P1 S2R R28, SR_CgaCtaId ;  /* 0x00000000001c9919 */ /* 0x001e220000008800 */
[----:B------:R-:W-:Y:S01]  /*9ce30*/  @!P1 HADD2.F32 R7, -RZ, R7.H0_H0 ;  /* 0x20000007ff079230 */ /* 0x000fe20000004100 */
[----:B--2---:R-:W-:-:S02]  /*9ce40*/  @!P0 LEA R104, R19, R8, 0x18 ;  /* 0x0000000813688211 */ /* 0x004fc400078ec0ff */
[----:B------:R-:W-:Y:S02]  /*9ce50*/  @!P4 MOV R8, 0x400 ;  /* 0x000004000008c802 */ /* 0x000fe40000000f00 */
[----:B------:R-:W-:Y:S01]  /*9ce60*/  @!P3 MOV R19, 0x400 ;  /* 0x000004000013b802 */ /* 0x000fe20000000f00 */
[----:B-1----:R-:W-:Y:S02]  /*9ce70*/  @!P0 HADD2.F32 R6, -RZ, R6.H0_H0 ;  /* 0x20000006ff068230 */ /* 0x002fe40000004100 */
[----:B------:R-:W-:Y:S01]  /*9ce80*/  @!P4 HADD2.F32 R11, -RZ, R11.H0_H0 ;  /* 0x2000000bff0bc230 */ /* 0x000fe20000004100 */
[----:B------:R-:W-:Y:S02]  /*9ce90*/  @!P4 LEA R115, R115, R8, 0x18 ;  /* 0x000000087373c211 */ /* 0x000fe400078ec0ff */
[----:B------:R-:W-:Y:S02]  /*9cea0*/  @!P2 MOV R8, 0x400 ;  /* 0x000004000008a802 */ /* 0x000fe40000000f00 */
[----:B------:R-:W-:-:S02]  /*9ceb0*/  @!P3 LEA R106, R22, R19, 0x18 ;  /* 0x00000013166ab211 */ /* 0x000fc400078ec0ff */
[----:B------:R-:W-:Y:S01]  /*9cec0*/  @!P0 MOV R19, 0x400 ;  /* 0x0000040000138802 */ /* 0x000fe20000000f00 */
[----:B------:R-:W1:Y:S01]  /*9ced0*/  @!P4 LDS R22, [R81+0xec] ;  /* 0x0000ec005116c984 */ /* 0x000e620000000800 */
[----:B------:R-:W-:Y:S01]  /*9cee0*/  @!P2 LEA R117, R117, R8, 0x18 ;  /* 0x000000087575a211 */ /* 0x000fe200078ec0ff */
[----:B----4-:R-:W-:Y:S01]  /*9cef0*/  @!P4 HADD2.F32 R8, -RZ, R5.H0_H0 ;  /* 0x20000005ff08c230 */ /* 0x010fe20000004100 */
[----:B------:R-:W-:Y:S02]  /*9cf00*/  @!P1 MOV R5, 0x400 ;  /* 0x0000040000059802 */ /* 0x000fe40000000f00 */
[----:B------:R-:W-:Y:S01]  /*9cf10*/  @!P0 LEA R112, R112, R19, 0x18 ;  /* 0x0000001370708211 */ /* 0x000fe200078ec0ff */
[----:B-----5:R-:W-:Y:S01]  /*9cf20*/  @!P1 FFMA R194, R7, R16, R194 ;  /* 0x0000001007c29223 */ /* 0x020fe200000000c2 */
[----:B------:R-:W-:Y:S01]  /*9cf30*/  @!P1 LDS R19, [R81+0xf8] ;  /* 0x0000f80051139984 */ /* 0x000fe20000000800 */
[----:B------:R-:W-:Y:S01]  /*9cf40*/  @!P1 LEA R109, R24, R5, 0x18 ;  /* 0x00000005186d9211 */ /* 0x000fe200078ec0ff */
[----:B------:R-:W-:-:S02]  /*9cf50*/  @!P0 HADD2.F32 R5, -RZ, R0.H0_H0 ;  /* 0x20000000ff058230 */ /* 0x000fc40000004100 */
[----:B------:R-:W-:Y:S02]  /*9cf60*/  @!P3 HADD2.F32 R0, -RZ, R9.H0_H0 ;  /* 0x20000009ff00b230 */ /* 0x000fe40000004100 */
[----:B------:R-:W-:Y:S01]  /*9cf70*/  @!P4 FFMA R15, R8, R18, R15 ;  /* 0x00000012080fc223 */ /* 0x000fe2000000000f */
[----:B------:R-:W-:Y:S04]  /*9cf80*/  @!P1 LDS.U16 R7, [R31+0x4f76] ;  /* 0x004f76001f079984 */ /* 0x000fe80000000400 */
[----:B------:R-:W-:Y:S01]  /*9cf90*/  @!P2 LDS R18, [R81+0xf4] ;  /* 0x0000f4005112a984 */ /* 0x000fe20000000800 */
[----:B------:R-:W-:-:S03]  /*9cfa0*/  @!P0 FFMA R192, R5, R12, R192 ;  /* 0x0000000c05c08223 */ /* 0x000fc600000000c0 */
[----:B------:R-:W2:Y:S01]  /*9cfb0*/  @!P2 LDS.U16 R5, [R27+0x4ef6] ;  /* 0x004ef6001b05a984 */ /* 0x000ea20000000400 */
[----:B------:R-:W-:-:S03]  /*9cfc0*/  @!P3 FFMA R15, R20, R0, R15 ;  /* 0x00000000140fb223 */ /* 0x000fc6000000000f */
[----:B------:R-:W-:Y:S04]  /*9cfd0*/  @!P3 LDS.U16 R12, [R108+0x4e78] ;  /* 0x004e78006c0cb984 */ /* 0x000fe80000000400 */
[----:B------:R-:W4:Y:S04]  /*9cfe0*/  @!P0 LDS.U16 R0, [R34+0x4ff4] ;  /* 0x004ff40022008984 */ /* 0x000f280000000400 */
[----:B------:R-:W5:Y:S01]  /*9cff0*/  @!P0 LDS.U16 R8, [R35+0x4ff6] ;  /* 0x004ff60023088984 */ /* 0x000f620000000400 */
[----:B------:R-:W-:-:S03]  /*9d000*/  @!P0 FFMA R13, R6, R14, R13 ;  /* 0x0000000e060d8223 */ /* 0x000fc6000000000d */
[----:B------:R-:W5:Y:S01]  /*9d010*/  @!P0 LDS R16, [R81+0xfc] ;  /* 0x0000fc0051108984 */ /* 0x000f620000000800 */
[----:B---3--:R-:W-:-:S03]  /*9d020*/  @!P5 HADD2.F32 R9, -RZ, R10.H0_H0 ;  /* 0x2000000aff09d230 */ /* 0x008fc60000004100 */
[----:B------:R-:W3:Y:S04]  /*9d030*/  @!P2 LDS.U16 R10, [R30+0x4ef8] ;  /* 0x004ef8001e0aa984 */ /* 0x000ee80000000400 */
[----:B------:R0:W3:Y:S04]  /*9d040*/  @!P5 LDS.U16 R14, [R116+0x4d7a] ;  /* 0x004d7a00740ed984 */ /* 0x0000e80000000400 */
[----:B------:R-:W3:Y:S04]  /*9d050*/  @!P0 LDS R20, [R81+0xfc] ;  /* 0x0000fc0051148984 */ /* 0x000ee80000000800 */
[----:B------:R-:W-:Y:S01]  /*9d060*/  @!P5 LDS R24, [R81+0xe8] ;  /* 0x0000e8005118d984 */ /* 0x000fe20000000800 */
[----:B------:R-:W-:-:S03]  /*9d070*/  @!P5 FFMA R196, R9, R21, R196 ;  /* 0x0000001509c4d223 */ /* 0x000fc600000000c4 */
[----:B------:R-:W3:Y:S01]  /*9d080*/  @!P2 LDS R21, [R81+0xf4] ;  /* 0x0000f4005115a984 */ /* 0x000ee20000000800 */
[----:B------:R-:W-:Y:S02]  /*9d090*/  @!P3 MOV R9, 0x400 ;  /* 0x000004000009b802 */ /* 0x000fe40000000f00 */
[----:B------:R-:W-:Y:S01]  /*9d0a0*/  @!P5 MOV R6, 0x400 ;  /* 0x000004000006d802 */ /* 0x000fe20000000f00 */
[----:B------:R-:W-:Y:S01]  /*9d0b0*/  FFMA R82, R13, R2, R82 ;  /* 0x000000020d527223 */ /* 0x000fe20000000052 */
[----:B------:R-:W-:Y:S01]  /*9d0c0*/  @!P3 LDS R30, [R81+0xf0] ;  /* 0x0000f000511eb984 */ /* 0x000fe20000000800 */
[----:B------:R-:W-:Y:S02]  /*9d0d0*/  @!P3 LEA R118, R26, R9, 0x18 ;  /* 0x000000091a76b211 */ /* 0x000fe400078ec0ff */
[----:B------:R-:W-:Y:S02]  /*9d0e0*/  @!P1 MOV R9, 0x400 ;  /* 0x0000040000099802 */ /* 0x000fe40000000f00 */
[----:B------:R-:W-:-:S02]  /*9d0f0*/  @!P5 LEA R119, R119, R6, 0x18 ;  /* 0x000000067777d211 */ /* 0x000fc400078ec0ff */
[----:B------:R-:W-:Y:S01]  /*9d100*/  @!P4 MOV R6, 0x400 ;  /* 0x000004000006c802 */ /* 0x000fe20000000f00 */
[----:B------:R-:W-:Y:S01]  /*9d110*/  @!P1 LDS R26, [R81+0xf8] ;  /* 0x0000f800511a9984 */ /* 0x000fe20000000800 */
[----:B0-----:R-:W-:Y:S02]  /*9d120*/  @!P1 LEA R116, R28, R9, 0x18 ;  /* 0x000000091c749211 */ /* 0x001fe400078ec0ff */
[----:B------:R-:W-:Y:S02]  /*9d130*/  @!P0 MOV R9, 0x400 ;  /* 0x0000040000098802 */ /* 0x000fe40000000f00 */
[----:B------:R-:W-:Y:S02]  /*9d140*/  @!P4 LEA R121, R121, R6, 0x18 ;  /* 0x000000067979c211 */ /* 0x000fe400078ec0ff */
[----:B------:R-:W-:Y:S01]  /*9d150*/  @!P2 MOV R6, 0x400 ;  /* 0x000004000006a802 */ /* 0x000fe20000000f00 */
[----:B------:R-:W-:Y:S01]  /*9d160*/  @!P4 LDS R28, [R81+0xec] ;  /* 0x0000ec00511cc984 */ /* 0x000fe20000000800 */
[----:B------:R-:W-:-:S03]  /*9d170*/  @!P0 LEA R120, R114, R9, 0x18 ;  /* 0x0000000972788211 */ /* 0x000fc600078ec0ff */
[----:B------:R-:W0:Y:S01]  /*9d180*/  @!P4 LDS.U16 R9, [R25+0x4dfa] ;  /* 0x004dfa001909c984 */ /* 0x000e220000000400 */
[----:B------:R-:W-:Y:S01]  /*9d190*/  @!P2 LEA R123, R123, R6, 0x18 ;  /* 0x000000067b7ba211 */ /* 0x000fe200078ec0ff */
[----:B-1----:R-:W-:Y:S02]  /*9d1a0*/  @!P4 FFMA R196, R11, R22, R196 ;  /* 0x000000160bc4c223 */ /* 0x002fe400000000c4 */
[----:B------:R-:W1:Y:S04]  /*9d1b0*/  @!P5 LDS.U16 R13, [R113+0x4d7c] ;  /* 0x004d7c00710dd984 */ /* 0x000e680000000400 */
[----:B------:R-:W-:Y:S04]  /*9d1c0*/  @!P0 LDS R27, [R81+0xfc] ;  /* 0x0000fc00511b8984 */ /* 0x000fe80000000800 */
[----:B------:R-:W-:Y:S04]  /*9d1d0*/  @!P5 LDS R34, [R81+0xe8] ;  /* 0x0000e8005122d984 */ /* 0x000fe80000000800 */
[----:B------:R-:W-:Y:S04]  /*9d1e0*/  @!P5 LDS R108, [R81+0xe8] ;  /* 0x0000e800516cd984 */ /* 0x000fe80000000800 */
[----:B------:R-:W-:Y:S04]  /*9d1f0*/  @!P1 LDS.U16 R11, [R111+0x4f7a] ;  /* 0x004f7a006f0b9984 */ /* 0x000fe80000000400 */
[----:B------:R-:W1:Y:S04]  /*9d200*/  @!P3 LDS.U16 R22, [R118+0x4e7e] ;  /* 0x004e7e007616b984 */ /* 0x000e680000000400 */
[----:B------:R-:W-:Y:S04]  /*9d210*/  @!P1 LDS R31, [R81+0xf8] ;  /* 0x0000f800511f9984 */ /* 0x000fe80000000800 */
[----:B------:R-:W-:Y:S01]  /*9d220*/  @!P3 LDS R35, [R81+0xf0] ;  /* 0x0000f0005123b984 */ /* 0x000fe20000000800 */
[----:B--2---:R-:W-:-:S03]  /*9d230*/  @!P2 HADD2.F32 R6, -RZ, R5.H0_H0 ;  /* 0x20000005ff06a230 */ /* 0x004fc60000004100 */
[----:B------:R-:W-:Y:S04]  /*9d240*/  @!P3 LDS R114, [R81+0xf0] ;  /* 0x0000f0005172b984 */ /* 0x000fe80000000800 */
[----:B------:R-:W-:Y:S01]  /*9d250*/  @!P2 LDS R111, [R81+0xf4] ;  /* 0x0000f400516fa984 */ /* 0x000fe20000000800 */
[----:B----4-:R-:W-:Y:S02]  /*9d260*/  @!P0 HADD2.F32 R5, -RZ, R0.H0_H0 ;  /* 0x20000000ff058230 */ /* 0x010fe40000004100 */
[----:B------:R-:W-:Y:S02]  /*9d270*/  @!P1 HADD2.F32 R0, -RZ, R7.H0_H0 ;  /* 0x20000007ff009230 */ /* 0x000fe40000004100 */
[----:B------:R-:W-:Y:S01]  /*9d280*/  @!P2 FFMA R15, R6, R18, R15 ;  /* 0x00000012060fa223 */ /* 0x000fe2000000000f */
[----:B------:R-:W-:-:S02]  /*9d290*/  @!P3 HADD2.F32 R7, -RZ, R12.H0_H0 ;  /* 0x2000000cff07b230 */ /* 0x000fc40000004100 */
[----:B-----5:R-:W-:Y:S02]  /*9d2a0*/  @!P0 HADD2.F32 R8, -RZ, R8.H0_H0 ;  /* 0x20000008ff088230 */ /* 0x020fe40000004100 */
[----:B------:R-:W-:Y:S01]  /*9d2b0*/  @!P0 FFMA R194, R5, R16, R194 ;  /* 0x0000001005c28223 */ /* 0x000fe200000000c2 */
[----:B------:R-:W-:Y:S01]  /*9d2c0*/  @!P1 FFMA R15, R0, R19, R15 ;  /* 0x00000013000f9223 */ /* 0x000fe2000000000f */
[----:B---3--:R-:W-:Y:S01]  /*9d2d0*/  @!P2 HADD2.F32 R5, -RZ, R10.H0_H0 ;  /* 0x2000000aff05a230 */ /* 0x008fe20000004100 */
[----:B------:R-:W2:Y:S01]  /*9d2e0*/  @!P1 LDS.U16 R0, [R110+0x4f78] ;  /* 0x004f78006e009984 */ /* 0x000ea20000000400 */
[----:B------:R-:W-:Y:S01]  /*9d2f0*/  @!P3 FFMA R196, R23, R7, R196 ;  /* 0x0000000717c4b223 */ /* 0x000fe200000000c4 */
[----:B------:R-:W-:Y:S02]  /*9d300*/  @!P5 HADD2.F32 R14, -RZ, R14.H0_H0 ;  /* 0x2000000eff0ed230 */ /* 0x000fe40000004100 */
[----:B------:R-:W3:Y:S04]  /*9d310*/  @!P3 LDS.U16 R7, [R107+0x4e7a] ;  /* 0x004e7a006b07b984 */ /* 0x000ee80000000400 */
[----:B------:R-:W4:Y:S01]  /*9d320*/  @!P0 LDS.U16 R6, [R33+0x4ff8] ;  /* 0x004ff80021068984 */ /* 0x000f220000000400 */
[----:B------:R-:W-:-:S03]  /*9d330*/  @!P0 FFMA R15, R8, R20, R15 ;  /* 0x00000014080f8223 */ /* 0x000fc6000000000f */
[----:B------:R-:W5:Y:S04]  /*9d340*/  @!P5 LDS.U16 R20, [R119+0x4d7e] ;  /* 0x004d7e007714d984 */ /* 0x000f680000000400 */
[----:B------:R-:W5:Y:S01]  /*9d350*/  @!P2 LDS.U16 R10, [R32+0x4efa] ;  /* 0x004efa00200aa984 */ /* 0x000f620000000400 */
[----:B------:R-:W-:Y:S01]  /*9d360*/  @!P2 FFMA R196, R5, R21, R196 ;  /* 0x0000001505c4a223 */ /* 0x000fe200000000c4 */
[----:B------:R-:W-:Y:S02]  /*9d370*/  @!P5 FFMA R17, R14, R24, R17 ;  /* 0x000000180e11d223 */ /* 0x000fe40000000011 */
[----:B------:R-:W5:Y:S04]  /*9d380*/  @!P4 LDS.U16 R21, [R121+0x4dfe] ;  /* 0x004dfe007915c984 */ /* 0x000f680000000400 */
[----:B------:R-:W5:Y:S04]  /*9d390*/  @!P4 LDS.U16 R14, [R115+0x4dfc] ;  /* 0x004dfc00730ec984 */ /* 0x000f680000000400 */
[----:B------:R-:W5:Y:S04]  /*9d3a0*/  @!P3 LDS.U16 R16, [R106+0x4e7c] ;  /* 0x004e7c006a10b984 */ /* 0x000f680000000400 */
[----:B------:R-:W5:Y:S04]  /*9d3b0*/  @!P4 LDS R33, [R81+0xec] ;  /* 0x0000ec005121c984 */ /* 0x000f680000000800 */
[----:B------:R-:W5:Y:S04]  /*9d3c0*/  @!P4 LDS R110, [R81+0xec] ;  /* 0x0000ec00516ec984 */ /* 0x000f680000000800 */
[----:B------:R-:W5:Y:S04]  /*9d3d0*/  @!P2 LDS.U16 R18, [R117+0x4efc] ;  /* 0x004efc007512a984 */ /* 0x000f680000000400 */
[----:B------:R-:W5:Y:S04]  /*9d3e0*/  @!P2 LDS.U16 R23, [R123+0x4efe] ;  /* 0x004efe007b17a984 */ /* 0x000f680000000400 */
[----:B------:R-:W5:Y:S04]  /*9d3f0*/  @!P1 LDS.U16 R19, [R109+0x4f7c] ;  /* 0x004f7c006d139984 */ /* 0x000f680000000400 */
[----:B------:R-:W5:Y:S04]  /*9d400*/  @!P1 LDS.U16 R24, [R116+0x4f7e] ;  /* 0x004f7e0074189984 */ /* 0x000f680000000400 */
[----:B------:R-:W5:Y:S01]  /*9d410*/  @!P2 LDS R106, [R81+0xf4] ;  /* 0x0000f400516aa984 */ /* 0x000f620000000800 */
[----:B0-----:R-:W-:-:S03]  /*9d420*/  @!P4 HADD2.F32 R8, -RZ, R9.H0_H0 ;  /* 0x20000009ff08c230 */ /* 0x001fc60000004100 */
[----:B------:R-:W0:Y:S04]  /*9d430*/  @!P0 LDS.U16 R12, [R104+0x4ffa] ;  /* 0x004ffa00680c8984 */ /* 0x000e280000000400 */
[----:B------:R-:W0:Y:S04]  /*9d440*/  @!P0 LDS.U16 R9, [R112+0x4ffc] ;  /* 0x004ffc0070098984 */ /* 0x000e280000000400 */
[----:B------:R-:W0:Y:S04]  /*9d450*/  @!P0 LDS.U16 R25, [R120+0x4ffe] ;  /* 0x004ffe0078198984 */ /* 0x000e280000000400 */
[----:B------:R-:W0:Y:S04]  /*9d460*/  @!P1 LDS R107, [R81+0xf8] ;  /* 0x0000f800516b9984 */ /* 0x000e280000000800 */
[----:B------:R-:W0:Y:S01]  /*9d470*/  @!P1 LDS R104, [R81+0xf8] ;  /* 0x0000f80051689984 */ /* 0x000e220000000800 */
[----:B------:R-:W-:-:S03]  /*9d480*/  @!P4 FFMA R17, R8, R28, R17 ;  /* 0x0000001c0811c223 */ /* 0x000fc60000000011 */
[----:B------:R-:W0:Y:S04]  /*9d490*/  @!P0 LDS R32, [R81+0xfc] ;  /* 0x0000fc0051208984 */ /* 0x000e280000000800 */
[----:B------:R-:W0:Y:S04]  /*9d4a0*/  @!P0 LDS R8, [R81+0xfc] ;  /* 0x0000fc0051088984 */ /* 0x000e280000000800 */
[----:B------:R-:W0:Y:S01]  /*9d4b0*/  @!P0 LDS R28, [R81+0xfc] ;  /* 0x0000fc00511c8984 */ /* 0x000e220000000800 */
[----:B-1----:R-:W-:Y:S02]  /*9d4c0*/  @!P5 HADD2.F32 R13, -RZ, R13.H0_H0 ;  /* 0x2000000dff0dd230 */ /* 0x002fe40000004100 */
[----:B------:R-:W-:-:S02]  /*9d4d0*/  @!P3 HADD2.F32 R22, -RZ, R22.H0_H0 ;  /* 0x20000016ff16b230 */ /* 0x000fc40000004100 */
[-C--:B------:R-:W-:Y:S01]  /*9d4e0*/  FFMA R99, R192, R2.reuse, R99 ;  /* 0x00000002c0637223 */ /* 0x080fe20000000063 */
[-C--:B------:R-:W-:Y:S01]  /*9d4f0*/  FFMA R95, R194, R2.reuse, R95 ;  /* 0x00000002c25f7223 */ /* 0x080fe2000000005f */
[----:B------:R-:W-:Y:S01]  /*9d500*/  FFMA R96, R15, R2, R96 ;  /* 0x000000020f607223 */ /* 0x000fe20000000060 */
[----:B------:R-:W-:Y:S01]  /*9d510*/  @!P5 FFMA R232, R13, R34, R232 ;  /* 0x000000220de8d223 */ /* 0x000fe200000000e8 */
[----:B--2---:R-:W-:Y:S02]  /*9d520*/  @!P1 HADD2.F32 R5, -RZ, R0.H0_H0 ;  /* 0x20000000ff059230 */ /* 0x004fe40000004100 */
[----:B---3--:R-:W-:-:S03]  /*9d530*/  @!P3 HADD2.F32 R0, -RZ, R7.H0_H0 ;  /* 0x20000007ff00b230 */ /* 0x008fc60000004100 */
[----:B------:R-:W-:Y:S01]  /*9d540*/  @!P1 FFMA R196, R5, R26, R196 ;  /* 0x0000001a05c49223 */ /* 0x000fe200000000c4 */
[----:B----4-:R-:W-:Y:S02]  /*9d550*/  @!P0 HADD2.F32 R5, -RZ, R6.H0_H0 ;  /* 0x20000006ff058230 */ /* 0x010fe40000004100 */
[----:B-----5:R-:W-:Y:S02]  /*9d560*/  @!P5 HADD2.F32 R20, -RZ, R20.H0_H0 ;  /* 0x20000014ff14d230 */ /* 0x020fe40000004100 */
[----:B------:R-:W-:Y:S02]  /*9d570*/  @!P2 HADD2.F32 R10, -RZ, R10.H0_H0 ;  /* 0x2000000aff0aa230 */ /* 0x000fe40000004100 */
[----:B------:R-:W-:Y:S01]  /*9d580*/  @!P3 FFMA R17, R30, R0, R17 ;  /* 0x000000001e11b223 */ /* 0x000fe20000000011 */
[----:B------:R-:W-:Y:S02]  /*9d590*/  @!P4 HADD2.F32 R6, -RZ, R21.H0_H0 ;  /* 0x20000015ff06c230 */ /* 0x000fe40000004100 */
[----:B------:R-:W-:Y:S01]  /*9d5a0*/  @!P0 FFMA R196, R5, R27, R196 ;  /* 0x0000001b05c48223 */ /* 0x000fe200000000c4 */
[----:B------:R-:W-:-:S02]  /*9d5b0*/  @!P4 HADD2.F32 R5, -RZ, R14.H0_H0 ;  /* 0x2000000eff05c230 */ /* 0x000fc40000004100 */
[----:B------:R-:W-:Y:S01]  /*9d5c0*/  @!P5 FFMA R125, R20, R108, R125 ;  /* 0x0000006c147dd223 */ /* 0x000fe2000000007d */
[----:B------:R-:W-:Y:S02]  /*9d5d0*/  @!P1 HADD2.F32 R0, -RZ, R11.H0_H0 ;  /* 0x2000000bff009230 */ /* 0x000fe40000004100 */
[----:B------:R-:W-:Y:S01]  /*9d5e0*/  @!P2 FFMA R17, R10, R29, R17 ;  /* 0x0000001d0a11a223 */ /* 0x000fe20000000011 */
[----:B------:R-:W-:Y:S02]  /*9d5f0*/  @!P3 HADD2.F32 R7, -RZ, R16.H0_H0 ;  /* 0x20000010ff07b230 */ /* 0x000fe40000004100 */
[----:B------:R-:W-:Y:S01]  /*9d600*/  @!P4 FFMA R232, R5, R33, R232 ;  /* 0x0000002105e8c223 */ /* 0x000fe200000000e8 */
[----:B------:R-:W-:Y:S01]  /*9d610*/  @!P4 FFMA R125, R6, R110, R125 ;  /* 0x0000006e067dc223 */ /* 0x000fe2000000007d */
[----:B------:R-:W-:Y:S01]  /*9d620*/  @!P1 FFMA R17, R0, R31, R17 ;  /* 0x0000001f00119223 */ /* 0x000fe20000000011 */
[----:B------:R-:W-:Y:S02]  /*9d630*/  @!P2 HADD2.F32 R5, -RZ, R18.H0_H0 ;  /* 0x20000012ff05a230 */ /* 0x000fe40000004100 */
[----:B------:R-:W-:-:S02]  /*9d640*/  @!P2 HADD2.F32 R0, -RZ, R23.H0_H0 ;  /* 0x20000017ff00a230 */ /* 0x000fc40000004100 */
[----:B------:R-:W-:Y:S01]  /*9d650*/  @!P3 FFMA R232, R35, R7, R232 ;  /* 0x0000000723e8b223 */ /* 0x000fe200000000e8 */
[----:B------:R-:W-:Y:S01]  /*9d660*/  @!P3 FFMA R125, R114, R22, R125 ;  /* 0x00000016727db223 */ /* 0x000fe2000000007d */
[----:B------:R-:W-:Y:S02]  /*9d670*/  @!P1 HADD2.F32 R19, -RZ, R19.H0_H0 ;  /* 0x20000013ff139230 */ /* 0x000fe40000004100 */
[----:B------:R-:W-:Y:S02]  /*9d680*/  @!P1 HADD2.F32 R24, -RZ, R24.H0_H0 ;  /* 0x20000018ff189230 */ /* 0x000fe40000004100 */
[----:B------:R-:W-:Y:S01]  /*9d690*/  @!P2 FFMA R232, R5, R106, R232 ;  /* 0x0000006a05e8a223 */ /* 0x000fe200000000e8 */
[----:B------:R-:W-:Y:S01]  /*9d6a0*/  @!P2 FFMA R125, R0, R111, R125 ;  /* 0x0000006f007da223 */ /* 0x000fe2000000007d */
[----:B0-----:R-:W-:Y:S02]  /*9d6b0*/  @!P0 HADD2.F32 R12, -RZ, R12.H0_H0 ;  /* 0x2000000cff0c8230 */ /* 0x001fe40000004100 */
[----:B------:R-:W-:-:S02]  /*9d6c0*/  @!P0 HADD2.F32 R9, -RZ, R9.H0_H0 ;  /* 0x20000009ff098230 */ /* 0x000fc40000004100 */
[----:B------:R-:W-:Y:S02]  /*9d6d0*/  @!P0 HADD2.F32 R0, -RZ, R25.H0_H0 ;  /* 0x20000019ff008230 */ /* 0x000fe40000004100 */
[----:B------:R-:W-:Y:S01]  /*9d6e0*/  @!P1 FFMA R232, R19, R107, R232 ;  /* 0x0000006b13e89223 */ /* 0x000fe200000000e8 */
[----:B------:R-:W-:Y:S01]  /*9d6f0*/  @!P1 FFMA R125, R24, R104, R125 ;  /* 0x00000068187d9223 */ /* 0x000fe2000000007d */
[----:B------:R-:W-:Y:S01]  /*9d700*/  @!P0 FFMA R17, R12, R32, R17 ;  /* 0x000000200c118223 */ /* 0x000fe20000000011 */
[----:B------:R-:W-:Y:S01]  /*9d710*/  FFMA R87, R196, R2, R87 ;  /* 0x00000002c4577223 */ /* 0x000fe20000000057 */
[----:B------:R-:W-:Y:S01]  /*9d720*/  @!P0 FFMA R232, R9, R8, R232 ;  /* 0x0000000809e88223 */ /* 0x000fe200000000e8 */
[----:B------:R-:W-:Y:S01]  /*9d730*/  @!P0 FFMA R125, R0, R28, R125 ;  /* 0x0000001c007d8223 */ /* 0x000fe2000000007d */
[-C--:B------:R-:W-:Y:S02]  /*9d740*/  FFMA R52, R17, R2.reuse, R52 ;  /* 0x0000000211347223 */ /* 0x080fe40000000034 */
[-C--:B------:R-:W-:Y:S01]  /*9d750*/  FFMA R83, R232, R2.reuse, R83 ;  /* 0x00000002e8537223 */ /* 0x080fe20000000053 */
[----:B------:R-:W-:-:S07]  /*9d760*/  FFMA R50, R125, R2, R50 ;  /* 0x000000027d327223 */ /* 0x000fce0000000032 */
.L_x_152:
[----:B------:R-:W-:Y:S05]  /*9d770*/  BSYNC.RECONVERGENT B0 ;  /* 0x0000000000007941 */ /* 0x000fea0003800200 */
.L_x_151:
[----:B------:R-:W-:Y:S01]  /*9d780*/  VIADD R0, R3, 0x3f ;  /* 0x0000003f03007836 */ /* 0x000fe20000000000 */
[----:B------:R-:W-:Y:S01]  /*9d790*/  BAR.SYNC.DEFER_BLOCKING 0x0 ;  /* 0x0000000000007b1d */ /* 0x000fe20000010000 */
[----:B------:R-:W-:Y:S02]  /*9d7a0*/  VIADD R78, R78, 0x1 ;  /* 0x000000014e4e7836 */ /* 0x000fe40000000000 */
[----:B------:R-:W-:Y:S01]  /*9d7b0*/  IMAD.MOV.U32 R111, RZ, RZ, R4 ;  /* 0x000000ffff6f7224 */ /* 0x000fe200078e0004 */
[----:B------:R-:W-:-:S04]  /*9d7c0*/  SHF.R.U32.HI R5, RZ, 0x6, R0 ;  /* 0x00000006ff057819 */ /* 0x000fc80000011600 */
[----:B------:R-:W-:-:S13]  /*9d7d0*/  ISETP.NE.AND P0, PT, R78, R5, PT ;  /* 0x000000054e00720c */ /* 0x000fda0003f05270 */
[----:B------:R-:W-:Y:S05]  /*9d7e0*/  @P0 BRA `(.L_x_155) ;  /* 0xfffff62c00880947 */ /* 0x000fea000383ffff */
.L_x_5:
[----:B------:R-:W0:Y:S02]  /*9d7f0*/  S2R R0, SR_TID.X ;  /* 0x0000000000007919 */ /* 0x000e240000002100 */
[----:B0-----:R-:W-:-:S13]  /*9d800*/  ISETP.GT.U32.AND P0, PT, R0, 0x1f, PT ;  /* 0x0000001f0000780c */ /* 0x001fda0003f04070 */
[----:B------:R-:W-:Y:S05]  /*9d810*/  @P0 EXIT ;  /* 0x000000000000094d */ /* 0x000fea0003800000 */
[----:B------:R-:W0:Y:S02]  /*9d820*/  S2R R5, SR_CTAID.X ;  /* 0x0000000000057919 */ /* 0x000e240000002500 */
[----:B0-----:R-:W-:-:S05]  /*9d830*/  IMAD R0, R5, 0x20, R0 ;  /* 0x0000002005007824 */ /* 0x001fca00078e0200 */
[----:B------:R-:W-:-:S13]  /*9d840*/  ISETP.GE.AND P0, PT, R0, R3, PT ;  /* 0x000000030000720c */ /* 0x000fda0003f06270 */
[----:B------:R-:W-:Y:S05]  /*9d850*/  @P0 EXIT ;  /* 0x000000000000094d */ /* 0x000fea0003800000 */
[----:B------:R-:W0:Y:S01]  /*9d860*/  LDCU UR5, c[0x0][0x3ac] ;  /* 0x00007580ff0577ac */ /* 0x000e220008000800 */
[----:B------:R-:W-:Y:S02]  /*9d870*/  F2FP.F16.F32.PACK_AB R48, R48, R49 ;  /* 0x000000313030723e */ /* 0x000fe400000000ff */
[----:B------:R-:W-:Y:S01]  /*9d880*/  F2FP.F16.F32.PACK_AB R46, R46, R47 ;  /* 0x0000002f2e2e723e */ /* 0x000fe200000000ff */
[----:B------:R-:W2:Y:S01]  /*9d890*/  LDCU.64 UR6, c[0x0][0x398] ;  /* 0x00007300ff0677ac */ /* 0x000ea20008000a00 */
[----:B------:R-:W-:Y:S02]  /*9d8a0*/  F2FP.F16.F32.PACK_AB R44, R44, R45 ;  /* 0x0000002d2c2c723e */ /* 0x000fe400000000ff */
[----:B------:R-:W-:Y:S02]  /*9d8b0*/  PRMT R4, R46, 0x7632, R4 ;  /* 0x000076322e047816 */ /* 0x000fe40000000004 */
[----:B------:R-:W-:Y:S02]  /*9d8c0*/  PRMT R5, R44, 0x7632, R5 ;  /* 0x000076322c057816 */ /* 0x000fe40000000005 */
[----:B------:R-:W-:-:S02]  /*9d8d0*/  F2FP.F16.F32.PACK_AB R42, R42, R43 ;  /* 0x0000002b2a2a723e */ /* 0x000fc400000000ff */
[----:B------:R-:W-:Y:S02]  /*9d8e0*/  F2FP.F16.F32.PACK_AB R40, R40, R41 ;  /* 0x000000292828723e */ /* 0x000fe400000000ff */
[----:B------:R-:W-:Y:S02]  /*9d8f0*/  F2FP.F16.F32.PACK_AB R38, R38, R39 ;  /* 0x000000272626723e */ /* 0x000fe400000000ff */
[----:B------:R-:W-:Y:S01]  /*9d900*/  F2FP.F16.F32.PACK_AB R36, R36, R37 ;  /* 0x000000252424723e */ /* 0x000fe200000000ff */
[----:B0-----:R-:W-:Y:S01]  /*9d910*/  IMAD R0, R0, UR5, RZ ;  /* 0x0000000500007c24 */ /* 0x001fe2000f8e02ff */
[----:B------:R-:W-:Y:S02]  /*9d920*/  PRMT R6, R42, 0x7632, R6 ;  /* 0x000076322a067816 */ /* 0x000fe40000000006 */
[----:B------:R-:W-:Y:S02]  /*9d930*/  F2FP.F16.F32.PACK_AB R75, R75, R76 ;  /* 0x0000004c4b4b723e */ /* 0x000fe400000000ff */
[----:B------:R-:W-:-:S02]  /*9d940*/  IADD3 R3, P0, PT, R0, UR4, RZ ;  /* 0x0000000400037c10 */ /* 0x000fc4000ff1e0ff */
[----:B------:R-:W-:Y:S02]  /*9d950*/  F2FP.F16.F32.PACK_AB R74, R74, R77 ;  /* 0x0000004d4a4a723e */ /* 0x000fe400000000ff */
[----:B------:R-:W-:Y:S02]  /*9d960*/  LEA.HI.X.SX32 R0, R0, UR8, 0x1, P0 ;  /* 0x0000000800007c11 */ /* 0x000fe400080f0eff */
[C---:B--2---:R-:W-:Y:S02]  /*9d970*/  LEA R2, P0, R3.reuse, UR6, 0x1 ;  /* 0x0000000603027c11 */ /* 0x044fe4000f8008ff */
[----:B------:R-:W-:Y:S02]  /*9d980*/  F2FP.F16.F32.PACK_AB R69, R72, R69 ;  /* 0x000000454845723e */ /* 0x000fe400000000ff */
[--C-:B------:R-:W-:Y:S02]  /*9d990*/  LEA.HI.X R3, R3, UR7, R0.reuse, 0x1, P0 ;  /* 0x0000000703037c11 */ /* 0x100fe400080f0c00 */
[----:B------:R-:W-:-:S02]  /*9d9a0*/  PRMT R0, R48, 0x7632, R0 ;  /* 0x0000763230007816 */ /* 0x000fc40000000000 */
[----:B------:R-:W-:Y:S01]  /*9d9b0*/  F2FP.F16.F32.PACK_AB R58, R73, R58 ;  /* 0x0000003a493a723e */ /* 0x000fe200000000ff */
[----:B------:R0:W-:Y:S01]  /*9d9c0*/  STG.E.U16 desc[UR10][R2.64+0x6], R4 ;  /* 0x0000060402007986 */ /* 0x0001e2000c10150a */
[----:B------:R-:W-:Y:S02]  /*9d9d0*/  F2FP.F16.F32.PACK_AB R66, R66, R71 ;  /* 0x000000474242723e */ /* 0x000fe400000000ff */
[----:B------:R-:W-:Y:S01]  /*9d9e0*/  F2FP.F16.F32.PACK_AB R59, R59, R70 ;  /* 0x000000463b3b723e */ /* 0x000fe200000000ff */
[----:B------:R2:W-:Y:S01]  /*9d9f0*/  STG.E.U16 desc[UR10][R2.64+0x2], R0 ;  /* 0x0000020002007986 */ /* 0x0005e2000c10150a */
[----:B------:R-:W-:Y:S02]  /*9da00*/  F2FP.F16.F32.PACK_AB R60, R60, R67 ;  /* 0x000000433c3c723e */ /* 0x000fe400000000ff */
[----:B------:R-:W-:Y:S01]  /*9da10*/  F2FP.F16.F32.PACK_AB R68, R103, R68 ;  /* 0x000000446744723e */ /* 0x000fe200000000ff */
[----:B------:R3:W-:Y:S01]  /*9da20*/  STG.E.U16 desc[UR10][R2.64+0xa], R5 ;  /* 0x00000a0502007986 */ /* 0x0007e2000c10150a */
[----:B------:R-:W-:-:S02]  /*9da30*/  F2FP.F16.F32.PACK_AB R64, R65, R64 ;  /* 0x000000404140723e */ /* 0x000fc400000000ff */
[----:B------:R-:W-:Y:S01]  /*9da40*/  F2FP.F16.F32.PACK_AB R55, R90, R55 ;  /* 0x000000375a37723e */ /* 0x000fe200000000ff */
[----:B------:R4:W-:Y:S01]  /*9da50*/  STG.E.U16 desc[UR10][R2.64+0xe], R6 ;  /* 0x00000e0602007986 */ /* 0x0009e2000c10150a */
[----:B0-----:R-:W-:Y:S02]  /*9da60*/  PRMT R4, R38, 0x7632, R4 ;  /* 0x0000763226047816 */ /* 0x001fe40000000004 */
[----:B------:R-:W-:Y:S01]  /*9da70*/  F2FP.F16.F32.PACK_AB R63, R63, R102 ;  /* 0x000000663f3f723e */ /* 0x000fe200000000ff */
[----:B------:R-:W-:Y:S01]  /*9da80*/  STG.E.U16 desc[UR10][R2.64], R48 ;  /* 0x0000003002007986 */ /* 0x000fe2000c10150a */
[----:B--2---:R-:W-:Y:S02]  /*9da90*/  PRMT R0, R40, 0x7632, R0 ;  /* 0x0000763228007816 */ /* 0x004fe40000000000 */
[----:B------:R-:W-:Y:S01]  /*9daa0*/  F2FP.F16.F32.PACK_AB R61, R61, R62 ;  /* 0x0000003e3d3d723e */ /* 0x000fe200000000ff */
[----:B------:R0:W-:Y:S01]  /*9dab0*/  STG.E.U16 desc[UR10][R2.64+0x16], R4 ;  /* 0x0000160402007986 */ /* 0x0001e2000c10150a */
[----:B---3--:R-:W-:-:S02]  /*9dac0*/  PRMT R5, R36, 0x7632, R5 ;  /* 0x0000763224057816 */ /* 0x008fc40000000005 */
[----:B------:R-:W-:Y:S01]  /*9dad0*/  F2FP.F16.F32.PACK_AB R88, R101, R88 ;  /* 0x000000586558723e */ /* 0x000fe200000000ff */
[----:B------:R2:W-:Y:S01]  /*9dae0*/  STG.E.U16 desc[UR10][R2.64+0x12], R0 ;  /* 0x0000120002007986 */ /* 0x0005e2000c10150a */
[----:B----4-:R-:W-:Y:S02]  /*9daf0*/  PRMT R6, R75, 0x7632, R6 ;  /* 0x000076324b067816 */ /* 0x010fe40000000006 */
[----:B------:R-:W-:Y:S01]  /*9db00*/  F2FP.F16.F32.PACK_AB R56, R56, R85 ;  /* 0x000000553838723e */ /* 0x000fe200000000ff */
[----:B------:R3:W-:Y:S01]  /*9db10*/  STG.E.U16 desc[UR10][R2.64+0x1a], R5 ;  /* 0x00001a0502007986 */ /* 0x0007e2000c10150a */
[----:B------:R-:W-:Y:S02]  /*9db20*/  F2FP.F16.F32.PACK_AB R84, R84, R97 ;  /* 0x000000615454723e */ /* 0x000fe400000000ff */
[----:B------:R-:W-:Y:S01]  /*9db30*/  F2FP.F16.F32.PACK_AB R91, R91, R98 ;  /* 0x000000625b5b723e */ /* 0x000fe200000000ff */
[----:B------:R4:W-:Y:S01]  /*9db40*/  STG.E.U16 desc[UR10][R2.64+0x1e], R6 ;  /* 0x00001e0602007986 */ /* 0x0009e2000c10150a */
[----:B0-----:R-:W-:-:S02]  /*9db50*/  PRMT R4, R69, 0x7632, R4 ;  /* 0x0000763245047816 */ /* 0x001fc40000000004 */
[----:B------:R-:W-:Y:S01]  /*9db60*/  F2FP.F16.F32.PACK_AB R93, R93, R100 ;  /* 0x000000645d5d723e */ /* 0x000fe200000000ff */
[----:B------:R-:W-:Y:S01]  /*9db70*/  STG.E.U16 desc[UR10][R2.64+0x4], R46 ;  /* 0x0000042e02007986 */ /* 0x000fe2000c10150a */
[----:B--2---:R-:W-:Y:S02]  /*9db80*/  PRMT R0, R74, 0x7632, R0 ;  /* 0x000076324a007816 */ /* 0x004fe40000000000 */
[----:B------:R-:W-:Y:S01]  /*9db90*/  F2FP.F16.F32.PACK_AB R51, R54, R51 ;  /* 0x000000333633723e */ /* 0x000fe200000000ff */
[----:B------:R0:W-:Y:S01]  /*9dba0*/  STG.E.U16 desc[UR10][R2.64+0x26], R4 ;  /* 0x0000260402007986 */ /* 0x0001e2000c10150a */
[----:B---3--:R-:W-:Y:S02]  /*9dbb0*/  PRMT R5, R58, 0x7632, R5 ;  /* 0x000076323a057816 */ /* 0x008fe40000000005 */
[----:B------:R-:W-:Y:S01]  /*9dbc0*/  F2FP.F16.F32.PACK_AB R57, R94, R57 ;  /* 0x000000395e39723e */ /* 0x000fe200000000ff */
[----:B------:R2:W-:Y:S01]  /*9dbd0*/  STG.E.U16 desc[UR10][R2.64+0x22], R0 ;  /* 0x0000220002007986 */ /* 0x0005e2000c10150a */
[----:B----4-:R-:W-:-:S02]  /*9dbe0*/  PRMT R6, R66, 0x7632, R6 ;  /* 0x0000763242067816 */ /* 0x010fc40000000006 */
[----:B------:R-:W-:Y:S01]  /*9dbf0*/  F2FP.F16.F32.PACK_AB R89, R92, R89 ;  /* 0x000000595c59723e */ /* 0x000fe200000000ff */
[----:B------:R3:W-:Y:S01]  /*9dc00*/  STG.E.U16 desc[UR10][R2.64+0x2a], R5 ;  /* 0x00002a0502007986 */ /* 0x0007e2000c10150a */
[----:B------:R-:W-:Y:S02]  /*9dc10*/  F2FP.F16.F32.PACK_AB R53, R86, R53 ;  /* 0x000000355635723e */ /* 0x000fe400000000ff */
[----:B------:R-:W-:Y:S01]  /*9dc20*/  F2FP.F16.F32.PACK_AB R82, R82, R99 ;  /* 0x000000635252723e */ /* 0x000fe200000000ff */
[----:B------:R4:W-:Y:S01]  /*9dc30*/  STG.E.U16 desc[UR10][R2.64+0x2e], R6 ;  /* 0x00002e0602007986 */ /* 0x0009e2000c10150a */
[----:B0-----:R-:W-:Y:S02]  /*9dc40*/  PRMT R4, R60, 0x7632, R4 ;  /* 0x000076323c047816 */ /* 0x001fe40000000004 */
[----:B------:R-:W-:Y:S01]  /*9dc50*/  F2FP.F16.F32.PACK_AB R95, R96, R95 ;  /* 0x0000005f605f723e */ /* 0x000fe200000000ff */
[----:B------:R-:W-:Y:S01]  /*9dc60*/  STG.E.U16 desc[UR10][R2.64+0x8], R44 ;  /* 0x0000082c02007986 */ /* 0x000fe2000c10150a */
[----:B--2---:R-:W-:-:S02]  /*9dc70*/  PRMT R0, R59, 0x7632, R0 ;  /* 0x000076323b007816 */ /* 0x004fc40000000000 */
[----:B------:R-:W-:Y:S01]  /*9dc80*/  F2FP.F16.F32.PACK_AB R52, R52, R87 ;  /* 0x000000573434723e */ /* 0x000fe200000000ff */
[----:B------:R0:W-:Y:S01]  /*9dc90*/  STG.E.U16 desc[UR10][R2.64+0x36], R4 ;  /* 0x0000360402007986 */ /* 0x0001e2000c10150a */
[----:B---3--:R-:W-:Y:S02]  /*9dca0*/  PRMT R5, R68, 0x7632, R5 ;  /* 0x0000763244057816 */ /* 0x008fe40000000005 */
[----:B------:R-:W-:Y:S01]  /*9dcb0*/  F2FP.F16.F32.PACK_AB R50, R50, R83 ;  /* 0x000000533232723e */ /* 0x000fe200000000ff */
[----:B------:R2:W-:Y:S01]  /*9dcc0*/  STG.E.U16 desc[UR10][R2.64+0x32], R0 ;  /* 0x0000320002007986 */ /* 0x0005e2000c10150a */
[----:B----4-:R-:W-:Y:S02]  /*9dcd0*/  PRMT R6, R64, 0x7632, R6 ;  /* 0x0000763240067816 */ /* 0x010fe40000000006 */
[----:B-1----:R-:W-:Y:S01]  /*9dce0*/  PRMT R7, R50, 0x7632, R7 ;  /* 0x0000763232077816 */ /* 0x002fe20000000007 */
[----:B------:R1:W-:Y:S01]  /*9dcf0*/  STG.E.U16 desc[UR10][R2.64+0x3a], R5 ;  /* 0x00003a0502007986 */ /* 0x0003e2000c10150a */
[----:B0-----:R-:W-:-:S03]  /*9dd00*/  PRMT R4, R63, 0x7632, R4 ;  /* 0x000076323f047816 */ /* 0x001fc60000000004 */
[----:B------:R0:W-:Y:S01]  /*9dd10*/  STG.E.U16 desc[UR10][R2.64+0x3e], R6 ;  /* 0x00003e0602007986 */ /* 0x0001e2000c10150a */
[----:B--2---:R-:W-:-:S03]  /*9dd20*/  PRMT R0, R55, 0x7632, R0 ;  /* 0x0000763237007816 */ /* 0x004fc60000000000 */
[----:B------:R2:W-:Y:S01]  /*9dd30*/  STG.E.U16 desc[UR10][R2.64+0x46], R4 ;  /* 0x0000460402007986 */ /* 0x0005e2000c10150a */
[----:B-1----:R-:W-:-:S03]  /*9dd40*/  PRMT R5, R61, 0x7632, R5 ;  /* 0x000076323d057816 */ /* 0x002fc60000000005 */
[----:B------:R1:W-:Y:S04]  /*9dd50*/  STG.E.U16 desc[UR10][R2.64+0x42], R0 ;  /* 0x0000420002007986 */ /* 0x0003e8000c10150a */
[----:B------:R3:W-:Y:S01]  /*9dd60*/  STG.E.U16 desc[UR10][R2.64+0x4a], R5 ;  /* 0x00004a0502007986 */ /* 0x0007e2000c10150a */
[----:B0-----:R-:W-:Y:S02]  /*9dd70*/  PRMT R6, R56, 0x7632, R6 ;  /* 0x0000763238067816 */ /* 0x001fe40000000006 */
[----:B--2---:R-:W-:Y:S01]  /*9dd80*/  PRMT R4, R84, 0x7632, R4 ;  /* 0x0000763254047816 */ /* 0x004fe20000000004 */
[----:B------:R-:W-:Y:S01]  /*9dd90*/  STG.E.U16 desc[UR10][R2.64+0xc], R42 ;  /* 0x00000c2a02007986 */ /* 0x000fe2000c10150a */
[----:B-1----:R-:W-:-:S03]  /*9dda0*/  PRMT R0, R88, 0x7632, R0 ;  /* 0x0000763258007816 */ /* 0x002fc60000000000 */
[----:B------:R0:W-:Y:S01]  /*9ddb0*/  STG.E.U16 desc[UR10][R2.64+0x52], R6 ;  /* 0x0000520602007986 */ /* 0x0001e2000c10150a */
[----:B---3--:R-:W-:-:S03]  /*9ddc0*/  PRMT R5, R91, 0x7632, R5 ;  /* 0x000076325b057816 */ /* 0x008fc60000000005 */
[----:B------:R1:W-:Y:S04]  /*9ddd0*/  STG.E.U16 desc[UR10][R2.64+0x4e], R0 ;  /* 0x00004e0002007986 */ /* 0x0003e8000c10150a */
[----:B------:R2:W-:Y:S04]  /*9dde0*/  STG.E.U16 desc[UR10][R2.64+0x56], R4 ;  /* 0x0000560402007986 */ /* 0x0005e8000c10150a */
[----:B------:R3:W-:Y:S01]  /*9ddf0*/  STG.E.U16 desc[UR10][R2.64+0x5a], R5 ;  /* 0x00005a0502007986 */ /* 0x0007e2000c10150a */
[----:B0-----:R-:W-:Y:S02]  /*9de00*/  PRMT R6, R57, 0x7632, R6 ;  /* 0x0000763239067816 */ /* 0x001fe40000000006 */
[----:B-1----:R-:W-:Y:S01]  /*9de10*/  PRMT R0, R93, 0x7632, R0 ;  /* 0x000076325d007816 */ /* 0x002fe20000000000 */
[----:B------:R-:W-:Y:S01]  /*9de20*/  STG.E.U16 desc[UR10][R2.64+0x10], R40 ;  /* 0x0000102802007986 */ /* 0x000fe2000c10150a */
[----:B--2---:R-:W-:-:S03]  /*9de30*/  PRMT R4, R51, 0x7632, R4 ;  /* 0x0000763233047816 */ /* 0x004fc60000000004 */
        /* <DEDUP_REMOVED lines=9> */
[----:B------:R-:W-:Y:S01]  /*9ded0*/  STG.E.U16 desc[UR10][R2.64+0x18], R36 ;  /* 0x0000182402007986 */ /* 0x000fe2000c10150a */
[----:B---3--:R-:W-:-:S03]  /*9dee0*/  PRMT R5, R95, 0x7632, R5 ;  /* 0x000076325f057816 */ /* 0x008fc60000000005 */
[----:B------:R-:W-:Y:S04]  /*9def0*/  STG.E.U16 desc[UR10][R2.64+0x1c], R75 ;  /* 0x00001c4b02007986 */ /* 0x000fe8000c10150a */
        /* <DEDUP_REMOVED lines=28> */
[----:B------:R-:W-:Y:S01]  /*9e0c0*/  STG.E.U16 desc[UR10][R2.64+0x7e], R7 ;  /* 0x00007e0702007986 */ /* 0x000fe2000c10150a */
[----:B------:R-:W-:Y:S05]  /*9e0d0*/  EXIT ;  /* 0x000000000000794d */ /* 0x000fea0003800000 */
        .weak           $__internal_0_$__cuda_sm3x_div_rn_noftz_f32_slowpath
        .type           $__internal_0_$__cuda_sm3x_div_rn_noftz_f32_slowpath,@function
        .size           $__internal_0_$__cuda_sm3x_div_rn_noftz_f32_slowpath,(.L_x_168 - $__internal_0_$__cuda_sm3x_div_rn_noftz_f32_slowpath)
$__internal_0_$__cuda_sm3x_div_rn_noftz_f32_slowpath:
[----:B------:R-:W-:Y:S01]  /*9e0e0*/  SHF.R.U32.HI R6, RZ, 0x17, R3 ;  /* 0x00000017ff067819 */ /* 0x000fe20000011603 */
[----:B------:R-:W-:Y:S01]  /*9e0f0*/  BSSY.RECONVERGENT B2, `(.L_x_156) ;  /* 0x0000062000027945 */ /* 0x000fe20003800200 */
[----:B------:R-:W-:Y:S02]  /*9e100*/  SHF.R.U32.HI R5, RZ, 0x17, R2 ;  /* 0x00000017ff057819 */ /* 0x000fe40000011602 */
[----:B------:R-:W-:Y:S02]  /*9e110*/  LOP3.LUT R12, R6, 0xff, RZ, 0xc0, !PT ;  /* 0x000000ff060c7812 */ /* 0x000fe400078ec0ff */
[----:B------:R-:W-:-:S03]  /*9e120*/  LOP3.LUT R8, R5, 0xff, RZ, 0xc0, !PT ;  /* 0x000000ff05087812 */ /* 0x000fc600078ec0ff */
[----:B------:R-:W-:Y:S02]  /*9e130*/  VIADD R7, R12, 0xffffffff ;  /* 0xffffffff0c077836 */ /* 0x000fe40000000000 */
[----:B------:R-:W-:-:S03]  /*9e140*/  VIADD R6, R8, 0xffffffff ;  /* 0xffffffff08067836 */ /* 0x000fc60000000000 */
[----:B------:R-:W-:-:S04]  /*9e150*/  ISETP.GT.U32.AND P0, PT, R7, 0xfd, PT ;  /* 0x000000fd0700780c */ /* 0x000fc80003f04070 */
[----:B------:R-:W-:-:S13]  /*9e160*/  ISETP.GT.U32.OR P0, PT, R6, 0xfd, P0 ;  /* 0x000000fd0600780c */ /* 0x000fda0000704470 */
[----:B------:R-:W-:Y:S01]  /*9e170*/  @!P0 IMAD.MOV.U32 R5, RZ, RZ, RZ ;  /* 0x000000ffff058224 */ /* 0x000fe200078e00ff */
[----:B------:R-:W-:Y:S06]  /*9e180*/  @!P0 BRA `(.L_x_157) ;  /* 0x00000000005c8947 */ /* 0x000fec0003800000 */
[----:B------:R-:W-:Y:S02]  /*9e190*/  FSETP.GTU.FTZ.AND P0, PT, |R2|, +INF , PT ;  /* 0x7f8000000200780b */ /* 0x000fe40003f1c200 */
[----:B------:R-:W-:-:S04]  /*9e1a0*/  FSETP.GTU.FTZ.AND P1, PT, |R3|, +INF , PT ;  /* 0x7f8000000300780b */ /* 0x000fc80003f3c200 */
[----:B------:R-:W-:-:S13]  /*9e1b0*/  PLOP3.LUT P0, PT, P0, P1, PT, 0xf8, 0x8f ;  /* 0x00000000008f781c */ /* 0x000fda0000703f70 */
[----:B------:R-:W-:Y:S05]  /*9e1c0*/  @P0 BRA `(.L_x_158) ;  /* 0x00000004004c0947 */ /* 0x000fea0003800000 */
[----:B------:R-:W-:-:S13]  /*9e1d0*/  LOP3.LUT P0, RZ, R3, 0x7fffffff, R2, 0xc8, !PT ;  /* 0x7fffffff03ff7812 */ /* 0x000fda000780c802 */
[----:B------:R-:W-:Y:S05]  /*9e1e0*/  @!P0 BRA `(.L_x_159) ;  /* 0x00000004003c8947 */ /* 0x000fea0003800000 */
[C---:B------:R-:W-:Y:S02]  /*9e1f0*/  FSETP.NEU.FTZ.AND P0, PT, |R2|.reuse, +INF , PT ;  /* 0x7f8000000200780b */ /* 0x040fe40003f1d200 */
[----:B------:R-:W-:Y:S02]  /*9e200*/  FSETP.NEU.FTZ.AND P2, PT, |R3|, +INF , PT ;  /* 0x7f8000000300780b */ /* 0x000fe40003f5d200 */
[----:B------:R-:W-:-:S11]  /*9e210*/  FSETP.NEU.FTZ.AND P1, PT, |R2|, +INF , PT ;  /* 0x7f8000000200780b */ /* 0x000fd60003f3d200 */
[----:B------:R-:W-:Y:S05]  /*9e220*/  @!P2 BRA !P0, `(.L_x_159) ;  /* 0x00000004002ca947 */ /* 0x000fea0004000000 */
[----:B------:R-:W-:-:S04]  /*9e230*/  LOP3.LUT P0, RZ, R2, 0x7fffffff, RZ, 0xc0, !PT ;  /* 0x7fffffff02ff7812 */ /* 0x000fc8000780c0ff */
[----:B------:R-:W-:-:S13]  /*9e240*/  PLOP3.LUT P0, PT, P2, P0, PT, 0x2f, 0xf2 ;  /* 0x0000000000f2781c */ /* 0x000fda0001700577 */
[----:B------:R-:W-:Y:S05]  /*9e250*/  @P0 BRA `(.L_x_160) ;  /* 0x0000000400180947 */ /* 0x000fea0003800000 */
[----:B------:R-:W-:-:S04]  /*9e260*/  LOP3.LUT P0, RZ, R3, 0x7fffffff, RZ, 0xc0, !PT ;  /* 0x7fffffff03ff7812 */ /* 0x000fc8000780c0ff */
[----:B------:R-:W-:-:S13]  /*9e270*/  PLOP3.LUT P0, PT, P1, P0, PT, 0x2f, 0xf2 ;  /* 0x0000000000f2781c */ /* 0x000fda0000f00577 */
[----:B------:R-:W-:Y:S05]  /*9e280*/  @P0 BRA `(.L_x_161) ;  /* 0x0000000400000947 */ /* 0x000fea0003800000 */
[----:B------:R-:W-:Y:S02]  /*9e290*/  ISETP.GE.AND P0, PT, R6, RZ, PT ;  /* 0x000000ff0600720c */ /* 0x000fe40003f06270 */
[----:B------:R-:W-:-:S11]  /*9e2a0*/  ISETP.GE.AND P1, PT, R7, RZ, PT ;  /* 0x000000ff0700720c */ /* 0x000fd60003f26270 */
[----:B------:R-:W-:Y:S02]  /*9e2b0*/  @P0 IMAD.MOV.U32 R5, RZ, RZ, RZ ;  /* 0x000000ffff050224 */ /* 0x000fe400078e00ff */
[----:B------:R-:W-:Y:S01]  /*9e2c0*/  @!P0 FFMA R2, R2, 1.84467440737095516160e+19, RZ ;  /* 0x5f80000002028823 */ /* 0x000fe200000000ff */
[----:B------:R-:W-:Y:S02]  /*9e2d0*/  @!P0 IMAD.MOV.U32 R5, RZ, RZ, -0x40 ;  /* 0xffffffc0ff058424 */ /* 0x000fe400078e00ff */
[----:B------:R-:W-:Y:S02]  /*9e2e0*/  @!P1 FFMA R3, R3, 1.84467440737095516160e+19, RZ ;  /* 0x5f80000003039823 */ /* 0x000fe400000000ff */
[----:B------:R-:W-:-:S07]  /*9e2f0*/  @!P1 VIADD R5, R5, 0x40 ;  /* 0x0000004005059836 */ /* 0x000fce0000000000 */
.L_x_157:
[----:B------:R-:W-:Y:S01]  /*9e300*/  LEA R6, R12, 0xc0800000, 0x17 ;  /* 0xc08000000c067811 */ /* 0x000fe200078eb8ff */
[----:B------:R-:W-:Y:S04]  /*9e310*/  BSSY.RECONVERGENT B3, `(.L_x_162) ;  /* 0x0000036000037945 */ /* 0x000fe80003800200 */
[----:B------:R-:W-:Y:S02]  /*9e320*/  IMAD.IADD R6, R3, 0x1, -R6 ;  /* 0x0000000103067824 */ /* 0x000fe400078e0a06 */
[----:B------:R-:W-:Y:S02]  /*9e330*/  VIADD R3, R8, 0xffffff81 ;  /* 0xffffff8108037836 */ /* 0x000fe40000000000 */
[----:B------:R0:W1:Y:S01]  /*9e340*/  MUFU.RCP R7, R6 ;  /* 0x0000000600077308 */ /* 0x0000620000001000 */
[----:B------:R-:W-:Y:S01]  /*9e350*/  FADD.FTZ R9, -R6, -RZ ;  /* 0x800000ff06097221 */ /* 0x000fe20000010100 */
[C---:B------:R-:W-:Y:S01]  /*9e360*/  IMAD R2, R3.reuse, -0x800000, R2 ;  /* 0xff80000003027824 */ /* 0x040fe200078e0202 */
[----:B0-----:R-:W-:-:S05]  /*9e370*/  IADD3 R6, PT, PT, R3, 0x7f, -R12 ;  /* 0x0000007f03067810 */ /* 0x001fca0007ffe80c */
[----:B------:R-:W-:Y:S02]  /*9e380*/  IMAD.IADD R6, R6, 0x1, R5 ;  /* 0x0000000106067824 */ /* 0x000fe400078e0205 */
[----:B-1----:R-:W-:-:S04]  /*9e390*/  FFMA R8, R7, R9, 1 ;  /* 0x3f80000007087423 */ /* 0x002fc80000000009 */
[----:B------:R-:W-:-:S04]  /*9e3a0*/  FFMA R14, R7, R8, R7 ;  /* 0x00000008070e7223 */ /* 0x000fc80000000007 */
[----:B------:R-:W-:-:S04]  /*9e3b0*/  FFMA R7, R2, R14, RZ ;  /* 0x0000000e02077223 */ /* 0x000fc800000000ff */
[----:B------:R-:W-:-:S04]  /*9e3c0*/  FFMA R8, R9, R7, R2 ;  /* 0x0000000709087223 */ /* 0x000fc80000000002 */
[----:B------:R-:W-:-:S04]  /*9e3d0*/  FFMA R11, R14, R8, R7 ;  /* 0x000000080e0b7223 */ /* 0x000fc80000000007 */
[----:B------:R-:W-:-:S04]  /*9e3e0*/  FFMA R8, R9, R11, R2 ;  /* 0x0000000b09087223 */ /* 0x000fc80000000002 */
[----:B------:R-:W-:-:S05]  /*9e3f0*/  FFMA R7, R14, R8, R11 ;  /* 0x000000080e077223 */ /* 0x000fca000000000b */
[----:B------:R-:W-:-:S04]  /*9e400*/  SHF.R.U32.HI R2, RZ, 0x17, R7 ;  /* 0x00000017ff027819 */ /* 0x000fc80000011607 */
[----:B------:R-:W-:-:S05]  /*9e410*/  LOP3.LUT R2, R2, 0xff, RZ, 0xc0, !PT ;  /* 0x000000ff02027812 */ /* 0x000fca00078ec0ff */
[----:B------:R-:W-:-:S04]  /*9e420*/  IMAD.IADD R9, R2, 0x1, R6 ;  /* 0x0000000102097824 */ /* 0x000fc800078e0206 */
[----:B------:R-:W-:-:S05]  /*9e430*/  VIADD R2, R9, 0xffffffff ;  /* 0xffffffff09027836 */ /* 0x000fca0000000000 */
[----:B------:R-:W-:-:S13]  /*9e440*/  ISETP.GE.U32.AND P0, PT, R2, 0xfe, PT ;  /* 0x000000fe0200780c */ /* 0x000fda0003f06070 */
[----:B------:R-:W-:Y:S05]  /*9e450*/  @!P0 BRA `(.L_x_163) ;  /* 0x0000000000808947 */ /* 0x000fea0003800000 */
[----:B------:R-:W-:-:S13]  /*9e460*/  ISETP.GT.AND P0, PT, R9, 0xfe, PT ;  /* 0x000000fe0900780c */ /* 0x000fda0003f04270 */
[----:B------:R-:W-:Y:S05]  /*9e470*/  @P0 BRA `(.L_x_164) ;  /* 0x00000000006c0947 */ /* 0x000fea0003800000 */
[----:B------:R-:W-:-:S13]  /*9e480*/  ISETP.GE.AND P0, PT, R9, 0x1, PT ;  /* 0x000000010900780c */ /* 0x000fda0003f06270 */
[----:B------:R-:W-:Y:S05]  /*9e490*/  @P0 BRA `(.L_x_165) ;  /* 0x0000000000740947 */ /* 0x000fea0003800000 */
[----:B------:R-:W-:Y:S02]  /*9e4a0*/  ISETP.GE.AND P0, PT, R9, -0x18, PT ;  /* 0xffffffe80900780c */ /* 0x000fe40003f06270 */
[----:B------:R-:W-:-:S11]  /*9e4b0*/  LOP3.LUT R7, R7, 0x80000000, RZ, 0xc0, !PT ;  /* 0x8000000007077812 */ /* 0x000fd600078ec0ff */
[----:B------:R-:W-:Y:S05]  /*9e4c0*/  @!P0 BRA `(.L_x_165) ;  /* 0x0000000000688947 */ /* 0x000fea0003800000 */
[CCC-:B------:R-:W-:Y:S01]  /*9e4d0*/  FFMA.RZ R2, R14.reuse, R8.reuse, R11.reuse ;  /* 0x000000080e027223 */ /* 0x1c0fe2000000c00b */
[C---:B------:R-:W-:Y:S02]  /*9e4e0*/  VIADD R6, R9.reuse, 0x20 ;  /* 0x0000002009067836 */ /* 0x040fe40000000000 */
[-CC-:B------:R-:W-:Y:S01]  /*9e4f0*/  FFMA.RM R3, R14, R8.reuse, R11.reuse ;  /* 0x000000080e037223 */ /* 0x180fe2000000400b */
[C---:B------:R-:W-:Y:S02]  /*9e500*/  ISETP.NE.AND P2, PT, R9.reuse, RZ, PT ;  /* 0x000000ff0900720c */ /* 0x040fe40003f45270 */
[----:B------:R-:W-:Y:S01]  /*9e510*/  LOP3.LUT R5, R2, 0x7fffff, RZ, 0xc0, !PT ;  /* 0x007fffff02057812 */ /* 0x000fe200078ec0ff */
[----:B------:R-:W-:Y:S01]  /*9e520*/  FFMA.RP R2, R14, R8, R11 ;  /* 0x000000080e027223 */ /* 0x000fe2000000800b */
[----:B------:R-:W-:Y:S01]  /*9e530*/  IMAD.MOV R8, RZ, RZ, -R9 ;  /* 0x000000ffff087224 */ /* 0x000fe200078e0a09 */
[----:B------:R-:W-:Y:S02]  /*9e540*/  ISETP.NE.AND P1, PT, R9, RZ, PT ;  /* 0x000000ff0900720c */ /* 0x000fe40003f25270 */
[----:B------:R-:W-:-:S02]  /*9e550*/  LOP3.LUT R5, R5, 0x800000, RZ, 0xfc, !PT ;  /* 0x0080000005057812 */ /* 0x000fc400078efcff */
[----:B------:R-:W-:Y:S02]  /*9e560*/  FSETP.NEU.FTZ.AND P0, PT, R2, R3, PT ;  /* 0x000000030200720b */ /* 0x000fe40003f1d000 */
[----:B------:R-:W-:Y:S02]  /*9e570*/  SHF.L.U32 R6, R5, R6, RZ ;  /* 0x0000000605067219 */ /* 0x000fe400000006ff */
[----:B------:R-:W-:Y:S02]  /*9e580*/  SEL R2, R8, RZ, P2 ;  /* 0x000000ff08027207 */ /* 0x000fe40001000000 */
[----:B------:R-:W-:Y:S02]  /*9e590*/  ISETP.NE.AND P1, PT, R6, RZ, P1 ;  /* 0x000000ff0600720c */ /* 0x000fe40000f25270 */
[----:B------:R-:W-:Y:S02]  /*9e5a0*/  SHF.R.U32.HI R2, RZ, R2, R5 ;  /* 0x00000002ff027219 */ /* 0x000fe40000011605 */
[----:B------:R-:W-:-:S02]  /*9e5b0*/  PLOP3.LUT P0, PT, P0, P1, PT, 0xf8, 0x8f ;  /* 0x00000000008f781c */ /* 0x000fc40000703f70 */
[----:B------:R-:W-:Y:S02]  /*9e5c0*/  SHF.R.U32.HI R6, RZ, 0x1, R2 ;  /* 0x00000001ff067819 */ /* 0x000fe40000011602 */
[----:B------:R-:W-:-:S04]  /*9e5d0*/  SEL R3, RZ, 0x1, !P0 ;  /* 0x00000001ff037807 */ /* 0x000fc80004000000 */
[----:B------:R-:W-:-:S04]  /*9e5e0*/  LOP3.LUT R3, R3, 0x1, R6, 0xf8, !PT ;  /* 0x0000000103037812 */ /* 0x000fc800078ef806 */
[----:B------:R-:W-:-:S05]  /*9e5f0*/  LOP3.LUT R3, R3, R2, RZ, 0xc0, !PT ;  /* 0x0000000203037212 */ /* 0x000fca00078ec0ff */
[----:B------:R-:W-:-:S05]  /*9e600*/  IMAD.IADD R6, R6, 0x1, R3 ;  /* 0x0000000106067824 */ /* 0x000fca00078e0203 */
[----:B------:R-:W-:Y:S01]  /*9e610*/  LOP3.LUT R7, R6, R7, RZ, 0xfc, !PT ;  /* 0x0000000706077212 */ /* 0x000fe200078efcff */
[----:B------:R-:W-:Y:S06]  /*9e620*/  BRA `(.L_x_165) ;  /* 0x0000000000107947 */ /* 0x000fec0003800000 */
.L_x_164:
[----:B------:R-:W-:-:S04]  /*9e630*/  LOP3.LUT R7, R7, 0x80000000, RZ, 0xc0, !PT ;  /* 0x8000000007077812 */ /* 0x000fc800078ec0ff */
[----:B------:R-:W-:Y:S01]  /*9e640*/  LOP3.LUT R7, R7, 0x7f800000, RZ, 0xfc, !PT ;  /* 0x7f80000007077812 */ /* 0x000fe200078efcff */
[----:B------:R-:W-:Y:S06]  /*9e650*/  BRA `(.L_x_165) ;  /* 0x0000000000047947 */ /* 0x000fec0003800000 */
.L_x_163:
[----:B------:R-:W-:-:S07]  /*9e660*/  IMAD R7, R6, 0x800000, R7 ;  /* 0x0080000006077824 */ /* 0x000fce00078e0207 */
.L_x_165:
[----:B------:R-:W-:Y:S05]  /*9e670*/  BSYNC.RECONVERGENT B3 ;  /* 0x0000000000037941 */ /* 0x000fea0003800200 */
.L_x_162:
[----:B------:R-:W-:Y:S05]  /*9e680*/  BRA `(.L_x_166) ;  /* 0x0000000000207947 */ /* 0x000fea0003800000 */
.L_x_161:
[----:B------:R-:W-:-:S04]  /*9e690*/  LOP3.LUT R2, R3, 0x80000000, R2, 0x48, !PT ;  /* 0x8000000003027812 */ /* 0x000fc800078e4802 */
[----:B------:R-:W-:Y:S01]  /*9e6a0*/  LOP3.LUT R7, R2, 0x7f800000, RZ, 0xfc, !PT ;  /* 0x7f80000002077812 */ /* 0x000fe200078efcff */
[----:B------:R-:W-:Y:S06]  /*9e6b0*/  BRA `(.L_x_166) ;  /* 0x0000000000147947 */ /* 0x000fec0003800000 */
.L_x_160:
[----:B------:R-:W-:Y:S01]  /*9e6c0*/  LOP3.LUT R7, R3, 0x80000000, R2, 0x48, !PT ;  /* 0x8000000003077812 */ /* 0x000fe200078e4802 */
[----:B------:R-:W-:Y:S06]  /*9e6d0*/  BRA `(.L_x_166) ;  /* 0x00000000000c7947 */ /* 0x000fec0003800000 */
.L_x_159:
[----:B------:R-:W0:Y:S01]  /*9e6e0*/  MUFU.RSQ R7, -QNAN ;  /* 0xffc0000000077908 */ /* 0x000e220000001400 */
[----:B------:R-:W-:Y:S05]  /*9e6f0*/  BRA `(.L_x_166) ;  /* 0x0000000000047947 */ /* 0x000fea0003800000 */
.L_x_158:
[----:B------:R-:W-:-:S07]  /*9e700*/  FADD.FTZ R7, R2, R3 ;  /* 0x0000000302077221 */ /* 0x000fce0000010000 */
.L_x_166:
[----:B------:R-:W-:Y:S05]  /*9e710*/  BSYNC.RECONVERGENT B2 ;  /* 0x0000000000027941 */ /* 0x000fea0003800200 */
.L_x_156:
[----:B------:R-:W-:Y:S02]  /*9e720*/  IMAD.MOV.U32 R2, RZ, RZ, R10 ;  /* 0x000000ffff027224 */ /* 0x000fe400078e000a */
[----:B------:R-:W-:-:S04]  /*9e730*/  IMAD.MOV.U32 R3, RZ, RZ, 0x0 ;  /* 0x00000000ff037424 */ /* 0x000fc800078e00ff */
[----:B0-----:R-:W-:Y:S05]  /*9e740*/  RET.REL.NODEC R2 `(_Z24flash_attention_wmma_qktPK6__halfS1_S1_PS_iiiif) ;  /* 0xfffff618022c7950 */ /* 0x001fea0003c3ffff */
.L_x_167:
[----:B------:R-:W-:-:S00]  /*9e750*/  BRA `(.L_x_167) ;  /* 0xfffffffc00fc7947 */ /* 0x000fc0000383ffff */
[----:B------:R-:W-:-:S00]  /*9e760*/  NOP ;  /* 0x0000000000007918 */ /* 0x000fc00000000000 */
        /* <DEDUP_REMOVED lines=9> */
.L_x_168:


//--------------------- .nv.shared._Z24flash_attention_wmma_qktPK6__halfS1_S1_PS_iiiif --------------------------
	.section	.nv.shared._Z24flash_attention_wmma_qktPK6__halfS1_S1_PS_iiiif,"aw",@nobits
	.sectionflags	@""
	.align	4
.nv.shared._Z24flash_attention_wmma_qktPK6__halfS1_S1_PS_iiiif:
	.zero		37888


//--------------------- .nv.shared.reserved.0     --------------------------
	.section	.nv.shared.reserved.0,"aw",@nobits
	.weak		__nv_reservedSMEM_offset_0_alias
	.size		__nv_reservedSMEM_offset_0_alias, 0, 64
	.other		__nv_reservedSMEM_offset_0_alias,@"STO_CUDA_RESERVED_SHARED STV_DEFAULT"
__nv_reservedSMEM_offset_0_alias:
	.zero		0
	.zero		64


//--------------------- .nv.constant0._Z24flash_attention_wmma_qktPK6__halfS1_S1_PS_iiiif --------------------------
	.section	.nv.constant0._Z24flash_attention_wmma_qktPK6__halfS1_S1_PS_iiiif,"a",@progbits
	.sectionflags	@""
	.align	4
.nv.constant0._Z24flash_attention_wmma_qktPK6__halfS1_S1_PS_iiiif:
	.zero		948


//--------------------- SYMBOLS --------------------------

	.type		.nv.reservedSmem.offset0,@object
	.size		.nv.reservedSmem.offset0,0x4
	.type		.nv.reservedSmem.cap,@object
	.size		.nv.reservedSmem.cap,0x4
